//
// Generated by NVIDIA NVVM Compiler
//
// Compiler Build ID: CL-36424714
// Cuda compilation tools, release 13.0, V13.0.88
// Based on NVVM 20.0.0
//

.version 9.0
.target sm_100
.address_size 64

	// .globl	_Z14generate_batchmPcP9uint256_tPbmii
.const .align 8 .b8 SECP256K1_N[32] = {65, 65, 54, 208, 140, 94, 210, 191, 59, 160, 72, 175, 230, 220, 174, 186, 254, 255, 255, 255, 255, 255, 255, 255, 255, 255, 255, 255, 255, 255, 255, 255};
.const .align 8 .b8 SECP256K1_P[32] = {47, 252, 255, 255, 254, 255, 255, 255, 255, 255, 255, 255, 255, 255, 255, 255, 255, 255, 255, 255, 255, 255, 255, 255, 255, 255, 255, 255, 255, 255, 255, 255};
.const .align 8 .b8 SECP256K1_GX[32] = {152, 23, 248, 22, 91, 129, 242, 89, 217, 40, 206, 45, 219, 252, 155, 2, 7, 11, 135, 206, 149, 98, 160, 85, 172, 187, 220, 249, 126, 102, 190, 121};
.const .align 8 .b8 SECP256K1_GY[32] = {184, 212, 16, 251, 143, 208, 71, 156, 25, 84, 133, 166, 72, 180, 23, 253, 168, 8, 17, 14, 252, 251, 164, 93, 101, 196, 163, 38, 119, 218, 58, 72};
.const .align 1 .b8 BASE58_ALPHABET[59] = {49, 50, 51, 52, 53, 54, 55, 56, 57, 65, 66, 67, 68, 69, 70, 71, 72, 74, 75, 76, 77, 78, 80, 81, 82, 83, 84, 85, 86, 87, 88, 89, 90, 97, 98, 99, 100, 101, 102, 103, 104, 105, 106, 107, 109, 110, 111, 112, 113, 114, 115, 116, 117, 118, 119, 120, 121, 122};
.const .align 8 .b8 POW58[88] = {1, 0, 0, 0, 0, 0, 0, 0, 58, 0, 0, 0, 0, 0, 0, 0, 36, 13, 0, 0, 0, 0, 0, 0, 40, 250, 2, 0, 0, 0, 0, 0, 16, 173, 172, 0, 0, 0, 0, 0, 160, 53, 31, 39, 0, 0, 0, 0, 64, 38, 18, 221, 8, 0, 0, 0, 128, 170, 28, 22, 2, 2, 0, 0, 0, 161, 126, 2, 121, 116, 0, 0, 0, 122, 176, 144, 106, 99, 26, 0, 0, 164, 251, 199, 36, 134, 250, 5};
.const .align 8 .b8 KECCAK_ROUND_CONSTANTS[192] = {1, 0, 0, 0, 0, 0, 0, 0, 130, 128, 0, 0, 0, 0, 0, 0, 138, 128, 0, 0, 0, 0, 0, 128, 0, 128, 0, 128, 0, 0, 0, 128, 139, 128, 0, 0, 0, 0, 0, 0, 1, 0, 0, 128, 0, 0, 0, 0, 129, 128, 0, 128, 0, 0, 0, 128, 9, 128, 0, 0, 0, 0, 0, 128, 138, 0, 0, 0, 0, 0, 0, 0, 136, 0, 0, 0, 0, 0, 0, 0, 9, 128, 0, 128, 0, 0, 0, 0, 10, 0, 0, 128, 0, 0, 0, 0, 139, 128, 0, 128, 0, 0, 0, 0, 139, 0, 0, 0, 0, 0, 0, 128, 137, 128, 0, 0, 0, 0, 0, 128, 3, 128, 0, 0, 0, 0, 0, 128, 2, 128, 0, 0, 0, 0, 0, 128, 128, 0, 0, 0, 0, 0, 0, 128, 10, 128, 0, 0, 0, 0, 0, 0, 10, 0, 0, 128, 0, 0, 0, 128, 129, 128, 0, 128, 0, 0, 0, 128, 128, 128, 0, 0, 0, 0, 0, 128, 1, 0, 0, 128, 0, 0, 0, 0, 8, 128, 0, 128, 0, 0, 0, 128};
.const .align 4 .b8 KECCAK_ROTATION_OFFSETS[100] = {0, 0, 0, 0, 1, 0, 0, 0, 62, 0, 0, 0, 28, 0, 0, 0, 27, 0, 0, 0, 36, 0, 0, 0, 44, 0, 0, 0, 6, 0, 0, 0, 55, 0, 0, 0, 20, 0, 0, 0, 3, 0, 0, 0, 10, 0, 0, 0, 43, 0, 0, 0, 25, 0, 0, 0, 39, 0, 0, 0, 41, 0, 0, 0, 45, 0, 0, 0, 15, 0, 0, 0, 21, 0, 0, 0, 8, 0, 0, 0, 18, 0, 0, 0, 2, 0, 0, 0, 61, 0, 0, 0, 56, 0, 0, 0, 14};
.const .align 4 .b8 SHA256_K[256] = {152, 47, 138, 66, 145, 68, 55, 113, 207, 251, 192, 181, 165, 219, 181, 233, 91, 194, 86, 57, 241, 17, 241, 89, 164, 130, 63, 146, 213, 94, 28, 171, 152, 170, 7, 216, 1, 91, 131, 18, 190, 133, 49, 36, 195, 125, 12, 85, 116, 93, 190, 114, 254, 177, 222, 128, 167, 6, 220, 155, 116, 241, 155, 193, 193, 105, 155, 228, 134, 71, 190, 239, 198, 157, 193, 15, 204, 161, 12, 36, 111, 44, 233, 45, 170, 132, 116, 74, 220, 169, 176, 92, 218, 136, 249, 118, 82, 81, 62, 152, 109, 198, 49, 168, 200, 39, 3, 176, 199, 127, 89, 191, 243, 11, 224, 198, 71, 145, 167, 213, 81, 99, 202, 6, 103, 41, 41, 20, 133, 10, 183, 39, 56, 33, 27, 46, 252, 109, 44, 77, 19, 13, 56, 83, 84, 115, 10, 101, 187, 10, 106, 118, 46, 201, 194, 129, 133, 44, 114, 146, 161, 232, 191, 162, 75, 102, 26, 168, 112, 139, 75, 194, 163, 81, 108, 199, 25, 232, 146, 209, 36, 6, 153, 214, 133, 53, 14, 244, 112, 160, 106, 16, 22, 193, 164, 25, 8, 108, 55, 30, 76, 119, 72, 39, 181, 188, 176, 52, 179, 12, 28, 57, 74, 170, 216, 78, 79, 202, 156, 91, 243, 111, 46, 104, 238, 130, 143, 116, 111, 99, 165, 120, 20, 120, 200, 132, 8, 2, 199, 140, 250, 255, 190, 144, 235, 108, 80, 164, 247, 163, 249, 190, 242, 120, 113, 198};
.const .align 4 .b8 SHA256_H[32] = {103, 230, 9, 106, 133, 174, 103, 187, 114, 243, 110, 60, 58, 245, 79, 165, 127, 82, 14, 81, 140, 104, 5, 155, 171, 217, 131, 31, 25, 205, 224, 91};
.global .align 8 .u64 g_total;
.global .align 8 .u64 g_valid;
.global .align 8 .u64 g_checksum_total;
.global .align 8 .u64 g_checksum_ok;
.global .align 1 .b8 g_sample_full25[25];
.global .align 8 .u64 g_tail1;
.global .align 8 .u64 g_tail2;
.global .align 8 .u64 g_tail3;
.global .align 8 .u64 g_tail4;
.global .align 8 .u64 g_tail5;
.global .align 8 .u64 g_tailN_total;
.global .align 8 .b8 g_cnt[48];

.visible .entry _Z14generate_batchmPcP9uint256_tPbmii(
	.param .u64 _Z14generate_batchmPcP9uint256_tPbmii_param_0,
	.param .u64 .ptr .align 1 _Z14generate_batchmPcP9uint256_tPbmii_param_1,
	.param .u64 .ptr .align 1 _Z14generate_batchmPcP9uint256_tPbmii_param_2,
	.param .u64 .ptr .align 1 _Z14generate_batchmPcP9uint256_tPbmii_param_3,
	.param .u64 _Z14generate_batchmPcP9uint256_tPbmii_param_4,
	.param .u32 _Z14generate_batchmPcP9uint256_tPbmii_param_5,
	.param .u32 _Z14generate_batchmPcP9uint256_tPbmii_param_6
)
{
	.local .align 16 .b8 	__local_depot0[3584];
	.reg .b64 	%SP;
	.reg .b64 	%SPL;
	.reg .pred 	%p<7897>;
	.reg .b16 	%rs<295>;
	.reg .b32 	%r<4831>;
	.reg .b64 	%rd<29236>;

	mov.u64 	%SPL, __local_depot0;
	ld.param.u32 	%r801, [_Z14generate_batchmPcP9uint256_tPbmii_param_6];
	add.u64 	%rd1, %SPL, 0;
	add.u64 	%rd2, %SPL, 0;
	add.u64 	%rd3, %SPL, 0;
	add.u64 	%rd4, %SPL, 0;
	add.u64 	%rd5, %SPL, 0;
	add.u64 	%rd6, %SPL, 0;
	add.u64 	%rd7, %SPL, 0;
	add.u64 	%rd8, %SPL, 0;
	add.u64 	%rd9, %SPL, 0;
	add.u64 	%rd10, %SPL, 0;
	add.u64 	%rd11, %SPL, 256;
	add.u64 	%rd12, %SPL, 288;
	add.u64 	%rd13, %SPL, 0;
	add.u64 	%rd14, %SPL, 0;
	add.u64 	%rd15, %SPL, 0;
	add.u64 	%rd16, %SPL, 0;
	add.u64 	%rd17, %SPL, 0;
	add.u64 	%rd18, %SPL, 0;
	add.u64 	%rd19, %SPL, 0;
	add.u64 	%rd20, %SPL, 288;
	add.u64 	%rd21, %SPL, 0;
	add.u64 	%rd22, %SPL, 0;
	add.u64 	%rd23, %SPL, 0;
	add.u64 	%rd24, %SPL, 0;
	add.u64 	%rd25, %SPL, 0;
	add.u64 	%rd26, %SPL, 0;
	add.u64 	%rd27, %SPL, 0;
	add.u64 	%rd28, %SPL, 0;
	add.u64 	%rd29, %SPL, 288;
	add.u64 	%rd30, %SPL, 0;
	add.u64 	%rd31, %SPL, 0;
	add.u64 	%rd32, %SPL, 0;
	add.u64 	%rd33, %SPL, 0;
	add.u64 	%rd34, %SPL, 0;
	add.u64 	%rd35, %SPL, 0;
	add.u64 	%rd36, %SPL, 0;
	add.u64 	%rd37, %SPL, 0;
	add.u64 	%rd38, %SPL, 0;
	add.u64 	%rd39, %SPL, 0;
	add.u64 	%rd40, %SPL, 0;
	add.u64 	%rd41, %SPL, 0;
	add.u64 	%rd42, %SPL, 0;
	add.u64 	%rd43, %SPL, 0;
	add.u64 	%rd44, %SPL, 0;
	add.u64 	%rd45, %SPL, 0;
	add.u64 	%rd46, %SPL, 0;
	add.u64 	%rd47, %SPL, 0;
	add.u64 	%rd48, %SPL, 0;
	add.u64 	%rd49, %SPL, 0;
	add.u64 	%rd50, %SPL, 0;
	add.u64 	%rd51, %SPL, 0;
	add.u64 	%rd52, %SPL, 0;
	add.u64 	%rd53, %SPL, 0;
	add.u64 	%rd54, %SPL, 0;
	add.u64 	%rd55, %SPL, 0;
	add.u64 	%rd56, %SPL, 0;
	add.u64 	%rd57, %SPL, 0;
	add.u64 	%rd58, %SPL, 0;
	add.u64 	%rd59, %SPL, 0;
	add.u64 	%rd60, %SPL, 0;
	add.u64 	%rd61, %SPL, 0;
	add.u64 	%rd62, %SPL, 0;
	add.u64 	%rd63, %SPL, 0;
	add.u64 	%rd64, %SPL, 0;
	add.u64 	%rd65, %SPL, 0;
	add.u64 	%rd66, %SPL, 0;
	add.u64 	%rd67, %SPL, 0;
	add.u64 	%rd68, %SPL, 0;
	add.u64 	%rd69, %SPL, 0;
	add.u64 	%rd70, %SPL, 0;
	add.u64 	%rd71, %SPL, 0;
	add.u64 	%rd72, %SPL, 0;
	add.u64 	%rd73, %SPL, 0;
	add.u64 	%rd74, %SPL, 0;
	add.u64 	%rd75, %SPL, 0;
	add.u64 	%rd76, %SPL, 0;
	add.u64 	%rd77, %SPL, 0;
	add.u64 	%rd78, %SPL, 0;
	add.u64 	%rd79, %SPL, 0;
	add.u64 	%rd80, %SPL, 0;
	add.u64 	%rd81, %SPL, 0;
	add.u64 	%rd82, %SPL, 0;
	add.u64 	%rd83, %SPL, 0;
	add.u64 	%rd84, %SPL, 360;
	add.u64 	%rd85, %SPL, 400;
	add.u64 	%rd86, %SPL, 1936;
	add.u64 	%rd87, %SPL, 2448;
	add.u64 	%rd88, %SPL, 2960;
	add.u64 	%rd89, %SPL, 3472;
	add.u64 	%rd90, %SPL, 3507;
	add.u64 	%rd91, %SPL, 3542;
	mov.u32 	%r802, %ctaid.x;
	mov.u32 	%r803, %ntid.x;
	mov.u32 	%r804, %tid.x;
	mad.lo.s32 	%r1, %r802, %r803, %r804;
	setp.ge.s32 	%p1, %r1, %r801;
	@%p1 bra 	$L__BB0_4192;
	ld.param.u64 	%rd25916, [_Z14generate_batchmPcP9uint256_tPbmii_param_0];
	cvt.s64.s32 	%rd9650, %r1;
	add.s64 	%rd25939, %rd25916, %rd9650;
	ld.const.u64 	%rd93, [SECP256K1_N];
	ld.const.u64 	%rd94, [SECP256K1_N+8];
	ld.const.u64 	%rd95, [SECP256K1_N+16];
	ld.const.u64 	%rd96, [SECP256K1_N+24];
$L__BB0_2:
	mad.lo.s64 	%rd9651, %rd25939, 6364136223846793005, 1442695040888963407;
	shr.u64 	%rd9652, %rd9651, 33;
	xor.b64  	%rd9653, %rd9652, %rd9651;
	mul.lo.s64 	%rd9654, %rd9653, -49064778989728563;
	shr.u64 	%rd9655, %rd9654, 33;
	xor.b64  	%rd98, %rd9655, %rd9654;
	mad.lo.s64 	%rd9656, %rd25939, 7520897724310334953, 1876011003808476466;
	shr.u64 	%rd9657, %rd9656, 33;
	xor.b64  	%rd9658, %rd9657, %rd9656;
	mul.lo.s64 	%rd9659, %rd9658, -49064778989728563;
	shr.u64 	%rd9660, %rd9659, 33;
	xor.b64  	%rd99, %rd9660, %rd9659;
	mad.lo.s64 	%rd9661, %rd25939, 793875393913628917, -7280499659394350823;
	shr.u64 	%rd9662, %rd9661, 33;
	xor.b64  	%rd9663, %rd9662, %rd9661;
	mul.lo.s64 	%rd9664, %rd9663, -49064778989728563;
	shr.u64 	%rd9665, %rd9664, 33;
	xor.b64  	%rd100, %rd9665, %rd9664;
	mad.lo.s64 	%rd25939, %rd25939, -338549647893938671, 7401132627792533940;
	shr.u64 	%rd9666, %rd25939, 33;
	xor.b64  	%rd9667, %rd9666, %rd25939;
	mul.lo.s64 	%rd9668, %rd9667, -49064778989728563;
	shr.u64 	%rd9669, %rd9668, 33;
	xor.b64  	%rd9670, %rd9669, %rd9668;
	or.b64  	%rd9671, %rd99, %rd98;
	or.b64  	%rd9672, %rd9671, %rd100;
	or.b64  	%rd9673, %rd9672, %rd9670;
	setp.eq.s64 	%p2, %rd9673, 0;
	setp.gt.u64 	%p3, %rd9670, %rd96;
	or.pred  	%p4, %p2, %p3;
	@%p4 bra 	$L__BB0_2;
	setp.ne.s64 	%p5, %rd9670, %rd96;
	@%p5 bra 	$L__BB0_8;
	setp.gt.u64 	%p6, %rd100, %rd95;
	@%p6 bra 	$L__BB0_2;
	setp.ne.s64 	%p7, %rd100, %rd95;
	@%p7 bra 	$L__BB0_8;
	setp.gt.u64 	%p8, %rd99, %rd94;
	@%p8 bra 	$L__BB0_2;
	setp.eq.s64 	%p9, %rd99, %rd94;
	setp.ge.u64 	%p10, %rd98, %rd93;
	and.pred  	%p11, %p9, %p10;
	@%p11 bra 	$L__BB0_2;
$L__BB0_8:
	st.local.u64 	[%rd84], %rd98;
	st.local.u64 	[%rd84+8], %rd99;
	st.local.u64 	[%rd84+16], %rd100;
	st.local.u64 	[%rd84+24], %rd9670;
	mov.b32 	%r4464, 255;
	mov.b64 	%rd28310, 0;
	mov.u64 	%rd28311, %rd28310;
	mov.u64 	%rd28312, %rd28310;
	mov.u64 	%rd28313, %rd28310;
	mov.u64 	%rd28314, %rd28310;
	mov.u64 	%rd28315, %rd28310;
	mov.u64 	%rd28316, %rd28310;
	mov.u64 	%rd28317, %rd28310;
	mov.u64 	%rd28318, %rd28310;
	mov.u64 	%rd28319, %rd28310;
	mov.u64 	%rd28320, %rd28310;
	mov.u64 	%rd28321, %rd28310;
$L__BB0_9:
	mov.u32 	%r2, %r4464;
	or.b64  	%rd9675, %rd28312, %rd28313;
	or.b64  	%rd9676, %rd9675, %rd28311;
	or.b64  	%rd9677, %rd9676, %rd28310;
	setp.eq.s64 	%p12, %rd9677, 0;
	mov.u64 	%rd26276, %rd28310;
	mov.u64 	%rd26277, %rd28311;
	mov.u64 	%rd26278, %rd28312;
	mov.u64 	%rd26279, %rd28313;
	mov.u64 	%rd26280, %rd28314;
	mov.u64 	%rd26281, %rd28315;
	mov.u64 	%rd26282, %rd28316;
	mov.u64 	%rd26283, %rd28317;
	mov.u64 	%rd26284, %rd28318;
	mov.u64 	%rd26285, %rd28319;
	mov.u64 	%rd26286, %rd28320;
	mov.u64 	%rd26287, %rd28321;
	@%p12 bra 	$L__BB0_412;
	mov.b64 	%rd25953, 0;
	st.local.v2.u64 	[%rd83+32], {%rd25953, %rd25953};
	st.local.v2.u64 	[%rd83+48], {%rd25953, %rd25953};
	mul.lo.s64 	%rd9679, %rd28321, %rd28321;
	mul.hi.u64 	%rd9680, %rd28321, %rd28321;
	mul.lo.s64 	%rd9681, %rd28320, %rd28321;
	mul.hi.u64 	%rd9682, %rd28321, %rd28320;
	add.s64 	%rd25956, %rd9681, %rd9680;
	setp.lt.u64 	%p13, %rd25956, %rd9681;
	selp.u64 	%rd9683, 1, 0, %p13;
	st.local.v2.u64 	[%rd83], {%rd9679, %rd25956};
	add.s64 	%rd9684, %rd9682, %rd9683;
	mul.lo.s64 	%rd9685, %rd28319, %rd28321;
	mul.hi.u64 	%rd9686, %rd28321, %rd28319;
	add.s64 	%rd25955, %rd9685, %rd9684;
	setp.lt.u64 	%p14, %rd25955, %rd9685;
	selp.u64 	%rd9687, 1, 0, %p14;
	add.s64 	%rd9688, %rd9686, %rd9687;
	mul.lo.s64 	%rd9689, %rd28318, %rd28321;
	mul.hi.u64 	%rd9690, %rd28321, %rd28318;
	add.s64 	%rd25954, %rd9689, %rd9688;
	setp.lt.u64 	%p15, %rd25954, %rd9689;
	selp.u64 	%rd9691, 1, 0, %p15;
	st.local.v2.u64 	[%rd83+16], {%rd25955, %rd25954};
	add.s64 	%rd25952, %rd9690, %rd9691;
	setp.eq.s64 	%p16, %rd25952, 0;
	@%p16 bra 	$L__BB0_14;
	mov.b32 	%r4465, 4;
$L__BB0_12:
	mul.wide.u32 	%rd9693, %r4465, 8;
	add.s64 	%rd9694, %rd83, %rd9693;
	ld.local.u64 	%rd9695, [%rd9694];
	add.s64 	%rd9696, %rd9695, %rd25952;
	setp.lt.u64 	%p17, %rd9696, %rd9695;
	st.local.u64 	[%rd9694], %rd9696;
	add.s32 	%r4465, %r4465, 1;
	mov.b64 	%rd25952, 1;
	@%p17 bra 	$L__BB0_12;
	ld.local.u64 	%rd25956, [%rd83+8];
	ld.local.v2.u64 	{%rd25955, %rd25954}, [%rd83+16];
	ld.local.u64 	%rd25953, [%rd83+32];
$L__BB0_14:
	mul.hi.u64 	%rd9697, %rd28320, %rd28321;
	mad.lo.s64 	%rd9698, %rd28320, %rd28321, %rd25956;
	setp.lt.u64 	%p18, %rd9698, %rd25956;
	selp.u64 	%rd9699, 1, 0, %p18;
	st.local.u64 	[%rd83+8], %rd9698;
	add.s64 	%rd9700, %rd9697, %rd9699;
	mul.hi.u64 	%rd9701, %rd28320, %rd28320;
	mad.lo.s64 	%rd9702, %rd28320, %rd28320, %rd25955;
	setp.lt.u64 	%p19, %rd9702, %rd25955;
	selp.u64 	%rd9703, 1, 0, %p19;
	add.s64 	%rd25960, %rd9702, %rd9700;
	setp.lt.u64 	%p20, %rd25960, %rd9702;
	selp.u64 	%rd9704, 1, 0, %p20;
	add.s64 	%rd9705, %rd9701, %rd9703;
	add.s64 	%rd9706, %rd9705, %rd9704;
	mul.lo.s64 	%rd129, %rd28319, %rd28320;
	mul.hi.u64 	%rd9707, %rd28320, %rd28319;
	add.s64 	%rd9708, %rd25954, %rd129;
	setp.lt.u64 	%p21, %rd9708, %rd25954;
	selp.u64 	%rd9709, 1, 0, %p21;
	add.s64 	%rd25959, %rd9708, %rd9706;
	setp.lt.u64 	%p22, %rd25959, %rd9708;
	selp.u64 	%rd9710, 1, 0, %p22;
	st.local.v2.u64 	[%rd83+16], {%rd25960, %rd25959};
	add.s64 	%rd9711, %rd9707, %rd9709;
	add.s64 	%rd9712, %rd9711, %rd9710;
	mul.hi.u64 	%rd9713, %rd28320, %rd28318;
	mad.lo.s64 	%rd9714, %rd28318, %rd28320, %rd25953;
	setp.lt.u64 	%p23, %rd9714, %rd25953;
	selp.u64 	%rd9715, 1, 0, %p23;
	add.s64 	%rd25958, %rd9714, %rd9712;
	setp.lt.u64 	%p24, %rd25958, %rd9714;
	selp.u64 	%rd9716, 1, 0, %p24;
	st.local.u64 	[%rd83+32], %rd25958;
	add.s64 	%rd9717, %rd9713, %rd9715;
	add.s64 	%rd25957, %rd9717, %rd9716;
	setp.eq.s64 	%p25, %rd25957, 0;
	@%p25 bra 	$L__BB0_18;
	mov.b32 	%r4466, 5;
$L__BB0_16:
	mul.wide.u32 	%rd9719, %r4466, 8;
	add.s64 	%rd9720, %rd83, %rd9719;
	ld.local.u64 	%rd9721, [%rd9720];
	add.s64 	%rd9722, %rd9721, %rd25957;
	setp.lt.u64 	%p26, %rd9722, %rd9721;
	st.local.u64 	[%rd9720], %rd9722;
	add.s32 	%r4466, %r4466, 1;
	mov.b64 	%rd25957, 1;
	@%p26 bra 	$L__BB0_16;
	ld.local.v2.u64 	{%rd25960, %rd25959}, [%rd83+16];
	ld.local.u64 	%rd25958, [%rd83+32];
$L__BB0_18:
	mul.hi.u64 	%rd9723, %rd28319, %rd28321;
	mad.lo.s64 	%rd9724, %rd28319, %rd28321, %rd25960;
	setp.lt.u64 	%p27, %rd9724, %rd25960;
	selp.u64 	%rd9725, 1, 0, %p27;
	add.s64 	%rd9726, %rd9723, %rd9725;
	mul.hi.u64 	%rd9727, %rd28319, %rd28320;
	add.s64 	%rd9728, %rd25959, %rd129;
	setp.lt.u64 	%p28, %rd9728, %rd25959;
	selp.u64 	%rd9729, 1, 0, %p28;
	add.s64 	%rd25964, %rd9728, %rd9726;
	setp.lt.u64 	%p29, %rd25964, %rd9728;
	selp.u64 	%rd9730, 1, 0, %p29;
	st.local.v2.u64 	[%rd83+16], {%rd9724, %rd25964};
	add.s64 	%rd9731, %rd9727, %rd9729;
	add.s64 	%rd9732, %rd9731, %rd9730;
	mul.hi.u64 	%rd9733, %rd28319, %rd28319;
	mad.lo.s64 	%rd9734, %rd28319, %rd28319, %rd25958;
	setp.lt.u64 	%p30, %rd9734, %rd25958;
	selp.u64 	%rd9735, 1, 0, %p30;
	add.s64 	%rd25963, %rd9734, %rd9732;
	setp.lt.u64 	%p31, %rd25963, %rd9734;
	selp.u64 	%rd9736, 1, 0, %p31;
	add.s64 	%rd9737, %rd9733, %rd9735;
	add.s64 	%rd9738, %rd9737, %rd9736;
	mul.lo.s64 	%rd142, %rd28318, %rd28319;
	mul.hi.u64 	%rd9739, %rd28319, %rd28318;
	ld.local.u64 	%rd9740, [%rd83+40];
	add.s64 	%rd9741, %rd9740, %rd142;
	setp.lt.u64 	%p32, %rd9741, %rd9740;
	selp.u64 	%rd9742, 1, 0, %p32;
	add.s64 	%rd25962, %rd9741, %rd9738;
	setp.lt.u64 	%p33, %rd25962, %rd9741;
	selp.u64 	%rd9743, 1, 0, %p33;
	st.local.v2.u64 	[%rd83+32], {%rd25963, %rd25962};
	add.s64 	%rd9744, %rd9739, %rd9742;
	add.s64 	%rd25961, %rd9744, %rd9743;
	setp.eq.s64 	%p34, %rd25961, 0;
	@%p34 bra 	$L__BB0_22;
	mov.b32 	%r4467, 6;
$L__BB0_20:
	mul.wide.u32 	%rd9746, %r4467, 8;
	add.s64 	%rd9747, %rd83, %rd9746;
	ld.local.u64 	%rd9748, [%rd9747];
	add.s64 	%rd9749, %rd9748, %rd25961;
	setp.lt.u64 	%p35, %rd9749, %rd9748;
	st.local.u64 	[%rd9747], %rd9749;
	add.s32 	%r4467, %r4467, 1;
	mov.b64 	%rd25961, 1;
	@%p35 bra 	$L__BB0_20;
	ld.local.u64 	%rd25964, [%rd83+24];
	ld.local.v2.u64 	{%rd25963, %rd25962}, [%rd83+32];
$L__BB0_22:
	mul.hi.u64 	%rd9750, %rd28318, %rd28321;
	mad.lo.s64 	%rd25969, %rd28318, %rd28321, %rd25964;
	setp.lt.u64 	%p36, %rd25969, %rd25964;
	selp.u64 	%rd9751, 1, 0, %p36;
	st.local.u64 	[%rd83+24], %rd25969;
	add.s64 	%rd9752, %rd9750, %rd9751;
	mul.hi.u64 	%rd9753, %rd28318, %rd28320;
	mad.lo.s64 	%rd9754, %rd28318, %rd28320, %rd25963;
	setp.lt.u64 	%p37, %rd9754, %rd25963;
	selp.u64 	%rd9755, 1, 0, %p37;
	add.s64 	%rd25966, %rd9754, %rd9752;
	setp.lt.u64 	%p38, %rd25966, %rd9754;
	selp.u64 	%rd9756, 1, 0, %p38;
	add.s64 	%rd9757, %rd9753, %rd9755;
	add.s64 	%rd9758, %rd9757, %rd9756;
	mul.hi.u64 	%rd9759, %rd28318, %rd28319;
	add.s64 	%rd9760, %rd25962, %rd142;
	setp.lt.u64 	%p39, %rd9760, %rd25962;
	selp.u64 	%rd9761, 1, 0, %p39;
	add.s64 	%rd9762, %rd9760, %rd9758;
	setp.lt.u64 	%p40, %rd9762, %rd9760;
	selp.u64 	%rd9763, 1, 0, %p40;
	st.local.v2.u64 	[%rd83+32], {%rd25966, %rd9762};
	add.s64 	%rd9764, %rd9759, %rd9761;
	add.s64 	%rd9765, %rd9764, %rd9763;
	mul.hi.u64 	%rd9766, %rd28318, %rd28318;
	ld.local.u64 	%rd9767, [%rd83+48];
	mad.lo.s64 	%rd9768, %rd28318, %rd28318, %rd9767;
	setp.lt.u64 	%p41, %rd9768, %rd9767;
	selp.u64 	%rd9769, 1, 0, %p41;
	add.s64 	%rd9770, %rd9768, %rd9765;
	setp.lt.u64 	%p42, %rd9770, %rd9768;
	selp.u64 	%rd9771, 1, 0, %p42;
	st.local.u64 	[%rd83+48], %rd9770;
	add.s64 	%rd9772, %rd9766, %rd9769;
	add.s64 	%rd25965, %rd9772, %rd9771;
	setp.eq.s64 	%p43, %rd25965, 0;
	@%p43 bra 	$L__BB0_26;
	mov.b32 	%r4468, 7;
$L__BB0_24:
	mul.wide.u32 	%rd9774, %r4468, 8;
	add.s64 	%rd9775, %rd83, %rd9774;
	ld.local.u64 	%rd9776, [%rd9775];
	add.s64 	%rd9777, %rd9776, %rd25965;
	setp.lt.u64 	%p44, %rd9777, %rd9776;
	st.local.u64 	[%rd9775], %rd9777;
	add.s32 	%r4468, %r4468, 1;
	mov.b64 	%rd25965, 1;
	@%p44 bra 	$L__BB0_24;
	ld.local.u64 	%rd25969, [%rd83+24];
	ld.local.u64 	%rd25966, [%rd83+32];
$L__BB0_26:
	ld.local.u64 	%rd9779, [%rd83+8];
	ld.local.u64 	%rd25970, [%rd83+16];
	shl.b64 	%rd9780, %rd25966, 32;
	shr.u64 	%rd9781, %rd25966, 32;
	add.s64 	%rd161, %rd9679, %rd9780;
	setp.lt.u64 	%p45, %rd161, %rd9679;
	selp.u64 	%rd9783, 1, 0, %p45;
	add.s64 	%rd9784, %rd9781, %rd9783;
	add.s64 	%rd162, %rd9784, %rd9779;
	max.u64 	%rd9785, %rd9784, %rd9779;
	setp.gt.u64 	%p46, %rd9785, %rd162;
	mov.b64 	%rd25968, 0;
	@%p46 bra 	$L__BB0_45;
$L__BB0_27:
	ld.local.u64 	%rd166, [%rd83+40];
	shl.b64 	%rd9788, %rd166, 32;
	shr.u64 	%rd9789, %rd166, 32;
	add.s64 	%rd167, %rd162, %rd9788;
	setp.lt.u64 	%p49, %rd167, %rd162;
	selp.u64 	%rd9790, 1, 0, %p49;
	add.s64 	%rd9791, %rd9789, %rd9790;
	add.s64 	%rd168, %rd9791, %rd25970;
	max.u64 	%rd9792, %rd9791, %rd25970;
	setp.le.u64 	%p50, %rd9792, %rd168;
	@%p50 bra 	$L__BB0_29;
	add.s64 	%rd25969, %rd25969, 1;
	setp.eq.s64 	%p51, %rd25969, 0;
	selp.u64 	%rd9793, 1, 0, %p51;
	add.s64 	%rd25968, %rd25968, %rd9793;
$L__BB0_29:
	ld.local.v2.u64 	{%rd173, %rd174}, [%rd83+48];
	shl.b64 	%rd9794, %rd173, 32;
	shr.u64 	%rd9795, %rd173, 32;
	add.s64 	%rd25975, %rd168, %rd9794;
	setp.lt.u64 	%p52, %rd25975, %rd168;
	selp.u64 	%rd9796, 1, 0, %p52;
	add.s64 	%rd9797, %rd9795, %rd9796;
	add.s64 	%rd9798, %rd9797, %rd25969;
	max.u64 	%rd9799, %rd9797, %rd25969;
	setp.gt.u64 	%p53, %rd9799, %rd9798;
	selp.u64 	%rd9800, 1, 0, %p53;
	add.s64 	%rd9801, %rd25968, %rd9800;
	shl.b64 	%rd9802, %rd174, 32;
	shr.u64 	%rd9803, %rd174, 32;
	add.s64 	%rd25974, %rd9798, %rd9802;
	setp.lt.u64 	%p54, %rd25974, %rd9798;
	selp.u64 	%rd9804, 1, 0, %p54;
	add.s64 	%rd9805, %rd9801, %rd9803;
	add.s64 	%rd25973, %rd9805, %rd9804;
	mov.b64 	%rd9806, 977;
	mul.hi.u64 	%rd9807, %rd25966, %rd9806;
	mad.lo.s64 	%rd25983, %rd25966, 977, %rd161;
	setp.lt.u64 	%p55, %rd25983, %rd161;
	selp.u64 	%rd9808, 1, 0, %p55;
	add.s64 	%rd9809, %rd9807, %rd9808;
	add.s64 	%rd179, %rd9809, %rd167;
	max.u64 	%rd9810, %rd9809, %rd167;
	setp.gt.u64 	%p56, %rd9810, %rd179;
	@%p56 bra 	$L__BB0_47;
$L__BB0_30:
	mov.b64 	%rd9813, 977;
	mul.hi.u64 	%rd9814, %rd166, %rd9813;
	mad.lo.s64 	%rd25986, %rd166, 977, %rd179;
	setp.lt.u64 	%p59, %rd25986, %rd179;
	selp.u64 	%rd9815, 1, 0, %p59;
	add.s64 	%rd9816, %rd9814, %rd9815;
	add.s64 	%rd187, %rd9816, %rd25975;
	max.u64 	%rd9817, %rd9816, %rd25975;
	setp.le.u64 	%p60, %rd9817, %rd187;
	@%p60 bra 	$L__BB0_32;
	add.s64 	%rd25974, %rd25974, 1;
	setp.eq.s64 	%p61, %rd25974, 0;
	selp.u64 	%rd9818, 1, 0, %p61;
	add.s64 	%rd25973, %rd25973, %rd9818;
$L__BB0_32:
	mov.b64 	%rd9819, 977;
	mul.hi.u64 	%rd9820, %rd173, %rd9819;
	mad.lo.s64 	%rd25981, %rd173, 977, %rd187;
	setp.lt.u64 	%p62, %rd25981, %rd187;
	selp.u64 	%rd9821, 1, 0, %p62;
	add.s64 	%rd9822, %rd9820, %rd9821;
	add.s64 	%rd9823, %rd9822, %rd25974;
	max.u64 	%rd9824, %rd9822, %rd25974;
	setp.gt.u64 	%p63, %rd9824, %rd9823;
	selp.u64 	%rd9825, 1, 0, %p63;
	add.s64 	%rd9826, %rd25973, %rd9825;
	mul.hi.u64 	%rd9827, %rd174, %rd9819;
	mad.lo.s64 	%rd25980, %rd174, 977, %rd9823;
	setp.lt.u64 	%p64, %rd25980, %rd9823;
	selp.u64 	%rd9828, 1, 0, %p64;
	add.s64 	%rd9829, %rd9826, %rd9827;
	add.s64 	%rd194, %rd9829, %rd9828;
	setp.eq.s64 	%p65, %rd194, 0;
	@%p65 bra 	$L__BB0_37;
	shl.b64 	%rd9830, %rd194, 32;
	shr.u64 	%rd9831, %rd194, 32;
	add.s64 	%rd198, %rd25983, %rd9830;
	setp.lt.u64 	%p66, %rd198, %rd25983;
	selp.u64 	%rd9832, 1, 0, %p66;
	add.s64 	%rd9833, %rd9831, %rd9832;
	add.s64 	%rd199, %rd9833, %rd25986;
	max.u64 	%rd9834, %rd9833, %rd25986;
	setp.le.u64 	%p67, %rd9834, %rd199;
	@%p67 bra 	$L__BB0_35;
	add.s64 	%rd25981, %rd25981, 1;
	setp.eq.s64 	%p68, %rd25981, 0;
	selp.u64 	%rd9835, 1, 0, %p68;
	add.s64 	%rd25980, %rd25980, %rd9835;
$L__BB0_35:
	mov.b64 	%rd9836, 977;
	mul.hi.u64 	%rd9837, %rd194, %rd9836;
	mad.lo.s64 	%rd25983, %rd194, 977, %rd198;
	setp.lt.u64 	%p69, %rd25983, %rd198;
	selp.u64 	%rd9838, 1, 0, %p69;
	add.s64 	%rd9839, %rd9837, %rd9838;
	add.s64 	%rd25986, %rd9839, %rd199;
	max.u64 	%rd9840, %rd9839, %rd199;
	setp.le.u64 	%p70, %rd9840, %rd25986;
	@%p70 bra 	$L__BB0_37;
	add.s64 	%rd25981, %rd25981, 1;
	setp.eq.s64 	%p71, %rd25981, 0;
	selp.u64 	%rd9841, 1, 0, %p71;
	add.s64 	%rd25980, %rd25980, %rd9841;
$L__BB0_37:
	ld.const.u64 	%rd212, [SECP256K1_P+16];
	ld.const.u64 	%rd213, [SECP256K1_P+8];
	ld.const.u64 	%rd214, [SECP256K1_P];
	ld.const.u64 	%rd215, [SECP256K1_P+24];
	setp.gt.u64 	%p72, %rd25980, %rd215;
	@%p72 bra 	$L__BB0_43;
	setp.lt.u64 	%p73, %rd25980, %rd215;
	mov.u64 	%rd25987, %rd25983;
	@%p73 bra 	$L__BB0_44;
	setp.gt.u64 	%p74, %rd25981, %rd212;
	@%p74 bra 	$L__BB0_43;
	setp.lt.u64 	%p75, %rd25981, %rd212;
	mov.u64 	%rd25987, %rd25983;
	@%p75 bra 	$L__BB0_44;
	setp.gt.u64 	%p76, %rd25986, %rd213;
	@%p76 bra 	$L__BB0_43;
	setp.lt.u64 	%p77, %rd25986, %rd213;
	setp.lt.u64 	%p78, %rd25983, %rd214;
	or.pred  	%p79, %p77, %p78;
	mov.u64 	%rd25987, %rd25983;
	@%p79 bra 	$L__BB0_44;
$L__BB0_43:
	sub.s64 	%rd25987, %rd25983, %rd214;
	setp.lt.u64 	%p80, %rd25983, %rd214;
	selp.u64 	%rd9842, 1, 0, %p80;
	sub.s64 	%rd9843, %rd25986, %rd213;
	setp.lt.u64 	%p81, %rd25986, %rd213;
	selp.s64 	%rd9844, -1, 0, %p80;
	add.s64 	%rd25986, %rd9843, %rd9844;
	setp.lt.u64 	%p82, %rd9843, %rd9842;
	or.pred  	%p83, %p81, %p82;
	selp.u64 	%rd9845, 1, 0, %p83;
	sub.s64 	%rd9846, %rd25981, %rd212;
	setp.lt.u64 	%p84, %rd25981, %rd212;
	selp.s64 	%rd9847, -1, 0, %p83;
	add.s64 	%rd25981, %rd9846, %rd9847;
	setp.lt.u64 	%p85, %rd9846, %rd9845;
	or.pred  	%p86, %p84, %p85;
	selp.s64 	%rd9848, -1, 0, %p86;
	sub.s64 	%rd9849, %rd25980, %rd215;
	add.s64 	%rd25980, %rd9849, %rd9848;
$L__BB0_44:
	setp.gt.u64 	%p87, %rd25980, %rd215;
	@%p87 bra 	$L__BB0_53;
	bra.uni 	$L__BB0_54;
$L__BB0_45:
	add.s64 	%rd25970, %rd25970, 1;
	setp.ne.s64 	%p47, %rd25970, 0;
	@%p47 bra 	$L__BB0_27;
	add.s64 	%rd25969, %rd25969, 1;
	setp.eq.s64 	%p48, %rd25969, 0;
	selp.u64 	%rd25968, 1, 0, %p48;
	mov.b64 	%rd25970, 0;
	bra.uni 	$L__BB0_27;
$L__BB0_47:
	add.s64 	%rd25975, %rd25975, 1;
	setp.ne.s64 	%p57, %rd25975, 0;
	@%p57 bra 	$L__BB0_30;
	add.s64 	%rd25974, %rd25974, 1;
	setp.eq.s64 	%p58, %rd25974, 0;
	selp.u64 	%rd9812, 1, 0, %p58;
	add.s64 	%rd25973, %rd25973, %rd9812;
	mov.b64 	%rd25975, 0;
	bra.uni 	$L__BB0_30;
$L__BB0_49:
	setp.gt.u64 	%p89, %rd25981, %rd212;
	@%p89 bra 	$L__BB0_53;
	setp.lt.u64 	%p90, %rd25981, %rd212;
	mov.u64 	%rd25991, %rd25987;
	@%p90 bra 	$L__BB0_55;
	setp.gt.u64 	%p91, %rd25986, %rd213;
	@%p91 bra 	$L__BB0_53;
	setp.lt.u64 	%p92, %rd25986, %rd213;
	setp.lt.u64 	%p93, %rd25987, %rd214;
	or.pred  	%p94, %p92, %p93;
	mov.u64 	%rd25991, %rd25987;
	@%p94 bra 	$L__BB0_55;
$L__BB0_53:
	sub.s64 	%rd25991, %rd25987, %rd214;
	setp.lt.u64 	%p95, %rd25987, %rd214;
	selp.u64 	%rd9850, 1, 0, %p95;
	sub.s64 	%rd9851, %rd25986, %rd213;
	setp.lt.u64 	%p96, %rd25986, %rd213;
	selp.s64 	%rd9852, -1, 0, %p95;
	add.s64 	%rd25986, %rd9851, %rd9852;
	setp.lt.u64 	%p97, %rd9851, %rd9850;
	or.pred  	%p98, %p96, %p97;
	selp.u64 	%rd9853, 1, 0, %p98;
	sub.s64 	%rd9854, %rd25981, %rd212;
	setp.lt.u64 	%p99, %rd25981, %rd212;
	selp.s64 	%rd9855, -1, 0, %p98;
	add.s64 	%rd25981, %rd9854, %rd9855;
	setp.lt.u64 	%p100, %rd9854, %rd9853;
	or.pred  	%p101, %p99, %p100;
	selp.s64 	%rd9856, -1, 0, %p101;
	sub.s64 	%rd9857, %rd25980, %rd215;
	add.s64 	%rd25980, %rd9857, %rd9856;
	bra.uni 	$L__BB0_55;
$L__BB0_54:
	setp.lt.u64 	%p88, %rd25980, %rd215;
	mov.u64 	%rd25991, %rd25987;
	@%p88 bra 	$L__BB0_55;
	bra.uni 	$L__BB0_49;
$L__BB0_55:
	mov.b64 	%rd25993, 0;
	st.local.v2.u64 	[%rd82+32], {%rd25993, %rd25993};
	st.local.v2.u64 	[%rd82+48], {%rd25993, %rd25993};
	mul.lo.s64 	%rd9859, %rd28317, %rd28317;
	mul.hi.u64 	%rd9860, %rd28317, %rd28317;
	mul.lo.s64 	%rd9861, %rd28316, %rd28317;
	mul.hi.u64 	%rd9862, %rd28317, %rd28316;
	add.s64 	%rd25996, %rd9861, %rd9860;
	setp.lt.u64 	%p102, %rd25996, %rd9861;
	selp.u64 	%rd9863, 1, 0, %p102;
	st.local.v2.u64 	[%rd82], {%rd9859, %rd25996};
	add.s64 	%rd9864, %rd9862, %rd9863;
	mul.lo.s64 	%rd9865, %rd28315, %rd28317;
	mul.hi.u64 	%rd9866, %rd28317, %rd28315;
	add.s64 	%rd25995, %rd9865, %rd9864;
	setp.lt.u64 	%p103, %rd25995, %rd9865;
	selp.u64 	%rd9867, 1, 0, %p103;
	add.s64 	%rd9868, %rd9866, %rd9867;
	mul.lo.s64 	%rd9869, %rd28314, %rd28317;
	mul.hi.u64 	%rd9870, %rd28317, %rd28314;
	add.s64 	%rd25994, %rd9869, %rd9868;
	setp.lt.u64 	%p104, %rd25994, %rd9869;
	selp.u64 	%rd9871, 1, 0, %p104;
	st.local.v2.u64 	[%rd82+16], {%rd25995, %rd25994};
	add.s64 	%rd25992, %rd9870, %rd9871;
	setp.eq.s64 	%p105, %rd25992, 0;
	@%p105 bra 	$L__BB0_59;
	mov.b32 	%r4469, 4;
$L__BB0_57:
	mul.wide.u32 	%rd9873, %r4469, 8;
	add.s64 	%rd9874, %rd82, %rd9873;
	ld.local.u64 	%rd9875, [%rd9874];
	add.s64 	%rd9876, %rd9875, %rd25992;
	setp.lt.u64 	%p106, %rd9876, %rd9875;
	st.local.u64 	[%rd9874], %rd9876;
	add.s32 	%r4469, %r4469, 1;
	mov.b64 	%rd25992, 1;
	@%p106 bra 	$L__BB0_57;
	ld.local.u64 	%rd25996, [%rd82+8];
	ld.local.v2.u64 	{%rd25995, %rd25994}, [%rd82+16];
	ld.local.u64 	%rd25993, [%rd82+32];
$L__BB0_59:
	mul.hi.u64 	%rd9877, %rd28316, %rd28317;
	mad.lo.s64 	%rd9878, %rd28316, %rd28317, %rd25996;
	setp.lt.u64 	%p107, %rd9878, %rd25996;
	selp.u64 	%rd9879, 1, 0, %p107;
	st.local.u64 	[%rd82+8], %rd9878;
	add.s64 	%rd9880, %rd9877, %rd9879;
	mul.hi.u64 	%rd9881, %rd28316, %rd28316;
	mad.lo.s64 	%rd9882, %rd28316, %rd28316, %rd25995;
	setp.lt.u64 	%p108, %rd9882, %rd25995;
	selp.u64 	%rd9883, 1, 0, %p108;
	add.s64 	%rd26000, %rd9882, %rd9880;
	setp.lt.u64 	%p109, %rd26000, %rd9882;
	selp.u64 	%rd9884, 1, 0, %p109;
	add.s64 	%rd9885, %rd9881, %rd9883;
	add.s64 	%rd9886, %rd9885, %rd9884;
	mul.hi.u64 	%rd9887, %rd28316, %rd28315;
	mad.lo.s64 	%rd9888, %rd28315, %rd28316, %rd25994;
	setp.lt.u64 	%p110, %rd9888, %rd25994;
	selp.u64 	%rd9889, 1, 0, %p110;
	add.s64 	%rd25999, %rd9888, %rd9886;
	setp.lt.u64 	%p111, %rd25999, %rd9888;
	selp.u64 	%rd9890, 1, 0, %p111;
	st.local.v2.u64 	[%rd82+16], {%rd26000, %rd25999};
	add.s64 	%rd9891, %rd9887, %rd9889;
	add.s64 	%rd9892, %rd9891, %rd9890;
	mul.hi.u64 	%rd9893, %rd28316, %rd28314;
	mad.lo.s64 	%rd9894, %rd28314, %rd28316, %rd25993;
	setp.lt.u64 	%p112, %rd9894, %rd25993;
	selp.u64 	%rd9895, 1, 0, %p112;
	add.s64 	%rd25998, %rd9894, %rd9892;
	setp.lt.u64 	%p113, %rd25998, %rd9894;
	selp.u64 	%rd9896, 1, 0, %p113;
	st.local.u64 	[%rd82+32], %rd25998;
	add.s64 	%rd9897, %rd9893, %rd9895;
	add.s64 	%rd25997, %rd9897, %rd9896;
	setp.eq.s64 	%p114, %rd25997, 0;
	@%p114 bra 	$L__BB0_63;
	mov.b32 	%r4470, 5;
$L__BB0_61:
	mul.wide.u32 	%rd9899, %r4470, 8;
	add.s64 	%rd9900, %rd82, %rd9899;
	ld.local.u64 	%rd9901, [%rd9900];
	add.s64 	%rd9902, %rd9901, %rd25997;
	setp.lt.u64 	%p115, %rd9902, %rd9901;
	st.local.u64 	[%rd9900], %rd9902;
	add.s32 	%r4470, %r4470, 1;
	mov.b64 	%rd25997, 1;
	@%p115 bra 	$L__BB0_61;
	ld.local.v2.u64 	{%rd26000, %rd25999}, [%rd82+16];
	ld.local.u64 	%rd25998, [%rd82+32];
$L__BB0_63:
	mul.hi.u64 	%rd9903, %rd28315, %rd28317;
	mad.lo.s64 	%rd9904, %rd28315, %rd28317, %rd26000;
	setp.lt.u64 	%p116, %rd9904, %rd26000;
	selp.u64 	%rd9905, 1, 0, %p116;
	add.s64 	%rd9906, %rd9903, %rd9905;
	mul.hi.u64 	%rd9907, %rd28315, %rd28316;
	mad.lo.s64 	%rd9908, %rd28315, %rd28316, %rd25999;
	setp.lt.u64 	%p117, %rd9908, %rd25999;
	selp.u64 	%rd9909, 1, 0, %p117;
	add.s64 	%rd26004, %rd9908, %rd9906;
	setp.lt.u64 	%p118, %rd26004, %rd9908;
	selp.u64 	%rd9910, 1, 0, %p118;
	st.local.v2.u64 	[%rd82+16], {%rd9904, %rd26004};
	add.s64 	%rd9911, %rd9907, %rd9909;
	add.s64 	%rd9912, %rd9911, %rd9910;
	mul.hi.u64 	%rd9913, %rd28315, %rd28315;
	mad.lo.s64 	%rd9914, %rd28315, %rd28315, %rd25998;
	setp.lt.u64 	%p119, %rd9914, %rd25998;
	selp.u64 	%rd9915, 1, 0, %p119;
	add.s64 	%rd26003, %rd9914, %rd9912;
	setp.lt.u64 	%p120, %rd26003, %rd9914;
	selp.u64 	%rd9916, 1, 0, %p120;
	add.s64 	%rd9917, %rd9913, %rd9915;
	add.s64 	%rd9918, %rd9917, %rd9916;
	mul.hi.u64 	%rd9919, %rd28315, %rd28314;
	ld.local.u64 	%rd9920, [%rd82+40];
	mad.lo.s64 	%rd9921, %rd28314, %rd28315, %rd9920;
	setp.lt.u64 	%p121, %rd9921, %rd9920;
	selp.u64 	%rd9922, 1, 0, %p121;
	add.s64 	%rd26002, %rd9921, %rd9918;
	setp.lt.u64 	%p122, %rd26002, %rd9921;
	selp.u64 	%rd9923, 1, 0, %p122;
	st.local.v2.u64 	[%rd82+32], {%rd26003, %rd26002};
	add.s64 	%rd9924, %rd9919, %rd9922;
	add.s64 	%rd26001, %rd9924, %rd9923;
	setp.eq.s64 	%p123, %rd26001, 0;
	@%p123 bra 	$L__BB0_67;
	mov.b32 	%r4471, 6;
$L__BB0_65:
	mul.wide.u32 	%rd9926, %r4471, 8;
	add.s64 	%rd9927, %rd82, %rd9926;
	ld.local.u64 	%rd9928, [%rd9927];
	add.s64 	%rd9929, %rd9928, %rd26001;
	setp.lt.u64 	%p124, %rd9929, %rd9928;
	st.local.u64 	[%rd9927], %rd9929;
	add.s32 	%r4471, %r4471, 1;
	mov.b64 	%rd26001, 1;
	@%p124 bra 	$L__BB0_65;
	ld.local.u64 	%rd26004, [%rd82+24];
	ld.local.v2.u64 	{%rd26003, %rd26002}, [%rd82+32];
$L__BB0_67:
	mul.hi.u64 	%rd9930, %rd28314, %rd28317;
	mad.lo.s64 	%rd26009, %rd28314, %rd28317, %rd26004;
	setp.lt.u64 	%p125, %rd26009, %rd26004;
	selp.u64 	%rd9931, 1, 0, %p125;
	st.local.u64 	[%rd82+24], %rd26009;
	add.s64 	%rd9932, %rd9930, %rd9931;
	mul.hi.u64 	%rd9933, %rd28314, %rd28316;
	mad.lo.s64 	%rd9934, %rd28314, %rd28316, %rd26003;
	setp.lt.u64 	%p126, %rd9934, %rd26003;
	selp.u64 	%rd9935, 1, 0, %p126;
	add.s64 	%rd26006, %rd9934, %rd9932;
	setp.lt.u64 	%p127, %rd26006, %rd9934;
	selp.u64 	%rd9936, 1, 0, %p127;
	add.s64 	%rd9937, %rd9933, %rd9935;
	add.s64 	%rd9938, %rd9937, %rd9936;
	mul.hi.u64 	%rd9939, %rd28314, %rd28315;
	mad.lo.s64 	%rd9940, %rd28314, %rd28315, %rd26002;
	setp.lt.u64 	%p128, %rd9940, %rd26002;
	selp.u64 	%rd9941, 1, 0, %p128;
	add.s64 	%rd9942, %rd9940, %rd9938;
	setp.lt.u64 	%p129, %rd9942, %rd9940;
	selp.u64 	%rd9943, 1, 0, %p129;
	st.local.v2.u64 	[%rd82+32], {%rd26006, %rd9942};
	add.s64 	%rd9944, %rd9939, %rd9941;
	add.s64 	%rd9945, %rd9944, %rd9943;
	mul.hi.u64 	%rd9946, %rd28314, %rd28314;
	ld.local.u64 	%rd9947, [%rd82+48];
	mad.lo.s64 	%rd9948, %rd28314, %rd28314, %rd9947;
	setp.lt.u64 	%p130, %rd9948, %rd9947;
	selp.u64 	%rd9949, 1, 0, %p130;
	add.s64 	%rd9950, %rd9948, %rd9945;
	setp.lt.u64 	%p131, %rd9950, %rd9948;
	selp.u64 	%rd9951, 1, 0, %p131;
	st.local.u64 	[%rd82+48], %rd9950;
	add.s64 	%rd9952, %rd9946, %rd9949;
	add.s64 	%rd26005, %rd9952, %rd9951;
	setp.eq.s64 	%p132, %rd26005, 0;
	@%p132 bra 	$L__BB0_71;
	mov.b32 	%r4472, 7;
$L__BB0_69:
	mul.wide.u32 	%rd9954, %r4472, 8;
	add.s64 	%rd9955, %rd82, %rd9954;
	ld.local.u64 	%rd9956, [%rd9955];
	add.s64 	%rd9957, %rd9956, %rd26005;
	setp.lt.u64 	%p133, %rd9957, %rd9956;
	st.local.u64 	[%rd9955], %rd9957;
	add.s32 	%r4472, %r4472, 1;
	mov.b64 	%rd26005, 1;
	@%p133 bra 	$L__BB0_69;
	ld.local.u64 	%rd26009, [%rd82+24];
	ld.local.u64 	%rd26006, [%rd82+32];
$L__BB0_71:
	ld.local.u64 	%rd9959, [%rd82+8];
	ld.local.u64 	%rd26010, [%rd82+16];
	shl.b64 	%rd9960, %rd26006, 32;
	shr.u64 	%rd9961, %rd26006, 32;
	add.s64 	%rd276, %rd9859, %rd9960;
	setp.lt.u64 	%p134, %rd276, %rd9859;
	selp.u64 	%rd9963, 1, 0, %p134;
	add.s64 	%rd9964, %rd9961, %rd9963;
	add.s64 	%rd277, %rd9964, %rd9959;
	max.u64 	%rd9965, %rd9964, %rd9959;
	setp.gt.u64 	%p135, %rd9965, %rd277;
	mov.b64 	%rd26008, 0;
	@%p135 bra 	$L__BB0_90;
$L__BB0_72:
	ld.local.u64 	%rd281, [%rd82+40];
	shl.b64 	%rd9968, %rd281, 32;
	shr.u64 	%rd9969, %rd281, 32;
	add.s64 	%rd282, %rd277, %rd9968;
	setp.lt.u64 	%p138, %rd282, %rd277;
	selp.u64 	%rd9970, 1, 0, %p138;
	add.s64 	%rd9971, %rd9969, %rd9970;
	add.s64 	%rd283, %rd9971, %rd26010;
	max.u64 	%rd9972, %rd9971, %rd26010;
	setp.le.u64 	%p139, %rd9972, %rd283;
	@%p139 bra 	$L__BB0_74;
	add.s64 	%rd26009, %rd26009, 1;
	setp.eq.s64 	%p140, %rd26009, 0;
	selp.u64 	%rd9973, 1, 0, %p140;
	add.s64 	%rd26008, %rd26008, %rd9973;
$L__BB0_74:
	ld.local.v2.u64 	{%rd288, %rd289}, [%rd82+48];
	shl.b64 	%rd9974, %rd288, 32;
	shr.u64 	%rd9975, %rd288, 32;
	add.s64 	%rd26015, %rd283, %rd9974;
	setp.lt.u64 	%p141, %rd26015, %rd283;
	selp.u64 	%rd9976, 1, 0, %p141;
	add.s64 	%rd9977, %rd9975, %rd9976;
	add.s64 	%rd9978, %rd9977, %rd26009;
	max.u64 	%rd9979, %rd9977, %rd26009;
	setp.gt.u64 	%p142, %rd9979, %rd9978;
	selp.u64 	%rd9980, 1, 0, %p142;
	add.s64 	%rd9981, %rd26008, %rd9980;
	shl.b64 	%rd9982, %rd289, 32;
	shr.u64 	%rd9983, %rd289, 32;
	add.s64 	%rd26014, %rd9978, %rd9982;
	setp.lt.u64 	%p143, %rd26014, %rd9978;
	selp.u64 	%rd9984, 1, 0, %p143;
	add.s64 	%rd9985, %rd9981, %rd9983;
	add.s64 	%rd26013, %rd9985, %rd9984;
	mov.b64 	%rd9986, 977;
	mul.hi.u64 	%rd9987, %rd26006, %rd9986;
	mad.lo.s64 	%rd26023, %rd26006, 977, %rd276;
	setp.lt.u64 	%p144, %rd26023, %rd276;
	selp.u64 	%rd9988, 1, 0, %p144;
	add.s64 	%rd9989, %rd9987, %rd9988;
	add.s64 	%rd294, %rd9989, %rd282;
	max.u64 	%rd9990, %rd9989, %rd282;
	setp.gt.u64 	%p145, %rd9990, %rd294;
	@%p145 bra 	$L__BB0_92;
$L__BB0_75:
	mov.b64 	%rd9993, 977;
	mul.hi.u64 	%rd9994, %rd281, %rd9993;
	mad.lo.s64 	%rd26026, %rd281, 977, %rd294;
	setp.lt.u64 	%p148, %rd26026, %rd294;
	selp.u64 	%rd9995, 1, 0, %p148;
	add.s64 	%rd9996, %rd9994, %rd9995;
	add.s64 	%rd302, %rd9996, %rd26015;
	max.u64 	%rd9997, %rd9996, %rd26015;
	setp.le.u64 	%p149, %rd9997, %rd302;
	@%p149 bra 	$L__BB0_77;
	add.s64 	%rd26014, %rd26014, 1;
	setp.eq.s64 	%p150, %rd26014, 0;
	selp.u64 	%rd9998, 1, 0, %p150;
	add.s64 	%rd26013, %rd26013, %rd9998;
$L__BB0_77:
	mov.b64 	%rd9999, 977;
	mul.hi.u64 	%rd10000, %rd288, %rd9999;
	mad.lo.s64 	%rd26021, %rd288, 977, %rd302;
	setp.lt.u64 	%p151, %rd26021, %rd302;
	selp.u64 	%rd10001, 1, 0, %p151;
	add.s64 	%rd10002, %rd10000, %rd10001;
	add.s64 	%rd10003, %rd10002, %rd26014;
	max.u64 	%rd10004, %rd10002, %rd26014;
	setp.gt.u64 	%p152, %rd10004, %rd10003;
	selp.u64 	%rd10005, 1, 0, %p152;
	add.s64 	%rd10006, %rd26013, %rd10005;
	mul.hi.u64 	%rd10007, %rd289, %rd9999;
	mad.lo.s64 	%rd26020, %rd289, 977, %rd10003;
	setp.lt.u64 	%p153, %rd26020, %rd10003;
	selp.u64 	%rd10008, 1, 0, %p153;
	add.s64 	%rd10009, %rd10006, %rd10007;
	add.s64 	%rd309, %rd10009, %rd10008;
	setp.eq.s64 	%p154, %rd309, 0;
	@%p154 bra 	$L__BB0_82;
	shl.b64 	%rd10010, %rd309, 32;
	shr.u64 	%rd10011, %rd309, 32;
	add.s64 	%rd313, %rd26023, %rd10010;
	setp.lt.u64 	%p155, %rd313, %rd26023;
	selp.u64 	%rd10012, 1, 0, %p155;
	add.s64 	%rd10013, %rd10011, %rd10012;
	add.s64 	%rd314, %rd10013, %rd26026;
	max.u64 	%rd10014, %rd10013, %rd26026;
	setp.le.u64 	%p156, %rd10014, %rd314;
	@%p156 bra 	$L__BB0_80;
	add.s64 	%rd26021, %rd26021, 1;
	setp.eq.s64 	%p157, %rd26021, 0;
	selp.u64 	%rd10015, 1, 0, %p157;
	add.s64 	%rd26020, %rd26020, %rd10015;
$L__BB0_80:
	mov.b64 	%rd10016, 977;
	mul.hi.u64 	%rd10017, %rd309, %rd10016;
	mad.lo.s64 	%rd26023, %rd309, 977, %rd313;
	setp.lt.u64 	%p158, %rd26023, %rd313;
	selp.u64 	%rd10018, 1, 0, %p158;
	add.s64 	%rd10019, %rd10017, %rd10018;
	add.s64 	%rd26026, %rd10019, %rd314;
	max.u64 	%rd10020, %rd10019, %rd314;
	setp.le.u64 	%p159, %rd10020, %rd26026;
	@%p159 bra 	$L__BB0_82;
	add.s64 	%rd26021, %rd26021, 1;
	setp.eq.s64 	%p160, %rd26021, 0;
	selp.u64 	%rd10021, 1, 0, %p160;
	add.s64 	%rd26020, %rd26020, %rd10021;
$L__BB0_82:
	setp.gt.u64 	%p161, %rd26020, %rd215;
	@%p161 bra 	$L__BB0_88;
	setp.lt.u64 	%p162, %rd26020, %rd215;
	mov.u64 	%rd26027, %rd26023;
	@%p162 bra 	$L__BB0_89;
	setp.gt.u64 	%p163, %rd26021, %rd212;
	@%p163 bra 	$L__BB0_88;
	setp.lt.u64 	%p164, %rd26021, %rd212;
	mov.u64 	%rd26027, %rd26023;
	@%p164 bra 	$L__BB0_89;
	setp.gt.u64 	%p165, %rd26026, %rd213;
	@%p165 bra 	$L__BB0_88;
	setp.lt.u64 	%p166, %rd26026, %rd213;
	setp.lt.u64 	%p167, %rd26023, %rd214;
	or.pred  	%p168, %p166, %p167;
	mov.u64 	%rd26027, %rd26023;
	@%p168 bra 	$L__BB0_89;
$L__BB0_88:
	sub.s64 	%rd26027, %rd26023, %rd214;
	setp.lt.u64 	%p169, %rd26023, %rd214;
	selp.u64 	%rd10025, 1, 0, %p169;
	sub.s64 	%rd10027, %rd26026, %rd213;
	setp.lt.u64 	%p170, %rd26026, %rd213;
	selp.s64 	%rd10028, -1, 0, %p169;
	add.s64 	%rd26026, %rd10027, %rd10028;
	setp.lt.u64 	%p171, %rd10027, %rd10025;
	or.pred  	%p172, %p170, %p171;
	selp.u64 	%rd10029, 1, 0, %p172;
	sub.s64 	%rd10031, %rd26021, %rd212;
	setp.lt.u64 	%p173, %rd26021, %rd212;
	selp.s64 	%rd10032, -1, 0, %p172;
	add.s64 	%rd26021, %rd10031, %rd10032;
	setp.lt.u64 	%p174, %rd10031, %rd10029;
	or.pred  	%p175, %p173, %p174;
	selp.s64 	%rd10033, -1, 0, %p175;
	sub.s64 	%rd10034, %rd26020, %rd215;
	add.s64 	%rd26020, %rd10034, %rd10033;
$L__BB0_89:
	setp.gt.u64 	%p176, %rd26020, %rd215;
	@%p176 bra 	$L__BB0_98;
	bra.uni 	$L__BB0_99;
$L__BB0_90:
	add.s64 	%rd26010, %rd26010, 1;
	setp.ne.s64 	%p136, %rd26010, 0;
	@%p136 bra 	$L__BB0_72;
	add.s64 	%rd26009, %rd26009, 1;
	setp.eq.s64 	%p137, %rd26009, 0;
	selp.u64 	%rd26008, 1, 0, %p137;
	mov.b64 	%rd26010, 0;
	bra.uni 	$L__BB0_72;
$L__BB0_92:
	add.s64 	%rd26015, %rd26015, 1;
	setp.ne.s64 	%p146, %rd26015, 0;
	@%p146 bra 	$L__BB0_75;
	add.s64 	%rd26014, %rd26014, 1;
	setp.eq.s64 	%p147, %rd26014, 0;
	selp.u64 	%rd9992, 1, 0, %p147;
	add.s64 	%rd26013, %rd26013, %rd9992;
	mov.b64 	%rd26015, 0;
	bra.uni 	$L__BB0_75;
$L__BB0_94:
	setp.gt.u64 	%p178, %rd26021, %rd212;
	@%p178 bra 	$L__BB0_98;
	setp.lt.u64 	%p179, %rd26021, %rd212;
	mov.u64 	%rd26031, %rd26027;
	@%p179 bra 	$L__BB0_100;
	setp.gt.u64 	%p180, %rd26026, %rd213;
	@%p180 bra 	$L__BB0_98;
	setp.lt.u64 	%p181, %rd26026, %rd213;
	setp.lt.u64 	%p182, %rd26027, %rd214;
	or.pred  	%p183, %p181, %p182;
	mov.u64 	%rd26031, %rd26027;
	@%p183 bra 	$L__BB0_100;
$L__BB0_98:
	sub.s64 	%rd26031, %rd26027, %rd214;
	setp.lt.u64 	%p184, %rd26027, %rd214;
	selp.u64 	%rd10038, 1, 0, %p184;
	sub.s64 	%rd10040, %rd26026, %rd213;
	setp.lt.u64 	%p185, %rd26026, %rd213;
	selp.s64 	%rd10041, -1, 0, %p184;
	add.s64 	%rd26026, %rd10040, %rd10041;
	setp.lt.u64 	%p186, %rd10040, %rd10038;
	or.pred  	%p187, %p185, %p186;
	selp.u64 	%rd10042, 1, 0, %p187;
	sub.s64 	%rd10044, %rd26021, %rd212;
	setp.lt.u64 	%p188, %rd26021, %rd212;
	selp.s64 	%rd10045, -1, 0, %p187;
	add.s64 	%rd26021, %rd10044, %rd10045;
	setp.lt.u64 	%p189, %rd10044, %rd10042;
	or.pred  	%p190, %p188, %p189;
	selp.s64 	%rd10046, -1, 0, %p190;
	sub.s64 	%rd10047, %rd26020, %rd215;
	add.s64 	%rd26020, %rd10047, %rd10046;
	bra.uni 	$L__BB0_100;
$L__BB0_99:
	setp.lt.u64 	%p177, %rd26020, %rd215;
	mov.u64 	%rd26031, %rd26027;
	@%p177 bra 	$L__BB0_100;
	bra.uni 	$L__BB0_94;
$L__BB0_100:
	mov.b64 	%rd26033, 0;
	st.local.v2.u64 	[%rd81+32], {%rd26033, %rd26033};
	st.local.v2.u64 	[%rd81+48], {%rd26033, %rd26033};
	mul.lo.s64 	%rd10049, %rd26031, %rd26031;
	mul.hi.u64 	%rd10050, %rd26031, %rd26031;
	mul.lo.s64 	%rd10051, %rd26026, %rd26031;
	mul.hi.u64 	%rd10052, %rd26031, %rd26026;
	add.s64 	%rd26036, %rd10051, %rd10050;
	setp.lt.u64 	%p191, %rd26036, %rd10051;
	selp.u64 	%rd10053, 1, 0, %p191;
	st.local.v2.u64 	[%rd81], {%rd10049, %rd26036};
	add.s64 	%rd10054, %rd10052, %rd10053;
	mul.lo.s64 	%rd10055, %rd26021, %rd26031;
	mul.hi.u64 	%rd10056, %rd26031, %rd26021;
	add.s64 	%rd26035, %rd10055, %rd10054;
	setp.lt.u64 	%p192, %rd26035, %rd10055;
	selp.u64 	%rd10057, 1, 0, %p192;
	add.s64 	%rd10058, %rd10056, %rd10057;
	mul.lo.s64 	%rd10059, %rd26020, %rd26031;
	mul.hi.u64 	%rd10060, %rd26031, %rd26020;
	add.s64 	%rd26034, %rd10059, %rd10058;
	setp.lt.u64 	%p193, %rd26034, %rd10059;
	selp.u64 	%rd10061, 1, 0, %p193;
	st.local.v2.u64 	[%rd81+16], {%rd26035, %rd26034};
	add.s64 	%rd26032, %rd10060, %rd10061;
	setp.eq.s64 	%p194, %rd26032, 0;
	@%p194 bra 	$L__BB0_104;
	mov.b32 	%r4473, 4;
$L__BB0_102:
	mul.wide.u32 	%rd10063, %r4473, 8;
	add.s64 	%rd10064, %rd81, %rd10063;
	ld.local.u64 	%rd10065, [%rd10064];
	add.s64 	%rd10066, %rd10065, %rd26032;
	setp.lt.u64 	%p195, %rd10066, %rd10065;
	st.local.u64 	[%rd10064], %rd10066;
	add.s32 	%r4473, %r4473, 1;
	mov.b64 	%rd26032, 1;
	@%p195 bra 	$L__BB0_102;
	ld.local.u64 	%rd26036, [%rd81+8];
	ld.local.v2.u64 	{%rd26035, %rd26034}, [%rd81+16];
	ld.local.u64 	%rd26033, [%rd81+32];
$L__BB0_104:
	mul.hi.u64 	%rd10067, %rd26026, %rd26031;
	mad.lo.s64 	%rd10068, %rd26026, %rd26031, %rd26036;
	setp.lt.u64 	%p196, %rd10068, %rd26036;
	selp.u64 	%rd10069, 1, 0, %p196;
	st.local.u64 	[%rd81+8], %rd10068;
	add.s64 	%rd10070, %rd10067, %rd10069;
	mul.hi.u64 	%rd10071, %rd26026, %rd26026;
	mad.lo.s64 	%rd10072, %rd26026, %rd26026, %rd26035;
	setp.lt.u64 	%p197, %rd10072, %rd26035;
	selp.u64 	%rd10073, 1, 0, %p197;
	add.s64 	%rd26040, %rd10072, %rd10070;
	setp.lt.u64 	%p198, %rd26040, %rd10072;
	selp.u64 	%rd10074, 1, 0, %p198;
	add.s64 	%rd10075, %rd10071, %rd10073;
	add.s64 	%rd10076, %rd10075, %rd10074;
	mul.hi.u64 	%rd10077, %rd26026, %rd26021;
	mad.lo.s64 	%rd10078, %rd26021, %rd26026, %rd26034;
	setp.lt.u64 	%p199, %rd10078, %rd26034;
	selp.u64 	%rd10079, 1, 0, %p199;
	add.s64 	%rd26039, %rd10078, %rd10076;
	setp.lt.u64 	%p200, %rd26039, %rd10078;
	selp.u64 	%rd10080, 1, 0, %p200;
	st.local.v2.u64 	[%rd81+16], {%rd26040, %rd26039};
	add.s64 	%rd10081, %rd10077, %rd10079;
	add.s64 	%rd10082, %rd10081, %rd10080;
	mul.hi.u64 	%rd10083, %rd26026, %rd26020;
	mad.lo.s64 	%rd10084, %rd26020, %rd26026, %rd26033;
	setp.lt.u64 	%p201, %rd10084, %rd26033;
	selp.u64 	%rd10085, 1, 0, %p201;
	add.s64 	%rd26038, %rd10084, %rd10082;
	setp.lt.u64 	%p202, %rd26038, %rd10084;
	selp.u64 	%rd10086, 1, 0, %p202;
	st.local.u64 	[%rd81+32], %rd26038;
	add.s64 	%rd10087, %rd10083, %rd10085;
	add.s64 	%rd26037, %rd10087, %rd10086;
	setp.eq.s64 	%p203, %rd26037, 0;
	@%p203 bra 	$L__BB0_108;
	mov.b32 	%r4474, 5;
$L__BB0_106:
	mul.wide.u32 	%rd10089, %r4474, 8;
	add.s64 	%rd10090, %rd81, %rd10089;
	ld.local.u64 	%rd10091, [%rd10090];
	add.s64 	%rd10092, %rd10091, %rd26037;
	setp.lt.u64 	%p204, %rd10092, %rd10091;
	st.local.u64 	[%rd10090], %rd10092;
	add.s32 	%r4474, %r4474, 1;
	mov.b64 	%rd26037, 1;
	@%p204 bra 	$L__BB0_106;
	ld.local.v2.u64 	{%rd26040, %rd26039}, [%rd81+16];
	ld.local.u64 	%rd26038, [%rd81+32];
$L__BB0_108:
	mul.hi.u64 	%rd10093, %rd26021, %rd26031;
	mad.lo.s64 	%rd10094, %rd26021, %rd26031, %rd26040;
	setp.lt.u64 	%p205, %rd10094, %rd26040;
	selp.u64 	%rd10095, 1, 0, %p205;
	add.s64 	%rd10096, %rd10093, %rd10095;
	mul.hi.u64 	%rd10097, %rd26021, %rd26026;
	mad.lo.s64 	%rd10098, %rd26021, %rd26026, %rd26039;
	setp.lt.u64 	%p206, %rd10098, %rd26039;
	selp.u64 	%rd10099, 1, 0, %p206;
	add.s64 	%rd26044, %rd10098, %rd10096;
	setp.lt.u64 	%p207, %rd26044, %rd10098;
	selp.u64 	%rd10100, 1, 0, %p207;
	st.local.v2.u64 	[%rd81+16], {%rd10094, %rd26044};
	add.s64 	%rd10101, %rd10097, %rd10099;
	add.s64 	%rd10102, %rd10101, %rd10100;
	mul.hi.u64 	%rd10103, %rd26021, %rd26021;
	mad.lo.s64 	%rd10104, %rd26021, %rd26021, %rd26038;
	setp.lt.u64 	%p208, %rd10104, %rd26038;
	selp.u64 	%rd10105, 1, 0, %p208;
	add.s64 	%rd26043, %rd10104, %rd10102;
	setp.lt.u64 	%p209, %rd26043, %rd10104;
	selp.u64 	%rd10106, 1, 0, %p209;
	add.s64 	%rd10107, %rd10103, %rd10105;
	add.s64 	%rd10108, %rd10107, %rd10106;
	mul.hi.u64 	%rd10109, %rd26021, %rd26020;
	ld.local.u64 	%rd10110, [%rd81+40];
	mad.lo.s64 	%rd10111, %rd26020, %rd26021, %rd10110;
	setp.lt.u64 	%p210, %rd10111, %rd10110;
	selp.u64 	%rd10112, 1, 0, %p210;
	add.s64 	%rd26042, %rd10111, %rd10108;
	setp.lt.u64 	%p211, %rd26042, %rd10111;
	selp.u64 	%rd10113, 1, 0, %p211;
	st.local.v2.u64 	[%rd81+32], {%rd26043, %rd26042};
	add.s64 	%rd10114, %rd10109, %rd10112;
	add.s64 	%rd26041, %rd10114, %rd10113;
	setp.eq.s64 	%p212, %rd26041, 0;
	@%p212 bra 	$L__BB0_112;
	mov.b32 	%r4475, 6;
$L__BB0_110:
	mul.wide.u32 	%rd10116, %r4475, 8;
	add.s64 	%rd10117, %rd81, %rd10116;
	ld.local.u64 	%rd10118, [%rd10117];
	add.s64 	%rd10119, %rd10118, %rd26041;
	setp.lt.u64 	%p213, %rd10119, %rd10118;
	st.local.u64 	[%rd10117], %rd10119;
	add.s32 	%r4475, %r4475, 1;
	mov.b64 	%rd26041, 1;
	@%p213 bra 	$L__BB0_110;
	ld.local.u64 	%rd26044, [%rd81+24];
	ld.local.v2.u64 	{%rd26043, %rd26042}, [%rd81+32];
$L__BB0_112:
	mul.hi.u64 	%rd10120, %rd26020, %rd26031;
	mad.lo.s64 	%rd26049, %rd26020, %rd26031, %rd26044;
	setp.lt.u64 	%p214, %rd26049, %rd26044;
	selp.u64 	%rd10121, 1, 0, %p214;
	st.local.u64 	[%rd81+24], %rd26049;
	add.s64 	%rd10122, %rd10120, %rd10121;
	mul.hi.u64 	%rd10123, %rd26020, %rd26026;
	mad.lo.s64 	%rd10124, %rd26020, %rd26026, %rd26043;
	setp.lt.u64 	%p215, %rd10124, %rd26043;
	selp.u64 	%rd10125, 1, 0, %p215;
	add.s64 	%rd26046, %rd10124, %rd10122;
	setp.lt.u64 	%p216, %rd26046, %rd10124;
	selp.u64 	%rd10126, 1, 0, %p216;
	add.s64 	%rd10127, %rd10123, %rd10125;
	add.s64 	%rd10128, %rd10127, %rd10126;
	mul.hi.u64 	%rd10129, %rd26020, %rd26021;
	mad.lo.s64 	%rd10130, %rd26020, %rd26021, %rd26042;
	setp.lt.u64 	%p217, %rd10130, %rd26042;
	selp.u64 	%rd10131, 1, 0, %p217;
	add.s64 	%rd10132, %rd10130, %rd10128;
	setp.lt.u64 	%p218, %rd10132, %rd10130;
	selp.u64 	%rd10133, 1, 0, %p218;
	st.local.v2.u64 	[%rd81+32], {%rd26046, %rd10132};
	add.s64 	%rd10134, %rd10129, %rd10131;
	add.s64 	%rd10135, %rd10134, %rd10133;
	mul.hi.u64 	%rd10136, %rd26020, %rd26020;
	ld.local.u64 	%rd10137, [%rd81+48];
	mad.lo.s64 	%rd10138, %rd26020, %rd26020, %rd10137;
	setp.lt.u64 	%p219, %rd10138, %rd10137;
	selp.u64 	%rd10139, 1, 0, %p219;
	add.s64 	%rd10140, %rd10138, %rd10135;
	setp.lt.u64 	%p220, %rd10140, %rd10138;
	selp.u64 	%rd10141, 1, 0, %p220;
	st.local.u64 	[%rd81+48], %rd10140;
	add.s64 	%rd10142, %rd10136, %rd10139;
	add.s64 	%rd26045, %rd10142, %rd10141;
	setp.eq.s64 	%p221, %rd26045, 0;
	@%p221 bra 	$L__BB0_116;
	mov.b32 	%r4476, 7;
$L__BB0_114:
	mul.wide.u32 	%rd10144, %r4476, 8;
	add.s64 	%rd10145, %rd81, %rd10144;
	ld.local.u64 	%rd10146, [%rd10145];
	add.s64 	%rd10147, %rd10146, %rd26045;
	setp.lt.u64 	%p222, %rd10147, %rd10146;
	st.local.u64 	[%rd10145], %rd10147;
	add.s32 	%r4476, %r4476, 1;
	mov.b64 	%rd26045, 1;
	@%p222 bra 	$L__BB0_114;
	ld.local.u64 	%rd26049, [%rd81+24];
	ld.local.u64 	%rd26046, [%rd81+32];
$L__BB0_116:
	ld.local.u64 	%rd10149, [%rd81+8];
	ld.local.u64 	%rd26050, [%rd81+16];
	shl.b64 	%rd10150, %rd26046, 32;
	shr.u64 	%rd10151, %rd26046, 32;
	add.s64 	%rd392, %rd10049, %rd10150;
	setp.lt.u64 	%p223, %rd392, %rd10049;
	selp.u64 	%rd10153, 1, 0, %p223;
	add.s64 	%rd10154, %rd10151, %rd10153;
	add.s64 	%rd393, %rd10154, %rd10149;
	max.u64 	%rd10155, %rd10154, %rd10149;
	setp.gt.u64 	%p224, %rd10155, %rd393;
	mov.b64 	%rd26048, 0;
	@%p224 bra 	$L__BB0_135;
$L__BB0_117:
	ld.local.u64 	%rd397, [%rd81+40];
	shl.b64 	%rd10158, %rd397, 32;
	shr.u64 	%rd10159, %rd397, 32;
	add.s64 	%rd398, %rd393, %rd10158;
	setp.lt.u64 	%p227, %rd398, %rd393;
	selp.u64 	%rd10160, 1, 0, %p227;
	add.s64 	%rd10161, %rd10159, %rd10160;
	add.s64 	%rd399, %rd10161, %rd26050;
	max.u64 	%rd10162, %rd10161, %rd26050;
	setp.le.u64 	%p228, %rd10162, %rd399;
	@%p228 bra 	$L__BB0_119;
	add.s64 	%rd26049, %rd26049, 1;
	setp.eq.s64 	%p229, %rd26049, 0;
	selp.u64 	%rd10163, 1, 0, %p229;
	add.s64 	%rd26048, %rd26048, %rd10163;
$L__BB0_119:
	ld.local.v2.u64 	{%rd404, %rd405}, [%rd81+48];
	shl.b64 	%rd10164, %rd404, 32;
	shr.u64 	%rd10165, %rd404, 32;
	add.s64 	%rd26055, %rd399, %rd10164;
	setp.lt.u64 	%p230, %rd26055, %rd399;
	selp.u64 	%rd10166, 1, 0, %p230;
	add.s64 	%rd10167, %rd10165, %rd10166;
	add.s64 	%rd10168, %rd10167, %rd26049;
	max.u64 	%rd10169, %rd10167, %rd26049;
	setp.gt.u64 	%p231, %rd10169, %rd10168;
	selp.u64 	%rd10170, 1, 0, %p231;
	add.s64 	%rd10171, %rd26048, %rd10170;
	shl.b64 	%rd10172, %rd405, 32;
	shr.u64 	%rd10173, %rd405, 32;
	add.s64 	%rd26054, %rd10168, %rd10172;
	setp.lt.u64 	%p232, %rd26054, %rd10168;
	selp.u64 	%rd10174, 1, 0, %p232;
	add.s64 	%rd10175, %rd10171, %rd10173;
	add.s64 	%rd26053, %rd10175, %rd10174;
	mov.b64 	%rd10176, 977;
	mul.hi.u64 	%rd10177, %rd26046, %rd10176;
	mad.lo.s64 	%rd26063, %rd26046, 977, %rd392;
	setp.lt.u64 	%p233, %rd26063, %rd392;
	selp.u64 	%rd10178, 1, 0, %p233;
	add.s64 	%rd10179, %rd10177, %rd10178;
	add.s64 	%rd410, %rd10179, %rd398;
	max.u64 	%rd10180, %rd10179, %rd398;
	setp.gt.u64 	%p234, %rd10180, %rd410;
	@%p234 bra 	$L__BB0_137;
$L__BB0_120:
	mov.b64 	%rd10183, 977;
	mul.hi.u64 	%rd10184, %rd397, %rd10183;
	mad.lo.s64 	%rd26066, %rd397, 977, %rd410;
	setp.lt.u64 	%p237, %rd26066, %rd410;
	selp.u64 	%rd10185, 1, 0, %p237;
	add.s64 	%rd10186, %rd10184, %rd10185;
	add.s64 	%rd418, %rd10186, %rd26055;
	max.u64 	%rd10187, %rd10186, %rd26055;
	setp.le.u64 	%p238, %rd10187, %rd418;
	@%p238 bra 	$L__BB0_122;
	add.s64 	%rd26054, %rd26054, 1;
	setp.eq.s64 	%p239, %rd26054, 0;
	selp.u64 	%rd10188, 1, 0, %p239;
	add.s64 	%rd26053, %rd26053, %rd10188;
$L__BB0_122:
	mov.b64 	%rd10189, 977;
	mul.hi.u64 	%rd10190, %rd404, %rd10189;
	mad.lo.s64 	%rd26061, %rd404, 977, %rd418;
	setp.lt.u64 	%p240, %rd26061, %rd418;
	selp.u64 	%rd10191, 1, 0, %p240;
	add.s64 	%rd10192, %rd10190, %rd10191;
	add.s64 	%rd10193, %rd10192, %rd26054;
	max.u64 	%rd10194, %rd10192, %rd26054;
	setp.gt.u64 	%p241, %rd10194, %rd10193;
	selp.u64 	%rd10195, 1, 0, %p241;
	add.s64 	%rd10196, %rd26053, %rd10195;
	mul.hi.u64 	%rd10197, %rd405, %rd10189;
	mad.lo.s64 	%rd26060, %rd405, 977, %rd10193;
	setp.lt.u64 	%p242, %rd26060, %rd10193;
	selp.u64 	%rd10198, 1, 0, %p242;
	add.s64 	%rd10199, %rd10196, %rd10197;
	add.s64 	%rd425, %rd10199, %rd10198;
	setp.eq.s64 	%p243, %rd425, 0;
	@%p243 bra 	$L__BB0_127;
	shl.b64 	%rd10200, %rd425, 32;
	shr.u64 	%rd10201, %rd425, 32;
	add.s64 	%rd429, %rd26063, %rd10200;
	setp.lt.u64 	%p244, %rd429, %rd26063;
	selp.u64 	%rd10202, 1, 0, %p244;
	add.s64 	%rd10203, %rd10201, %rd10202;
	add.s64 	%rd430, %rd10203, %rd26066;
	max.u64 	%rd10204, %rd10203, %rd26066;
	setp.le.u64 	%p245, %rd10204, %rd430;
	@%p245 bra 	$L__BB0_125;
	add.s64 	%rd26061, %rd26061, 1;
	setp.eq.s64 	%p246, %rd26061, 0;
	selp.u64 	%rd10205, 1, 0, %p246;
	add.s64 	%rd26060, %rd26060, %rd10205;
$L__BB0_125:
	mov.b64 	%rd10206, 977;
	mul.hi.u64 	%rd10207, %rd425, %rd10206;
	mad.lo.s64 	%rd26063, %rd425, 977, %rd429;
	setp.lt.u64 	%p247, %rd26063, %rd429;
	selp.u64 	%rd10208, 1, 0, %p247;
	add.s64 	%rd10209, %rd10207, %rd10208;
	add.s64 	%rd26066, %rd10209, %rd430;
	max.u64 	%rd10210, %rd10209, %rd430;
	setp.le.u64 	%p248, %rd10210, %rd26066;
	@%p248 bra 	$L__BB0_127;
	add.s64 	%rd26061, %rd26061, 1;
	setp.eq.s64 	%p249, %rd26061, 0;
	selp.u64 	%rd10211, 1, 0, %p249;
	add.s64 	%rd26060, %rd26060, %rd10211;
$L__BB0_127:
	setp.gt.u64 	%p250, %rd26060, %rd215;
	@%p250 bra 	$L__BB0_133;
	setp.lt.u64 	%p251, %rd26060, %rd215;
	mov.u64 	%rd26067, %rd26063;
	@%p251 bra 	$L__BB0_134;
	setp.gt.u64 	%p252, %rd26061, %rd212;
	@%p252 bra 	$L__BB0_133;
	setp.lt.u64 	%p253, %rd26061, %rd212;
	mov.u64 	%rd26067, %rd26063;
	@%p253 bra 	$L__BB0_134;
	setp.gt.u64 	%p254, %rd26066, %rd213;
	@%p254 bra 	$L__BB0_133;
	setp.lt.u64 	%p255, %rd26066, %rd213;
	ld.const.u64 	%rd10218, [SECP256K1_P];
	setp.lt.u64 	%p256, %rd26063, %rd10218;
	or.pred  	%p257, %p255, %p256;
	mov.u64 	%rd26067, %rd26063;
	@%p257 bra 	$L__BB0_134;
$L__BB0_133:
	sub.s64 	%rd26067, %rd26063, %rd214;
	setp.lt.u64 	%p258, %rd26063, %rd214;
	selp.u64 	%rd10221, 1, 0, %p258;
	ld.const.u64 	%rd10222, [SECP256K1_P+8];
	sub.s64 	%rd10223, %rd26066, %rd10222;
	setp.lt.u64 	%p259, %rd26066, %rd10222;
	selp.s64 	%rd10224, -1, 0, %p258;
	add.s64 	%rd26066, %rd10223, %rd10224;
	setp.lt.u64 	%p260, %rd10223, %rd10221;
	or.pred  	%p261, %p259, %p260;
	selp.u64 	%rd10225, 1, 0, %p261;
	ld.const.u64 	%rd10226, [SECP256K1_P+16];
	sub.s64 	%rd10227, %rd26061, %rd10226;
	setp.lt.u64 	%p262, %rd26061, %rd10226;
	selp.s64 	%rd10228, -1, 0, %p261;
	add.s64 	%rd26061, %rd10227, %rd10228;
	setp.lt.u64 	%p263, %rd10227, %rd10225;
	or.pred  	%p264, %p262, %p263;
	selp.s64 	%rd10229, -1, 0, %p264;
	ld.const.u64 	%rd10230, [SECP256K1_P+24];
	sub.s64 	%rd10231, %rd26060, %rd10230;
	add.s64 	%rd26060, %rd10231, %rd10229;
$L__BB0_134:
	setp.gt.u64 	%p265, %rd26060, %rd215;
	@%p265 bra 	$L__BB0_143;
	bra.uni 	$L__BB0_144;
$L__BB0_135:
	add.s64 	%rd26050, %rd26050, 1;
	setp.ne.s64 	%p225, %rd26050, 0;
	@%p225 bra 	$L__BB0_117;
	add.s64 	%rd26049, %rd26049, 1;
	setp.eq.s64 	%p226, %rd26049, 0;
	selp.u64 	%rd26048, 1, 0, %p226;
	mov.b64 	%rd26050, 0;
	bra.uni 	$L__BB0_117;
$L__BB0_137:
	add.s64 	%rd26055, %rd26055, 1;
	setp.ne.s64 	%p235, %rd26055, 0;
	@%p235 bra 	$L__BB0_120;
	add.s64 	%rd26054, %rd26054, 1;
	setp.eq.s64 	%p236, %rd26054, 0;
	selp.u64 	%rd10182, 1, 0, %p236;
	add.s64 	%rd26053, %rd26053, %rd10182;
	mov.b64 	%rd26055, 0;
	bra.uni 	$L__BB0_120;
$L__BB0_139:
	setp.gt.u64 	%p267, %rd26061, %rd212;
	@%p267 bra 	$L__BB0_143;
	setp.lt.u64 	%p268, %rd26061, %rd212;
	mov.u64 	%rd26071, %rd26067;
	@%p268 bra 	$L__BB0_145;
	setp.gt.u64 	%p269, %rd26066, %rd213;
	@%p269 bra 	$L__BB0_143;
	setp.lt.u64 	%p270, %rd26066, %rd213;
	ld.const.u64 	%rd10238, [SECP256K1_P];
	setp.lt.u64 	%p271, %rd26067, %rd10238;
	or.pred  	%p272, %p270, %p271;
	mov.u64 	%rd26071, %rd26067;
	@%p272 bra 	$L__BB0_145;
$L__BB0_143:
	sub.s64 	%rd26071, %rd26067, %rd214;
	setp.lt.u64 	%p273, %rd26067, %rd214;
	selp.u64 	%rd10241, 1, 0, %p273;
	ld.const.u64 	%rd10242, [SECP256K1_P+8];
	sub.s64 	%rd10243, %rd26066, %rd10242;
	setp.lt.u64 	%p274, %rd26066, %rd10242;
	selp.s64 	%rd10244, -1, 0, %p273;
	add.s64 	%rd26066, %rd10243, %rd10244;
	setp.lt.u64 	%p275, %rd10243, %rd10241;
	or.pred  	%p276, %p274, %p275;
	selp.u64 	%rd10245, 1, 0, %p276;
	ld.const.u64 	%rd10246, [SECP256K1_P+16];
	sub.s64 	%rd10247, %rd26061, %rd10246;
	setp.lt.u64 	%p277, %rd26061, %rd10246;
	selp.s64 	%rd10248, -1, 0, %p276;
	add.s64 	%rd26061, %rd10247, %rd10248;
	setp.lt.u64 	%p278, %rd10247, %rd10245;
	or.pred  	%p279, %p277, %p278;
	selp.s64 	%rd10249, -1, 0, %p279;
	ld.const.u64 	%rd10250, [SECP256K1_P+24];
	sub.s64 	%rd10251, %rd26060, %rd10250;
	add.s64 	%rd26060, %rd10251, %rd10249;
	bra.uni 	$L__BB0_145;
$L__BB0_144:
	setp.lt.u64 	%p266, %rd26060, %rd215;
	mov.u64 	%rd26071, %rd26067;
	@%p266 bra 	$L__BB0_145;
	bra.uni 	$L__BB0_139;
$L__BB0_145:
	mov.b64 	%rd26073, 0;
	st.local.v2.u64 	[%rd80+32], {%rd26073, %rd26073};
	st.local.v2.u64 	[%rd80+48], {%rd26073, %rd26073};
	mul.lo.s64 	%rd459, %rd26031, %rd28321;
	mul.hi.u64 	%rd10253, %rd28321, %rd26031;
	mul.lo.s64 	%rd10254, %rd26026, %rd28321;
	mul.hi.u64 	%rd10255, %rd28321, %rd26026;
	add.s64 	%rd26076, %rd10254, %rd10253;
	setp.lt.u64 	%p280, %rd26076, %rd10254;
	selp.u64 	%rd10256, 1, 0, %p280;
	st.local.v2.u64 	[%rd80], {%rd459, %rd26076};
	add.s64 	%rd10257, %rd10255, %rd10256;
	mul.lo.s64 	%rd10258, %rd26021, %rd28321;
	mul.hi.u64 	%rd10259, %rd28321, %rd26021;
	add.s64 	%rd26075, %rd10258, %rd10257;
	setp.lt.u64 	%p281, %rd26075, %rd10258;
	selp.u64 	%rd10260, 1, 0, %p281;
	add.s64 	%rd10261, %rd10259, %rd10260;
	mul.lo.s64 	%rd10262, %rd26020, %rd28321;
	mul.hi.u64 	%rd10263, %rd28321, %rd26020;
	add.s64 	%rd26074, %rd10262, %rd10261;
	setp.lt.u64 	%p282, %rd26074, %rd10262;
	selp.u64 	%rd10264, 1, 0, %p282;
	st.local.v2.u64 	[%rd80+16], {%rd26075, %rd26074};
	add.s64 	%rd26072, %rd10263, %rd10264;
	setp.eq.s64 	%p283, %rd26072, 0;
	@%p283 bra 	$L__BB0_149;
	mov.b32 	%r4477, 4;
$L__BB0_147:
	mul.wide.u32 	%rd10266, %r4477, 8;
	add.s64 	%rd10267, %rd80, %rd10266;
	ld.local.u64 	%rd10268, [%rd10267];
	add.s64 	%rd10269, %rd10268, %rd26072;
	setp.lt.u64 	%p284, %rd10269, %rd10268;
	st.local.u64 	[%rd10267], %rd10269;
	add.s32 	%r4477, %r4477, 1;
	mov.b64 	%rd26072, 1;
	@%p284 bra 	$L__BB0_147;
	ld.local.u64 	%rd26076, [%rd80+8];
	ld.local.v2.u64 	{%rd26075, %rd26074}, [%rd80+16];
	ld.local.u64 	%rd26073, [%rd80+32];
$L__BB0_149:
	mul.hi.u64 	%rd10270, %rd28320, %rd26031;
	mad.lo.s64 	%rd10271, %rd26031, %rd28320, %rd26076;
	setp.lt.u64 	%p285, %rd10271, %rd26076;
	selp.u64 	%rd10272, 1, 0, %p285;
	st.local.u64 	[%rd80+8], %rd10271;
	add.s64 	%rd10273, %rd10270, %rd10272;
	mul.hi.u64 	%rd10274, %rd28320, %rd26026;
	mad.lo.s64 	%rd10275, %rd26026, %rd28320, %rd26075;
	setp.lt.u64 	%p286, %rd10275, %rd26075;
	selp.u64 	%rd10276, 1, 0, %p286;
	add.s64 	%rd26080, %rd10275, %rd10273;
	setp.lt.u64 	%p287, %rd26080, %rd10275;
	selp.u64 	%rd10277, 1, 0, %p287;
	add.s64 	%rd10278, %rd10274, %rd10276;
	add.s64 	%rd10279, %rd10278, %rd10277;
	mul.hi.u64 	%rd10280, %rd28320, %rd26021;
	mad.lo.s64 	%rd10281, %rd26021, %rd28320, %rd26074;
	setp.lt.u64 	%p288, %rd10281, %rd26074;
	selp.u64 	%rd10282, 1, 0, %p288;
	add.s64 	%rd26079, %rd10281, %rd10279;
	setp.lt.u64 	%p289, %rd26079, %rd10281;
	selp.u64 	%rd10283, 1, 0, %p289;
	st.local.v2.u64 	[%rd80+16], {%rd26080, %rd26079};
	add.s64 	%rd10284, %rd10280, %rd10282;
	add.s64 	%rd10285, %rd10284, %rd10283;
	mul.hi.u64 	%rd10286, %rd28320, %rd26020;
	mad.lo.s64 	%rd10287, %rd26020, %rd28320, %rd26073;
	setp.lt.u64 	%p290, %rd10287, %rd26073;
	selp.u64 	%rd10288, 1, 0, %p290;
	add.s64 	%rd26078, %rd10287, %rd10285;
	setp.lt.u64 	%p291, %rd26078, %rd10287;
	selp.u64 	%rd10289, 1, 0, %p291;
	st.local.u64 	[%rd80+32], %rd26078;
	add.s64 	%rd10290, %rd10286, %rd10288;
	add.s64 	%rd26077, %rd10290, %rd10289;
	setp.eq.s64 	%p292, %rd26077, 0;
	@%p292 bra 	$L__BB0_153;
	mov.b32 	%r4478, 5;
$L__BB0_151:
	mul.wide.u32 	%rd10292, %r4478, 8;
	add.s64 	%rd10293, %rd80, %rd10292;
	ld.local.u64 	%rd10294, [%rd10293];
	add.s64 	%rd10295, %rd10294, %rd26077;
	setp.lt.u64 	%p293, %rd10295, %rd10294;
	st.local.u64 	[%rd10293], %rd10295;
	add.s32 	%r4478, %r4478, 1;
	mov.b64 	%rd26077, 1;
	@%p293 bra 	$L__BB0_151;
	ld.local.v2.u64 	{%rd26080, %rd26079}, [%rd80+16];
	ld.local.u64 	%rd26078, [%rd80+32];
$L__BB0_153:
	mul.hi.u64 	%rd10296, %rd28319, %rd26031;
	mad.lo.s64 	%rd10297, %rd26031, %rd28319, %rd26080;
	setp.lt.u64 	%p294, %rd10297, %rd26080;
	selp.u64 	%rd10298, 1, 0, %p294;
	add.s64 	%rd10299, %rd10296, %rd10298;
	mul.hi.u64 	%rd10300, %rd28319, %rd26026;
	mad.lo.s64 	%rd10301, %rd26026, %rd28319, %rd26079;
	setp.lt.u64 	%p295, %rd10301, %rd26079;
	selp.u64 	%rd10302, 1, 0, %p295;
	add.s64 	%rd26084, %rd10301, %rd10299;
	setp.lt.u64 	%p296, %rd26084, %rd10301;
	selp.u64 	%rd10303, 1, 0, %p296;
	st.local.v2.u64 	[%rd80+16], {%rd10297, %rd26084};
	add.s64 	%rd10304, %rd10300, %rd10302;
	add.s64 	%rd10305, %rd10304, %rd10303;
	mul.hi.u64 	%rd10306, %rd28319, %rd26021;
	mad.lo.s64 	%rd10307, %rd26021, %rd28319, %rd26078;
	setp.lt.u64 	%p297, %rd10307, %rd26078;
	selp.u64 	%rd10308, 1, 0, %p297;
	add.s64 	%rd26083, %rd10307, %rd10305;
	setp.lt.u64 	%p298, %rd26083, %rd10307;
	selp.u64 	%rd10309, 1, 0, %p298;
	add.s64 	%rd10310, %rd10306, %rd10308;
	add.s64 	%rd10311, %rd10310, %rd10309;
	mul.hi.u64 	%rd10312, %rd28319, %rd26020;
	ld.local.u64 	%rd10313, [%rd80+40];
	mad.lo.s64 	%rd10314, %rd26020, %rd28319, %rd10313;
	setp.lt.u64 	%p299, %rd10314, %rd10313;
	selp.u64 	%rd10315, 1, 0, %p299;
	add.s64 	%rd26082, %rd10314, %rd10311;
	setp.lt.u64 	%p300, %rd26082, %rd10314;
	selp.u64 	%rd10316, 1, 0, %p300;
	st.local.v2.u64 	[%rd80+32], {%rd26083, %rd26082};
	add.s64 	%rd10317, %rd10312, %rd10315;
	add.s64 	%rd26081, %rd10317, %rd10316;
	setp.eq.s64 	%p301, %rd26081, 0;
	@%p301 bra 	$L__BB0_157;
	mov.b32 	%r4479, 6;
$L__BB0_155:
	mul.wide.u32 	%rd10319, %r4479, 8;
	add.s64 	%rd10320, %rd80, %rd10319;
	ld.local.u64 	%rd10321, [%rd10320];
	add.s64 	%rd10322, %rd10321, %rd26081;
	setp.lt.u64 	%p302, %rd10322, %rd10321;
	st.local.u64 	[%rd10320], %rd10322;
	add.s32 	%r4479, %r4479, 1;
	mov.b64 	%rd26081, 1;
	@%p302 bra 	$L__BB0_155;
	ld.local.u64 	%rd26084, [%rd80+24];
	ld.local.v2.u64 	{%rd26083, %rd26082}, [%rd80+32];
$L__BB0_157:
	mul.hi.u64 	%rd10323, %rd28318, %rd26031;
	mad.lo.s64 	%rd26089, %rd26031, %rd28318, %rd26084;
	setp.lt.u64 	%p303, %rd26089, %rd26084;
	selp.u64 	%rd10324, 1, 0, %p303;
	st.local.u64 	[%rd80+24], %rd26089;
	add.s64 	%rd10325, %rd10323, %rd10324;
	mul.hi.u64 	%rd10326, %rd28318, %rd26026;
	mad.lo.s64 	%rd10327, %rd26026, %rd28318, %rd26083;
	setp.lt.u64 	%p304, %rd10327, %rd26083;
	selp.u64 	%rd10328, 1, 0, %p304;
	add.s64 	%rd26086, %rd10327, %rd10325;
	setp.lt.u64 	%p305, %rd26086, %rd10327;
	selp.u64 	%rd10329, 1, 0, %p305;
	add.s64 	%rd10330, %rd10326, %rd10328;
	add.s64 	%rd10331, %rd10330, %rd10329;
	mul.hi.u64 	%rd10332, %rd28318, %rd26021;
	mad.lo.s64 	%rd10333, %rd26021, %rd28318, %rd26082;
	setp.lt.u64 	%p306, %rd10333, %rd26082;
	selp.u64 	%rd10334, 1, 0, %p306;
	add.s64 	%rd10335, %rd10333, %rd10331;
	setp.lt.u64 	%p307, %rd10335, %rd10333;
	selp.u64 	%rd10336, 1, 0, %p307;
	st.local.v2.u64 	[%rd80+32], {%rd26086, %rd10335};
	add.s64 	%rd10337, %rd10332, %rd10334;
	add.s64 	%rd10338, %rd10337, %rd10336;
	mul.hi.u64 	%rd10339, %rd28318, %rd26020;
	ld.local.u64 	%rd10340, [%rd80+48];
	mad.lo.s64 	%rd10341, %rd26020, %rd28318, %rd10340;
	setp.lt.u64 	%p308, %rd10341, %rd10340;
	selp.u64 	%rd10342, 1, 0, %p308;
	add.s64 	%rd10343, %rd10341, %rd10338;
	setp.lt.u64 	%p309, %rd10343, %rd10341;
	selp.u64 	%rd10344, 1, 0, %p309;
	st.local.u64 	[%rd80+48], %rd10343;
	add.s64 	%rd10345, %rd10339, %rd10342;
	add.s64 	%rd26085, %rd10345, %rd10344;
	setp.eq.s64 	%p310, %rd26085, 0;
	@%p310 bra 	$L__BB0_161;
	mov.b32 	%r4480, 7;
$L__BB0_159:
	mul.wide.u32 	%rd10347, %r4480, 8;
	add.s64 	%rd10348, %rd80, %rd10347;
	ld.local.u64 	%rd10349, [%rd10348];
	add.s64 	%rd10350, %rd10349, %rd26085;
	setp.lt.u64 	%p311, %rd10350, %rd10349;
	st.local.u64 	[%rd10348], %rd10350;
	add.s32 	%r4480, %r4480, 1;
	mov.b64 	%rd26085, 1;
	@%p311 bra 	$L__BB0_159;
	ld.local.u64 	%rd26089, [%rd80+24];
	ld.local.u64 	%rd26086, [%rd80+32];
$L__BB0_161:
	ld.local.u64 	%rd10352, [%rd80+8];
	ld.local.u64 	%rd26090, [%rd80+16];
	shl.b64 	%rd10353, %rd26086, 32;
	shr.u64 	%rd10354, %rd26086, 32;
	add.s64 	%rd504, %rd459, %rd10353;
	setp.lt.u64 	%p312, %rd504, %rd459;
	selp.u64 	%rd10355, 1, 0, %p312;
	add.s64 	%rd10356, %rd10354, %rd10355;
	add.s64 	%rd505, %rd10356, %rd10352;
	max.u64 	%rd10357, %rd10356, %rd10352;
	setp.gt.u64 	%p313, %rd10357, %rd505;
	mov.b64 	%rd26088, 0;
	@%p313 bra 	$L__BB0_180;
$L__BB0_162:
	ld.local.u64 	%rd509, [%rd80+40];
	shl.b64 	%rd10360, %rd509, 32;
	shr.u64 	%rd10361, %rd509, 32;
	add.s64 	%rd510, %rd505, %rd10360;
	setp.lt.u64 	%p316, %rd510, %rd505;
	selp.u64 	%rd10362, 1, 0, %p316;
	add.s64 	%rd10363, %rd10361, %rd10362;
	add.s64 	%rd511, %rd10363, %rd26090;
	max.u64 	%rd10364, %rd10363, %rd26090;
	setp.le.u64 	%p317, %rd10364, %rd511;
	@%p317 bra 	$L__BB0_164;
	add.s64 	%rd26089, %rd26089, 1;
	setp.eq.s64 	%p318, %rd26089, 0;
	selp.u64 	%rd10365, 1, 0, %p318;
	add.s64 	%rd26088, %rd26088, %rd10365;
$L__BB0_164:
	ld.local.v2.u64 	{%rd516, %rd517}, [%rd80+48];
	shl.b64 	%rd10366, %rd516, 32;
	shr.u64 	%rd10367, %rd516, 32;
	add.s64 	%rd26095, %rd511, %rd10366;
	setp.lt.u64 	%p319, %rd26095, %rd511;
	selp.u64 	%rd10368, 1, 0, %p319;
	add.s64 	%rd10369, %rd10367, %rd10368;
	add.s64 	%rd10370, %rd10369, %rd26089;
	max.u64 	%rd10371, %rd10369, %rd26089;
	setp.gt.u64 	%p320, %rd10371, %rd10370;
	selp.u64 	%rd10372, 1, 0, %p320;
	add.s64 	%rd10373, %rd26088, %rd10372;
	shl.b64 	%rd10374, %rd517, 32;
	shr.u64 	%rd10375, %rd517, 32;
	add.s64 	%rd26094, %rd10370, %rd10374;
	setp.lt.u64 	%p321, %rd26094, %rd10370;
	selp.u64 	%rd10376, 1, 0, %p321;
	add.s64 	%rd10377, %rd10373, %rd10375;
	add.s64 	%rd26093, %rd10377, %rd10376;
	mov.b64 	%rd10378, 977;
	mul.hi.u64 	%rd10379, %rd26086, %rd10378;
	mad.lo.s64 	%rd26103, %rd26086, 977, %rd504;
	setp.lt.u64 	%p322, %rd26103, %rd504;
	selp.u64 	%rd10380, 1, 0, %p322;
	add.s64 	%rd10381, %rd10379, %rd10380;
	add.s64 	%rd522, %rd10381, %rd510;
	max.u64 	%rd10382, %rd10381, %rd510;
	setp.gt.u64 	%p323, %rd10382, %rd522;
	@%p323 bra 	$L__BB0_182;
$L__BB0_165:
	mov.b64 	%rd10385, 977;
	mul.hi.u64 	%rd10386, %rd509, %rd10385;
	mad.lo.s64 	%rd26106, %rd509, 977, %rd522;
	setp.lt.u64 	%p326, %rd26106, %rd522;
	selp.u64 	%rd10387, 1, 0, %p326;
	add.s64 	%rd10388, %rd10386, %rd10387;
	add.s64 	%rd530, %rd10388, %rd26095;
	max.u64 	%rd10389, %rd10388, %rd26095;
	setp.le.u64 	%p327, %rd10389, %rd530;
	@%p327 bra 	$L__BB0_167;
	add.s64 	%rd26094, %rd26094, 1;
	setp.eq.s64 	%p328, %rd26094, 0;
	selp.u64 	%rd10390, 1, 0, %p328;
	add.s64 	%rd26093, %rd26093, %rd10390;
$L__BB0_167:
	mov.b64 	%rd10391, 977;
	mul.hi.u64 	%rd10392, %rd516, %rd10391;
	mad.lo.s64 	%rd26101, %rd516, 977, %rd530;
	setp.lt.u64 	%p329, %rd26101, %rd530;
	selp.u64 	%rd10393, 1, 0, %p329;
	add.s64 	%rd10394, %rd10392, %rd10393;
	add.s64 	%rd10395, %rd10394, %rd26094;
	max.u64 	%rd10396, %rd10394, %rd26094;
	setp.gt.u64 	%p330, %rd10396, %rd10395;
	selp.u64 	%rd10397, 1, 0, %p330;
	add.s64 	%rd10398, %rd26093, %rd10397;
	mul.hi.u64 	%rd10399, %rd517, %rd10391;
	mad.lo.s64 	%rd26100, %rd517, 977, %rd10395;
	setp.lt.u64 	%p331, %rd26100, %rd10395;
	selp.u64 	%rd10400, 1, 0, %p331;
	add.s64 	%rd10401, %rd10398, %rd10399;
	add.s64 	%rd537, %rd10401, %rd10400;
	setp.eq.s64 	%p332, %rd537, 0;
	@%p332 bra 	$L__BB0_172;
	shl.b64 	%rd10402, %rd537, 32;
	shr.u64 	%rd10403, %rd537, 32;
	add.s64 	%rd541, %rd26103, %rd10402;
	setp.lt.u64 	%p333, %rd541, %rd26103;
	selp.u64 	%rd10404, 1, 0, %p333;
	add.s64 	%rd10405, %rd10403, %rd10404;
	add.s64 	%rd542, %rd10405, %rd26106;
	max.u64 	%rd10406, %rd10405, %rd26106;
	setp.le.u64 	%p334, %rd10406, %rd542;
	@%p334 bra 	$L__BB0_170;
	add.s64 	%rd26101, %rd26101, 1;
	setp.eq.s64 	%p335, %rd26101, 0;
	selp.u64 	%rd10407, 1, 0, %p335;
	add.s64 	%rd26100, %rd26100, %rd10407;
$L__BB0_170:
	mov.b64 	%rd10408, 977;
	mul.hi.u64 	%rd10409, %rd537, %rd10408;
	mad.lo.s64 	%rd26103, %rd537, 977, %rd541;
	setp.lt.u64 	%p336, %rd26103, %rd541;
	selp.u64 	%rd10410, 1, 0, %p336;
	add.s64 	%rd10411, %rd10409, %rd10410;
	add.s64 	%rd26106, %rd10411, %rd542;
	max.u64 	%rd10412, %rd10411, %rd542;
	setp.le.u64 	%p337, %rd10412, %rd26106;
	@%p337 bra 	$L__BB0_172;
	add.s64 	%rd26101, %rd26101, 1;
	setp.eq.s64 	%p338, %rd26101, 0;
	selp.u64 	%rd10413, 1, 0, %p338;
	add.s64 	%rd26100, %rd26100, %rd10413;
$L__BB0_172:
	setp.gt.u64 	%p339, %rd26100, %rd215;
	@%p339 bra 	$L__BB0_178;
	setp.lt.u64 	%p340, %rd26100, %rd215;
	mov.u64 	%rd26107, %rd26103;
	@%p340 bra 	$L__BB0_179;
	setp.gt.u64 	%p341, %rd26101, %rd212;
	@%p341 bra 	$L__BB0_178;
	setp.lt.u64 	%p342, %rd26101, %rd212;
	mov.u64 	%rd26107, %rd26103;
	@%p342 bra 	$L__BB0_179;
	setp.gt.u64 	%p343, %rd26106, %rd213;
	@%p343 bra 	$L__BB0_178;
	setp.lt.u64 	%p344, %rd26106, %rd213;
	setp.lt.u64 	%p345, %rd26103, %rd214;
	or.pred  	%p346, %p344, %p345;
	mov.u64 	%rd26107, %rd26103;
	@%p346 bra 	$L__BB0_179;
$L__BB0_178:
	sub.s64 	%rd26107, %rd26103, %rd214;
	setp.lt.u64 	%p347, %rd26103, %rd214;
	selp.u64 	%rd10417, 1, 0, %p347;
	ld.const.u64 	%rd10418, [SECP256K1_P+8];
	sub.s64 	%rd10419, %rd26106, %rd10418;
	setp.lt.u64 	%p348, %rd26106, %rd10418;
	selp.s64 	%rd10420, -1, 0, %p347;
	add.s64 	%rd26106, %rd10419, %rd10420;
	setp.lt.u64 	%p349, %rd10419, %rd10417;
	or.pred  	%p350, %p348, %p349;
	selp.u64 	%rd10421, 1, 0, %p350;
	ld.const.u64 	%rd10422, [SECP256K1_P+16];
	sub.s64 	%rd10423, %rd26101, %rd10422;
	setp.lt.u64 	%p351, %rd26101, %rd10422;
	selp.s64 	%rd10424, -1, 0, %p350;
	add.s64 	%rd26101, %rd10423, %rd10424;
	setp.lt.u64 	%p352, %rd10423, %rd10421;
	or.pred  	%p353, %p351, %p352;
	selp.s64 	%rd10425, -1, 0, %p353;
	sub.s64 	%rd10426, %rd26100, %rd215;
	add.s64 	%rd26100, %rd10426, %rd10425;
$L__BB0_179:
	setp.gt.u64 	%p354, %rd26100, %rd215;
	@%p354 bra 	$L__BB0_188;
	bra.uni 	$L__BB0_189;
$L__BB0_180:
	add.s64 	%rd26090, %rd26090, 1;
	setp.ne.s64 	%p314, %rd26090, 0;
	@%p314 bra 	$L__BB0_162;
	add.s64 	%rd26089, %rd26089, 1;
	setp.eq.s64 	%p315, %rd26089, 0;
	selp.u64 	%rd26088, 1, 0, %p315;
	mov.b64 	%rd26090, 0;
	bra.uni 	$L__BB0_162;
$L__BB0_182:
	add.s64 	%rd26095, %rd26095, 1;
	setp.ne.s64 	%p324, %rd26095, 0;
	@%p324 bra 	$L__BB0_165;
	add.s64 	%rd26094, %rd26094, 1;
	setp.eq.s64 	%p325, %rd26094, 0;
	selp.u64 	%rd10384, 1, 0, %p325;
	add.s64 	%rd26093, %rd26093, %rd10384;
	mov.b64 	%rd26095, 0;
	bra.uni 	$L__BB0_165;
$L__BB0_184:
	setp.gt.u64 	%p356, %rd26101, %rd212;
	@%p356 bra 	$L__BB0_188;
	setp.lt.u64 	%p357, %rd26101, %rd212;
	mov.u64 	%rd26111, %rd26107;
	@%p357 bra 	$L__BB0_190;
	setp.gt.u64 	%p358, %rd26106, %rd213;
	@%p358 bra 	$L__BB0_188;
	setp.lt.u64 	%p359, %rd26106, %rd213;
	setp.lt.u64 	%p360, %rd26107, %rd214;
	or.pred  	%p361, %p359, %p360;
	mov.u64 	%rd26111, %rd26107;
	@%p361 bra 	$L__BB0_190;
$L__BB0_188:
	sub.s64 	%rd26111, %rd26107, %rd214;
	setp.lt.u64 	%p362, %rd26107, %rd214;
	selp.u64 	%rd10430, 1, 0, %p362;
	ld.const.u64 	%rd10431, [SECP256K1_P+8];
	sub.s64 	%rd10432, %rd26106, %rd10431;
	setp.lt.u64 	%p363, %rd26106, %rd10431;
	selp.s64 	%rd10433, -1, 0, %p362;
	add.s64 	%rd26106, %rd10432, %rd10433;
	setp.lt.u64 	%p364, %rd10432, %rd10430;
	or.pred  	%p365, %p363, %p364;
	selp.u64 	%rd10434, 1, 0, %p365;
	ld.const.u64 	%rd10435, [SECP256K1_P+16];
	sub.s64 	%rd10436, %rd26101, %rd10435;
	setp.lt.u64 	%p366, %rd26101, %rd10435;
	selp.s64 	%rd10437, -1, 0, %p365;
	add.s64 	%rd26101, %rd10436, %rd10437;
	setp.lt.u64 	%p367, %rd10436, %rd10434;
	or.pred  	%p368, %p366, %p367;
	selp.s64 	%rd10438, -1, 0, %p368;
	sub.s64 	%rd10439, %rd26100, %rd215;
	add.s64 	%rd26100, %rd10439, %rd10438;
	bra.uni 	$L__BB0_190;
$L__BB0_189:
	setp.lt.u64 	%p355, %rd26100, %rd215;
	mov.u64 	%rd26111, %rd26107;
	@%p355 bra 	$L__BB0_190;
	bra.uni 	$L__BB0_184;
$L__BB0_190:
	shl.b64 	%rd576, %rd26111, 1;
	mov.b64 	{%r822, %r823}, %rd26111;
	mov.b64 	{%r824, %r825}, %rd26106;
	shf.l.wrap.b32 	%r826, %r823, %r824, 1;
	shf.l.wrap.b32 	%r827, %r824, %r825, 1;
	mov.b64 	%rd26114, {%r826, %r827};
	mov.b64 	{%r828, %r829}, %rd26101;
	shf.l.wrap.b32 	%r830, %r825, %r828, 1;
	shf.l.wrap.b32 	%r831, %r828, %r829, 1;
	mov.b64 	%rd26113, {%r830, %r831};
	mov.b64 	{%r832, %r833}, %rd26100;
	shf.l.wrap.b32 	%r834, %r829, %r832, 1;
	shf.l.wrap.b32 	%r835, %r832, %r833, 1;
	mov.b64 	%rd26112, {%r834, %r835};
	setp.gt.u64 	%p369, %rd26112, %rd215;
	@%p369 bra 	$L__BB0_196;
	setp.lt.u64 	%p370, %rd26112, %rd215;
	mov.u64 	%rd26115, %rd576;
	@%p370 bra 	$L__BB0_197;
	setp.gt.u64 	%p371, %rd26113, %rd212;
	@%p371 bra 	$L__BB0_196;
	setp.lt.u64 	%p372, %rd26113, %rd212;
	mov.u64 	%rd26115, %rd576;
	@%p372 bra 	$L__BB0_197;
	setp.gt.u64 	%p373, %rd26114, %rd213;
	@%p373 bra 	$L__BB0_196;
	setp.lt.u64 	%p374, %rd26114, %rd213;
	setp.lt.u64 	%p375, %rd576, %rd214;
	or.pred  	%p376, %p374, %p375;
	mov.u64 	%rd26115, %rd576;
	@%p376 bra 	$L__BB0_197;
$L__BB0_196:
	sub.s64 	%rd26115, %rd576, %rd214;
	setp.lt.u64 	%p377, %rd576, %rd214;
	selp.u64 	%rd10443, 1, 0, %p377;
	ld.const.u64 	%rd10444, [SECP256K1_P+8];
	sub.s64 	%rd10445, %rd26114, %rd10444;
	setp.lt.u64 	%p378, %rd26114, %rd10444;
	selp.s64 	%rd10446, -1, 0, %p377;
	add.s64 	%rd26114, %rd10445, %rd10446;
	setp.lt.u64 	%p379, %rd10445, %rd10443;
	or.pred  	%p380, %p378, %p379;
	selp.u64 	%rd10447, 1, 0, %p380;
	ld.const.u64 	%rd10448, [SECP256K1_P+16];
	sub.s64 	%rd10449, %rd26113, %rd10448;
	setp.lt.u64 	%p381, %rd26113, %rd10448;
	selp.s64 	%rd10450, -1, 0, %p380;
	add.s64 	%rd26113, %rd10449, %rd10450;
	setp.lt.u64 	%p382, %rd10449, %rd10447;
	or.pred  	%p383, %p381, %p382;
	selp.s64 	%rd10451, -1, 0, %p383;
	sub.s64 	%rd10452, %rd26112, %rd215;
	add.s64 	%rd26112, %rd10452, %rd10451;
$L__BB0_197:
	shl.b64 	%rd591, %rd26115, 1;
	mov.b64 	{%r836, %r837}, %rd26115;
	mov.b64 	{%r838, %r839}, %rd26114;
	shf.l.wrap.b32 	%r840, %r837, %r838, 1;
	shf.l.wrap.b32 	%r841, %r838, %r839, 1;
	mov.b64 	%rd26118, {%r840, %r841};
	mov.b64 	{%r842, %r843}, %rd26113;
	shf.l.wrap.b32 	%r844, %r839, %r842, 1;
	shf.l.wrap.b32 	%r845, %r842, %r843, 1;
	mov.b64 	%rd26117, {%r844, %r845};
	mov.b64 	{%r846, %r847}, %rd26112;
	shf.l.wrap.b32 	%r848, %r843, %r846, 1;
	shf.l.wrap.b32 	%r849, %r846, %r847, 1;
	mov.b64 	%rd26116, {%r848, %r849};
	setp.gt.u64 	%p384, %rd26116, %rd215;
	@%p384 bra 	$L__BB0_203;
	setp.lt.u64 	%p385, %rd26116, %rd215;
	mov.u64 	%rd26119, %rd591;
	@%p385 bra 	$L__BB0_204;
	setp.gt.u64 	%p386, %rd26117, %rd212;
	@%p386 bra 	$L__BB0_203;
	setp.lt.u64 	%p387, %rd26117, %rd212;
	mov.u64 	%rd26119, %rd591;
	@%p387 bra 	$L__BB0_204;
	setp.gt.u64 	%p388, %rd26118, %rd213;
	@%p388 bra 	$L__BB0_203;
	setp.lt.u64 	%p389, %rd26118, %rd213;
	setp.lt.u64 	%p390, %rd591, %rd214;
	or.pred  	%p391, %p389, %p390;
	mov.u64 	%rd26119, %rd591;
	@%p391 bra 	$L__BB0_204;
$L__BB0_203:
	sub.s64 	%rd26119, %rd591, %rd214;
	setp.lt.u64 	%p392, %rd591, %rd214;
	selp.u64 	%rd10456, 1, 0, %p392;
	ld.const.u64 	%rd10457, [SECP256K1_P+8];
	sub.s64 	%rd10458, %rd26118, %rd10457;
	setp.lt.u64 	%p393, %rd26118, %rd10457;
	selp.s64 	%rd10459, -1, 0, %p392;
	add.s64 	%rd26118, %rd10458, %rd10459;
	setp.lt.u64 	%p394, %rd10458, %rd10456;
	or.pred  	%p395, %p393, %p394;
	selp.u64 	%rd10460, 1, 0, %p395;
	ld.const.u64 	%rd10461, [SECP256K1_P+16];
	sub.s64 	%rd10462, %rd26117, %rd10461;
	setp.lt.u64 	%p396, %rd26117, %rd10461;
	selp.s64 	%rd10463, -1, 0, %p395;
	add.s64 	%rd26117, %rd10462, %rd10463;
	setp.lt.u64 	%p397, %rd10462, %rd10460;
	or.pred  	%p398, %p396, %p397;
	selp.s64 	%rd10464, -1, 0, %p398;
	sub.s64 	%rd10465, %rd26116, %rd215;
	add.s64 	%rd26116, %rd10465, %rd10464;
$L__BB0_204:
	mov.b64 	{%r850, %r851}, %rd25980;
	mov.b64 	{%r852, %r853}, %rd25981;
	shf.l.wrap.b32 	%r854, %r853, %r850, 1;
	shf.l.wrap.b32 	%r855, %r850, %r851, 1;
	mov.b64 	%rd26120, {%r854, %r855};
	setp.gt.u64 	%p399, %rd26120, %rd215;
	@%p399 bra 	$L__BB0_210;
	mov.b64 	{%r856, %r857}, %rd25986;
	shf.l.wrap.b32 	%r860, %r857, %r852, 1;
	shf.l.wrap.b32 	%r861, %r852, %r853, 1;
	mov.b64 	%rd26121, {%r860, %r861};
	mov.b64 	{%r862, %r863}, %rd25991;
	shf.l.wrap.b32 	%r864, %r863, %r856, 1;
	shf.l.wrap.b32 	%r865, %r856, %r857, 1;
	mov.b64 	%rd26122, {%r864, %r865};
	shl.b64 	%rd26123, %rd25991, 1;
	setp.lt.u64 	%p400, %rd26120, %rd215;
	@%p400 bra 	$L__BB0_211;
	mov.b64 	%rd26121, {%r860, %r861};
	ld.const.u64 	%rd607, [SECP256K1_P+16];
	setp.gt.u64 	%p401, %rd26121, %rd607;
	@%p401 bra 	$L__BB0_210;
	setp.lt.u64 	%p402, %rd26121, %rd607;
	@%p402 bra 	$L__BB0_211;
	mov.b64 	%rd10468, {%r864, %r865};
	ld.const.u64 	%rd612, [SECP256K1_P+8];
	setp.gt.u64 	%p403, %rd10468, %rd612;
	@%p403 bra 	$L__BB0_210;
	shf.l.wrap.b32 	%r905, %r852, %r853, 1;
	mov.b64 	%rd26121, {%r860, %r905};
	mov.b64 	{%r906, %r907}, %rd25991;
	shf.l.wrap.b32 	%r908, %r907, %r856, 1;
	mov.b64 	%rd26122, {%r908, %r865};
	setp.lt.u64 	%p404, %rd26122, %rd612;
	shl.b64 	%rd26123, %rd25991, 1;
	ld.const.u64 	%rd10469, [SECP256K1_P];
	setp.lt.u64 	%p405, %rd26123, %rd10469;
	or.pred  	%p406, %p404, %p405;
	@%p406 bra 	$L__BB0_211;
$L__BB0_210:
	shl.b64 	%rd10471, %rd25991, 1;
	ld.const.u64 	%rd10472, [SECP256K1_P];
	sub.s64 	%rd26123, %rd10471, %rd10472;
	setp.lt.u64 	%p407, %rd10471, %rd10472;
	selp.u64 	%rd10473, 1, 0, %p407;
	mov.b64 	{%r910, %r911}, %rd25991;
	mov.b64 	{%r912, %r913}, %rd25986;
	shf.l.wrap.b32 	%r914, %r911, %r912, 1;
	shf.l.wrap.b32 	%r915, %r912, %r913, 1;
	mov.b64 	%rd10474, {%r914, %r915};
	sub.s64 	%rd10476, %rd10474, %rd213;
	setp.lt.u64 	%p408, %rd10474, %rd213;
	selp.s64 	%rd10477, -1, 0, %p407;
	add.s64 	%rd26122, %rd10476, %rd10477;
	setp.lt.u64 	%p409, %rd10476, %rd10473;
	or.pred  	%p410, %p408, %p409;
	selp.u64 	%rd10478, 1, 0, %p410;
	mov.b64 	{%r916, %r917}, %rd25981;
	shf.l.wrap.b32 	%r918, %r913, %r916, 1;
	shf.l.wrap.b32 	%r919, %r916, %r917, 1;
	mov.b64 	%rd10479, {%r918, %r919};
	ld.const.u64 	%rd10480, [SECP256K1_P+16];
	sub.s64 	%rd10481, %rd10479, %rd10480;
	setp.lt.u64 	%p411, %rd10479, %rd10480;
	selp.s64 	%rd10482, -1, 0, %p410;
	add.s64 	%rd26121, %rd10481, %rd10482;
	setp.lt.u64 	%p412, %rd10481, %rd10478;
	or.pred  	%p413, %p411, %p412;
	selp.s64 	%rd10483, -1, 0, %p413;
	mov.b64 	{%r920, %r921}, %rd25980;
	shf.l.wrap.b32 	%r922, %r917, %r920, 1;
	shf.l.wrap.b32 	%r923, %r920, %r921, 1;
	mov.b64 	%rd10484, {%r922, %r923};
	sub.s64 	%rd10485, %rd10484, %rd215;
	add.s64 	%rd26120, %rd10485, %rd10483;
$L__BB0_211:
	add.s64 	%rd629, %rd25991, %rd26123;
	setp.lt.u64 	%p414, %rd629, %rd25991;
	selp.u64 	%rd10486, 1, 0, %p414;
	add.s64 	%rd10487, %rd25986, %rd26122;
	setp.lt.u64 	%p415, %rd10487, %rd25986;
	add.s64 	%rd26126, %rd10487, %rd10486;
	setp.lt.u64 	%p416, %rd26126, %rd10487;
	or.pred  	%p417, %p415, %p416;
	selp.u64 	%rd10488, 1, 0, %p417;
	add.s64 	%rd10489, %rd25981, %rd26121;
	setp.lt.u64 	%p418, %rd10489, %rd25981;
	add.s64 	%rd26125, %rd10489, %rd10488;
	setp.lt.u64 	%p419, %rd26125, %rd10489;
	or.pred  	%p420, %p418, %p419;
	selp.u64 	%rd10490, 1, 0, %p420;
	add.s64 	%rd10491, %rd25980, %rd26120;
	add.s64 	%rd26124, %rd10491, %rd10490;
	setp.gt.u64 	%p421, %rd26124, %rd215;
	@%p421 bra 	$L__BB0_217;
	setp.lt.u64 	%p422, %rd26124, %rd215;
	mov.u64 	%rd26127, %rd629;
	@%p422 bra 	$L__BB0_218;
	setp.gt.u64 	%p423, %rd26125, %rd212;
	@%p423 bra 	$L__BB0_217;
	setp.lt.u64 	%p424, %rd26125, %rd212;
	mov.u64 	%rd26127, %rd629;
	@%p424 bra 	$L__BB0_218;
	setp.gt.u64 	%p425, %rd26126, %rd213;
	@%p425 bra 	$L__BB0_217;
	setp.lt.u64 	%p426, %rd26126, %rd213;
	ld.const.u64 	%rd10492, [SECP256K1_P];
	setp.lt.u64 	%p427, %rd629, %rd10492;
	or.pred  	%p428, %p426, %p427;
	mov.u64 	%rd26127, %rd629;
	@%p428 bra 	$L__BB0_218;
$L__BB0_217:
	ld.const.u64 	%rd10494, [SECP256K1_P];
	sub.s64 	%rd26127, %rd629, %rd10494;
	setp.lt.u64 	%p429, %rd629, %rd10494;
	selp.u64 	%rd10495, 1, 0, %p429;
	sub.s64 	%rd10497, %rd26126, %rd213;
	setp.lt.u64 	%p430, %rd26126, %rd213;
	selp.s64 	%rd10498, -1, 0, %p429;
	add.s64 	%rd26126, %rd10497, %rd10498;
	setp.lt.u64 	%p431, %rd10497, %rd10495;
	or.pred  	%p432, %p430, %p431;
	selp.u64 	%rd10499, 1, 0, %p432;
	ld.const.u64 	%rd10500, [SECP256K1_P+16];
	sub.s64 	%rd10501, %rd26125, %rd10500;
	setp.lt.u64 	%p433, %rd26125, %rd10500;
	selp.s64 	%rd10502, -1, 0, %p432;
	add.s64 	%rd26125, %rd10501, %rd10502;
	setp.lt.u64 	%p434, %rd10501, %rd10499;
	or.pred  	%p435, %p433, %p434;
	selp.s64 	%rd10503, -1, 0, %p435;
	sub.s64 	%rd10504, %rd26124, %rd215;
	add.s64 	%rd26124, %rd10504, %rd10503;
$L__BB0_218:
	mov.b64 	%rd26129, 0;
	st.local.v2.u64 	[%rd79+32], {%rd26129, %rd26129};
	st.local.v2.u64 	[%rd79+48], {%rd26129, %rd26129};
	mul.lo.s64 	%rd10506, %rd26127, %rd26127;
	mul.hi.u64 	%rd10507, %rd26127, %rd26127;
	mul.lo.s64 	%rd10508, %rd26126, %rd26127;
	mul.hi.u64 	%rd10509, %rd26127, %rd26126;
	add.s64 	%rd26132, %rd10508, %rd10507;
	setp.lt.u64 	%p436, %rd26132, %rd10508;
	selp.u64 	%rd10510, 1, 0, %p436;
	st.local.v2.u64 	[%rd79], {%rd10506, %rd26132};
	add.s64 	%rd10511, %rd10509, %rd10510;
	mul.lo.s64 	%rd10512, %rd26125, %rd26127;
	mul.hi.u64 	%rd10513, %rd26127, %rd26125;
	add.s64 	%rd26131, %rd10512, %rd10511;
	setp.lt.u64 	%p437, %rd26131, %rd10512;
	selp.u64 	%rd10514, 1, 0, %p437;
	add.s64 	%rd10515, %rd10513, %rd10514;
	mul.lo.s64 	%rd10516, %rd26124, %rd26127;
	mul.hi.u64 	%rd10517, %rd26127, %rd26124;
	add.s64 	%rd26130, %rd10516, %rd10515;
	setp.lt.u64 	%p438, %rd26130, %rd10516;
	selp.u64 	%rd10518, 1, 0, %p438;
	st.local.v2.u64 	[%rd79+16], {%rd26131, %rd26130};
	add.s64 	%rd26128, %rd10517, %rd10518;
	setp.eq.s64 	%p439, %rd26128, 0;
	@%p439 bra 	$L__BB0_222;
	mov.b32 	%r4481, 4;
$L__BB0_220:
	mul.wide.u32 	%rd10520, %r4481, 8;
	add.s64 	%rd10521, %rd79, %rd10520;
	ld.local.u64 	%rd10522, [%rd10521];
	add.s64 	%rd10523, %rd10522, %rd26128;
	setp.lt.u64 	%p440, %rd10523, %rd10522;
	st.local.u64 	[%rd10521], %rd10523;
	add.s32 	%r4481, %r4481, 1;
	mov.b64 	%rd26128, 1;
	@%p440 bra 	$L__BB0_220;
	ld.local.u64 	%rd26132, [%rd79+8];
	ld.local.v2.u64 	{%rd26131, %rd26130}, [%rd79+16];
	ld.local.u64 	%rd26129, [%rd79+32];
$L__BB0_222:
	mul.hi.u64 	%rd10524, %rd26126, %rd26127;
	mad.lo.s64 	%rd10525, %rd26126, %rd26127, %rd26132;
	setp.lt.u64 	%p441, %rd10525, %rd26132;
	selp.u64 	%rd10526, 1, 0, %p441;
	st.local.u64 	[%rd79+8], %rd10525;
	add.s64 	%rd10527, %rd10524, %rd10526;
	mul.hi.u64 	%rd10528, %rd26126, %rd26126;
	mad.lo.s64 	%rd10529, %rd26126, %rd26126, %rd26131;
	setp.lt.u64 	%p442, %rd10529, %rd26131;
	selp.u64 	%rd10530, 1, 0, %p442;
	add.s64 	%rd26136, %rd10529, %rd10527;
	setp.lt.u64 	%p443, %rd26136, %rd10529;
	selp.u64 	%rd10531, 1, 0, %p443;
	add.s64 	%rd10532, %rd10528, %rd10530;
	add.s64 	%rd10533, %rd10532, %rd10531;
	mul.hi.u64 	%rd10534, %rd26126, %rd26125;
	mad.lo.s64 	%rd10535, %rd26125, %rd26126, %rd26130;
	setp.lt.u64 	%p444, %rd10535, %rd26130;
	selp.u64 	%rd10536, 1, 0, %p444;
	add.s64 	%rd26135, %rd10535, %rd10533;
	setp.lt.u64 	%p445, %rd26135, %rd10535;
	selp.u64 	%rd10537, 1, 0, %p445;
	st.local.v2.u64 	[%rd79+16], {%rd26136, %rd26135};
	add.s64 	%rd10538, %rd10534, %rd10536;
	add.s64 	%rd10539, %rd10538, %rd10537;
	mul.hi.u64 	%rd10540, %rd26126, %rd26124;
	mad.lo.s64 	%rd10541, %rd26124, %rd26126, %rd26129;
	setp.lt.u64 	%p446, %rd10541, %rd26129;
	selp.u64 	%rd10542, 1, 0, %p446;
	add.s64 	%rd26134, %rd10541, %rd10539;
	setp.lt.u64 	%p447, %rd26134, %rd10541;
	selp.u64 	%rd10543, 1, 0, %p447;
	st.local.u64 	[%rd79+32], %rd26134;
	add.s64 	%rd10544, %rd10540, %rd10542;
	add.s64 	%rd26133, %rd10544, %rd10543;
	setp.eq.s64 	%p448, %rd26133, 0;
	@%p448 bra 	$L__BB0_226;
	mov.b32 	%r4482, 5;
$L__BB0_224:
	mul.wide.u32 	%rd10546, %r4482, 8;
	add.s64 	%rd10547, %rd79, %rd10546;
	ld.local.u64 	%rd10548, [%rd10547];
	add.s64 	%rd10549, %rd10548, %rd26133;
	setp.lt.u64 	%p449, %rd10549, %rd10548;
	st.local.u64 	[%rd10547], %rd10549;
	add.s32 	%r4482, %r4482, 1;
	mov.b64 	%rd26133, 1;
	@%p449 bra 	$L__BB0_224;
	ld.local.v2.u64 	{%rd26136, %rd26135}, [%rd79+16];
	ld.local.u64 	%rd26134, [%rd79+32];
$L__BB0_226:
	mul.hi.u64 	%rd10550, %rd26125, %rd26127;
	mad.lo.s64 	%rd10551, %rd26125, %rd26127, %rd26136;
	setp.lt.u64 	%p450, %rd10551, %rd26136;
	selp.u64 	%rd10552, 1, 0, %p450;
	add.s64 	%rd10553, %rd10550, %rd10552;
	mul.hi.u64 	%rd10554, %rd26125, %rd26126;
	mad.lo.s64 	%rd10555, %rd26125, %rd26126, %rd26135;
	setp.lt.u64 	%p451, %rd10555, %rd26135;
	selp.u64 	%rd10556, 1, 0, %p451;
	add.s64 	%rd26140, %rd10555, %rd10553;
	setp.lt.u64 	%p452, %rd26140, %rd10555;
	selp.u64 	%rd10557, 1, 0, %p452;
	st.local.v2.u64 	[%rd79+16], {%rd10551, %rd26140};
	add.s64 	%rd10558, %rd10554, %rd10556;
	add.s64 	%rd10559, %rd10558, %rd10557;
	mul.hi.u64 	%rd10560, %rd26125, %rd26125;
	mad.lo.s64 	%rd10561, %rd26125, %rd26125, %rd26134;
	setp.lt.u64 	%p453, %rd10561, %rd26134;
	selp.u64 	%rd10562, 1, 0, %p453;
	add.s64 	%rd26139, %rd10561, %rd10559;
	setp.lt.u64 	%p454, %rd26139, %rd10561;
	selp.u64 	%rd10563, 1, 0, %p454;
	add.s64 	%rd10564, %rd10560, %rd10562;
	add.s64 	%rd10565, %rd10564, %rd10563;
	mul.hi.u64 	%rd10566, %rd26125, %rd26124;
	ld.local.u64 	%rd10567, [%rd79+40];
	mad.lo.s64 	%rd10568, %rd26124, %rd26125, %rd10567;
	setp.lt.u64 	%p455, %rd10568, %rd10567;
	selp.u64 	%rd10569, 1, 0, %p455;
	add.s64 	%rd26138, %rd10568, %rd10565;
	setp.lt.u64 	%p456, %rd26138, %rd10568;
	selp.u64 	%rd10570, 1, 0, %p456;
	st.local.v2.u64 	[%rd79+32], {%rd26139, %rd26138};
	add.s64 	%rd10571, %rd10566, %rd10569;
	add.s64 	%rd26137, %rd10571, %rd10570;
	setp.eq.s64 	%p457, %rd26137, 0;
	@%p457 bra 	$L__BB0_230;
	mov.b32 	%r4483, 6;
$L__BB0_228:
	mul.wide.u32 	%rd10573, %r4483, 8;
	add.s64 	%rd10574, %rd79, %rd10573;
	ld.local.u64 	%rd10575, [%rd10574];
	add.s64 	%rd10576, %rd10575, %rd26137;
	setp.lt.u64 	%p458, %rd10576, %rd10575;
	st.local.u64 	[%rd10574], %rd10576;
	add.s32 	%r4483, %r4483, 1;
	mov.b64 	%rd26137, 1;
	@%p458 bra 	$L__BB0_228;
	ld.local.u64 	%rd26140, [%rd79+24];
	ld.local.v2.u64 	{%rd26139, %rd26138}, [%rd79+32];
$L__BB0_230:
	mul.hi.u64 	%rd10577, %rd26124, %rd26127;
	mad.lo.s64 	%rd26145, %rd26124, %rd26127, %rd26140;
	setp.lt.u64 	%p459, %rd26145, %rd26140;
	selp.u64 	%rd10578, 1, 0, %p459;
	st.local.u64 	[%rd79+24], %rd26145;
	add.s64 	%rd10579, %rd10577, %rd10578;
	mul.hi.u64 	%rd10580, %rd26124, %rd26126;
	mad.lo.s64 	%rd10581, %rd26124, %rd26126, %rd26139;
	setp.lt.u64 	%p460, %rd10581, %rd26139;
	selp.u64 	%rd10582, 1, 0, %p460;
	add.s64 	%rd26142, %rd10581, %rd10579;
	setp.lt.u64 	%p461, %rd26142, %rd10581;
	selp.u64 	%rd10583, 1, 0, %p461;
	add.s64 	%rd10584, %rd10580, %rd10582;
	add.s64 	%rd10585, %rd10584, %rd10583;
	mul.hi.u64 	%rd10586, %rd26124, %rd26125;
	mad.lo.s64 	%rd10587, %rd26124, %rd26125, %rd26138;
	setp.lt.u64 	%p462, %rd10587, %rd26138;
	selp.u64 	%rd10588, 1, 0, %p462;
	add.s64 	%rd10589, %rd10587, %rd10585;
	setp.lt.u64 	%p463, %rd10589, %rd10587;
	selp.u64 	%rd10590, 1, 0, %p463;
	st.local.v2.u64 	[%rd79+32], {%rd26142, %rd10589};
	add.s64 	%rd10591, %rd10586, %rd10588;
	add.s64 	%rd10592, %rd10591, %rd10590;
	mul.hi.u64 	%rd10593, %rd26124, %rd26124;
	ld.local.u64 	%rd10594, [%rd79+48];
	mad.lo.s64 	%rd10595, %rd26124, %rd26124, %rd10594;
	setp.lt.u64 	%p464, %rd10595, %rd10594;
	selp.u64 	%rd10596, 1, 0, %p464;
	add.s64 	%rd10597, %rd10595, %rd10592;
	setp.lt.u64 	%p465, %rd10597, %rd10595;
	selp.u64 	%rd10598, 1, 0, %p465;
	st.local.u64 	[%rd79+48], %rd10597;
	add.s64 	%rd10599, %rd10593, %rd10596;
	add.s64 	%rd26141, %rd10599, %rd10598;
	setp.eq.s64 	%p466, %rd26141, 0;
	@%p466 bra 	$L__BB0_234;
	mov.b32 	%r4484, 7;
$L__BB0_232:
	mul.wide.u32 	%rd10601, %r4484, 8;
	add.s64 	%rd10602, %rd79, %rd10601;
	ld.local.u64 	%rd10603, [%rd10602];
	add.s64 	%rd10604, %rd10603, %rd26141;
	setp.lt.u64 	%p467, %rd10604, %rd10603;
	st.local.u64 	[%rd10602], %rd10604;
	add.s32 	%r4484, %r4484, 1;
	mov.b64 	%rd26141, 1;
	@%p467 bra 	$L__BB0_232;
	ld.local.u64 	%rd26145, [%rd79+24];
	ld.local.u64 	%rd26142, [%rd79+32];
$L__BB0_234:
	ld.local.u64 	%rd10606, [%rd79+8];
	ld.local.u64 	%rd26146, [%rd79+16];
	shl.b64 	%rd10607, %rd26142, 32;
	shr.u64 	%rd10608, %rd26142, 32;
	add.s64 	%rd688, %rd10506, %rd10607;
	setp.lt.u64 	%p468, %rd688, %rd10506;
	selp.u64 	%rd10610, 1, 0, %p468;
	add.s64 	%rd10611, %rd10608, %rd10610;
	add.s64 	%rd689, %rd10611, %rd10606;
	max.u64 	%rd10612, %rd10611, %rd10606;
	setp.gt.u64 	%p469, %rd10612, %rd689;
	mov.b64 	%rd26144, 0;
	@%p469 bra 	$L__BB0_253;
$L__BB0_235:
	ld.local.u64 	%rd693, [%rd79+40];
	shl.b64 	%rd10615, %rd693, 32;
	shr.u64 	%rd10616, %rd693, 32;
	add.s64 	%rd694, %rd689, %rd10615;
	setp.lt.u64 	%p472, %rd694, %rd689;
	selp.u64 	%rd10617, 1, 0, %p472;
	add.s64 	%rd10618, %rd10616, %rd10617;
	add.s64 	%rd695, %rd10618, %rd26146;
	max.u64 	%rd10619, %rd10618, %rd26146;
	setp.le.u64 	%p473, %rd10619, %rd695;
	@%p473 bra 	$L__BB0_237;
	add.s64 	%rd26145, %rd26145, 1;
	setp.eq.s64 	%p474, %rd26145, 0;
	selp.u64 	%rd10620, 1, 0, %p474;
	add.s64 	%rd26144, %rd26144, %rd10620;
$L__BB0_237:
	ld.local.v2.u64 	{%rd700, %rd701}, [%rd79+48];
	shl.b64 	%rd10621, %rd700, 32;
	shr.u64 	%rd10622, %rd700, 32;
	add.s64 	%rd26151, %rd695, %rd10621;
	setp.lt.u64 	%p475, %rd26151, %rd695;
	selp.u64 	%rd10623, 1, 0, %p475;
	add.s64 	%rd10624, %rd10622, %rd10623;
	add.s64 	%rd10625, %rd10624, %rd26145;
	max.u64 	%rd10626, %rd10624, %rd26145;
	setp.gt.u64 	%p476, %rd10626, %rd10625;
	selp.u64 	%rd10627, 1, 0, %p476;
	add.s64 	%rd10628, %rd26144, %rd10627;
	shl.b64 	%rd10629, %rd701, 32;
	shr.u64 	%rd10630, %rd701, 32;
	add.s64 	%rd26150, %rd10625, %rd10629;
	setp.lt.u64 	%p477, %rd26150, %rd10625;
	selp.u64 	%rd10631, 1, 0, %p477;
	add.s64 	%rd10632, %rd10628, %rd10630;
	add.s64 	%rd26149, %rd10632, %rd10631;
	mov.b64 	%rd10633, 977;
	mul.hi.u64 	%rd10634, %rd26142, %rd10633;
	mad.lo.s64 	%rd26159, %rd26142, 977, %rd688;
	setp.lt.u64 	%p478, %rd26159, %rd688;
	selp.u64 	%rd10635, 1, 0, %p478;
	add.s64 	%rd10636, %rd10634, %rd10635;
	add.s64 	%rd706, %rd10636, %rd694;
	max.u64 	%rd10637, %rd10636, %rd694;
	setp.gt.u64 	%p479, %rd10637, %rd706;
	@%p479 bra 	$L__BB0_255;
$L__BB0_238:
	mov.b64 	%rd10640, 977;
	mul.hi.u64 	%rd10641, %rd693, %rd10640;
	mad.lo.s64 	%rd26166, %rd693, 977, %rd706;
	setp.lt.u64 	%p482, %rd26166, %rd706;
	selp.u64 	%rd10642, 1, 0, %p482;
	add.s64 	%rd10643, %rd10641, %rd10642;
	add.s64 	%rd714, %rd10643, %rd26151;
	max.u64 	%rd10644, %rd10643, %rd26151;
	setp.le.u64 	%p483, %rd10644, %rd714;
	@%p483 bra 	$L__BB0_240;
	add.s64 	%rd26150, %rd26150, 1;
	setp.eq.s64 	%p484, %rd26150, 0;
	selp.u64 	%rd10645, 1, 0, %p484;
	add.s64 	%rd26149, %rd26149, %rd10645;
$L__BB0_240:
	mov.b64 	%rd10646, 977;
	mul.hi.u64 	%rd10647, %rd700, %rd10646;
	mad.lo.s64 	%rd26157, %rd700, 977, %rd714;
	setp.lt.u64 	%p485, %rd26157, %rd714;
	selp.u64 	%rd10648, 1, 0, %p485;
	add.s64 	%rd10649, %rd10647, %rd10648;
	add.s64 	%rd10650, %rd10649, %rd26150;
	max.u64 	%rd10651, %rd10649, %rd26150;
	setp.gt.u64 	%p486, %rd10651, %rd10650;
	selp.u64 	%rd10652, 1, 0, %p486;
	add.s64 	%rd10653, %rd26149, %rd10652;
	mul.hi.u64 	%rd10654, %rd701, %rd10646;
	mad.lo.s64 	%rd26156, %rd701, 977, %rd10650;
	setp.lt.u64 	%p487, %rd26156, %rd10650;
	selp.u64 	%rd10655, 1, 0, %p487;
	add.s64 	%rd10656, %rd10653, %rd10654;
	add.s64 	%rd721, %rd10656, %rd10655;
	setp.eq.s64 	%p488, %rd721, 0;
	@%p488 bra 	$L__BB0_245;
	shl.b64 	%rd10657, %rd721, 32;
	shr.u64 	%rd10658, %rd721, 32;
	add.s64 	%rd725, %rd26159, %rd10657;
	setp.lt.u64 	%p489, %rd725, %rd26159;
	selp.u64 	%rd10659, 1, 0, %p489;
	add.s64 	%rd10660, %rd10658, %rd10659;
	add.s64 	%rd726, %rd10660, %rd26166;
	max.u64 	%rd10661, %rd10660, %rd26166;
	setp.le.u64 	%p490, %rd10661, %rd726;
	@%p490 bra 	$L__BB0_243;
	add.s64 	%rd26157, %rd26157, 1;
	setp.eq.s64 	%p491, %rd26157, 0;
	selp.u64 	%rd10662, 1, 0, %p491;
	add.s64 	%rd26156, %rd26156, %rd10662;
$L__BB0_243:
	mov.b64 	%rd10663, 977;
	mul.hi.u64 	%rd10664, %rd721, %rd10663;
	mad.lo.s64 	%rd26159, %rd721, 977, %rd725;
	setp.lt.u64 	%p492, %rd26159, %rd725;
	selp.u64 	%rd10665, 1, 0, %p492;
	add.s64 	%rd10666, %rd10664, %rd10665;
	add.s64 	%rd26166, %rd10666, %rd726;
	max.u64 	%rd10667, %rd10666, %rd726;
	setp.le.u64 	%p493, %rd10667, %rd26166;
	@%p493 bra 	$L__BB0_245;
	add.s64 	%rd26157, %rd26157, 1;
	setp.eq.s64 	%p494, %rd26157, 0;
	selp.u64 	%rd10668, 1, 0, %p494;
	add.s64 	%rd26156, %rd26156, %rd10668;
$L__BB0_245:
	setp.gt.u64 	%p495, %rd26156, %rd215;
	@%p495 bra 	$L__BB0_251;
	setp.lt.u64 	%p496, %rd26156, %rd215;
	mov.u64 	%rd26163, %rd26159;
	@%p496 bra 	$L__BB0_252;
	setp.gt.u64 	%p497, %rd26157, %rd212;
	@%p497 bra 	$L__BB0_251;
	setp.lt.u64 	%p498, %rd26157, %rd212;
	mov.u64 	%rd26163, %rd26159;
	@%p498 bra 	$L__BB0_252;
	setp.gt.u64 	%p499, %rd26166, %rd213;
	@%p499 bra 	$L__BB0_251;
	setp.lt.u64 	%p500, %rd26166, %rd213;
	ld.const.u64 	%rd10675, [SECP256K1_P];
	setp.lt.u64 	%p501, %rd26159, %rd10675;
	or.pred  	%p502, %p500, %p501;
	mov.u64 	%rd26163, %rd26159;
	@%p502 bra 	$L__BB0_252;
$L__BB0_251:
	ld.const.u64 	%rd10677, [SECP256K1_P];
	sub.s64 	%rd26163, %rd26159, %rd10677;
	setp.lt.u64 	%p503, %rd26159, %rd10677;
	selp.u64 	%rd10678, 1, 0, %p503;
	sub.s64 	%rd10680, %rd26166, %rd213;
	setp.lt.u64 	%p504, %rd26166, %rd213;
	selp.s64 	%rd10681, -1, 0, %p503;
	add.s64 	%rd26166, %rd10680, %rd10681;
	setp.lt.u64 	%p505, %rd10680, %rd10678;
	or.pred  	%p506, %p504, %p505;
	selp.u64 	%rd10682, 1, 0, %p506;
	ld.const.u64 	%rd10683, [SECP256K1_P+16];
	sub.s64 	%rd10684, %rd26157, %rd10683;
	setp.lt.u64 	%p507, %rd26157, %rd10683;
	selp.s64 	%rd10685, -1, 0, %p506;
	add.s64 	%rd26157, %rd10684, %rd10685;
	setp.lt.u64 	%p508, %rd10684, %rd10682;
	or.pred  	%p509, %p507, %p508;
	selp.s64 	%rd10686, -1, 0, %p509;
	ld.const.u64 	%rd10687, [SECP256K1_P+24];
	sub.s64 	%rd10688, %rd26156, %rd10687;
	add.s64 	%rd26156, %rd10688, %rd10686;
$L__BB0_252:
	setp.gt.u64 	%p510, %rd26156, %rd215;
	@%p510 bra 	$L__BB0_261;
	bra.uni 	$L__BB0_262;
$L__BB0_253:
	add.s64 	%rd26146, %rd26146, 1;
	setp.ne.s64 	%p470, %rd26146, 0;
	@%p470 bra 	$L__BB0_235;
	add.s64 	%rd26145, %rd26145, 1;
	setp.eq.s64 	%p471, %rd26145, 0;
	selp.u64 	%rd26144, 1, 0, %p471;
	mov.b64 	%rd26146, 0;
	bra.uni 	$L__BB0_235;
$L__BB0_255:
	add.s64 	%rd26151, %rd26151, 1;
	setp.ne.s64 	%p480, %rd26151, 0;
	@%p480 bra 	$L__BB0_238;
	add.s64 	%rd26150, %rd26150, 1;
	setp.eq.s64 	%p481, %rd26150, 0;
	selp.u64 	%rd10639, 1, 0, %p481;
	add.s64 	%rd26149, %rd26149, %rd10639;
	mov.b64 	%rd26151, 0;
	bra.uni 	$L__BB0_238;
$L__BB0_257:
	setp.gt.u64 	%p512, %rd26157, %rd212;
	@%p512 bra 	$L__BB0_261;
	setp.lt.u64 	%p513, %rd26157, %rd212;
	mov.u64 	%rd26167, %rd26163;
	@%p513 bra 	$L__BB0_263;
	setp.gt.u64 	%p514, %rd26166, %rd213;
	@%p514 bra 	$L__BB0_261;
	setp.lt.u64 	%p515, %rd26166, %rd213;
	ld.const.u64 	%rd10695, [SECP256K1_P];
	setp.lt.u64 	%p516, %rd26163, %rd10695;
	or.pred  	%p517, %p515, %p516;
	mov.u64 	%rd26167, %rd26163;
	@%p517 bra 	$L__BB0_263;
$L__BB0_261:
	ld.const.u64 	%rd10697, [SECP256K1_P];
	sub.s64 	%rd26167, %rd26163, %rd10697;
	setp.lt.u64 	%p518, %rd26163, %rd10697;
	selp.u64 	%rd10698, 1, 0, %p518;
	sub.s64 	%rd10700, %rd26166, %rd213;
	setp.lt.u64 	%p519, %rd26166, %rd213;
	selp.s64 	%rd10701, -1, 0, %p518;
	add.s64 	%rd26166, %rd10700, %rd10701;
	setp.lt.u64 	%p520, %rd10700, %rd10698;
	or.pred  	%p521, %p519, %p520;
	selp.u64 	%rd10702, 1, 0, %p521;
	ld.const.u64 	%rd10703, [SECP256K1_P+16];
	sub.s64 	%rd10704, %rd26157, %rd10703;
	setp.lt.u64 	%p522, %rd26157, %rd10703;
	selp.s64 	%rd10705, -1, 0, %p521;
	add.s64 	%rd26157, %rd10704, %rd10705;
	setp.lt.u64 	%p523, %rd10704, %rd10702;
	or.pred  	%p524, %p522, %p523;
	selp.s64 	%rd10706, -1, 0, %p524;
	ld.const.u64 	%rd10707, [SECP256K1_P+24];
	sub.s64 	%rd10708, %rd26156, %rd10707;
	add.s64 	%rd26156, %rd10708, %rd10706;
	bra.uni 	$L__BB0_263;
$L__BB0_262:
	setp.lt.u64 	%p511, %rd26156, %rd215;
	mov.u64 	%rd26167, %rd26163;
	@%p511 bra 	$L__BB0_263;
	bra.uni 	$L__BB0_257;
$L__BB0_263:
	mov.b64 	{%r928, %r929}, %rd26116;
	mov.b64 	{%r930, %r931}, %rd26117;
	shf.l.wrap.b32 	%r932, %r931, %r928, 1;
	shf.l.wrap.b32 	%r933, %r928, %r929, 1;
	mov.b64 	%rd26168, {%r932, %r933};
	setp.gt.u64 	%p525, %rd26168, %rd215;
	@%p525 bra 	$L__BB0_269;
	mov.b64 	{%r934, %r935}, %rd26118;
	shf.l.wrap.b32 	%r938, %r935, %r930, 1;
	shf.l.wrap.b32 	%r939, %r930, %r931, 1;
	mov.b64 	%rd26169, {%r938, %r939};
	mov.b64 	{%r940, %r941}, %rd26119;
	shf.l.wrap.b32 	%r942, %r941, %r934, 1;
	shf.l.wrap.b32 	%r943, %r934, %r935, 1;
	mov.b64 	%rd26170, {%r942, %r943};
	shl.b64 	%rd26171, %rd26119, 1;
	ld.const.u64 	%rd10711, [SECP256K1_P+24];
	setp.lt.u64 	%p526, %rd26168, %rd10711;
	@%p526 bra 	$L__BB0_270;
	mov.b64 	%rd26169, {%r938, %r939};
	ld.const.u64 	%rd10713, [SECP256K1_P+16];
	setp.gt.u64 	%p527, %rd26169, %rd10713;
	@%p527 bra 	$L__BB0_269;
	setp.lt.u64 	%p528, %rd26169, %rd10713;
	@%p528 bra 	$L__BB0_270;
	mov.b64 	%rd10715, {%r942, %r943};
	ld.const.u64 	%rd10716, [SECP256K1_P+8];
	setp.gt.u64 	%p529, %rd10715, %rd10716;
	@%p529 bra 	$L__BB0_269;
	mov.b64 	{%r976, %r977}, %rd26117;
	shf.l.wrap.b32 	%r978, %r977, %r928, 1;
	mov.b64 	%rd26168, {%r978, %r933};
	mov.b64 	{%r980, %r981}, %rd26118;
	shf.l.wrap.b32 	%r982, %r981, %r976, 1;
	shf.l.wrap.b32 	%r983, %r976, %r977, 1;
	mov.b64 	%rd26169, {%r982, %r983};
	mov.b64 	{%r984, %r985}, %rd26119;
	shf.l.wrap.b32 	%r986, %r985, %r980, 1;
	shf.l.wrap.b32 	%r987, %r980, %r981, 1;
	mov.b64 	%rd26170, {%r986, %r987};
	setp.lt.u64 	%p530, %rd26170, %rd10716;
	shl.b64 	%rd26171, %rd26119, 1;
	ld.const.u64 	%rd10718, [SECP256K1_P];
	setp.lt.u64 	%p531, %rd26171, %rd10718;
	or.pred  	%p532, %p530, %p531;
	@%p532 bra 	$L__BB0_270;
$L__BB0_269:
	shl.b64 	%rd10720, %rd26119, 1;
	ld.const.u64 	%rd10721, [SECP256K1_P];
	sub.s64 	%rd26171, %rd10720, %rd10721;
	setp.lt.u64 	%p533, %rd10720, %rd10721;
	selp.u64 	%rd10722, 1, 0, %p533;
	mov.b64 	{%r988, %r989}, %rd26119;
	mov.b64 	{%r990, %r991}, %rd26118;
	shf.l.wrap.b32 	%r992, %r989, %r990, 1;
	shf.l.wrap.b32 	%r993, %r990, %r991, 1;
	mov.b64 	%rd10723, {%r992, %r993};
	ld.const.u64 	%rd10724, [SECP256K1_P+8];
	sub.s64 	%rd10725, %rd10723, %rd10724;
	setp.lt.u64 	%p534, %rd10723, %rd10724;
	selp.s64 	%rd10726, -1, 0, %p533;
	add.s64 	%rd26170, %rd10725, %rd10726;
	setp.lt.u64 	%p535, %rd10725, %rd10722;
	or.pred  	%p536, %p534, %p535;
	selp.u64 	%rd10727, 1, 0, %p536;
	mov.b64 	{%r994, %r995}, %rd26117;
	shf.l.wrap.b32 	%r996, %r991, %r994, 1;
	shf.l.wrap.b32 	%r997, %r994, %r995, 1;
	mov.b64 	%rd10728, {%r996, %r997};
	ld.const.u64 	%rd10729, [SECP256K1_P+16];
	sub.s64 	%rd10730, %rd10728, %rd10729;
	setp.lt.u64 	%p537, %rd10728, %rd10729;
	selp.s64 	%rd10731, -1, 0, %p536;
	add.s64 	%rd26169, %rd10730, %rd10731;
	setp.lt.u64 	%p538, %rd10730, %rd10727;
	or.pred  	%p539, %p537, %p538;
	selp.s64 	%rd10732, -1, 0, %p539;
	mov.b64 	{%r998, %r999}, %rd26116;
	shf.l.wrap.b32 	%r1000, %r995, %r998, 1;
	shf.l.wrap.b32 	%r1001, %r998, %r999, 1;
	mov.b64 	%rd10733, {%r1000, %r1001};
	ld.const.u64 	%rd10734, [SECP256K1_P+24];
	sub.s64 	%rd10735, %rd10733, %rd10734;
	add.s64 	%rd26168, %rd10735, %rd10732;
$L__BB0_270:
	setp.gt.u64 	%p540, %rd26156, %rd26168;
	@%p540 bra 	$L__BB0_276;
	setp.lt.u64 	%p541, %rd26156, %rd26168;
	@%p541 bra 	$L__BB0_277;
	setp.gt.u64 	%p542, %rd26157, %rd26169;
	@%p542 bra 	$L__BB0_276;
	setp.lt.u64 	%p543, %rd26157, %rd26169;
	@%p543 bra 	$L__BB0_277;
	setp.gt.u64 	%p544, %rd26166, %rd26170;
	@%p544 bra 	$L__BB0_276;
	setp.lt.u64 	%p545, %rd26166, %rd26170;
	setp.lt.u64 	%p546, %rd26167, %rd26171;
	or.pred  	%p547, %p545, %p546;
	@%p547 bra 	$L__BB0_277;
$L__BB0_276:
	setp.lt.u64 	%p562, %rd26167, %rd26171;
	selp.u64 	%rd10757, 1, 0, %p562;
	sub.s64 	%rd10758, %rd26166, %rd26170;
	setp.lt.u64 	%p563, %rd26166, %rd26170;
	selp.s64 	%rd10759, -1, 0, %p562;
	add.s64 	%rd26286, %rd10758, %rd10759;
	setp.lt.u64 	%p564, %rd10758, %rd10757;
	or.pred  	%p565, %p563, %p564;
	selp.u64 	%rd10760, 1, 0, %p565;
	sub.s64 	%rd10761, %rd26157, %rd26169;
	setp.lt.u64 	%p566, %rd26157, %rd26169;
	selp.s64 	%rd10762, -1, 0, %p565;
	add.s64 	%rd26285, %rd10761, %rd10762;
	setp.lt.u64 	%p567, %rd10761, %rd10760;
	or.pred  	%p568, %p566, %p567;
	selp.s64 	%rd10763, -1, 0, %p568;
	sub.s64 	%rd10764, %rd26156, %rd26168;
	add.s64 	%rd26284, %rd10764, %rd10763;
	bra.uni 	$L__BB0_278;
$L__BB0_277:
	ld.const.u64 	%rd10736, [SECP256K1_P];
	add.s64 	%rd26167, %rd10736, %rd26167;
	setp.lt.u64 	%p548, %rd26167, %rd10736;
	selp.u64 	%rd10737, 1, 0, %p548;
	ld.const.u64 	%rd10738, [SECP256K1_P+8];
	add.s64 	%rd10739, %rd10738, %rd26166;
	setp.lt.u64 	%p549, %rd10739, %rd10738;
	add.s64 	%rd10740, %rd10739, %rd10737;
	setp.lt.u64 	%p550, %rd10740, %rd10739;
	or.pred  	%p551, %p549, %p550;
	selp.u64 	%rd10741, 1, 0, %p551;
	ld.const.u64 	%rd10742, [SECP256K1_P+16];
	add.s64 	%rd10743, %rd10742, %rd26157;
	setp.lt.u64 	%p552, %rd10743, %rd10742;
	add.s64 	%rd10744, %rd10743, %rd10741;
	setp.lt.u64 	%p553, %rd10744, %rd10743;
	or.pred  	%p554, %p552, %p553;
	selp.u64 	%rd10745, 1, 0, %p554;
	ld.const.u64 	%rd10746, [SECP256K1_P+24];
	add.s64 	%rd10747, %rd10746, %rd26156;
	add.s64 	%rd10748, %rd10747, %rd10745;
	setp.lt.u64 	%p555, %rd26167, %rd26171;
	selp.u64 	%rd10749, 1, 0, %p555;
	sub.s64 	%rd10750, %rd10740, %rd26170;
	setp.lt.u64 	%p556, %rd10740, %rd26170;
	selp.s64 	%rd10751, -1, 0, %p555;
	add.s64 	%rd26286, %rd10750, %rd10751;
	setp.lt.u64 	%p557, %rd10750, %rd10749;
	or.pred  	%p558, %p556, %p557;
	selp.u64 	%rd10752, 1, 0, %p558;
	sub.s64 	%rd10753, %rd10744, %rd26169;
	setp.lt.u64 	%p559, %rd10744, %rd26169;
	selp.s64 	%rd10754, -1, 0, %p558;
	add.s64 	%rd26285, %rd10753, %rd10754;
	setp.lt.u64 	%p560, %rd10753, %rd10752;
	or.pred  	%p561, %p559, %p560;
	selp.s64 	%rd10755, -1, 0, %p561;
	sub.s64 	%rd10756, %rd10748, %rd26168;
	add.s64 	%rd26284, %rd10756, %rd10755;
$L__BB0_278:
	sub.s64 	%rd26287, %rd26167, %rd26171;
	setp.gt.u64 	%p569, %rd26116, %rd26284;
	@%p569 bra 	$L__BB0_284;
	setp.lt.u64 	%p570, %rd26116, %rd26284;
	@%p570 bra 	$L__BB0_285;
	setp.gt.u64 	%p571, %rd26117, %rd26285;
	@%p571 bra 	$L__BB0_284;
	setp.lt.u64 	%p572, %rd26117, %rd26285;
	@%p572 bra 	$L__BB0_285;
	setp.gt.u64 	%p573, %rd26118, %rd26286;
	@%p573 bra 	$L__BB0_284;
	setp.lt.u64 	%p574, %rd26118, %rd26286;
	setp.lt.u64 	%p575, %rd26119, %rd26287;
	or.pred  	%p576, %p574, %p575;
	@%p576 bra 	$L__BB0_285;
$L__BB0_284:
	setp.lt.u64 	%p591, %rd26119, %rd26287;
	selp.u64 	%rd10786, 1, 0, %p591;
	sub.s64 	%rd10787, %rd26118, %rd26286;
	setp.lt.u64 	%p592, %rd26118, %rd26286;
	selp.s64 	%rd10788, -1, 0, %p591;
	add.s64 	%rd26178, %rd10787, %rd10788;
	setp.lt.u64 	%p593, %rd10787, %rd10786;
	or.pred  	%p594, %p592, %p593;
	selp.u64 	%rd10789, 1, 0, %p594;
	sub.s64 	%rd10790, %rd26117, %rd26285;
	setp.lt.u64 	%p595, %rd26117, %rd26285;
	selp.s64 	%rd10791, -1, 0, %p594;
	add.s64 	%rd26177, %rd10790, %rd10791;
	setp.lt.u64 	%p596, %rd10790, %rd10789;
	or.pred  	%p597, %p595, %p596;
	selp.s64 	%rd10792, -1, 0, %p597;
	sub.s64 	%rd10793, %rd26116, %rd26284;
	add.s64 	%rd26176, %rd10793, %rd10792;
	bra.uni 	$L__BB0_286;
$L__BB0_285:
	ld.const.u64 	%rd10765, [SECP256K1_P];
	add.s64 	%rd26119, %rd10765, %rd26119;
	setp.lt.u64 	%p577, %rd26119, %rd10765;
	selp.u64 	%rd10766, 1, 0, %p577;
	ld.const.u64 	%rd10767, [SECP256K1_P+8];
	add.s64 	%rd10768, %rd10767, %rd26118;
	setp.lt.u64 	%p578, %rd10768, %rd10767;
	add.s64 	%rd10769, %rd10768, %rd10766;
	setp.lt.u64 	%p579, %rd10769, %rd10768;
	or.pred  	%p580, %p578, %p579;
	selp.u64 	%rd10770, 1, 0, %p580;
	ld.const.u64 	%rd10771, [SECP256K1_P+16];
	add.s64 	%rd10772, %rd10771, %rd26117;
	setp.lt.u64 	%p581, %rd10772, %rd10771;
	add.s64 	%rd10773, %rd10772, %rd10770;
	setp.lt.u64 	%p582, %rd10773, %rd10772;
	or.pred  	%p583, %p581, %p582;
	selp.u64 	%rd10774, 1, 0, %p583;
	ld.const.u64 	%rd10775, [SECP256K1_P+24];
	add.s64 	%rd10776, %rd10775, %rd26116;
	add.s64 	%rd10777, %rd10776, %rd10774;
	setp.lt.u64 	%p584, %rd26119, %rd26287;
	selp.u64 	%rd10778, 1, 0, %p584;
	sub.s64 	%rd10779, %rd10769, %rd26286;
	setp.lt.u64 	%p585, %rd10769, %rd26286;
	selp.s64 	%rd10780, -1, 0, %p584;
	add.s64 	%rd26178, %rd10779, %rd10780;
	setp.lt.u64 	%p586, %rd10779, %rd10778;
	or.pred  	%p587, %p585, %p586;
	selp.u64 	%rd10781, 1, 0, %p587;
	sub.s64 	%rd10782, %rd10773, %rd26285;
	setp.lt.u64 	%p588, %rd10773, %rd26285;
	selp.s64 	%rd10783, -1, 0, %p587;
	add.s64 	%rd26177, %rd10782, %rd10783;
	setp.lt.u64 	%p589, %rd10782, %rd10781;
	or.pred  	%p590, %p588, %p589;
	selp.s64 	%rd10784, -1, 0, %p590;
	sub.s64 	%rd10785, %rd10777, %rd26284;
	add.s64 	%rd26176, %rd10785, %rd10784;
$L__BB0_286:
	sub.s64 	%rd798, %rd26119, %rd26287;
	mov.b64 	%rd26181, 0;
	st.local.v2.u64 	[%rd78+32], {%rd26181, %rd26181};
	st.local.v2.u64 	[%rd78+48], {%rd26181, %rd26181};
	mul.lo.s64 	%rd799, %rd798, %rd26127;
	mul.hi.u64 	%rd10795, %rd26127, %rd798;
	mul.lo.s64 	%rd10796, %rd26178, %rd26127;
	mul.hi.u64 	%rd10797, %rd26127, %rd26178;
	add.s64 	%rd26184, %rd10796, %rd10795;
	setp.lt.u64 	%p598, %rd26184, %rd10796;
	selp.u64 	%rd10798, 1, 0, %p598;
	st.local.v2.u64 	[%rd78], {%rd799, %rd26184};
	add.s64 	%rd10799, %rd10797, %rd10798;
	mul.lo.s64 	%rd10800, %rd26177, %rd26127;
	mul.hi.u64 	%rd10801, %rd26127, %rd26177;
	add.s64 	%rd26183, %rd10800, %rd10799;
	setp.lt.u64 	%p599, %rd26183, %rd10800;
	selp.u64 	%rd10802, 1, 0, %p599;
	add.s64 	%rd10803, %rd10801, %rd10802;
	mul.lo.s64 	%rd10804, %rd26176, %rd26127;
	mul.hi.u64 	%rd10805, %rd26127, %rd26176;
	add.s64 	%rd26182, %rd10804, %rd10803;
	setp.lt.u64 	%p600, %rd26182, %rd10804;
	selp.u64 	%rd10806, 1, 0, %p600;
	st.local.v2.u64 	[%rd78+16], {%rd26183, %rd26182};
	add.s64 	%rd26180, %rd10805, %rd10806;
	setp.eq.s64 	%p601, %rd26180, 0;
	@%p601 bra 	$L__BB0_290;
	mov.b32 	%r4485, 4;
$L__BB0_288:
	mul.wide.u32 	%rd10808, %r4485, 8;
	add.s64 	%rd10809, %rd78, %rd10808;
	ld.local.u64 	%rd10810, [%rd10809];
	add.s64 	%rd10811, %rd10810, %rd26180;
	setp.lt.u64 	%p602, %rd10811, %rd10810;
	st.local.u64 	[%rd10809], %rd10811;
	add.s32 	%r4485, %r4485, 1;
	mov.b64 	%rd26180, 1;
	@%p602 bra 	$L__BB0_288;
	ld.local.u64 	%rd26184, [%rd78+8];
	ld.local.v2.u64 	{%rd26183, %rd26182}, [%rd78+16];
	ld.local.u64 	%rd26181, [%rd78+32];
$L__BB0_290:
	mul.hi.u64 	%rd10812, %rd26126, %rd798;
	mad.lo.s64 	%rd10813, %rd798, %rd26126, %rd26184;
	setp.lt.u64 	%p603, %rd10813, %rd26184;
	selp.u64 	%rd10814, 1, 0, %p603;
	st.local.u64 	[%rd78+8], %rd10813;
	add.s64 	%rd10815, %rd10812, %rd10814;
	mul.hi.u64 	%rd10816, %rd26126, %rd26178;
	mad.lo.s64 	%rd10817, %rd26178, %rd26126, %rd26183;
	setp.lt.u64 	%p604, %rd10817, %rd26183;
	selp.u64 	%rd10818, 1, 0, %p604;
	add.s64 	%rd26188, %rd10817, %rd10815;
	setp.lt.u64 	%p605, %rd26188, %rd10817;
	selp.u64 	%rd10819, 1, 0, %p605;
	add.s64 	%rd10820, %rd10816, %rd10818;
	add.s64 	%rd10821, %rd10820, %rd10819;
	mul.hi.u64 	%rd10822, %rd26126, %rd26177;
	mad.lo.s64 	%rd10823, %rd26177, %rd26126, %rd26182;
	setp.lt.u64 	%p606, %rd10823, %rd26182;
	selp.u64 	%rd10824, 1, 0, %p606;
	add.s64 	%rd26187, %rd10823, %rd10821;
	setp.lt.u64 	%p607, %rd26187, %rd10823;
	selp.u64 	%rd10825, 1, 0, %p607;
	st.local.v2.u64 	[%rd78+16], {%rd26188, %rd26187};
	add.s64 	%rd10826, %rd10822, %rd10824;
	add.s64 	%rd10827, %rd10826, %rd10825;
	mul.hi.u64 	%rd10828, %rd26126, %rd26176;
	mad.lo.s64 	%rd10829, %rd26176, %rd26126, %rd26181;
	setp.lt.u64 	%p608, %rd10829, %rd26181;
	selp.u64 	%rd10830, 1, 0, %p608;
	add.s64 	%rd26186, %rd10829, %rd10827;
	setp.lt.u64 	%p609, %rd26186, %rd10829;
	selp.u64 	%rd10831, 1, 0, %p609;
	st.local.u64 	[%rd78+32], %rd26186;
	add.s64 	%rd10832, %rd10828, %rd10830;
	add.s64 	%rd26185, %rd10832, %rd10831;
	setp.eq.s64 	%p610, %rd26185, 0;
	@%p610 bra 	$L__BB0_294;
	mov.b32 	%r4486, 5;
$L__BB0_292:
	mul.wide.u32 	%rd10834, %r4486, 8;
	add.s64 	%rd10835, %rd78, %rd10834;
	ld.local.u64 	%rd10836, [%rd10835];
	add.s64 	%rd10837, %rd10836, %rd26185;
	setp.lt.u64 	%p611, %rd10837, %rd10836;
	st.local.u64 	[%rd10835], %rd10837;
	add.s32 	%r4486, %r4486, 1;
	mov.b64 	%rd26185, 1;
	@%p611 bra 	$L__BB0_292;
	ld.local.v2.u64 	{%rd26188, %rd26187}, [%rd78+16];
	ld.local.u64 	%rd26186, [%rd78+32];
$L__BB0_294:
	mul.hi.u64 	%rd10838, %rd26125, %rd798;
	mad.lo.s64 	%rd10839, %rd798, %rd26125, %rd26188;
	setp.lt.u64 	%p612, %rd10839, %rd26188;
	selp.u64 	%rd10840, 1, 0, %p612;
	add.s64 	%rd10841, %rd10838, %rd10840;
	mul.hi.u64 	%rd10842, %rd26125, %rd26178;
	mad.lo.s64 	%rd10843, %rd26178, %rd26125, %rd26187;
	setp.lt.u64 	%p613, %rd10843, %rd26187;
	selp.u64 	%rd10844, 1, 0, %p613;
	add.s64 	%rd26192, %rd10843, %rd10841;
	setp.lt.u64 	%p614, %rd26192, %rd10843;
	selp.u64 	%rd10845, 1, 0, %p614;
	st.local.v2.u64 	[%rd78+16], {%rd10839, %rd26192};
	add.s64 	%rd10846, %rd10842, %rd10844;
	add.s64 	%rd10847, %rd10846, %rd10845;
	mul.hi.u64 	%rd10848, %rd26125, %rd26177;
	mad.lo.s64 	%rd10849, %rd26177, %rd26125, %rd26186;
	setp.lt.u64 	%p615, %rd10849, %rd26186;
	selp.u64 	%rd10850, 1, 0, %p615;
	add.s64 	%rd26191, %rd10849, %rd10847;
	setp.lt.u64 	%p616, %rd26191, %rd10849;
	selp.u64 	%rd10851, 1, 0, %p616;
	add.s64 	%rd10852, %rd10848, %rd10850;
	add.s64 	%rd10853, %rd10852, %rd10851;
	mul.hi.u64 	%rd10854, %rd26125, %rd26176;
	ld.local.u64 	%rd10855, [%rd78+40];
	mad.lo.s64 	%rd10856, %rd26176, %rd26125, %rd10855;
	setp.lt.u64 	%p617, %rd10856, %rd10855;
	selp.u64 	%rd10857, 1, 0, %p617;
	add.s64 	%rd26190, %rd10856, %rd10853;
	setp.lt.u64 	%p618, %rd26190, %rd10856;
	selp.u64 	%rd10858, 1, 0, %p618;
	st.local.v2.u64 	[%rd78+32], {%rd26191, %rd26190};
	add.s64 	%rd10859, %rd10854, %rd10857;
	add.s64 	%rd26189, %rd10859, %rd10858;
	setp.eq.s64 	%p619, %rd26189, 0;
	@%p619 bra 	$L__BB0_298;
	mov.b32 	%r4487, 6;
$L__BB0_296:
	mul.wide.u32 	%rd10861, %r4487, 8;
	add.s64 	%rd10862, %rd78, %rd10861;
	ld.local.u64 	%rd10863, [%rd10862];
	add.s64 	%rd10864, %rd10863, %rd26189;
	setp.lt.u64 	%p620, %rd10864, %rd10863;
	st.local.u64 	[%rd10862], %rd10864;
	add.s32 	%r4487, %r4487, 1;
	mov.b64 	%rd26189, 1;
	@%p620 bra 	$L__BB0_296;
	ld.local.u64 	%rd26192, [%rd78+24];
	ld.local.v2.u64 	{%rd26191, %rd26190}, [%rd78+32];
$L__BB0_298:
	mul.hi.u64 	%rd10865, %rd26124, %rd798;
	mad.lo.s64 	%rd26197, %rd798, %rd26124, %rd26192;
	setp.lt.u64 	%p621, %rd26197, %rd26192;
	selp.u64 	%rd10866, 1, 0, %p621;
	st.local.u64 	[%rd78+24], %rd26197;
	add.s64 	%rd10867, %rd10865, %rd10866;
	mul.hi.u64 	%rd10868, %rd26124, %rd26178;
	mad.lo.s64 	%rd10869, %rd26178, %rd26124, %rd26191;
	setp.lt.u64 	%p622, %rd10869, %rd26191;
	selp.u64 	%rd10870, 1, 0, %p622;
	add.s64 	%rd26194, %rd10869, %rd10867;
	setp.lt.u64 	%p623, %rd26194, %rd10869;
	selp.u64 	%rd10871, 1, 0, %p623;
	add.s64 	%rd10872, %rd10868, %rd10870;
	add.s64 	%rd10873, %rd10872, %rd10871;
	mul.hi.u64 	%rd10874, %rd26124, %rd26177;
	mad.lo.s64 	%rd10875, %rd26177, %rd26124, %rd26190;
	setp.lt.u64 	%p624, %rd10875, %rd26190;
	selp.u64 	%rd10876, 1, 0, %p624;
	add.s64 	%rd10877, %rd10875, %rd10873;
	setp.lt.u64 	%p625, %rd10877, %rd10875;
	selp.u64 	%rd10878, 1, 0, %p625;
	st.local.v2.u64 	[%rd78+32], {%rd26194, %rd10877};
	add.s64 	%rd10879, %rd10874, %rd10876;
	add.s64 	%rd10880, %rd10879, %rd10878;
	mul.hi.u64 	%rd10881, %rd26124, %rd26176;
	ld.local.u64 	%rd10882, [%rd78+48];
	mad.lo.s64 	%rd10883, %rd26176, %rd26124, %rd10882;
	setp.lt.u64 	%p626, %rd10883, %rd10882;
	selp.u64 	%rd10884, 1, 0, %p626;
	add.s64 	%rd10885, %rd10883, %rd10880;
	setp.lt.u64 	%p627, %rd10885, %rd10883;
	selp.u64 	%rd10886, 1, 0, %p627;
	st.local.u64 	[%rd78+48], %rd10885;
	add.s64 	%rd10887, %rd10881, %rd10884;
	add.s64 	%rd26193, %rd10887, %rd10886;
	setp.eq.s64 	%p628, %rd26193, 0;
	@%p628 bra 	$L__BB0_302;
	mov.b32 	%r4488, 7;
$L__BB0_300:
	mul.wide.u32 	%rd10889, %r4488, 8;
	add.s64 	%rd10890, %rd78, %rd10889;
	ld.local.u64 	%rd10891, [%rd10890];
	add.s64 	%rd10892, %rd10891, %rd26193;
	setp.lt.u64 	%p629, %rd10892, %rd10891;
	st.local.u64 	[%rd10890], %rd10892;
	add.s32 	%r4488, %r4488, 1;
	mov.b64 	%rd26193, 1;
	@%p629 bra 	$L__BB0_300;
	ld.local.u64 	%rd26197, [%rd78+24];
	ld.local.u64 	%rd26194, [%rd78+32];
$L__BB0_302:
	ld.local.u64 	%rd10894, [%rd78+8];
	ld.local.u64 	%rd26198, [%rd78+16];
	shl.b64 	%rd10895, %rd26194, 32;
	shr.u64 	%rd10896, %rd26194, 32;
	add.s64 	%rd844, %rd799, %rd10895;
	setp.lt.u64 	%p630, %rd844, %rd799;
	selp.u64 	%rd10897, 1, 0, %p630;
	add.s64 	%rd10898, %rd10896, %rd10897;
	add.s64 	%rd845, %rd10898, %rd10894;
	max.u64 	%rd10899, %rd10898, %rd10894;
	setp.gt.u64 	%p631, %rd10899, %rd845;
	mov.b64 	%rd26196, 0;
	@%p631 bra 	$L__BB0_321;
$L__BB0_303:
	ld.local.u64 	%rd849, [%rd78+40];
	shl.b64 	%rd10902, %rd849, 32;
	shr.u64 	%rd10903, %rd849, 32;
	add.s64 	%rd850, %rd845, %rd10902;
	setp.lt.u64 	%p634, %rd850, %rd845;
	selp.u64 	%rd10904, 1, 0, %p634;
	add.s64 	%rd10905, %rd10903, %rd10904;
	add.s64 	%rd851, %rd10905, %rd26198;
	max.u64 	%rd10906, %rd10905, %rd26198;
	setp.le.u64 	%p635, %rd10906, %rd851;
	@%p635 bra 	$L__BB0_305;
	add.s64 	%rd26197, %rd26197, 1;
	setp.eq.s64 	%p636, %rd26197, 0;
	selp.u64 	%rd10907, 1, 0, %p636;
	add.s64 	%rd26196, %rd26196, %rd10907;
$L__BB0_305:
	ld.local.v2.u64 	{%rd856, %rd857}, [%rd78+48];
	shl.b64 	%rd10908, %rd856, 32;
	shr.u64 	%rd10909, %rd856, 32;
	add.s64 	%rd26203, %rd851, %rd10908;
	setp.lt.u64 	%p637, %rd26203, %rd851;
	selp.u64 	%rd10910, 1, 0, %p637;
	add.s64 	%rd10911, %rd10909, %rd10910;
	add.s64 	%rd10912, %rd10911, %rd26197;
	max.u64 	%rd10913, %rd10911, %rd26197;
	setp.gt.u64 	%p638, %rd10913, %rd10912;
	selp.u64 	%rd10914, 1, 0, %p638;
	add.s64 	%rd10915, %rd26196, %rd10914;
	shl.b64 	%rd10916, %rd857, 32;
	shr.u64 	%rd10917, %rd857, 32;
	add.s64 	%rd26202, %rd10912, %rd10916;
	setp.lt.u64 	%p639, %rd26202, %rd10912;
	selp.u64 	%rd10918, 1, 0, %p639;
	add.s64 	%rd10919, %rd10915, %rd10917;
	add.s64 	%rd26201, %rd10919, %rd10918;
	mov.b64 	%rd10920, 977;
	mul.hi.u64 	%rd10921, %rd26194, %rd10920;
	mad.lo.s64 	%rd26211, %rd26194, 977, %rd844;
	setp.lt.u64 	%p640, %rd26211, %rd844;
	selp.u64 	%rd10922, 1, 0, %p640;
	add.s64 	%rd10923, %rd10921, %rd10922;
	add.s64 	%rd862, %rd10923, %rd850;
	max.u64 	%rd10924, %rd10923, %rd850;
	setp.gt.u64 	%p641, %rd10924, %rd862;
	@%p641 bra 	$L__BB0_323;
$L__BB0_306:
	mov.b64 	%rd10927, 977;
	mul.hi.u64 	%rd10928, %rd849, %rd10927;
	mad.lo.s64 	%rd26218, %rd849, 977, %rd862;
	setp.lt.u64 	%p644, %rd26218, %rd862;
	selp.u64 	%rd10929, 1, 0, %p644;
	add.s64 	%rd10930, %rd10928, %rd10929;
	add.s64 	%rd870, %rd10930, %rd26203;
	max.u64 	%rd10931, %rd10930, %rd26203;
	setp.le.u64 	%p645, %rd10931, %rd870;
	@%p645 bra 	$L__BB0_308;
	add.s64 	%rd26202, %rd26202, 1;
	setp.eq.s64 	%p646, %rd26202, 0;
	selp.u64 	%rd10932, 1, 0, %p646;
	add.s64 	%rd26201, %rd26201, %rd10932;
$L__BB0_308:
	mov.b64 	%rd10933, 977;
	mul.hi.u64 	%rd10934, %rd856, %rd10933;
	mad.lo.s64 	%rd26209, %rd856, 977, %rd870;
	setp.lt.u64 	%p647, %rd26209, %rd870;
	selp.u64 	%rd10935, 1, 0, %p647;
	add.s64 	%rd10936, %rd10934, %rd10935;
	add.s64 	%rd10937, %rd10936, %rd26202;
	max.u64 	%rd10938, %rd10936, %rd26202;
	setp.gt.u64 	%p648, %rd10938, %rd10937;
	selp.u64 	%rd10939, 1, 0, %p648;
	add.s64 	%rd10940, %rd26201, %rd10939;
	mul.hi.u64 	%rd10941, %rd857, %rd10933;
	mad.lo.s64 	%rd26208, %rd857, 977, %rd10937;
	setp.lt.u64 	%p649, %rd26208, %rd10937;
	selp.u64 	%rd10942, 1, 0, %p649;
	add.s64 	%rd10943, %rd10940, %rd10941;
	add.s64 	%rd877, %rd10943, %rd10942;
	setp.eq.s64 	%p650, %rd877, 0;
	@%p650 bra 	$L__BB0_313;
	shl.b64 	%rd10944, %rd877, 32;
	shr.u64 	%rd10945, %rd877, 32;
	add.s64 	%rd881, %rd26211, %rd10944;
	setp.lt.u64 	%p651, %rd881, %rd26211;
	selp.u64 	%rd10946, 1, 0, %p651;
	add.s64 	%rd10947, %rd10945, %rd10946;
	add.s64 	%rd882, %rd10947, %rd26218;
	max.u64 	%rd10948, %rd10947, %rd26218;
	setp.le.u64 	%p652, %rd10948, %rd882;
	@%p652 bra 	$L__BB0_311;
	add.s64 	%rd26209, %rd26209, 1;
	setp.eq.s64 	%p653, %rd26209, 0;
	selp.u64 	%rd10949, 1, 0, %p653;
	add.s64 	%rd26208, %rd26208, %rd10949;
$L__BB0_311:
	mov.b64 	%rd10950, 977;
	mul.hi.u64 	%rd10951, %rd877, %rd10950;
	mad.lo.s64 	%rd26211, %rd877, 977, %rd881;
	setp.lt.u64 	%p654, %rd26211, %rd881;
	selp.u64 	%rd10952, 1, 0, %p654;
	add.s64 	%rd10953, %rd10951, %rd10952;
	add.s64 	%rd26218, %rd10953, %rd882;
	max.u64 	%rd10954, %rd10953, %rd882;
	setp.le.u64 	%p655, %rd10954, %rd26218;
	@%p655 bra 	$L__BB0_313;
	add.s64 	%rd26209, %rd26209, 1;
	setp.eq.s64 	%p656, %rd26209, 0;
	selp.u64 	%rd10955, 1, 0, %p656;
	add.s64 	%rd26208, %rd26208, %rd10955;
$L__BB0_313:
	ld.const.u64 	%rd895, [SECP256K1_P+24];
	setp.gt.u64 	%p657, %rd26208, %rd895;
	@%p657 bra 	$L__BB0_319;
	setp.lt.u64 	%p658, %rd26208, %rd895;
	mov.u64 	%rd26215, %rd26211;
	@%p658 bra 	$L__BB0_320;
	ld.const.u64 	%rd896, [SECP256K1_P+16];
	setp.gt.u64 	%p659, %rd26209, %rd896;
	@%p659 bra 	$L__BB0_319;
	setp.lt.u64 	%p660, %rd26209, %rd896;
	mov.u64 	%rd26215, %rd26211;
	@%p660 bra 	$L__BB0_320;
	ld.const.u64 	%rd897, [SECP256K1_P+8];
	setp.gt.u64 	%p661, %rd26218, %rd897;
	@%p661 bra 	$L__BB0_319;
	setp.lt.u64 	%p662, %rd26218, %rd897;
	ld.const.u64 	%rd10956, [SECP256K1_P];
	setp.lt.u64 	%p663, %rd26211, %rd10956;
	or.pred  	%p664, %p662, %p663;
	mov.u64 	%rd26215, %rd26211;
	@%p664 bra 	$L__BB0_320;
$L__BB0_319:
	ld.const.u64 	%rd10958, [SECP256K1_P];
	sub.s64 	%rd26215, %rd26211, %rd10958;
	setp.lt.u64 	%p665, %rd26211, %rd10958;
	selp.u64 	%rd10959, 1, 0, %p665;
	ld.const.u64 	%rd10960, [SECP256K1_P+8];
	sub.s64 	%rd10961, %rd26218, %rd10960;
	setp.lt.u64 	%p666, %rd26218, %rd10960;
	selp.s64 	%rd10962, -1, 0, %p665;
	add.s64 	%rd26218, %rd10961, %rd10962;
	setp.lt.u64 	%p667, %rd10961, %rd10959;
	or.pred  	%p668, %p666, %p667;
	selp.u64 	%rd10963, 1, 0, %p668;
	ld.const.u64 	%rd10964, [SECP256K1_P+16];
	sub.s64 	%rd10965, %rd26209, %rd10964;
	setp.lt.u64 	%p669, %rd26209, %rd10964;
	selp.s64 	%rd10966, -1, 0, %p668;
	add.s64 	%rd26209, %rd10965, %rd10966;
	setp.lt.u64 	%p670, %rd10965, %rd10963;
	or.pred  	%p671, %p669, %p670;
	selp.s64 	%rd10967, -1, 0, %p671;
	sub.s64 	%rd10968, %rd26208, %rd895;
	add.s64 	%rd26208, %rd10968, %rd10967;
$L__BB0_320:
	setp.gt.u64 	%p672, %rd26208, %rd895;
	@%p672 bra 	$L__BB0_329;
	bra.uni 	$L__BB0_330;
$L__BB0_321:
	add.s64 	%rd26198, %rd26198, 1;
	setp.ne.s64 	%p632, %rd26198, 0;
	@%p632 bra 	$L__BB0_303;
	add.s64 	%rd26197, %rd26197, 1;
	setp.eq.s64 	%p633, %rd26197, 0;
	selp.u64 	%rd26196, 1, 0, %p633;
	mov.b64 	%rd26198, 0;
	bra.uni 	$L__BB0_303;
$L__BB0_323:
	add.s64 	%rd26203, %rd26203, 1;
	setp.ne.s64 	%p642, %rd26203, 0;
	@%p642 bra 	$L__BB0_306;
	add.s64 	%rd26202, %rd26202, 1;
	setp.eq.s64 	%p643, %rd26202, 0;
	selp.u64 	%rd10926, 1, 0, %p643;
	add.s64 	%rd26201, %rd26201, %rd10926;
	mov.b64 	%rd26203, 0;
	bra.uni 	$L__BB0_306;
$L__BB0_325:
	ld.const.u64 	%rd902, [SECP256K1_P+16];
	setp.gt.u64 	%p674, %rd26209, %rd902;
	@%p674 bra 	$L__BB0_329;
	setp.lt.u64 	%p675, %rd26209, %rd902;
	mov.u64 	%rd26219, %rd26215;
	@%p675 bra 	$L__BB0_331;
	ld.const.u64 	%rd903, [SECP256K1_P+8];
	setp.gt.u64 	%p676, %rd26218, %rd903;
	@%p676 bra 	$L__BB0_329;
	setp.lt.u64 	%p677, %rd26218, %rd903;
	ld.const.u64 	%rd10969, [SECP256K1_P];
	setp.lt.u64 	%p678, %rd26215, %rd10969;
	or.pred  	%p679, %p677, %p678;
	mov.u64 	%rd26219, %rd26215;
	@%p679 bra 	$L__BB0_331;
$L__BB0_329:
	ld.const.u64 	%rd10971, [SECP256K1_P];
	sub.s64 	%rd26219, %rd26215, %rd10971;
	setp.lt.u64 	%p680, %rd26215, %rd10971;
	selp.u64 	%rd10972, 1, 0, %p680;
	ld.const.u64 	%rd10973, [SECP256K1_P+8];
	sub.s64 	%rd10974, %rd26218, %rd10973;
	setp.lt.u64 	%p681, %rd26218, %rd10973;
	selp.s64 	%rd10975, -1, 0, %p680;
	add.s64 	%rd26218, %rd10974, %rd10975;
	setp.lt.u64 	%p682, %rd10974, %rd10972;
	or.pred  	%p683, %p681, %p682;
	selp.u64 	%rd10976, 1, 0, %p683;
	ld.const.u64 	%rd10977, [SECP256K1_P+16];
	sub.s64 	%rd10978, %rd26209, %rd10977;
	setp.lt.u64 	%p684, %rd26209, %rd10977;
	selp.s64 	%rd10979, -1, 0, %p683;
	add.s64 	%rd26209, %rd10978, %rd10979;
	setp.lt.u64 	%p685, %rd10978, %rd10976;
	or.pred  	%p686, %p684, %p685;
	selp.s64 	%rd10980, -1, 0, %p686;
	sub.s64 	%rd10981, %rd26208, %rd895;
	add.s64 	%rd26208, %rd10981, %rd10980;
	bra.uni 	$L__BB0_331;
$L__BB0_330:
	setp.lt.u64 	%p673, %rd26208, %rd895;
	mov.u64 	%rd26219, %rd26215;
	@%p673 bra 	$L__BB0_331;
	bra.uni 	$L__BB0_325;
$L__BB0_331:
	shl.b64 	%rd916, %rd26071, 1;
	mov.b64 	{%r1006, %r1007}, %rd26071;
	mov.b64 	{%r1008, %r1009}, %rd26066;
	shf.l.wrap.b32 	%r1010, %r1007, %r1008, 1;
	shf.l.wrap.b32 	%r1011, %r1008, %r1009, 1;
	mov.b64 	%rd26222, {%r1010, %r1011};
	mov.b64 	{%r1012, %r1013}, %rd26061;
	shf.l.wrap.b32 	%r1014, %r1009, %r1012, 1;
	shf.l.wrap.b32 	%r1015, %r1012, %r1013, 1;
	mov.b64 	%rd26221, {%r1014, %r1015};
	mov.b64 	{%r1016, %r1017}, %rd26060;
	shf.l.wrap.b32 	%r1018, %r1013, %r1016, 1;
	shf.l.wrap.b32 	%r1019, %r1016, %r1017, 1;
	mov.b64 	%rd26220, {%r1018, %r1019};
	setp.gt.u64 	%p687, %rd26220, %rd895;
	@%p687 bra 	$L__BB0_337;
	setp.lt.u64 	%p688, %rd26220, %rd895;
	mov.u64 	%rd26223, %rd916;
	@%p688 bra 	$L__BB0_338;
	ld.const.u64 	%rd921, [SECP256K1_P+16];
	setp.gt.u64 	%p689, %rd26221, %rd921;
	@%p689 bra 	$L__BB0_337;
	setp.lt.u64 	%p690, %rd26221, %rd921;
	mov.u64 	%rd26223, %rd916;
	@%p690 bra 	$L__BB0_338;
	ld.const.u64 	%rd922, [SECP256K1_P+8];
	setp.gt.u64 	%p691, %rd26222, %rd922;
	@%p691 bra 	$L__BB0_337;
	setp.lt.u64 	%p692, %rd26222, %rd922;
	ld.const.u64 	%rd10982, [SECP256K1_P];
	setp.lt.u64 	%p693, %rd916, %rd10982;
	or.pred  	%p694, %p692, %p693;
	mov.u64 	%rd26223, %rd916;
	@%p694 bra 	$L__BB0_338;
$L__BB0_337:
	ld.const.u64 	%rd10984, [SECP256K1_P];
	sub.s64 	%rd26223, %rd916, %rd10984;
	setp.lt.u64 	%p695, %rd916, %rd10984;
	selp.u64 	%rd10985, 1, 0, %p695;
	ld.const.u64 	%rd10986, [SECP256K1_P+8];
	sub.s64 	%rd10987, %rd26222, %rd10986;
	setp.lt.u64 	%p696, %rd26222, %rd10986;
	selp.s64 	%rd10988, -1, 0, %p695;
	add.s64 	%rd26222, %rd10987, %rd10988;
	setp.lt.u64 	%p697, %rd10987, %rd10985;
	or.pred  	%p698, %p696, %p697;
	selp.u64 	%rd10989, 1, 0, %p698;
	ld.const.u64 	%rd10990, [SECP256K1_P+16];
	sub.s64 	%rd10991, %rd26221, %rd10990;
	setp.lt.u64 	%p699, %rd26221, %rd10990;
	selp.s64 	%rd10992, -1, 0, %p698;
	add.s64 	%rd26221, %rd10991, %rd10992;
	setp.lt.u64 	%p700, %rd10991, %rd10989;
	or.pred  	%p701, %p699, %p700;
	selp.s64 	%rd10993, -1, 0, %p701;
	sub.s64 	%rd10994, %rd26220, %rd895;
	add.s64 	%rd26220, %rd10994, %rd10993;
$L__BB0_338:
	shl.b64 	%rd931, %rd26223, 1;
	mov.b64 	{%r1020, %r1021}, %rd26223;
	mov.b64 	{%r1022, %r1023}, %rd26222;
	shf.l.wrap.b32 	%r1024, %r1021, %r1022, 1;
	shf.l.wrap.b32 	%r1025, %r1022, %r1023, 1;
	mov.b64 	%rd26226, {%r1024, %r1025};
	mov.b64 	{%r1026, %r1027}, %rd26221;
	shf.l.wrap.b32 	%r1028, %r1023, %r1026, 1;
	shf.l.wrap.b32 	%r1029, %r1026, %r1027, 1;
	mov.b64 	%rd26225, {%r1028, %r1029};
	mov.b64 	{%r1030, %r1031}, %rd26220;
	shf.l.wrap.b32 	%r1032, %r1027, %r1030, 1;
	shf.l.wrap.b32 	%r1033, %r1030, %r1031, 1;
	mov.b64 	%rd26224, {%r1032, %r1033};
	setp.gt.u64 	%p702, %rd26224, %rd895;
	@%p702 bra 	$L__BB0_344;
	setp.lt.u64 	%p703, %rd26224, %rd895;
	mov.u64 	%rd26227, %rd931;
	@%p703 bra 	$L__BB0_345;
	ld.const.u64 	%rd936, [SECP256K1_P+16];
	setp.gt.u64 	%p704, %rd26225, %rd936;
	@%p704 bra 	$L__BB0_344;
	setp.lt.u64 	%p705, %rd26225, %rd936;
	mov.u64 	%rd26227, %rd931;
	@%p705 bra 	$L__BB0_345;
	ld.const.u64 	%rd937, [SECP256K1_P+8];
	setp.gt.u64 	%p706, %rd26226, %rd937;
	@%p706 bra 	$L__BB0_344;
	setp.lt.u64 	%p707, %rd26226, %rd937;
	ld.const.u64 	%rd10995, [SECP256K1_P];
	setp.lt.u64 	%p708, %rd931, %rd10995;
	or.pred  	%p709, %p707, %p708;
	mov.u64 	%rd26227, %rd931;
	@%p709 bra 	$L__BB0_345;
$L__BB0_344:
	ld.const.u64 	%rd10997, [SECP256K1_P];
	sub.s64 	%rd26227, %rd931, %rd10997;
	setp.lt.u64 	%p710, %rd931, %rd10997;
	selp.u64 	%rd10998, 1, 0, %p710;
	ld.const.u64 	%rd10999, [SECP256K1_P+8];
	sub.s64 	%rd11000, %rd26226, %rd10999;
	setp.lt.u64 	%p711, %rd26226, %rd10999;
	selp.s64 	%rd11001, -1, 0, %p710;
	add.s64 	%rd26226, %rd11000, %rd11001;
	setp.lt.u64 	%p712, %rd11000, %rd10998;
	or.pred  	%p713, %p711, %p712;
	selp.u64 	%rd11002, 1, 0, %p713;
	ld.const.u64 	%rd11003, [SECP256K1_P+16];
	sub.s64 	%rd11004, %rd26225, %rd11003;
	setp.lt.u64 	%p714, %rd26225, %rd11003;
	selp.s64 	%rd11005, -1, 0, %p713;
	add.s64 	%rd26225, %rd11004, %rd11005;
	setp.lt.u64 	%p715, %rd11004, %rd11002;
	or.pred  	%p716, %p714, %p715;
	selp.s64 	%rd11006, -1, 0, %p716;
	sub.s64 	%rd11007, %rd26224, %rd895;
	add.s64 	%rd26224, %rd11007, %rd11006;
$L__BB0_345:
	shl.b64 	%rd946, %rd26227, 1;
	mov.b64 	{%r1034, %r1035}, %rd26227;
	mov.b64 	{%r1036, %r1037}, %rd26226;
	shf.l.wrap.b32 	%r1038, %r1035, %r1036, 1;
	shf.l.wrap.b32 	%r1039, %r1036, %r1037, 1;
	mov.b64 	%rd26230, {%r1038, %r1039};
	mov.b64 	{%r1040, %r1041}, %rd26225;
	shf.l.wrap.b32 	%r1042, %r1037, %r1040, 1;
	shf.l.wrap.b32 	%r1043, %r1040, %r1041, 1;
	mov.b64 	%rd26229, {%r1042, %r1043};
	mov.b64 	{%r1044, %r1045}, %rd26224;
	shf.l.wrap.b32 	%r1046, %r1041, %r1044, 1;
	shf.l.wrap.b32 	%r1047, %r1044, %r1045, 1;
	mov.b64 	%rd26228, {%r1046, %r1047};
	setp.gt.u64 	%p717, %rd26228, %rd895;
	@%p717 bra 	$L__BB0_351;
	setp.lt.u64 	%p718, %rd26228, %rd895;
	mov.u64 	%rd26231, %rd946;
	@%p718 bra 	$L__BB0_352;
	ld.const.u64 	%rd951, [SECP256K1_P+16];
	setp.gt.u64 	%p719, %rd26229, %rd951;
	@%p719 bra 	$L__BB0_351;
	setp.lt.u64 	%p720, %rd26229, %rd951;
	mov.u64 	%rd26231, %rd946;
	@%p720 bra 	$L__BB0_352;
	ld.const.u64 	%rd952, [SECP256K1_P+8];
	setp.gt.u64 	%p721, %rd26230, %rd952;
	@%p721 bra 	$L__BB0_351;
	setp.lt.u64 	%p722, %rd26230, %rd952;
	ld.const.u64 	%rd11008, [SECP256K1_P];
	setp.lt.u64 	%p723, %rd946, %rd11008;
	or.pred  	%p724, %p722, %p723;
	mov.u64 	%rd26231, %rd946;
	@%p724 bra 	$L__BB0_352;
$L__BB0_351:
	ld.const.u64 	%rd11010, [SECP256K1_P];
	sub.s64 	%rd26231, %rd946, %rd11010;
	setp.lt.u64 	%p725, %rd946, %rd11010;
	selp.u64 	%rd11011, 1, 0, %p725;
	ld.const.u64 	%rd11012, [SECP256K1_P+8];
	sub.s64 	%rd11013, %rd26230, %rd11012;
	setp.lt.u64 	%p726, %rd26230, %rd11012;
	selp.s64 	%rd11014, -1, 0, %p725;
	add.s64 	%rd26230, %rd11013, %rd11014;
	setp.lt.u64 	%p727, %rd11013, %rd11011;
	or.pred  	%p728, %p726, %p727;
	selp.u64 	%rd11015, 1, 0, %p728;
	ld.const.u64 	%rd11016, [SECP256K1_P+16];
	sub.s64 	%rd11017, %rd26229, %rd11016;
	setp.lt.u64 	%p729, %rd26229, %rd11016;
	selp.s64 	%rd11018, -1, 0, %p728;
	add.s64 	%rd26229, %rd11017, %rd11018;
	setp.lt.u64 	%p730, %rd11017, %rd11015;
	or.pred  	%p731, %p729, %p730;
	selp.s64 	%rd11019, -1, 0, %p731;
	sub.s64 	%rd11020, %rd26228, %rd895;
	add.s64 	%rd26228, %rd11020, %rd11019;
$L__BB0_352:
	setp.gt.u64 	%p732, %rd26208, %rd26228;
	@%p732 bra 	$L__BB0_358;
	setp.lt.u64 	%p733, %rd26208, %rd26228;
	@%p733 bra 	$L__BB0_359;
	setp.gt.u64 	%p734, %rd26209, %rd26229;
	@%p734 bra 	$L__BB0_358;
	setp.lt.u64 	%p735, %rd26209, %rd26229;
	@%p735 bra 	$L__BB0_359;
	setp.gt.u64 	%p736, %rd26218, %rd26230;
	@%p736 bra 	$L__BB0_358;
	setp.lt.u64 	%p737, %rd26218, %rd26230;
	setp.lt.u64 	%p738, %rd26219, %rd26231;
	or.pred  	%p739, %p737, %p738;
	@%p739 bra 	$L__BB0_359;
$L__BB0_358:
	setp.lt.u64 	%p754, %rd26219, %rd26231;
	selp.u64 	%rd11041, 1, 0, %p754;
	sub.s64 	%rd11042, %rd26218, %rd26230;
	setp.lt.u64 	%p755, %rd26218, %rd26230;
	selp.s64 	%rd11043, -1, 0, %p754;
	add.s64 	%rd26282, %rd11042, %rd11043;
	setp.lt.u64 	%p756, %rd11042, %rd11041;
	or.pred  	%p757, %p755, %p756;
	selp.u64 	%rd11044, 1, 0, %p757;
	sub.s64 	%rd11045, %rd26209, %rd26229;
	setp.lt.u64 	%p758, %rd26209, %rd26229;
	selp.s64 	%rd11046, -1, 0, %p757;
	add.s64 	%rd26281, %rd11045, %rd11046;
	setp.lt.u64 	%p759, %rd11045, %rd11044;
	or.pred  	%p760, %p758, %p759;
	selp.s64 	%rd11047, -1, 0, %p760;
	sub.s64 	%rd11048, %rd26208, %rd26228;
	add.s64 	%rd26280, %rd11048, %rd11047;
	bra.uni 	$L__BB0_360;
$L__BB0_359:
	ld.const.u64 	%rd11021, [SECP256K1_P];
	add.s64 	%rd26219, %rd11021, %rd26219;
	setp.lt.u64 	%p740, %rd26219, %rd11021;
	selp.u64 	%rd11022, 1, 0, %p740;
	ld.const.u64 	%rd11023, [SECP256K1_P+8];
	add.s64 	%rd11024, %rd11023, %rd26218;
	setp.lt.u64 	%p741, %rd11024, %rd11023;
	add.s64 	%rd11025, %rd11024, %rd11022;
	setp.lt.u64 	%p742, %rd11025, %rd11024;
	or.pred  	%p743, %p741, %p742;
	selp.u64 	%rd11026, 1, 0, %p743;
	ld.const.u64 	%rd11027, [SECP256K1_P+16];
	add.s64 	%rd11028, %rd11027, %rd26209;
	setp.lt.u64 	%p744, %rd11028, %rd11027;
	add.s64 	%rd11029, %rd11028, %rd11026;
	setp.lt.u64 	%p745, %rd11029, %rd11028;
	or.pred  	%p746, %p744, %p745;
	selp.u64 	%rd11030, 1, 0, %p746;
	add.s64 	%rd11031, %rd895, %rd26208;
	add.s64 	%rd11032, %rd11031, %rd11030;
	setp.lt.u64 	%p747, %rd26219, %rd26231;
	selp.u64 	%rd11033, 1, 0, %p747;
	sub.s64 	%rd11034, %rd11025, %rd26230;
	setp.lt.u64 	%p748, %rd11025, %rd26230;
	selp.s64 	%rd11035, -1, 0, %p747;
	add.s64 	%rd26282, %rd11034, %rd11035;
	setp.lt.u64 	%p749, %rd11034, %rd11033;
	or.pred  	%p750, %p748, %p749;
	selp.u64 	%rd11036, 1, 0, %p750;
	sub.s64 	%rd11037, %rd11029, %rd26229;
	setp.lt.u64 	%p751, %rd11029, %rd26229;
	selp.s64 	%rd11038, -1, 0, %p750;
	add.s64 	%rd26281, %rd11037, %rd11038;
	setp.lt.u64 	%p752, %rd11037, %rd11036;
	or.pred  	%p753, %p751, %p752;
	selp.s64 	%rd11039, -1, 0, %p753;
	sub.s64 	%rd11040, %rd11032, %rd26228;
	add.s64 	%rd26280, %rd11040, %rd11039;
$L__BB0_360:
	sub.s64 	%rd26283, %rd26219, %rd26231;
	mov.b64 	%rd26237, 0;
	st.local.v2.u64 	[%rd77+32], {%rd26237, %rd26237};
	st.local.v2.u64 	[%rd77+48], {%rd26237, %rd26237};
	mul.lo.s64 	%rd973, %rd28313, %rd28317;
	mul.hi.u64 	%rd11050, %rd28317, %rd28313;
	mul.lo.s64 	%rd11051, %rd28312, %rd28317;
	mul.hi.u64 	%rd11052, %rd28317, %rd28312;
	add.s64 	%rd26240, %rd11051, %rd11050;
	setp.lt.u64 	%p761, %rd26240, %rd11051;
	selp.u64 	%rd11053, 1, 0, %p761;
	st.local.v2.u64 	[%rd77], {%rd973, %rd26240};
	add.s64 	%rd11054, %rd11052, %rd11053;
	mul.lo.s64 	%rd11055, %rd28311, %rd28317;
	mul.hi.u64 	%rd11056, %rd28317, %rd28311;
	add.s64 	%rd26239, %rd11055, %rd11054;
	setp.lt.u64 	%p762, %rd26239, %rd11055;
	selp.u64 	%rd11057, 1, 0, %p762;
	add.s64 	%rd11058, %rd11056, %rd11057;
	mul.lo.s64 	%rd11059, %rd28310, %rd28317;
	mul.hi.u64 	%rd11060, %rd28317, %rd28310;
	add.s64 	%rd26238, %rd11059, %rd11058;
	setp.lt.u64 	%p763, %rd26238, %rd11059;
	selp.u64 	%rd11061, 1, 0, %p763;
	st.local.v2.u64 	[%rd77+16], {%rd26239, %rd26238};
	add.s64 	%rd26236, %rd11060, %rd11061;
	setp.eq.s64 	%p764, %rd26236, 0;
	@%p764 bra 	$L__BB0_364;
	mov.b32 	%r4489, 4;
$L__BB0_362:
	mul.wide.u32 	%rd11063, %r4489, 8;
	add.s64 	%rd11064, %rd77, %rd11063;
	ld.local.u64 	%rd11065, [%rd11064];
	add.s64 	%rd11066, %rd11065, %rd26236;
	setp.lt.u64 	%p765, %rd11066, %rd11065;
	st.local.u64 	[%rd11064], %rd11066;
	add.s32 	%r4489, %r4489, 1;
	mov.b64 	%rd26236, 1;
	@%p765 bra 	$L__BB0_362;
	ld.local.u64 	%rd26240, [%rd77+8];
	ld.local.v2.u64 	{%rd26239, %rd26238}, [%rd77+16];
	ld.local.u64 	%rd26237, [%rd77+32];
$L__BB0_364:
	mul.hi.u64 	%rd11067, %rd28316, %rd28313;
	mad.lo.s64 	%rd11068, %rd28313, %rd28316, %rd26240;
	setp.lt.u64 	%p766, %rd11068, %rd26240;
	selp.u64 	%rd11069, 1, 0, %p766;
	st.local.u64 	[%rd77+8], %rd11068;
	add.s64 	%rd11070, %rd11067, %rd11069;
	mul.hi.u64 	%rd11071, %rd28316, %rd28312;
	mad.lo.s64 	%rd11072, %rd28312, %rd28316, %rd26239;
	setp.lt.u64 	%p767, %rd11072, %rd26239;
	selp.u64 	%rd11073, 1, 0, %p767;
	add.s64 	%rd26244, %rd11072, %rd11070;
	setp.lt.u64 	%p768, %rd26244, %rd11072;
	selp.u64 	%rd11074, 1, 0, %p768;
	add.s64 	%rd11075, %rd11071, %rd11073;
	add.s64 	%rd11076, %rd11075, %rd11074;
	mul.hi.u64 	%rd11077, %rd28316, %rd28311;
	mad.lo.s64 	%rd11078, %rd28311, %rd28316, %rd26238;
	setp.lt.u64 	%p769, %rd11078, %rd26238;
	selp.u64 	%rd11079, 1, 0, %p769;
	add.s64 	%rd26243, %rd11078, %rd11076;
	setp.lt.u64 	%p770, %rd26243, %rd11078;
	selp.u64 	%rd11080, 1, 0, %p770;
	st.local.v2.u64 	[%rd77+16], {%rd26244, %rd26243};
	add.s64 	%rd11081, %rd11077, %rd11079;
	add.s64 	%rd11082, %rd11081, %rd11080;
	mul.hi.u64 	%rd11083, %rd28316, %rd28310;
	mad.lo.s64 	%rd11084, %rd28310, %rd28316, %rd26237;
	setp.lt.u64 	%p771, %rd11084, %rd26237;
	selp.u64 	%rd11085, 1, 0, %p771;
	add.s64 	%rd26242, %rd11084, %rd11082;
	setp.lt.u64 	%p772, %rd26242, %rd11084;
	selp.u64 	%rd11086, 1, 0, %p772;
	st.local.u64 	[%rd77+32], %rd26242;
	add.s64 	%rd11087, %rd11083, %rd11085;
	add.s64 	%rd26241, %rd11087, %rd11086;
	setp.eq.s64 	%p773, %rd26241, 0;
	@%p773 bra 	$L__BB0_368;
	mov.b32 	%r4490, 5;
$L__BB0_366:
	mul.wide.u32 	%rd11089, %r4490, 8;
	add.s64 	%rd11090, %rd77, %rd11089;
	ld.local.u64 	%rd11091, [%rd11090];
	add.s64 	%rd11092, %rd11091, %rd26241;
	setp.lt.u64 	%p774, %rd11092, %rd11091;
	st.local.u64 	[%rd11090], %rd11092;
	add.s32 	%r4490, %r4490, 1;
	mov.b64 	%rd26241, 1;
	@%p774 bra 	$L__BB0_366;
	ld.local.v2.u64 	{%rd26244, %rd26243}, [%rd77+16];
	ld.local.u64 	%rd26242, [%rd77+32];
$L__BB0_368:
	mul.hi.u64 	%rd11093, %rd28315, %rd28313;
	mad.lo.s64 	%rd11094, %rd28313, %rd28315, %rd26244;
	setp.lt.u64 	%p775, %rd11094, %rd26244;
	selp.u64 	%rd11095, 1, 0, %p775;
	add.s64 	%rd11096, %rd11093, %rd11095;
	mul.hi.u64 	%rd11097, %rd28315, %rd28312;
	mad.lo.s64 	%rd11098, %rd28312, %rd28315, %rd26243;
	setp.lt.u64 	%p776, %rd11098, %rd26243;
	selp.u64 	%rd11099, 1, 0, %p776;
	add.s64 	%rd26248, %rd11098, %rd11096;
	setp.lt.u64 	%p777, %rd26248, %rd11098;
	selp.u64 	%rd11100, 1, 0, %p777;
	st.local.v2.u64 	[%rd77+16], {%rd11094, %rd26248};
	add.s64 	%rd11101, %rd11097, %rd11099;
	add.s64 	%rd11102, %rd11101, %rd11100;
	mul.hi.u64 	%rd11103, %rd28315, %rd28311;
	mad.lo.s64 	%rd11104, %rd28311, %rd28315, %rd26242;
	setp.lt.u64 	%p778, %rd11104, %rd26242;
	selp.u64 	%rd11105, 1, 0, %p778;
	add.s64 	%rd26247, %rd11104, %rd11102;
	setp.lt.u64 	%p779, %rd26247, %rd11104;
	selp.u64 	%rd11106, 1, 0, %p779;
	add.s64 	%rd11107, %rd11103, %rd11105;
	add.s64 	%rd11108, %rd11107, %rd11106;
	mul.hi.u64 	%rd11109, %rd28315, %rd28310;
	ld.local.u64 	%rd11110, [%rd77+40];
	mad.lo.s64 	%rd11111, %rd28310, %rd28315, %rd11110;
	setp.lt.u64 	%p780, %rd11111, %rd11110;
	selp.u64 	%rd11112, 1, 0, %p780;
	add.s64 	%rd26246, %rd11111, %rd11108;
	setp.lt.u64 	%p781, %rd26246, %rd11111;
	selp.u64 	%rd11113, 1, 0, %p781;
	st.local.v2.u64 	[%rd77+32], {%rd26247, %rd26246};
	add.s64 	%rd11114, %rd11109, %rd11112;
	add.s64 	%rd26245, %rd11114, %rd11113;
	setp.eq.s64 	%p782, %rd26245, 0;
	@%p782 bra 	$L__BB0_372;
	mov.b32 	%r4491, 6;
$L__BB0_370:
	mul.wide.u32 	%rd11116, %r4491, 8;
	add.s64 	%rd11117, %rd77, %rd11116;
	ld.local.u64 	%rd11118, [%rd11117];
	add.s64 	%rd11119, %rd11118, %rd26245;
	setp.lt.u64 	%p783, %rd11119, %rd11118;
	st.local.u64 	[%rd11117], %rd11119;
	add.s32 	%r4491, %r4491, 1;
	mov.b64 	%rd26245, 1;
	@%p783 bra 	$L__BB0_370;
	ld.local.u64 	%rd26248, [%rd77+24];
	ld.local.v2.u64 	{%rd26247, %rd26246}, [%rd77+32];
$L__BB0_372:
	mul.hi.u64 	%rd11120, %rd28314, %rd28313;
	mad.lo.s64 	%rd26253, %rd28313, %rd28314, %rd26248;
	setp.lt.u64 	%p784, %rd26253, %rd26248;
	selp.u64 	%rd11121, 1, 0, %p784;
	st.local.u64 	[%rd77+24], %rd26253;
	add.s64 	%rd11122, %rd11120, %rd11121;
	mul.hi.u64 	%rd11123, %rd28314, %rd28312;
	mad.lo.s64 	%rd11124, %rd28312, %rd28314, %rd26247;
	setp.lt.u64 	%p785, %rd11124, %rd26247;
	selp.u64 	%rd11125, 1, 0, %p785;
	add.s64 	%rd26250, %rd11124, %rd11122;
	setp.lt.u64 	%p786, %rd26250, %rd11124;
	selp.u64 	%rd11126, 1, 0, %p786;
	add.s64 	%rd11127, %rd11123, %rd11125;
	add.s64 	%rd11128, %rd11127, %rd11126;
	mul.hi.u64 	%rd11129, %rd28314, %rd28311;
	mad.lo.s64 	%rd11130, %rd28311, %rd28314, %rd26246;
	setp.lt.u64 	%p787, %rd11130, %rd26246;
	selp.u64 	%rd11131, 1, 0, %p787;
	add.s64 	%rd11132, %rd11130, %rd11128;
	setp.lt.u64 	%p788, %rd11132, %rd11130;
	selp.u64 	%rd11133, 1, 0, %p788;
	st.local.v2.u64 	[%rd77+32], {%rd26250, %rd11132};
	add.s64 	%rd11134, %rd11129, %rd11131;
	add.s64 	%rd11135, %rd11134, %rd11133;
	mul.hi.u64 	%rd11136, %rd28314, %rd28310;
	ld.local.u64 	%rd11137, [%rd77+48];
	mad.lo.s64 	%rd11138, %rd28310, %rd28314, %rd11137;
	setp.lt.u64 	%p789, %rd11138, %rd11137;
	selp.u64 	%rd11139, 1, 0, %p789;
	add.s64 	%rd11140, %rd11138, %rd11135;
	setp.lt.u64 	%p790, %rd11140, %rd11138;
	selp.u64 	%rd11141, 1, 0, %p790;
	st.local.u64 	[%rd77+48], %rd11140;
	add.s64 	%rd11142, %rd11136, %rd11139;
	add.s64 	%rd26249, %rd11142, %rd11141;
	setp.eq.s64 	%p791, %rd26249, 0;
	@%p791 bra 	$L__BB0_376;
	mov.b32 	%r4492, 7;
$L__BB0_374:
	mul.wide.u32 	%rd11144, %r4492, 8;
	add.s64 	%rd11145, %rd77, %rd11144;
	ld.local.u64 	%rd11146, [%rd11145];
	add.s64 	%rd11147, %rd11146, %rd26249;
	setp.lt.u64 	%p792, %rd11147, %rd11146;
	st.local.u64 	[%rd11145], %rd11147;
	add.s32 	%r4492, %r4492, 1;
	mov.b64 	%rd26249, 1;
	@%p792 bra 	$L__BB0_374;
	ld.local.u64 	%rd26253, [%rd77+24];
	ld.local.u64 	%rd26250, [%rd77+32];
$L__BB0_376:
	ld.local.u64 	%rd11149, [%rd77+8];
	ld.local.u64 	%rd26254, [%rd77+16];
	shl.b64 	%rd11150, %rd26250, 32;
	shr.u64 	%rd11151, %rd26250, 32;
	add.s64 	%rd1018, %rd973, %rd11150;
	setp.lt.u64 	%p793, %rd1018, %rd973;
	selp.u64 	%rd11152, 1, 0, %p793;
	add.s64 	%rd11153, %rd11151, %rd11152;
	add.s64 	%rd1019, %rd11153, %rd11149;
	max.u64 	%rd11154, %rd11153, %rd11149;
	setp.gt.u64 	%p794, %rd11154, %rd1019;
	mov.b64 	%rd26252, 0;
	@%p794 bra 	$L__BB0_395;
$L__BB0_377:
	ld.local.u64 	%rd1023, [%rd77+40];
	shl.b64 	%rd11157, %rd1023, 32;
	shr.u64 	%rd11158, %rd1023, 32;
	add.s64 	%rd1024, %rd1019, %rd11157;
	setp.lt.u64 	%p797, %rd1024, %rd1019;
	selp.u64 	%rd11159, 1, 0, %p797;
	add.s64 	%rd11160, %rd11158, %rd11159;
	add.s64 	%rd1025, %rd11160, %rd26254;
	max.u64 	%rd11161, %rd11160, %rd26254;
	setp.le.u64 	%p798, %rd11161, %rd1025;
	@%p798 bra 	$L__BB0_379;
	add.s64 	%rd26253, %rd26253, 1;
	setp.eq.s64 	%p799, %rd26253, 0;
	selp.u64 	%rd11162, 1, 0, %p799;
	add.s64 	%rd26252, %rd26252, %rd11162;
$L__BB0_379:
	ld.local.v2.u64 	{%rd1030, %rd1031}, [%rd77+48];
	shl.b64 	%rd11163, %rd1030, 32;
	shr.u64 	%rd11164, %rd1030, 32;
	add.s64 	%rd26259, %rd1025, %rd11163;
	setp.lt.u64 	%p800, %rd26259, %rd1025;
	selp.u64 	%rd11165, 1, 0, %p800;
	add.s64 	%rd11166, %rd11164, %rd11165;
	add.s64 	%rd11167, %rd11166, %rd26253;
	max.u64 	%rd11168, %rd11166, %rd26253;
	setp.gt.u64 	%p801, %rd11168, %rd11167;
	selp.u64 	%rd11169, 1, 0, %p801;
	add.s64 	%rd11170, %rd26252, %rd11169;
	shl.b64 	%rd11171, %rd1031, 32;
	shr.u64 	%rd11172, %rd1031, 32;
	add.s64 	%rd26258, %rd11167, %rd11171;
	setp.lt.u64 	%p802, %rd26258, %rd11167;
	selp.u64 	%rd11173, 1, 0, %p802;
	add.s64 	%rd11174, %rd11170, %rd11172;
	add.s64 	%rd26257, %rd11174, %rd11173;
	mov.b64 	%rd11175, 977;
	mul.hi.u64 	%rd11176, %rd26250, %rd11175;
	mad.lo.s64 	%rd26267, %rd26250, 977, %rd1018;
	setp.lt.u64 	%p803, %rd26267, %rd1018;
	selp.u64 	%rd11177, 1, 0, %p803;
	add.s64 	%rd11178, %rd11176, %rd11177;
	add.s64 	%rd1036, %rd11178, %rd1024;
	max.u64 	%rd11179, %rd11178, %rd1024;
	setp.gt.u64 	%p804, %rd11179, %rd1036;
	@%p804 bra 	$L__BB0_397;
$L__BB0_380:
	mov.b64 	%rd11182, 977;
	mul.hi.u64 	%rd11183, %rd1023, %rd11182;
	mad.lo.s64 	%rd26270, %rd1023, 977, %rd1036;
	setp.lt.u64 	%p807, %rd26270, %rd1036;
	selp.u64 	%rd11184, 1, 0, %p807;
	add.s64 	%rd11185, %rd11183, %rd11184;
	add.s64 	%rd1044, %rd11185, %rd26259;
	max.u64 	%rd11186, %rd11185, %rd26259;
	setp.le.u64 	%p808, %rd11186, %rd1044;
	@%p808 bra 	$L__BB0_382;
	add.s64 	%rd26258, %rd26258, 1;
	setp.eq.s64 	%p809, %rd26258, 0;
	selp.u64 	%rd11187, 1, 0, %p809;
	add.s64 	%rd26257, %rd26257, %rd11187;
$L__BB0_382:
	mov.b64 	%rd11188, 977;
	mul.hi.u64 	%rd11189, %rd1030, %rd11188;
	mad.lo.s64 	%rd26265, %rd1030, 977, %rd1044;
	setp.lt.u64 	%p810, %rd26265, %rd1044;
	selp.u64 	%rd11190, 1, 0, %p810;
	add.s64 	%rd11191, %rd11189, %rd11190;
	add.s64 	%rd11192, %rd11191, %rd26258;
	max.u64 	%rd11193, %rd11191, %rd26258;
	setp.gt.u64 	%p811, %rd11193, %rd11192;
	selp.u64 	%rd11194, 1, 0, %p811;
	add.s64 	%rd11195, %rd26257, %rd11194;
	mul.hi.u64 	%rd11196, %rd1031, %rd11188;
	mad.lo.s64 	%rd26264, %rd1031, 977, %rd11192;
	setp.lt.u64 	%p812, %rd26264, %rd11192;
	selp.u64 	%rd11197, 1, 0, %p812;
	add.s64 	%rd11198, %rd11195, %rd11196;
	add.s64 	%rd1051, %rd11198, %rd11197;
	setp.eq.s64 	%p813, %rd1051, 0;
	@%p813 bra 	$L__BB0_387;
	shl.b64 	%rd11199, %rd1051, 32;
	shr.u64 	%rd11200, %rd1051, 32;
	add.s64 	%rd1055, %rd26267, %rd11199;
	setp.lt.u64 	%p814, %rd1055, %rd26267;
	selp.u64 	%rd11201, 1, 0, %p814;
	add.s64 	%rd11202, %rd11200, %rd11201;
	add.s64 	%rd1056, %rd11202, %rd26270;
	max.u64 	%rd11203, %rd11202, %rd26270;
	setp.le.u64 	%p815, %rd11203, %rd1056;
	@%p815 bra 	$L__BB0_385;
	add.s64 	%rd26265, %rd26265, 1;
	setp.eq.s64 	%p816, %rd26265, 0;
	selp.u64 	%rd11204, 1, 0, %p816;
	add.s64 	%rd26264, %rd26264, %rd11204;
$L__BB0_385:
	mov.b64 	%rd11205, 977;
	mul.hi.u64 	%rd11206, %rd1051, %rd11205;
	mad.lo.s64 	%rd26267, %rd1051, 977, %rd1055;
	setp.lt.u64 	%p817, %rd26267, %rd1055;
	selp.u64 	%rd11207, 1, 0, %p817;
	add.s64 	%rd11208, %rd11206, %rd11207;
	add.s64 	%rd26270, %rd11208, %rd1056;
	max.u64 	%rd11209, %rd11208, %rd1056;
	setp.le.u64 	%p818, %rd11209, %rd26270;
	@%p818 bra 	$L__BB0_387;
	add.s64 	%rd26265, %rd26265, 1;
	setp.eq.s64 	%p819, %rd26265, 0;
	selp.u64 	%rd11210, 1, 0, %p819;
	add.s64 	%rd26264, %rd26264, %rd11210;
$L__BB0_387:
	ld.const.u64 	%rd1069, [SECP256K1_P+16];
	ld.const.u64 	%rd1070, [SECP256K1_P+8];
	ld.const.u64 	%rd1071, [SECP256K1_P];
	setp.gt.u64 	%p820, %rd26264, %rd895;
	@%p820 bra 	$L__BB0_393;
	setp.lt.u64 	%p821, %rd26264, %rd895;
	mov.u64 	%rd26271, %rd26267;
	@%p821 bra 	$L__BB0_394;
	setp.gt.u64 	%p822, %rd26265, %rd1069;
	@%p822 bra 	$L__BB0_393;
	setp.lt.u64 	%p823, %rd26265, %rd1069;
	mov.u64 	%rd26271, %rd26267;
	@%p823 bra 	$L__BB0_394;
	setp.gt.u64 	%p824, %rd26270, %rd1070;
	@%p824 bra 	$L__BB0_393;
	setp.lt.u64 	%p825, %rd26270, %rd1070;
	setp.lt.u64 	%p826, %rd26267, %rd1071;
	or.pred  	%p827, %p825, %p826;
	mov.u64 	%rd26271, %rd26267;
	@%p827 bra 	$L__BB0_394;
$L__BB0_393:
	sub.s64 	%rd26271, %rd26267, %rd1071;
	setp.lt.u64 	%p828, %rd26267, %rd1071;
	selp.u64 	%rd11211, 1, 0, %p828;
	sub.s64 	%rd11212, %rd26270, %rd1070;
	setp.lt.u64 	%p829, %rd26270, %rd1070;
	selp.s64 	%rd11213, -1, 0, %p828;
	add.s64 	%rd26270, %rd11212, %rd11213;
	setp.lt.u64 	%p830, %rd11212, %rd11211;
	or.pred  	%p831, %p829, %p830;
	selp.u64 	%rd11214, 1, 0, %p831;
	sub.s64 	%rd11215, %rd26265, %rd1069;
	setp.lt.u64 	%p832, %rd26265, %rd1069;
	selp.s64 	%rd11216, -1, 0, %p831;
	add.s64 	%rd26265, %rd11215, %rd11216;
	setp.lt.u64 	%p833, %rd11215, %rd11214;
	or.pred  	%p834, %p832, %p833;
	selp.s64 	%rd11217, -1, 0, %p834;
	sub.s64 	%rd11218, %rd26264, %rd895;
	add.s64 	%rd26264, %rd11218, %rd11217;
$L__BB0_394:
	setp.gt.u64 	%p835, %rd26264, %rd895;
	@%p835 bra 	$L__BB0_403;
	bra.uni 	$L__BB0_404;
$L__BB0_395:
	add.s64 	%rd26254, %rd26254, 1;
	setp.ne.s64 	%p795, %rd26254, 0;
	@%p795 bra 	$L__BB0_377;
	add.s64 	%rd26253, %rd26253, 1;
	setp.eq.s64 	%p796, %rd26253, 0;
	selp.u64 	%rd26252, 1, 0, %p796;
	mov.b64 	%rd26254, 0;
	bra.uni 	$L__BB0_377;
$L__BB0_397:
	add.s64 	%rd26259, %rd26259, 1;
	setp.ne.s64 	%p805, %rd26259, 0;
	@%p805 bra 	$L__BB0_380;
	add.s64 	%rd26258, %rd26258, 1;
	setp.eq.s64 	%p806, %rd26258, 0;
	selp.u64 	%rd11181, 1, 0, %p806;
	add.s64 	%rd26257, %rd26257, %rd11181;
	mov.b64 	%rd26259, 0;
	bra.uni 	$L__BB0_380;
$L__BB0_399:
	setp.gt.u64 	%p837, %rd26265, %rd1069;
	@%p837 bra 	$L__BB0_403;
	setp.lt.u64 	%p838, %rd26265, %rd1069;
	mov.u64 	%rd26275, %rd26271;
	@%p838 bra 	$L__BB0_405;
	setp.gt.u64 	%p839, %rd26270, %rd1070;
	@%p839 bra 	$L__BB0_403;
	setp.lt.u64 	%p840, %rd26270, %rd1070;
	setp.lt.u64 	%p841, %rd26271, %rd1071;
	or.pred  	%p842, %p840, %p841;
	mov.u64 	%rd26275, %rd26271;
	@%p842 bra 	$L__BB0_405;
$L__BB0_403:
	sub.s64 	%rd26275, %rd26271, %rd1071;
	setp.lt.u64 	%p843, %rd26271, %rd1071;
	selp.u64 	%rd11219, 1, 0, %p843;
	sub.s64 	%rd11220, %rd26270, %rd1070;
	setp.lt.u64 	%p844, %rd26270, %rd1070;
	selp.s64 	%rd11221, -1, 0, %p843;
	add.s64 	%rd26270, %rd11220, %rd11221;
	setp.lt.u64 	%p845, %rd11220, %rd11219;
	or.pred  	%p846, %p844, %p845;
	selp.u64 	%rd11222, 1, 0, %p846;
	sub.s64 	%rd11223, %rd26265, %rd1069;
	setp.lt.u64 	%p847, %rd26265, %rd1069;
	selp.s64 	%rd11224, -1, 0, %p846;
	add.s64 	%rd26265, %rd11223, %rd11224;
	setp.lt.u64 	%p848, %rd11223, %rd11222;
	or.pred  	%p849, %p847, %p848;
	selp.s64 	%rd11225, -1, 0, %p849;
	sub.s64 	%rd11226, %rd26264, %rd895;
	add.s64 	%rd26264, %rd11226, %rd11225;
	bra.uni 	$L__BB0_405;
$L__BB0_404:
	setp.lt.u64 	%p836, %rd26264, %rd895;
	mov.u64 	%rd26275, %rd26271;
	@%p836 bra 	$L__BB0_405;
	bra.uni 	$L__BB0_399;
$L__BB0_405:
	shl.b64 	%rd1089, %rd26275, 1;
	mov.b64 	{%r1052, %r1053}, %rd26275;
	mov.b64 	{%r1054, %r1055}, %rd26270;
	shf.l.wrap.b32 	%r1056, %r1053, %r1054, 1;
	shf.l.wrap.b32 	%r1057, %r1054, %r1055, 1;
	mov.b64 	%rd26278, {%r1056, %r1057};
	mov.b64 	{%r1058, %r1059}, %rd26265;
	shf.l.wrap.b32 	%r1060, %r1055, %r1058, 1;
	shf.l.wrap.b32 	%r1061, %r1058, %r1059, 1;
	mov.b64 	%rd26277, {%r1060, %r1061};
	mov.b64 	{%r1062, %r1063}, %rd26264;
	shf.l.wrap.b32 	%r1064, %r1059, %r1062, 1;
	shf.l.wrap.b32 	%r1065, %r1062, %r1063, 1;
	mov.b64 	%rd26276, {%r1064, %r1065};
	setp.gt.u64 	%p850, %rd26276, %rd895;
	@%p850 bra 	$L__BB0_411;
	setp.lt.u64 	%p851, %rd26276, %rd895;
	mov.u64 	%rd26279, %rd1089;
	@%p851 bra 	$L__BB0_412;
	setp.gt.u64 	%p852, %rd26277, %rd1069;
	@%p852 bra 	$L__BB0_411;
	setp.lt.u64 	%p853, %rd26277, %rd1069;
	mov.u64 	%rd26279, %rd1089;
	@%p853 bra 	$L__BB0_412;
	setp.gt.u64 	%p854, %rd26278, %rd1070;
	@%p854 bra 	$L__BB0_411;
	setp.lt.u64 	%p855, %rd26278, %rd1070;
	setp.lt.u64 	%p856, %rd1089, %rd1071;
	or.pred  	%p857, %p855, %p856;
	mov.u64 	%rd26279, %rd1089;
	@%p857 bra 	$L__BB0_412;
$L__BB0_411:
	sub.s64 	%rd26279, %rd1089, %rd1071;
	setp.lt.u64 	%p858, %rd1089, %rd1071;
	selp.u64 	%rd11227, 1, 0, %p858;
	sub.s64 	%rd11228, %rd26278, %rd1070;
	setp.lt.u64 	%p859, %rd26278, %rd1070;
	selp.s64 	%rd11229, -1, 0, %p858;
	add.s64 	%rd26278, %rd11228, %rd11229;
	setp.lt.u64 	%p860, %rd11228, %rd11227;
	or.pred  	%p861, %p859, %p860;
	selp.u64 	%rd11230, 1, 0, %p861;
	sub.s64 	%rd11231, %rd26277, %rd1069;
	setp.lt.u64 	%p862, %rd26277, %rd1069;
	selp.s64 	%rd11232, -1, 0, %p861;
	add.s64 	%rd26277, %rd11231, %rd11232;
	setp.lt.u64 	%p863, %rd11231, %rd11230;
	or.pred  	%p864, %p862, %p863;
	selp.s64 	%rd11233, -1, 0, %p864;
	sub.s64 	%rd11234, %rd26276, %rd895;
	add.s64 	%rd26276, %rd11234, %rd11233;
$L__BB0_412:
	shr.u32 	%r1066, %r2, 6;
	and.b32  	%r1067, %r2, 63;
	mul.wide.u32 	%rd11235, %r1066, 8;
	add.s64 	%rd11236, %rd84, %rd11235;
	ld.local.u64 	%rd11237, [%rd11236];
	shr.u64 	%rd11238, %rd11237, %r1067;
	and.b64  	%rd11239, %rd11238, 1;
	setp.eq.b64 	%p865, %rd11239, 1;
	not.pred 	%p866, %p865;
	mov.u64 	%rd28310, %rd26276;
	mov.u64 	%rd28311, %rd26277;
	mov.u64 	%rd28312, %rd26278;
	mov.u64 	%rd28313, %rd26279;
	mov.u64 	%rd28314, %rd26280;
	mov.u64 	%rd28315, %rd26281;
	mov.u64 	%rd28316, %rd26282;
	mov.u64 	%rd28317, %rd26283;
	mov.u64 	%rd28318, %rd26284;
	mov.u64 	%rd28319, %rd26285;
	mov.u64 	%rd28320, %rd26286;
	mov.u64 	%rd28321, %rd26287;
	@%p866 bra 	$L__BB0_1595;
	ld.const.u64 	%rd28315, [SECP256K1_GY+16];
	ld.const.u64 	%rd28316, [SECP256K1_GY+8];
	ld.const.u64 	%rd28318, [SECP256K1_GX+24];
	ld.const.u64 	%rd28314, [SECP256K1_GY+24];
	ld.const.u64 	%rd28319, [SECP256K1_GX+16];
	ld.const.u64 	%rd28320, [SECP256K1_GX+8];
	ld.const.u64 	%rd28317, [SECP256K1_GY];
	ld.const.u64 	%rd28321, [SECP256K1_GX];
	or.b64  	%rd11242, %rd26278, %rd26279;
	or.b64  	%rd11243, %rd11242, %rd26277;
	or.b64  	%rd11244, %rd11243, %rd26276;
	setp.eq.s64 	%p867, %rd11244, 0;
	mov.b64 	%rd28313, 1;
	mov.b64 	%rd28310, 0;
	mov.u64 	%rd28311, %rd28310;
	mov.u64 	%rd28312, %rd28310;
	@%p867 bra 	$L__BB0_1595;
	mov.b64 	%rd26289, 0;
	st.local.v2.u64 	[%rd76+32], {%rd26289, %rd26289};
	st.local.v2.u64 	[%rd76+48], {%rd26289, %rd26289};
	mul.lo.s64 	%rd11246, %rd26279, %rd26279;
	mul.hi.u64 	%rd11247, %rd26279, %rd26279;
	mul.lo.s64 	%rd11248, %rd26278, %rd26279;
	mul.hi.u64 	%rd11249, %rd26279, %rd26278;
	add.s64 	%rd26292, %rd11248, %rd11247;
	setp.lt.u64 	%p868, %rd26292, %rd11248;
	selp.u64 	%rd11250, 1, 0, %p868;
	st.local.v2.u64 	[%rd76], {%rd11246, %rd26292};
	add.s64 	%rd11251, %rd11249, %rd11250;
	mul.lo.s64 	%rd11252, %rd26277, %rd26279;
	mul.hi.u64 	%rd11253, %rd26279, %rd26277;
	add.s64 	%rd26291, %rd11252, %rd11251;
	setp.lt.u64 	%p869, %rd26291, %rd11252;
	selp.u64 	%rd11254, 1, 0, %p869;
	add.s64 	%rd11255, %rd11253, %rd11254;
	mul.lo.s64 	%rd11256, %rd26276, %rd26279;
	mul.hi.u64 	%rd11257, %rd26279, %rd26276;
	add.s64 	%rd26290, %rd11256, %rd11255;
	setp.lt.u64 	%p870, %rd26290, %rd11256;
	selp.u64 	%rd11258, 1, 0, %p870;
	st.local.v2.u64 	[%rd76+16], {%rd26291, %rd26290};
	add.s64 	%rd26288, %rd11257, %rd11258;
	setp.eq.s64 	%p871, %rd26288, 0;
	@%p871 bra 	$L__BB0_418;
	mov.b32 	%r4493, 4;
$L__BB0_416:
	mul.wide.u32 	%rd11260, %r4493, 8;
	add.s64 	%rd11261, %rd76, %rd11260;
	ld.local.u64 	%rd11262, [%rd11261];
	add.s64 	%rd11263, %rd11262, %rd26288;
	setp.lt.u64 	%p872, %rd11263, %rd11262;
	st.local.u64 	[%rd11261], %rd11263;
	add.s32 	%r4493, %r4493, 1;
	mov.b64 	%rd26288, 1;
	@%p872 bra 	$L__BB0_416;
	ld.local.u64 	%rd26292, [%rd76+8];
	ld.local.v2.u64 	{%rd26291, %rd26290}, [%rd76+16];
	ld.local.u64 	%rd26289, [%rd76+32];
$L__BB0_418:
	mul.hi.u64 	%rd11264, %rd26278, %rd26279;
	mad.lo.s64 	%rd11265, %rd26278, %rd26279, %rd26292;
	setp.lt.u64 	%p873, %rd11265, %rd26292;
	selp.u64 	%rd11266, 1, 0, %p873;
	st.local.u64 	[%rd76+8], %rd11265;
	add.s64 	%rd11267, %rd11264, %rd11266;
	mul.hi.u64 	%rd11268, %rd26278, %rd26278;
	mad.lo.s64 	%rd11269, %rd26278, %rd26278, %rd26291;
	setp.lt.u64 	%p874, %rd11269, %rd26291;
	selp.u64 	%rd11270, 1, 0, %p874;
	add.s64 	%rd26296, %rd11269, %rd11267;
	setp.lt.u64 	%p875, %rd26296, %rd11269;
	selp.u64 	%rd11271, 1, 0, %p875;
	add.s64 	%rd11272, %rd11268, %rd11270;
	add.s64 	%rd11273, %rd11272, %rd11271;
	mul.lo.s64 	%rd1131, %rd26277, %rd26278;
	mul.hi.u64 	%rd11274, %rd26278, %rd26277;
	add.s64 	%rd11275, %rd26290, %rd1131;
	setp.lt.u64 	%p876, %rd11275, %rd26290;
	selp.u64 	%rd11276, 1, 0, %p876;
	add.s64 	%rd26295, %rd11275, %rd11273;
	setp.lt.u64 	%p877, %rd26295, %rd11275;
	selp.u64 	%rd11277, 1, 0, %p877;
	st.local.v2.u64 	[%rd76+16], {%rd26296, %rd26295};
	add.s64 	%rd11278, %rd11274, %rd11276;
	add.s64 	%rd11279, %rd11278, %rd11277;
	mul.hi.u64 	%rd11280, %rd26278, %rd26276;
	mad.lo.s64 	%rd11281, %rd26276, %rd26278, %rd26289;
	setp.lt.u64 	%p878, %rd11281, %rd26289;
	selp.u64 	%rd11282, 1, 0, %p878;
	add.s64 	%rd26294, %rd11281, %rd11279;
	setp.lt.u64 	%p879, %rd26294, %rd11281;
	selp.u64 	%rd11283, 1, 0, %p879;
	st.local.u64 	[%rd76+32], %rd26294;
	add.s64 	%rd11284, %rd11280, %rd11282;
	add.s64 	%rd26293, %rd11284, %rd11283;
	setp.eq.s64 	%p880, %rd26293, 0;
	@%p880 bra 	$L__BB0_422;
	mov.b32 	%r4494, 5;
$L__BB0_420:
	mul.wide.u32 	%rd11286, %r4494, 8;
	add.s64 	%rd11287, %rd76, %rd11286;
	ld.local.u64 	%rd11288, [%rd11287];
	add.s64 	%rd11289, %rd11288, %rd26293;
	setp.lt.u64 	%p881, %rd11289, %rd11288;
	st.local.u64 	[%rd11287], %rd11289;
	add.s32 	%r4494, %r4494, 1;
	mov.b64 	%rd26293, 1;
	@%p881 bra 	$L__BB0_420;
	ld.local.v2.u64 	{%rd26296, %rd26295}, [%rd76+16];
	ld.local.u64 	%rd26294, [%rd76+32];
$L__BB0_422:
	mul.hi.u64 	%rd11290, %rd26277, %rd26279;
	mad.lo.s64 	%rd11291, %rd26277, %rd26279, %rd26296;
	setp.lt.u64 	%p882, %rd11291, %rd26296;
	selp.u64 	%rd11292, 1, 0, %p882;
	add.s64 	%rd11293, %rd11290, %rd11292;
	mul.hi.u64 	%rd11294, %rd26277, %rd26278;
	add.s64 	%rd11295, %rd26295, %rd1131;
	setp.lt.u64 	%p883, %rd11295, %rd26295;
	selp.u64 	%rd11296, 1, 0, %p883;
	add.s64 	%rd26300, %rd11295, %rd11293;
	setp.lt.u64 	%p884, %rd26300, %rd11295;
	selp.u64 	%rd11297, 1, 0, %p884;
	st.local.v2.u64 	[%rd76+16], {%rd11291, %rd26300};
	add.s64 	%rd11298, %rd11294, %rd11296;
	add.s64 	%rd11299, %rd11298, %rd11297;
	mul.hi.u64 	%rd11300, %rd26277, %rd26277;
	mad.lo.s64 	%rd11301, %rd26277, %rd26277, %rd26294;
	setp.lt.u64 	%p885, %rd11301, %rd26294;
	selp.u64 	%rd11302, 1, 0, %p885;
	add.s64 	%rd26299, %rd11301, %rd11299;
	setp.lt.u64 	%p886, %rd26299, %rd11301;
	selp.u64 	%rd11303, 1, 0, %p886;
	add.s64 	%rd11304, %rd11300, %rd11302;
	add.s64 	%rd11305, %rd11304, %rd11303;
	mul.lo.s64 	%rd1144, %rd26276, %rd26277;
	mul.hi.u64 	%rd11306, %rd26277, %rd26276;
	ld.local.u64 	%rd11307, [%rd76+40];
	add.s64 	%rd11308, %rd11307, %rd1144;
	setp.lt.u64 	%p887, %rd11308, %rd11307;
	selp.u64 	%rd11309, 1, 0, %p887;
	add.s64 	%rd26298, %rd11308, %rd11305;
	setp.lt.u64 	%p888, %rd26298, %rd11308;
	selp.u64 	%rd11310, 1, 0, %p888;
	st.local.v2.u64 	[%rd76+32], {%rd26299, %rd26298};
	add.s64 	%rd11311, %rd11306, %rd11309;
	add.s64 	%rd26297, %rd11311, %rd11310;
	setp.eq.s64 	%p889, %rd26297, 0;
	@%p889 bra 	$L__BB0_426;
	mov.b32 	%r4495, 6;
$L__BB0_424:
	mul.wide.u32 	%rd11313, %r4495, 8;
	add.s64 	%rd11314, %rd76, %rd11313;
	ld.local.u64 	%rd11315, [%rd11314];
	add.s64 	%rd11316, %rd11315, %rd26297;
	setp.lt.u64 	%p890, %rd11316, %rd11315;
	st.local.u64 	[%rd11314], %rd11316;
	add.s32 	%r4495, %r4495, 1;
	mov.b64 	%rd26297, 1;
	@%p890 bra 	$L__BB0_424;
	ld.local.u64 	%rd26300, [%rd76+24];
	ld.local.v2.u64 	{%rd26299, %rd26298}, [%rd76+32];
$L__BB0_426:
	mul.hi.u64 	%rd11317, %rd26276, %rd26279;
	mad.lo.s64 	%rd26305, %rd26276, %rd26279, %rd26300;
	setp.lt.u64 	%p891, %rd26305, %rd26300;
	selp.u64 	%rd11318, 1, 0, %p891;
	st.local.u64 	[%rd76+24], %rd26305;
	add.s64 	%rd11319, %rd11317, %rd11318;
	mul.hi.u64 	%rd11320, %rd26276, %rd26278;
	mad.lo.s64 	%rd11321, %rd26276, %rd26278, %rd26299;
	setp.lt.u64 	%p892, %rd11321, %rd26299;
	selp.u64 	%rd11322, 1, 0, %p892;
	add.s64 	%rd26302, %rd11321, %rd11319;
	setp.lt.u64 	%p893, %rd26302, %rd11321;
	selp.u64 	%rd11323, 1, 0, %p893;
	add.s64 	%rd11324, %rd11320, %rd11322;
	add.s64 	%rd11325, %rd11324, %rd11323;
	mul.hi.u64 	%rd11326, %rd26276, %rd26277;
	add.s64 	%rd11327, %rd26298, %rd1144;
	setp.lt.u64 	%p894, %rd11327, %rd26298;
	selp.u64 	%rd11328, 1, 0, %p894;
	add.s64 	%rd11329, %rd11327, %rd11325;
	setp.lt.u64 	%p895, %rd11329, %rd11327;
	selp.u64 	%rd11330, 1, 0, %p895;
	st.local.v2.u64 	[%rd76+32], {%rd26302, %rd11329};
	add.s64 	%rd11331, %rd11326, %rd11328;
	add.s64 	%rd11332, %rd11331, %rd11330;
	mul.hi.u64 	%rd11333, %rd26276, %rd26276;
	ld.local.u64 	%rd11334, [%rd76+48];
	mad.lo.s64 	%rd11335, %rd26276, %rd26276, %rd11334;
	setp.lt.u64 	%p896, %rd11335, %rd11334;
	selp.u64 	%rd11336, 1, 0, %p896;
	add.s64 	%rd11337, %rd11335, %rd11332;
	setp.lt.u64 	%p897, %rd11337, %rd11335;
	selp.u64 	%rd11338, 1, 0, %p897;
	st.local.u64 	[%rd76+48], %rd11337;
	add.s64 	%rd11339, %rd11333, %rd11336;
	add.s64 	%rd26301, %rd11339, %rd11338;
	setp.eq.s64 	%p898, %rd26301, 0;
	@%p898 bra 	$L__BB0_430;
	mov.b32 	%r4496, 7;
$L__BB0_428:
	mul.wide.u32 	%rd11341, %r4496, 8;
	add.s64 	%rd11342, %rd76, %rd11341;
	ld.local.u64 	%rd11343, [%rd11342];
	add.s64 	%rd11344, %rd11343, %rd26301;
	setp.lt.u64 	%p899, %rd11344, %rd11343;
	st.local.u64 	[%rd11342], %rd11344;
	add.s32 	%r4496, %r4496, 1;
	mov.b64 	%rd26301, 1;
	@%p899 bra 	$L__BB0_428;
	ld.local.u64 	%rd26305, [%rd76+24];
	ld.local.u64 	%rd26302, [%rd76+32];
$L__BB0_430:
	ld.local.u64 	%rd11346, [%rd76+8];
	ld.local.u64 	%rd26306, [%rd76+16];
	shl.b64 	%rd11347, %rd26302, 32;
	shr.u64 	%rd11348, %rd26302, 32;
	add.s64 	%rd1163, %rd11246, %rd11347;
	setp.lt.u64 	%p900, %rd1163, %rd11246;
	selp.u64 	%rd11350, 1, 0, %p900;
	add.s64 	%rd11351, %rd11348, %rd11350;
	add.s64 	%rd1164, %rd11351, %rd11346;
	max.u64 	%rd11352, %rd11351, %rd11346;
	setp.gt.u64 	%p901, %rd11352, %rd1164;
	mov.b64 	%rd26304, 0;
	@%p901 bra 	$L__BB0_449;
$L__BB0_431:
	ld.local.u64 	%rd1168, [%rd76+40];
	shl.b64 	%rd11355, %rd1168, 32;
	shr.u64 	%rd11356, %rd1168, 32;
	add.s64 	%rd1169, %rd1164, %rd11355;
	setp.lt.u64 	%p904, %rd1169, %rd1164;
	selp.u64 	%rd11357, 1, 0, %p904;
	add.s64 	%rd11358, %rd11356, %rd11357;
	add.s64 	%rd1170, %rd11358, %rd26306;
	max.u64 	%rd11359, %rd11358, %rd26306;
	setp.le.u64 	%p905, %rd11359, %rd1170;
	@%p905 bra 	$L__BB0_433;
	add.s64 	%rd26305, %rd26305, 1;
	setp.eq.s64 	%p906, %rd26305, 0;
	selp.u64 	%rd11360, 1, 0, %p906;
	add.s64 	%rd26304, %rd26304, %rd11360;
$L__BB0_433:
	ld.local.v2.u64 	{%rd1175, %rd1176}, [%rd76+48];
	shl.b64 	%rd11361, %rd1175, 32;
	shr.u64 	%rd11362, %rd1175, 32;
	add.s64 	%rd26311, %rd1170, %rd11361;
	setp.lt.u64 	%p907, %rd26311, %rd1170;
	selp.u64 	%rd11363, 1, 0, %p907;
	add.s64 	%rd11364, %rd11362, %rd11363;
	add.s64 	%rd11365, %rd11364, %rd26305;
	max.u64 	%rd11366, %rd11364, %rd26305;
	setp.gt.u64 	%p908, %rd11366, %rd11365;
	selp.u64 	%rd11367, 1, 0, %p908;
	add.s64 	%rd11368, %rd26304, %rd11367;
	shl.b64 	%rd11369, %rd1176, 32;
	shr.u64 	%rd11370, %rd1176, 32;
	add.s64 	%rd26310, %rd11365, %rd11369;
	setp.lt.u64 	%p909, %rd26310, %rd11365;
	selp.u64 	%rd11371, 1, 0, %p909;
	add.s64 	%rd11372, %rd11368, %rd11370;
	add.s64 	%rd26309, %rd11372, %rd11371;
	mov.b64 	%rd11373, 977;
	mul.hi.u64 	%rd11374, %rd26302, %rd11373;
	mad.lo.s64 	%rd26319, %rd26302, 977, %rd1163;
	setp.lt.u64 	%p910, %rd26319, %rd1163;
	selp.u64 	%rd11375, 1, 0, %p910;
	add.s64 	%rd11376, %rd11374, %rd11375;
	add.s64 	%rd1181, %rd11376, %rd1169;
	max.u64 	%rd11377, %rd11376, %rd1169;
	setp.gt.u64 	%p911, %rd11377, %rd1181;
	@%p911 bra 	$L__BB0_451;
$L__BB0_434:
	mov.b64 	%rd11380, 977;
	mul.hi.u64 	%rd11381, %rd1168, %rd11380;
	mad.lo.s64 	%rd26322, %rd1168, 977, %rd1181;
	setp.lt.u64 	%p914, %rd26322, %rd1181;
	selp.u64 	%rd11382, 1, 0, %p914;
	add.s64 	%rd11383, %rd11381, %rd11382;
	add.s64 	%rd1189, %rd11383, %rd26311;
	max.u64 	%rd11384, %rd11383, %rd26311;
	setp.le.u64 	%p915, %rd11384, %rd1189;
	@%p915 bra 	$L__BB0_436;
	add.s64 	%rd26310, %rd26310, 1;
	setp.eq.s64 	%p916, %rd26310, 0;
	selp.u64 	%rd11385, 1, 0, %p916;
	add.s64 	%rd26309, %rd26309, %rd11385;
$L__BB0_436:
	mov.b64 	%rd11386, 977;
	mul.hi.u64 	%rd11387, %rd1175, %rd11386;
	mad.lo.s64 	%rd26317, %rd1175, 977, %rd1189;
	setp.lt.u64 	%p917, %rd26317, %rd1189;
	selp.u64 	%rd11388, 1, 0, %p917;
	add.s64 	%rd11389, %rd11387, %rd11388;
	add.s64 	%rd11390, %rd11389, %rd26310;
	max.u64 	%rd11391, %rd11389, %rd26310;
	setp.gt.u64 	%p918, %rd11391, %rd11390;
	selp.u64 	%rd11392, 1, 0, %p918;
	add.s64 	%rd11393, %rd26309, %rd11392;
	mul.hi.u64 	%rd11394, %rd1176, %rd11386;
	mad.lo.s64 	%rd26316, %rd1176, 977, %rd11390;
	setp.lt.u64 	%p919, %rd26316, %rd11390;
	selp.u64 	%rd11395, 1, 0, %p919;
	add.s64 	%rd11396, %rd11393, %rd11394;
	add.s64 	%rd1196, %rd11396, %rd11395;
	setp.eq.s64 	%p920, %rd1196, 0;
	@%p920 bra 	$L__BB0_441;
	shl.b64 	%rd11397, %rd1196, 32;
	shr.u64 	%rd11398, %rd1196, 32;
	add.s64 	%rd1200, %rd26319, %rd11397;
	setp.lt.u64 	%p921, %rd1200, %rd26319;
	selp.u64 	%rd11399, 1, 0, %p921;
	add.s64 	%rd11400, %rd11398, %rd11399;
	add.s64 	%rd1201, %rd11400, %rd26322;
	max.u64 	%rd11401, %rd11400, %rd26322;
	setp.le.u64 	%p922, %rd11401, %rd1201;
	@%p922 bra 	$L__BB0_439;
	add.s64 	%rd26317, %rd26317, 1;
	setp.eq.s64 	%p923, %rd26317, 0;
	selp.u64 	%rd11402, 1, 0, %p923;
	add.s64 	%rd26316, %rd26316, %rd11402;
$L__BB0_439:
	mov.b64 	%rd11403, 977;
	mul.hi.u64 	%rd11404, %rd1196, %rd11403;
	mad.lo.s64 	%rd26319, %rd1196, 977, %rd1200;
	setp.lt.u64 	%p924, %rd26319, %rd1200;
	selp.u64 	%rd11405, 1, 0, %p924;
	add.s64 	%rd11406, %rd11404, %rd11405;
	add.s64 	%rd26322, %rd11406, %rd1201;
	max.u64 	%rd11407, %rd11406, %rd1201;
	setp.le.u64 	%p925, %rd11407, %rd26322;
	@%p925 bra 	$L__BB0_441;
	add.s64 	%rd26317, %rd26317, 1;
	setp.eq.s64 	%p926, %rd26317, 0;
	selp.u64 	%rd11408, 1, 0, %p926;
	add.s64 	%rd26316, %rd26316, %rd11408;
$L__BB0_441:
	ld.const.u64 	%rd1214, [SECP256K1_P+16];
	ld.const.u64 	%rd1215, [SECP256K1_P+8];
	ld.const.u64 	%rd1216, [SECP256K1_P];
	ld.const.u64 	%rd1217, [SECP256K1_P+24];
	setp.gt.u64 	%p927, %rd26316, %rd1217;
	@%p927 bra 	$L__BB0_447;
	setp.lt.u64 	%p928, %rd26316, %rd1217;
	mov.u64 	%rd26323, %rd26319;
	@%p928 bra 	$L__BB0_448;
	setp.gt.u64 	%p929, %rd26317, %rd1214;
	@%p929 bra 	$L__BB0_447;
	setp.lt.u64 	%p930, %rd26317, %rd1214;
	mov.u64 	%rd26323, %rd26319;
	@%p930 bra 	$L__BB0_448;
	setp.gt.u64 	%p931, %rd26322, %rd1215;
	@%p931 bra 	$L__BB0_447;
	setp.lt.u64 	%p932, %rd26322, %rd1215;
	setp.lt.u64 	%p933, %rd26319, %rd1216;
	or.pred  	%p934, %p932, %p933;
	mov.u64 	%rd26323, %rd26319;
	@%p934 bra 	$L__BB0_448;
$L__BB0_447:
	sub.s64 	%rd26323, %rd26319, %rd1216;
	setp.lt.u64 	%p935, %rd26319, %rd1216;
	selp.u64 	%rd11409, 1, 0, %p935;
	sub.s64 	%rd11410, %rd26322, %rd1215;
	setp.lt.u64 	%p936, %rd26322, %rd1215;
	selp.s64 	%rd11411, -1, 0, %p935;
	add.s64 	%rd26322, %rd11410, %rd11411;
	setp.lt.u64 	%p937, %rd11410, %rd11409;
	or.pred  	%p938, %p936, %p937;
	selp.u64 	%rd11412, 1, 0, %p938;
	sub.s64 	%rd11413, %rd26317, %rd1214;
	setp.lt.u64 	%p939, %rd26317, %rd1214;
	selp.s64 	%rd11414, -1, 0, %p938;
	add.s64 	%rd26317, %rd11413, %rd11414;
	setp.lt.u64 	%p940, %rd11413, %rd11412;
	or.pred  	%p941, %p939, %p940;
	selp.s64 	%rd11415, -1, 0, %p941;
	sub.s64 	%rd11416, %rd26316, %rd1217;
	add.s64 	%rd26316, %rd11416, %rd11415;
$L__BB0_448:
	setp.gt.u64 	%p942, %rd26316, %rd1217;
	@%p942 bra 	$L__BB0_457;
	bra.uni 	$L__BB0_458;
$L__BB0_449:
	add.s64 	%rd26306, %rd26306, 1;
	setp.ne.s64 	%p902, %rd26306, 0;
	@%p902 bra 	$L__BB0_431;
	add.s64 	%rd26305, %rd26305, 1;
	setp.eq.s64 	%p903, %rd26305, 0;
	selp.u64 	%rd26304, 1, 0, %p903;
	mov.b64 	%rd26306, 0;
	bra.uni 	$L__BB0_431;
$L__BB0_451:
	add.s64 	%rd26311, %rd26311, 1;
	setp.ne.s64 	%p912, %rd26311, 0;
	@%p912 bra 	$L__BB0_434;
	add.s64 	%rd26310, %rd26310, 1;
	setp.eq.s64 	%p913, %rd26310, 0;
	selp.u64 	%rd11379, 1, 0, %p913;
	add.s64 	%rd26309, %rd26309, %rd11379;
	mov.b64 	%rd26311, 0;
	bra.uni 	$L__BB0_434;
$L__BB0_453:
	setp.gt.u64 	%p944, %rd26317, %rd1214;
	@%p944 bra 	$L__BB0_457;
	setp.lt.u64 	%p945, %rd26317, %rd1214;
	mov.u64 	%rd26327, %rd26323;
	@%p945 bra 	$L__BB0_459;
	setp.gt.u64 	%p946, %rd26322, %rd1215;
	@%p946 bra 	$L__BB0_457;
	setp.lt.u64 	%p947, %rd26322, %rd1215;
	setp.lt.u64 	%p948, %rd26323, %rd1216;
	or.pred  	%p949, %p947, %p948;
	mov.u64 	%rd26327, %rd26323;
	@%p949 bra 	$L__BB0_459;
$L__BB0_457:
	sub.s64 	%rd26327, %rd26323, %rd1216;
	setp.lt.u64 	%p950, %rd26323, %rd1216;
	selp.u64 	%rd11417, 1, 0, %p950;
	sub.s64 	%rd11418, %rd26322, %rd1215;
	setp.lt.u64 	%p951, %rd26322, %rd1215;
	selp.s64 	%rd11419, -1, 0, %p950;
	add.s64 	%rd26322, %rd11418, %rd11419;
	setp.lt.u64 	%p952, %rd11418, %rd11417;
	or.pred  	%p953, %p951, %p952;
	selp.u64 	%rd11420, 1, 0, %p953;
	sub.s64 	%rd11421, %rd26317, %rd1214;
	setp.lt.u64 	%p954, %rd26317, %rd1214;
	selp.s64 	%rd11422, -1, 0, %p953;
	add.s64 	%rd26317, %rd11421, %rd11422;
	setp.lt.u64 	%p955, %rd11421, %rd11420;
	or.pred  	%p956, %p954, %p955;
	selp.s64 	%rd11423, -1, 0, %p956;
	sub.s64 	%rd11424, %rd26316, %rd1217;
	add.s64 	%rd26316, %rd11424, %rd11423;
	bra.uni 	$L__BB0_459;
$L__BB0_458:
	setp.lt.u64 	%p943, %rd26316, %rd1217;
	mov.u64 	%rd26327, %rd26323;
	@%p943 bra 	$L__BB0_459;
	bra.uni 	$L__BB0_453;
$L__BB0_459:
	mov.b64 	%rd26329, 0;
	mov.b64 	%rd11426, 1;
	mul.hi.u64 	%rd11427, %rd11426, %rd26329;
	setp.eq.s64 	%p957, %rd11427, 0;
	st.local.v2.u64 	[%rd75+32], {%rd26329, %rd26329};
	st.local.v2.u64 	[%rd75+48], {%rd26329, %rd26329};
	mul.hi.u64 	%rd11428, %rd11426, %rd11426;
	st.local.v2.u64 	[%rd75], {%rd11426, %rd11428};
	st.local.v2.u64 	[%rd75+16], {%rd11427, %rd11427};
	mov.u64 	%rd26330, %rd26329;
	mov.u64 	%rd26331, %rd26329;
	@%p957 bra 	$L__BB0_463;
	mov.b64 	%rd11429, 0;
	mov.b64 	%rd11430, 1;
	mul.hi.u64 	%rd26328, %rd11430, %rd11429;
	mov.b32 	%r4497, 4;
$L__BB0_461:
	mul.wide.u32 	%rd11432, %r4497, 8;
	add.s64 	%rd11433, %rd75, %rd11432;
	ld.local.u64 	%rd11434, [%rd11433];
	add.s64 	%rd11435, %rd11434, %rd26328;
	setp.lt.u64 	%p958, %rd11435, %rd11434;
	st.local.u64 	[%rd11433], %rd11435;
	add.s32 	%r4497, %r4497, 1;
	mov.b64 	%rd26328, 1;
	@%p958 bra 	$L__BB0_461;
	ld.local.v2.u64 	{%rd26331, %rd26330}, [%rd75+16];
	ld.local.u64 	%rd26329, [%rd75+32];
$L__BB0_463:
	mov.b64 	%rd11436, 1;
	mov.b64 	%rd11437, 0;
	mul.hi.u64 	%rd11438, %rd11437, %rd11436;
	add.s64 	%rd11439, %rd26331, %rd11438;
	setp.lt.u64 	%p959, %rd11439, %rd26331;
	selp.u64 	%rd11440, 1, 0, %p959;
	mul.hi.u64 	%rd11441, %rd11437, %rd11437;
	add.s64 	%rd11442, %rd11441, %rd11440;
	add.s64 	%rd26334, %rd26330, %rd11442;
	setp.lt.u64 	%p960, %rd26334, %rd26330;
	selp.u64 	%rd11443, 1, 0, %p960;
	st.local.v2.u64 	[%rd75+16], {%rd11439, %rd26334};
	add.s64 	%rd11444, %rd11441, %rd11443;
	add.s64 	%rd26333, %rd26329, %rd11444;
	setp.lt.u64 	%p961, %rd26333, %rd26329;
	selp.u64 	%rd11445, 1, 0, %p961;
	st.local.u64 	[%rd75+32], %rd26333;
	add.s64 	%rd26332, %rd11441, %rd11445;
	setp.eq.s64 	%p962, %rd26332, 0;
	@%p962 bra 	$L__BB0_467;
	mov.b32 	%r4498, 5;
$L__BB0_465:
	mul.wide.u32 	%rd11447, %r4498, 8;
	add.s64 	%rd11448, %rd75, %rd11447;
	ld.local.u64 	%rd11449, [%rd11448];
	add.s64 	%rd11450, %rd11449, %rd26332;
	setp.lt.u64 	%p963, %rd11450, %rd11449;
	st.local.u64 	[%rd11448], %rd11450;
	add.s32 	%r4498, %r4498, 1;
	mov.b64 	%rd26332, 1;
	@%p963 bra 	$L__BB0_465;
	ld.local.u64 	%rd26334, [%rd75+24];
	ld.local.u64 	%rd26333, [%rd75+32];
$L__BB0_467:
	mov.b64 	%rd11451, 1;
	mov.b64 	%rd11452, 0;
	mul.hi.u64 	%rd11453, %rd11452, %rd11451;
	add.s64 	%rd11454, %rd26334, %rd11453;
	setp.lt.u64 	%p964, %rd11454, %rd26334;
	selp.u64 	%rd11455, 1, 0, %p964;
	st.local.u64 	[%rd75+24], %rd11454;
	mul.hi.u64 	%rd11456, %rd11452, %rd11452;
	add.s64 	%rd11457, %rd11456, %rd11455;
	add.s64 	%rd26337, %rd26333, %rd11457;
	setp.lt.u64 	%p965, %rd26337, %rd26333;
	selp.u64 	%rd11458, 1, 0, %p965;
	add.s64 	%rd11459, %rd11456, %rd11458;
	ld.local.u64 	%rd11460, [%rd75+40];
	add.s64 	%rd26336, %rd11460, %rd11459;
	setp.lt.u64 	%p966, %rd26336, %rd11460;
	selp.u64 	%rd11461, 1, 0, %p966;
	st.local.v2.u64 	[%rd75+32], {%rd26337, %rd26336};
	add.s64 	%rd26335, %rd11456, %rd11461;
	setp.eq.s64 	%p967, %rd26335, 0;
	@%p967 bra 	$L__BB0_471;
	mov.b32 	%r4499, 6;
$L__BB0_469:
	mul.wide.u32 	%rd11463, %r4499, 8;
	add.s64 	%rd11464, %rd75, %rd11463;
	ld.local.u64 	%rd11465, [%rd11464];
	add.s64 	%rd11466, %rd11465, %rd26335;
	setp.lt.u64 	%p968, %rd11466, %rd11465;
	st.local.u64 	[%rd11464], %rd11466;
	add.s32 	%r4499, %r4499, 1;
	mov.b64 	%rd26335, 1;
	@%p968 bra 	$L__BB0_469;
	ld.local.v2.u64 	{%rd26337, %rd26336}, [%rd75+32];
$L__BB0_471:
	mov.b64 	%rd11467, 1;
	mov.b64 	%rd11468, 0;
	mul.hi.u64 	%rd11469, %rd11468, %rd11467;
	add.s64 	%rd26339, %rd26337, %rd11469;
	setp.lt.u64 	%p969, %rd26339, %rd26337;
	selp.u64 	%rd11470, 1, 0, %p969;
	mul.hi.u64 	%rd11471, %rd11468, %rd11468;
	add.s64 	%rd11472, %rd11471, %rd11470;
	add.s64 	%rd11473, %rd26336, %rd11472;
	setp.lt.u64 	%p970, %rd11473, %rd26336;
	selp.u64 	%rd11474, 1, 0, %p970;
	st.local.v2.u64 	[%rd75+32], {%rd26339, %rd11473};
	add.s64 	%rd11475, %rd11471, %rd11474;
	ld.local.u64 	%rd11476, [%rd75+48];
	add.s64 	%rd11477, %rd11476, %rd11475;
	setp.lt.u64 	%p971, %rd11477, %rd11476;
	selp.u64 	%rd11478, 1, 0, %p971;
	st.local.u64 	[%rd75+48], %rd11477;
	add.s64 	%rd26338, %rd11471, %rd11478;
	setp.eq.s64 	%p972, %rd26338, 0;
	@%p972 bra 	$L__BB0_475;
	mov.b32 	%r4500, 7;
$L__BB0_473:
	mul.wide.u32 	%rd11480, %r4500, 8;
	add.s64 	%rd11481, %rd75, %rd11480;
	ld.local.u64 	%rd11482, [%rd11481];
	add.s64 	%rd11483, %rd11482, %rd26338;
	setp.lt.u64 	%p973, %rd11483, %rd11482;
	st.local.u64 	[%rd11481], %rd11483;
	add.s32 	%r4500, %r4500, 1;
	mov.b64 	%rd26338, 1;
	@%p973 bra 	$L__BB0_473;
	ld.local.u64 	%rd26339, [%rd75+32];
$L__BB0_475:
	ld.local.u64 	%rd11485, [%rd75+8];
	ld.local.v2.u64 	{%rd26342, %rd26341}, [%rd75+16];
	shr.u64 	%rd11486, %rd26339, 32;
	add.s64 	%rd1265, %rd11485, %rd11486;
	setp.lt.u64 	%p974, %rd1265, %rd11485;
	mov.b64 	%rd26340, 0;
	@%p974 bra 	$L__BB0_494;
$L__BB0_476:
	ld.local.u64 	%rd1269, [%rd75+40];
	shl.b64 	%rd11489, %rd1269, 32;
	shr.u64 	%rd11490, %rd1269, 32;
	add.s64 	%rd1270, %rd1265, %rd11489;
	setp.lt.u64 	%p977, %rd1270, %rd1265;
	selp.u64 	%rd11491, 1, 0, %p977;
	add.s64 	%rd11492, %rd11490, %rd11491;
	add.s64 	%rd1271, %rd11492, %rd26342;
	max.u64 	%rd11493, %rd11492, %rd26342;
	setp.le.u64 	%p978, %rd11493, %rd1271;
	@%p978 bra 	$L__BB0_478;
	add.s64 	%rd26341, %rd26341, 1;
	setp.eq.s64 	%p979, %rd26341, 0;
	selp.u64 	%rd11494, 1, 0, %p979;
	add.s64 	%rd26340, %rd26340, %rd11494;
$L__BB0_478:
	shl.b64 	%rd11495, %rd26339, 32;
	ld.local.v2.u64 	{%rd1276, %rd1277}, [%rd75+48];
	shl.b64 	%rd11496, %rd1276, 32;
	shr.u64 	%rd11497, %rd1276, 32;
	add.s64 	%rd26347, %rd1271, %rd11496;
	setp.lt.u64 	%p980, %rd26347, %rd1271;
	selp.u64 	%rd11498, 1, 0, %p980;
	add.s64 	%rd11499, %rd11497, %rd11498;
	add.s64 	%rd11500, %rd11499, %rd26341;
	max.u64 	%rd11501, %rd11499, %rd26341;
	setp.gt.u64 	%p981, %rd11501, %rd11500;
	selp.u64 	%rd11502, 1, 0, %p981;
	add.s64 	%rd11503, %rd26340, %rd11502;
	shl.b64 	%rd11504, %rd1277, 32;
	shr.u64 	%rd11505, %rd1277, 32;
	add.s64 	%rd26346, %rd11500, %rd11504;
	setp.lt.u64 	%p982, %rd26346, %rd11500;
	selp.u64 	%rd11506, 1, 0, %p982;
	add.s64 	%rd11507, %rd11503, %rd11505;
	add.s64 	%rd26345, %rd11507, %rd11506;
	mov.b64 	%rd11508, 977;
	mul.hi.u64 	%rd11509, %rd26339, %rd11508;
	mad.lo.s64 	%rd11510, %rd26339, 977, %rd11495;
	add.s64 	%rd26355, %rd11510, 1;
	setp.le.u64 	%p983, %rd26355, %rd11495;
	selp.u64 	%rd11511, 1, 0, %p983;
	add.s64 	%rd11512, %rd11509, %rd11511;
	add.s64 	%rd1282, %rd11512, %rd1270;
	max.u64 	%rd11513, %rd11512, %rd1270;
	setp.gt.u64 	%p984, %rd11513, %rd1282;
	@%p984 bra 	$L__BB0_496;
$L__BB0_479:
	mov.b64 	%rd11516, 977;
	mul.hi.u64 	%rd11517, %rd1269, %rd11516;
	mad.lo.s64 	%rd26358, %rd1269, 977, %rd1282;
	setp.lt.u64 	%p987, %rd26358, %rd1282;
	selp.u64 	%rd11518, 1, 0, %p987;
	add.s64 	%rd11519, %rd11517, %rd11518;
	add.s64 	%rd1290, %rd11519, %rd26347;
	max.u64 	%rd11520, %rd11519, %rd26347;
	setp.le.u64 	%p988, %rd11520, %rd1290;
	@%p988 bra 	$L__BB0_481;
	add.s64 	%rd26346, %rd26346, 1;
	setp.eq.s64 	%p989, %rd26346, 0;
	selp.u64 	%rd11521, 1, 0, %p989;
	add.s64 	%rd26345, %rd26345, %rd11521;
$L__BB0_481:
	mov.b64 	%rd11522, 977;
	mul.hi.u64 	%rd11523, %rd1276, %rd11522;
	mad.lo.s64 	%rd26353, %rd1276, 977, %rd1290;
	setp.lt.u64 	%p990, %rd26353, %rd1290;
	selp.u64 	%rd11524, 1, 0, %p990;
	add.s64 	%rd11525, %rd11523, %rd11524;
	add.s64 	%rd11526, %rd11525, %rd26346;
	max.u64 	%rd11527, %rd11525, %rd26346;
	setp.gt.u64 	%p991, %rd11527, %rd11526;
	selp.u64 	%rd11528, 1, 0, %p991;
	add.s64 	%rd11529, %rd26345, %rd11528;
	mul.hi.u64 	%rd11530, %rd1277, %rd11522;
	mad.lo.s64 	%rd26352, %rd1277, 977, %rd11526;
	setp.lt.u64 	%p992, %rd26352, %rd11526;
	selp.u64 	%rd11531, 1, 0, %p992;
	add.s64 	%rd11532, %rd11529, %rd11530;
	add.s64 	%rd1297, %rd11532, %rd11531;
	setp.eq.s64 	%p993, %rd1297, 0;
	@%p993 bra 	$L__BB0_486;
	shl.b64 	%rd11533, %rd1297, 32;
	shr.u64 	%rd11534, %rd1297, 32;
	add.s64 	%rd1301, %rd26355, %rd11533;
	setp.lt.u64 	%p994, %rd1301, %rd26355;
	selp.u64 	%rd11535, 1, 0, %p994;
	add.s64 	%rd11536, %rd11534, %rd11535;
	add.s64 	%rd1302, %rd11536, %rd26358;
	max.u64 	%rd11537, %rd11536, %rd26358;
	setp.le.u64 	%p995, %rd11537, %rd1302;
	@%p995 bra 	$L__BB0_484;
	add.s64 	%rd26353, %rd26353, 1;
	setp.eq.s64 	%p996, %rd26353, 0;
	selp.u64 	%rd11538, 1, 0, %p996;
	add.s64 	%rd26352, %rd26352, %rd11538;
$L__BB0_484:
	mov.b64 	%rd11539, 977;
	mul.hi.u64 	%rd11540, %rd1297, %rd11539;
	mad.lo.s64 	%rd26355, %rd1297, 977, %rd1301;
	setp.lt.u64 	%p997, %rd26355, %rd1301;
	selp.u64 	%rd11541, 1, 0, %p997;
	add.s64 	%rd11542, %rd11540, %rd11541;
	add.s64 	%rd26358, %rd11542, %rd1302;
	max.u64 	%rd11543, %rd11542, %rd1302;
	setp.le.u64 	%p998, %rd11543, %rd26358;
	@%p998 bra 	$L__BB0_486;
	add.s64 	%rd26353, %rd26353, 1;
	setp.eq.s64 	%p999, %rd26353, 0;
	selp.u64 	%rd11544, 1, 0, %p999;
	add.s64 	%rd26352, %rd26352, %rd11544;
$L__BB0_486:
	setp.gt.u64 	%p1000, %rd26352, %rd1217;
	@%p1000 bra 	$L__BB0_492;
	setp.lt.u64 	%p1001, %rd26352, %rd1217;
	mov.u64 	%rd26359, %rd26355;
	@%p1001 bra 	$L__BB0_493;
	setp.gt.u64 	%p1002, %rd26353, %rd1214;
	@%p1002 bra 	$L__BB0_492;
	setp.lt.u64 	%p1003, %rd26353, %rd1214;
	mov.u64 	%rd26359, %rd26355;
	@%p1003 bra 	$L__BB0_493;
	setp.gt.u64 	%p1004, %rd26358, %rd1215;
	@%p1004 bra 	$L__BB0_492;
	setp.lt.u64 	%p1005, %rd26358, %rd1215;
	setp.lt.u64 	%p1006, %rd26355, %rd1216;
	or.pred  	%p1007, %p1005, %p1006;
	mov.u64 	%rd26359, %rd26355;
	@%p1007 bra 	$L__BB0_493;
$L__BB0_492:
	sub.s64 	%rd26359, %rd26355, %rd1216;
	setp.lt.u64 	%p1008, %rd26355, %rd1216;
	selp.u64 	%rd11548, 1, 0, %p1008;
	sub.s64 	%rd11550, %rd26358, %rd1215;
	setp.lt.u64 	%p1009, %rd26358, %rd1215;
	selp.s64 	%rd11551, -1, 0, %p1008;
	add.s64 	%rd26358, %rd11550, %rd11551;
	setp.lt.u64 	%p1010, %rd11550, %rd11548;
	or.pred  	%p1011, %p1009, %p1010;
	selp.u64 	%rd11552, 1, 0, %p1011;
	sub.s64 	%rd11554, %rd26353, %rd1214;
	setp.lt.u64 	%p1012, %rd26353, %rd1214;
	selp.s64 	%rd11555, -1, 0, %p1011;
	add.s64 	%rd26353, %rd11554, %rd11555;
	setp.lt.u64 	%p1013, %rd11554, %rd11552;
	or.pred  	%p1014, %p1012, %p1013;
	selp.s64 	%rd11556, -1, 0, %p1014;
	sub.s64 	%rd11557, %rd26352, %rd1217;
	add.s64 	%rd26352, %rd11557, %rd11556;
$L__BB0_493:
	setp.gt.u64 	%p1015, %rd26352, %rd1217;
	@%p1015 bra 	$L__BB0_502;
	bra.uni 	$L__BB0_503;
$L__BB0_494:
	add.s64 	%rd26342, %rd26342, 1;
	setp.ne.s64 	%p975, %rd26342, 0;
	@%p975 bra 	$L__BB0_476;
	add.s64 	%rd26341, %rd26341, 1;
	setp.eq.s64 	%p976, %rd26341, 0;
	selp.u64 	%rd26340, 1, 0, %p976;
	mov.b64 	%rd26342, 0;
	bra.uni 	$L__BB0_476;
$L__BB0_496:
	add.s64 	%rd26347, %rd26347, 1;
	setp.ne.s64 	%p985, %rd26347, 0;
	@%p985 bra 	$L__BB0_479;
	add.s64 	%rd26346, %rd26346, 1;
	setp.eq.s64 	%p986, %rd26346, 0;
	selp.u64 	%rd11515, 1, 0, %p986;
	add.s64 	%rd26345, %rd26345, %rd11515;
	mov.b64 	%rd26347, 0;
	bra.uni 	$L__BB0_479;
$L__BB0_498:
	setp.gt.u64 	%p1017, %rd26353, %rd1214;
	@%p1017 bra 	$L__BB0_502;
	setp.lt.u64 	%p1018, %rd26353, %rd1214;
	mov.u64 	%rd26363, %rd26359;
	@%p1018 bra 	$L__BB0_504;
	setp.gt.u64 	%p1019, %rd26358, %rd1215;
	@%p1019 bra 	$L__BB0_502;
	setp.lt.u64 	%p1020, %rd26358, %rd1215;
	setp.lt.u64 	%p1021, %rd26359, %rd1216;
	or.pred  	%p1022, %p1020, %p1021;
	mov.u64 	%rd26363, %rd26359;
	@%p1022 bra 	$L__BB0_504;
$L__BB0_502:
	sub.s64 	%rd26363, %rd26359, %rd1216;
	setp.lt.u64 	%p1023, %rd26359, %rd1216;
	selp.u64 	%rd11561, 1, 0, %p1023;
	sub.s64 	%rd11563, %rd26358, %rd1215;
	setp.lt.u64 	%p1024, %rd26358, %rd1215;
	selp.s64 	%rd11564, -1, 0, %p1023;
	add.s64 	%rd26358, %rd11563, %rd11564;
	setp.lt.u64 	%p1025, %rd11563, %rd11561;
	or.pred  	%p1026, %p1024, %p1025;
	selp.u64 	%rd11565, 1, 0, %p1026;
	sub.s64 	%rd11567, %rd26353, %rd1214;
	setp.lt.u64 	%p1027, %rd26353, %rd1214;
	selp.s64 	%rd11568, -1, 0, %p1026;
	add.s64 	%rd26353, %rd11567, %rd11568;
	setp.lt.u64 	%p1028, %rd11567, %rd11565;
	or.pred  	%p1029, %p1027, %p1028;
	selp.s64 	%rd11569, -1, 0, %p1029;
	sub.s64 	%rd11570, %rd26352, %rd1217;
	add.s64 	%rd26352, %rd11570, %rd11569;
	bra.uni 	$L__BB0_504;
$L__BB0_503:
	setp.lt.u64 	%p1016, %rd26352, %rd1217;
	mov.u64 	%rd26363, %rd26359;
	@%p1016 bra 	$L__BB0_504;
	bra.uni 	$L__BB0_498;
$L__BB0_504:
	mov.b64 	%rd26365, 0;
	st.local.v2.u64 	[%rd74+32], {%rd26365, %rd26365};
	st.local.v2.u64 	[%rd74+48], {%rd26365, %rd26365};
	mul.lo.s64 	%rd11572, %rd26363, %rd26287;
	mul.hi.u64 	%rd11573, %rd26287, %rd26363;
	mul.lo.s64 	%rd11574, %rd26358, %rd26287;
	mul.hi.u64 	%rd11575, %rd26287, %rd26358;
	add.s64 	%rd26368, %rd11574, %rd11573;
	setp.lt.u64 	%p1030, %rd26368, %rd11574;
	selp.u64 	%rd11576, 1, 0, %p1030;
	st.local.v2.u64 	[%rd74], {%rd11572, %rd26368};
	add.s64 	%rd11577, %rd11575, %rd11576;
	mul.lo.s64 	%rd11578, %rd26353, %rd26287;
	mul.hi.u64 	%rd11579, %rd26287, %rd26353;
	add.s64 	%rd26367, %rd11578, %rd11577;
	setp.lt.u64 	%p1031, %rd26367, %rd11578;
	selp.u64 	%rd11580, 1, 0, %p1031;
	add.s64 	%rd11581, %rd11579, %rd11580;
	mul.lo.s64 	%rd11582, %rd26352, %rd26287;
	mul.hi.u64 	%rd11583, %rd26287, %rd26352;
	add.s64 	%rd26366, %rd11582, %rd11581;
	setp.lt.u64 	%p1032, %rd26366, %rd11582;
	selp.u64 	%rd11584, 1, 0, %p1032;
	st.local.v2.u64 	[%rd74+16], {%rd26367, %rd26366};
	add.s64 	%rd26364, %rd11583, %rd11584;
	setp.eq.s64 	%p1033, %rd26364, 0;
	@%p1033 bra 	$L__BB0_508;
	mov.b32 	%r4501, 4;
$L__BB0_506:
	mul.wide.u32 	%rd11586, %r4501, 8;
	add.s64 	%rd11587, %rd74, %rd11586;
	ld.local.u64 	%rd11588, [%rd11587];
	add.s64 	%rd11589, %rd11588, %rd26364;
	setp.lt.u64 	%p1034, %rd11589, %rd11588;
	st.local.u64 	[%rd11587], %rd11589;
	add.s32 	%r4501, %r4501, 1;
	mov.b64 	%rd26364, 1;
	@%p1034 bra 	$L__BB0_506;
	ld.local.u64 	%rd26368, [%rd74+8];
	ld.local.v2.u64 	{%rd26367, %rd26366}, [%rd74+16];
	ld.local.u64 	%rd26365, [%rd74+32];
$L__BB0_508:
	mul.hi.u64 	%rd11590, %rd26286, %rd26363;
	mad.lo.s64 	%rd11591, %rd26363, %rd26286, %rd26368;
	setp.lt.u64 	%p1035, %rd11591, %rd26368;
	selp.u64 	%rd11592, 1, 0, %p1035;
	st.local.u64 	[%rd74+8], %rd11591;
	add.s64 	%rd11593, %rd11590, %rd11592;
	mul.hi.u64 	%rd11594, %rd26286, %rd26358;
	mad.lo.s64 	%rd11595, %rd26358, %rd26286, %rd26367;
	setp.lt.u64 	%p1036, %rd11595, %rd26367;
	selp.u64 	%rd11596, 1, 0, %p1036;
	add.s64 	%rd26372, %rd11595, %rd11593;
	setp.lt.u64 	%p1037, %rd26372, %rd11595;
	selp.u64 	%rd11597, 1, 0, %p1037;
	add.s64 	%rd11598, %rd11594, %rd11596;
	add.s64 	%rd11599, %rd11598, %rd11597;
	mul.hi.u64 	%rd11600, %rd26286, %rd26353;
	mad.lo.s64 	%rd11601, %rd26353, %rd26286, %rd26366;
	setp.lt.u64 	%p1038, %rd11601, %rd26366;
	selp.u64 	%rd11602, 1, 0, %p1038;
	add.s64 	%rd26371, %rd11601, %rd11599;
	setp.lt.u64 	%p1039, %rd26371, %rd11601;
	selp.u64 	%rd11603, 1, 0, %p1039;
	st.local.v2.u64 	[%rd74+16], {%rd26372, %rd26371};
	add.s64 	%rd11604, %rd11600, %rd11602;
	add.s64 	%rd11605, %rd11604, %rd11603;
	mul.hi.u64 	%rd11606, %rd26286, %rd26352;
	mad.lo.s64 	%rd11607, %rd26352, %rd26286, %rd26365;
	setp.lt.u64 	%p1040, %rd11607, %rd26365;
	selp.u64 	%rd11608, 1, 0, %p1040;
	add.s64 	%rd26370, %rd11607, %rd11605;
	setp.lt.u64 	%p1041, %rd26370, %rd11607;
	selp.u64 	%rd11609, 1, 0, %p1041;
	st.local.u64 	[%rd74+32], %rd26370;
	add.s64 	%rd11610, %rd11606, %rd11608;
	add.s64 	%rd26369, %rd11610, %rd11609;
	setp.eq.s64 	%p1042, %rd26369, 0;
	@%p1042 bra 	$L__BB0_512;
	mov.b32 	%r4502, 5;
$L__BB0_510:
	mul.wide.u32 	%rd11612, %r4502, 8;
	add.s64 	%rd11613, %rd74, %rd11612;
	ld.local.u64 	%rd11614, [%rd11613];
	add.s64 	%rd11615, %rd11614, %rd26369;
	setp.lt.u64 	%p1043, %rd11615, %rd11614;
	st.local.u64 	[%rd11613], %rd11615;
	add.s32 	%r4502, %r4502, 1;
	mov.b64 	%rd26369, 1;
	@%p1043 bra 	$L__BB0_510;
	ld.local.v2.u64 	{%rd26372, %rd26371}, [%rd74+16];
	ld.local.u64 	%rd26370, [%rd74+32];
$L__BB0_512:
	mul.hi.u64 	%rd11616, %rd26285, %rd26363;
	mad.lo.s64 	%rd11617, %rd26363, %rd26285, %rd26372;
	setp.lt.u64 	%p1044, %rd11617, %rd26372;
	selp.u64 	%rd11618, 1, 0, %p1044;
	add.s64 	%rd11619, %rd11616, %rd11618;
	mul.hi.u64 	%rd11620, %rd26285, %rd26358;
	mad.lo.s64 	%rd11621, %rd26358, %rd26285, %rd26371;
	setp.lt.u64 	%p1045, %rd11621, %rd26371;
	selp.u64 	%rd11622, 1, 0, %p1045;
	add.s64 	%rd26376, %rd11621, %rd11619;
	setp.lt.u64 	%p1046, %rd26376, %rd11621;
	selp.u64 	%rd11623, 1, 0, %p1046;
	st.local.v2.u64 	[%rd74+16], {%rd11617, %rd26376};
	add.s64 	%rd11624, %rd11620, %rd11622;
	add.s64 	%rd11625, %rd11624, %rd11623;
	mul.hi.u64 	%rd11626, %rd26285, %rd26353;
	mad.lo.s64 	%rd11627, %rd26353, %rd26285, %rd26370;
	setp.lt.u64 	%p1047, %rd11627, %rd26370;
	selp.u64 	%rd11628, 1, 0, %p1047;
	add.s64 	%rd26375, %rd11627, %rd11625;
	setp.lt.u64 	%p1048, %rd26375, %rd11627;
	selp.u64 	%rd11629, 1, 0, %p1048;
	add.s64 	%rd11630, %rd11626, %rd11628;
	add.s64 	%rd11631, %rd11630, %rd11629;
	mul.hi.u64 	%rd11632, %rd26285, %rd26352;
	ld.local.u64 	%rd11633, [%rd74+40];
	mad.lo.s64 	%rd11634, %rd26352, %rd26285, %rd11633;
	setp.lt.u64 	%p1049, %rd11634, %rd11633;
	selp.u64 	%rd11635, 1, 0, %p1049;
	add.s64 	%rd26374, %rd11634, %rd11631;
	setp.lt.u64 	%p1050, %rd26374, %rd11634;
	selp.u64 	%rd11636, 1, 0, %p1050;
	st.local.v2.u64 	[%rd74+32], {%rd26375, %rd26374};
	add.s64 	%rd11637, %rd11632, %rd11635;
	add.s64 	%rd26373, %rd11637, %rd11636;
	setp.eq.s64 	%p1051, %rd26373, 0;
	@%p1051 bra 	$L__BB0_516;
	mov.b32 	%r4503, 6;
$L__BB0_514:
	mul.wide.u32 	%rd11639, %r4503, 8;
	add.s64 	%rd11640, %rd74, %rd11639;
	ld.local.u64 	%rd11641, [%rd11640];
	add.s64 	%rd11642, %rd11641, %rd26373;
	setp.lt.u64 	%p1052, %rd11642, %rd11641;
	st.local.u64 	[%rd11640], %rd11642;
	add.s32 	%r4503, %r4503, 1;
	mov.b64 	%rd26373, 1;
	@%p1052 bra 	$L__BB0_514;
	ld.local.u64 	%rd26376, [%rd74+24];
	ld.local.v2.u64 	{%rd26375, %rd26374}, [%rd74+32];
$L__BB0_516:
	mul.hi.u64 	%rd11643, %rd26284, %rd26363;
	mad.lo.s64 	%rd26381, %rd26363, %rd26284, %rd26376;
	setp.lt.u64 	%p1053, %rd26381, %rd26376;
	selp.u64 	%rd11644, 1, 0, %p1053;
	st.local.u64 	[%rd74+24], %rd26381;
	add.s64 	%rd11645, %rd11643, %rd11644;
	mul.hi.u64 	%rd11646, %rd26284, %rd26358;
	mad.lo.s64 	%rd11647, %rd26358, %rd26284, %rd26375;
	setp.lt.u64 	%p1054, %rd11647, %rd26375;
	selp.u64 	%rd11648, 1, 0, %p1054;
	add.s64 	%rd26378, %rd11647, %rd11645;
	setp.lt.u64 	%p1055, %rd26378, %rd11647;
	selp.u64 	%rd11649, 1, 0, %p1055;
	add.s64 	%rd11650, %rd11646, %rd11648;
	add.s64 	%rd11651, %rd11650, %rd11649;
	mul.hi.u64 	%rd11652, %rd26284, %rd26353;
	mad.lo.s64 	%rd11653, %rd26353, %rd26284, %rd26374;
	setp.lt.u64 	%p1056, %rd11653, %rd26374;
	selp.u64 	%rd11654, 1, 0, %p1056;
	add.s64 	%rd11655, %rd11653, %rd11651;
	setp.lt.u64 	%p1057, %rd11655, %rd11653;
	selp.u64 	%rd11656, 1, 0, %p1057;
	st.local.v2.u64 	[%rd74+32], {%rd26378, %rd11655};
	add.s64 	%rd11657, %rd11652, %rd11654;
	add.s64 	%rd11658, %rd11657, %rd11656;
	mul.hi.u64 	%rd11659, %rd26284, %rd26352;
	ld.local.u64 	%rd11660, [%rd74+48];
	mad.lo.s64 	%rd11661, %rd26352, %rd26284, %rd11660;
	setp.lt.u64 	%p1058, %rd11661, %rd11660;
	selp.u64 	%rd11662, 1, 0, %p1058;
	add.s64 	%rd11663, %rd11661, %rd11658;
	setp.lt.u64 	%p1059, %rd11663, %rd11661;
	selp.u64 	%rd11664, 1, 0, %p1059;
	st.local.u64 	[%rd74+48], %rd11663;
	add.s64 	%rd11665, %rd11659, %rd11662;
	add.s64 	%rd26377, %rd11665, %rd11664;
	setp.eq.s64 	%p1060, %rd26377, 0;
	@%p1060 bra 	$L__BB0_520;
	mov.b32 	%r4504, 7;
$L__BB0_518:
	mul.wide.u32 	%rd11667, %r4504, 8;
	add.s64 	%rd11668, %rd74, %rd11667;
	ld.local.u64 	%rd11669, [%rd11668];
	add.s64 	%rd11670, %rd11669, %rd26377;
	setp.lt.u64 	%p1061, %rd11670, %rd11669;
	st.local.u64 	[%rd11668], %rd11670;
	add.s32 	%r4504, %r4504, 1;
	mov.b64 	%rd26377, 1;
	@%p1061 bra 	$L__BB0_518;
	ld.local.u64 	%rd26381, [%rd74+24];
	ld.local.u64 	%rd26378, [%rd74+32];
$L__BB0_520:
	ld.local.u64 	%rd11672, [%rd74+8];
	ld.local.u64 	%rd26382, [%rd74+16];
	shl.b64 	%rd11673, %rd26378, 32;
	shr.u64 	%rd11674, %rd26378, 32;
	add.s64 	%rd1380, %rd11572, %rd11673;
	setp.lt.u64 	%p1062, %rd1380, %rd11572;
	selp.u64 	%rd11676, 1, 0, %p1062;
	add.s64 	%rd11677, %rd11674, %rd11676;
	add.s64 	%rd1381, %rd11677, %rd11672;
	max.u64 	%rd11678, %rd11677, %rd11672;
	setp.gt.u64 	%p1063, %rd11678, %rd1381;
	mov.b64 	%rd26380, 0;
	@%p1063 bra 	$L__BB0_539;
$L__BB0_521:
	ld.local.u64 	%rd1385, [%rd74+40];
	shl.b64 	%rd11681, %rd1385, 32;
	shr.u64 	%rd11682, %rd1385, 32;
	add.s64 	%rd1386, %rd1381, %rd11681;
	setp.lt.u64 	%p1066, %rd1386, %rd1381;
	selp.u64 	%rd11683, 1, 0, %p1066;
	add.s64 	%rd11684, %rd11682, %rd11683;
	add.s64 	%rd1387, %rd11684, %rd26382;
	max.u64 	%rd11685, %rd11684, %rd26382;
	setp.le.u64 	%p1067, %rd11685, %rd1387;
	@%p1067 bra 	$L__BB0_523;
	add.s64 	%rd26381, %rd26381, 1;
	setp.eq.s64 	%p1068, %rd26381, 0;
	selp.u64 	%rd11686, 1, 0, %p1068;
	add.s64 	%rd26380, %rd26380, %rd11686;
$L__BB0_523:
	ld.local.v2.u64 	{%rd1392, %rd1393}, [%rd74+48];
	shl.b64 	%rd11687, %rd1392, 32;
	shr.u64 	%rd11688, %rd1392, 32;
	add.s64 	%rd26387, %rd1387, %rd11687;
	setp.lt.u64 	%p1069, %rd26387, %rd1387;
	selp.u64 	%rd11689, 1, 0, %p1069;
	add.s64 	%rd11690, %rd11688, %rd11689;
	add.s64 	%rd11691, %rd11690, %rd26381;
	max.u64 	%rd11692, %rd11690, %rd26381;
	setp.gt.u64 	%p1070, %rd11692, %rd11691;
	selp.u64 	%rd11693, 1, 0, %p1070;
	add.s64 	%rd11694, %rd26380, %rd11693;
	shl.b64 	%rd11695, %rd1393, 32;
	shr.u64 	%rd11696, %rd1393, 32;
	add.s64 	%rd26386, %rd11691, %rd11695;
	setp.lt.u64 	%p1071, %rd26386, %rd11691;
	selp.u64 	%rd11697, 1, 0, %p1071;
	add.s64 	%rd11698, %rd11694, %rd11696;
	add.s64 	%rd26385, %rd11698, %rd11697;
	mov.b64 	%rd11699, 977;
	mul.hi.u64 	%rd11700, %rd26378, %rd11699;
	mad.lo.s64 	%rd26395, %rd26378, 977, %rd1380;
	setp.lt.u64 	%p1072, %rd26395, %rd1380;
	selp.u64 	%rd11701, 1, 0, %p1072;
	add.s64 	%rd11702, %rd11700, %rd11701;
	add.s64 	%rd1398, %rd11702, %rd1386;
	max.u64 	%rd11703, %rd11702, %rd1386;
	setp.gt.u64 	%p1073, %rd11703, %rd1398;
	@%p1073 bra 	$L__BB0_541;
$L__BB0_524:
	mov.b64 	%rd11706, 977;
	mul.hi.u64 	%rd11707, %rd1385, %rd11706;
	mad.lo.s64 	%rd26402, %rd1385, 977, %rd1398;
	setp.lt.u64 	%p1076, %rd26402, %rd1398;
	selp.u64 	%rd11708, 1, 0, %p1076;
	add.s64 	%rd11709, %rd11707, %rd11708;
	add.s64 	%rd1406, %rd11709, %rd26387;
	max.u64 	%rd11710, %rd11709, %rd26387;
	setp.le.u64 	%p1077, %rd11710, %rd1406;
	@%p1077 bra 	$L__BB0_526;
	add.s64 	%rd26386, %rd26386, 1;
	setp.eq.s64 	%p1078, %rd26386, 0;
	selp.u64 	%rd11711, 1, 0, %p1078;
	add.s64 	%rd26385, %rd26385, %rd11711;
$L__BB0_526:
	mov.b64 	%rd11712, 977;
	mul.hi.u64 	%rd11713, %rd1392, %rd11712;
	mad.lo.s64 	%rd26393, %rd1392, 977, %rd1406;
	setp.lt.u64 	%p1079, %rd26393, %rd1406;
	selp.u64 	%rd11714, 1, 0, %p1079;
	add.s64 	%rd11715, %rd11713, %rd11714;
	add.s64 	%rd11716, %rd11715, %rd26386;
	max.u64 	%rd11717, %rd11715, %rd26386;
	setp.gt.u64 	%p1080, %rd11717, %rd11716;
	selp.u64 	%rd11718, 1, 0, %p1080;
	add.s64 	%rd11719, %rd26385, %rd11718;
	mul.hi.u64 	%rd11720, %rd1393, %rd11712;
	mad.lo.s64 	%rd26392, %rd1393, 977, %rd11716;
	setp.lt.u64 	%p1081, %rd26392, %rd11716;
	selp.u64 	%rd11721, 1, 0, %p1081;
	add.s64 	%rd11722, %rd11719, %rd11720;
	add.s64 	%rd1413, %rd11722, %rd11721;
	setp.eq.s64 	%p1082, %rd1413, 0;
	@%p1082 bra 	$L__BB0_531;
	shl.b64 	%rd11723, %rd1413, 32;
	shr.u64 	%rd11724, %rd1413, 32;
	add.s64 	%rd1417, %rd26395, %rd11723;
	setp.lt.u64 	%p1083, %rd1417, %rd26395;
	selp.u64 	%rd11725, 1, 0, %p1083;
	add.s64 	%rd11726, %rd11724, %rd11725;
	add.s64 	%rd1418, %rd11726, %rd26402;
	max.u64 	%rd11727, %rd11726, %rd26402;
	setp.le.u64 	%p1084, %rd11727, %rd1418;
	@%p1084 bra 	$L__BB0_529;
	add.s64 	%rd26393, %rd26393, 1;
	setp.eq.s64 	%p1085, %rd26393, 0;
	selp.u64 	%rd11728, 1, 0, %p1085;
	add.s64 	%rd26392, %rd26392, %rd11728;
$L__BB0_529:
	mov.b64 	%rd11729, 977;
	mul.hi.u64 	%rd11730, %rd1413, %rd11729;
	mad.lo.s64 	%rd26395, %rd1413, 977, %rd1417;
	setp.lt.u64 	%p1086, %rd26395, %rd1417;
	selp.u64 	%rd11731, 1, 0, %p1086;
	add.s64 	%rd11732, %rd11730, %rd11731;
	add.s64 	%rd26402, %rd11732, %rd1418;
	max.u64 	%rd11733, %rd11732, %rd1418;
	setp.le.u64 	%p1087, %rd11733, %rd26402;
	@%p1087 bra 	$L__BB0_531;
	add.s64 	%rd26393, %rd26393, 1;
	setp.eq.s64 	%p1088, %rd26393, 0;
	selp.u64 	%rd11734, 1, 0, %p1088;
	add.s64 	%rd26392, %rd26392, %rd11734;
$L__BB0_531:
	setp.gt.u64 	%p1089, %rd26392, %rd1217;
	@%p1089 bra 	$L__BB0_537;
	setp.lt.u64 	%p1090, %rd26392, %rd1217;
	mov.u64 	%rd26399, %rd26395;
	@%p1090 bra 	$L__BB0_538;
	setp.gt.u64 	%p1091, %rd26393, %rd1214;
	@%p1091 bra 	$L__BB0_537;
	setp.lt.u64 	%p1092, %rd26393, %rd1214;
	mov.u64 	%rd26399, %rd26395;
	@%p1092 bra 	$L__BB0_538;
	setp.gt.u64 	%p1093, %rd26402, %rd1215;
	@%p1093 bra 	$L__BB0_537;
	setp.lt.u64 	%p1094, %rd26402, %rd1215;
	ld.const.u64 	%rd11741, [SECP256K1_P];
	setp.lt.u64 	%p1095, %rd26395, %rd11741;
	or.pred  	%p1096, %p1094, %p1095;
	mov.u64 	%rd26399, %rd26395;
	@%p1096 bra 	$L__BB0_538;
$L__BB0_537:
	sub.s64 	%rd26399, %rd26395, %rd1216;
	setp.lt.u64 	%p1097, %rd26395, %rd1216;
	selp.u64 	%rd11744, 1, 0, %p1097;
	ld.const.u64 	%rd11745, [SECP256K1_P+8];
	sub.s64 	%rd11746, %rd26402, %rd11745;
	setp.lt.u64 	%p1098, %rd26402, %rd11745;
	selp.s64 	%rd11747, -1, 0, %p1097;
	add.s64 	%rd26402, %rd11746, %rd11747;
	setp.lt.u64 	%p1099, %rd11746, %rd11744;
	or.pred  	%p1100, %p1098, %p1099;
	selp.u64 	%rd11748, 1, 0, %p1100;
	ld.const.u64 	%rd11749, [SECP256K1_P+16];
	sub.s64 	%rd11750, %rd26393, %rd11749;
	setp.lt.u64 	%p1101, %rd26393, %rd11749;
	selp.s64 	%rd11751, -1, 0, %p1100;
	add.s64 	%rd26393, %rd11750, %rd11751;
	setp.lt.u64 	%p1102, %rd11750, %rd11748;
	or.pred  	%p1103, %p1101, %p1102;
	selp.s64 	%rd11752, -1, 0, %p1103;
	ld.const.u64 	%rd11753, [SECP256K1_P+24];
	sub.s64 	%rd11754, %rd26392, %rd11753;
	add.s64 	%rd26392, %rd11754, %rd11752;
$L__BB0_538:
	setp.gt.u64 	%p1104, %rd26392, %rd1217;
	@%p1104 bra 	$L__BB0_547;
	bra.uni 	$L__BB0_548;
$L__BB0_539:
	add.s64 	%rd26382, %rd26382, 1;
	setp.ne.s64 	%p1064, %rd26382, 0;
	@%p1064 bra 	$L__BB0_521;
	add.s64 	%rd26381, %rd26381, 1;
	setp.eq.s64 	%p1065, %rd26381, 0;
	selp.u64 	%rd26380, 1, 0, %p1065;
	mov.b64 	%rd26382, 0;
	bra.uni 	$L__BB0_521;
$L__BB0_541:
	add.s64 	%rd26387, %rd26387, 1;
	setp.ne.s64 	%p1074, %rd26387, 0;
	@%p1074 bra 	$L__BB0_524;
	add.s64 	%rd26386, %rd26386, 1;
	setp.eq.s64 	%p1075, %rd26386, 0;
	selp.u64 	%rd11705, 1, 0, %p1075;
	add.s64 	%rd26385, %rd26385, %rd11705;
	mov.b64 	%rd26387, 0;
	bra.uni 	$L__BB0_524;
$L__BB0_543:
	setp.gt.u64 	%p1106, %rd26393, %rd1214;
	@%p1106 bra 	$L__BB0_547;
	setp.lt.u64 	%p1107, %rd26393, %rd1214;
	mov.u64 	%rd26403, %rd26399;
	@%p1107 bra 	$L__BB0_549;
	setp.gt.u64 	%p1108, %rd26402, %rd1215;
	@%p1108 bra 	$L__BB0_547;
	setp.lt.u64 	%p1109, %rd26402, %rd1215;
	ld.const.u64 	%rd11761, [SECP256K1_P];
	setp.lt.u64 	%p1110, %rd26399, %rd11761;
	or.pred  	%p1111, %p1109, %p1110;
	mov.u64 	%rd26403, %rd26399;
	@%p1111 bra 	$L__BB0_549;
$L__BB0_547:
	sub.s64 	%rd26403, %rd26399, %rd1216;
	setp.lt.u64 	%p1112, %rd26399, %rd1216;
	selp.u64 	%rd11764, 1, 0, %p1112;
	sub.s64 	%rd11766, %rd26402, %rd1215;
	setp.lt.u64 	%p1113, %rd26402, %rd1215;
	selp.s64 	%rd11767, -1, 0, %p1112;
	add.s64 	%rd26402, %rd11766, %rd11767;
	setp.lt.u64 	%p1114, %rd11766, %rd11764;
	or.pred  	%p1115, %p1113, %p1114;
	selp.u64 	%rd11768, 1, 0, %p1115;
	ld.const.u64 	%rd11769, [SECP256K1_P+16];
	sub.s64 	%rd11770, %rd26393, %rd11769;
	setp.lt.u64 	%p1116, %rd26393, %rd11769;
	selp.s64 	%rd11771, -1, 0, %p1115;
	add.s64 	%rd26393, %rd11770, %rd11771;
	setp.lt.u64 	%p1117, %rd11770, %rd11768;
	or.pred  	%p1118, %p1116, %p1117;
	selp.s64 	%rd11772, -1, 0, %p1118;
	ld.const.u64 	%rd11773, [SECP256K1_P+24];
	sub.s64 	%rd11774, %rd26392, %rd11773;
	add.s64 	%rd26392, %rd11774, %rd11772;
	bra.uni 	$L__BB0_549;
$L__BB0_548:
	setp.lt.u64 	%p1105, %rd26392, %rd1217;
	mov.u64 	%rd26403, %rd26399;
	@%p1105 bra 	$L__BB0_549;
	bra.uni 	$L__BB0_543;
$L__BB0_549:
	mov.b64 	%rd26405, 0;
	st.local.v2.u64 	[%rd73+32], {%rd26405, %rd26405};
	st.local.v2.u64 	[%rd73+48], {%rd26405, %rd26405};
	ld.const.u64 	%rd11776, [SECP256K1_GX];
	mul.lo.s64 	%rd11777, %rd26327, %rd11776;
	mul.hi.u64 	%rd11778, %rd11776, %rd26327;
	mul.lo.s64 	%rd11779, %rd26322, %rd11776;
	mul.hi.u64 	%rd11780, %rd11776, %rd26322;
	add.s64 	%rd26408, %rd11779, %rd11778;
	setp.lt.u64 	%p1119, %rd26408, %rd11779;
	selp.u64 	%rd11781, 1, 0, %p1119;
	st.local.v2.u64 	[%rd73], {%rd11777, %rd26408};
	add.s64 	%rd11782, %rd11780, %rd11781;
	mul.lo.s64 	%rd11783, %rd26317, %rd11776;
	mul.hi.u64 	%rd11784, %rd11776, %rd26317;
	add.s64 	%rd26407, %rd11783, %rd11782;
	setp.lt.u64 	%p1120, %rd26407, %rd11783;
	selp.u64 	%rd11785, 1, 0, %p1120;
	add.s64 	%rd11786, %rd11784, %rd11785;
	mul.lo.s64 	%rd11787, %rd26316, %rd11776;
	mul.hi.u64 	%rd11788, %rd11776, %rd26316;
	add.s64 	%rd26406, %rd11787, %rd11786;
	setp.lt.u64 	%p1121, %rd26406, %rd11787;
	selp.u64 	%rd11789, 1, 0, %p1121;
	st.local.v2.u64 	[%rd73+16], {%rd26407, %rd26406};
	add.s64 	%rd26404, %rd11788, %rd11789;
	setp.eq.s64 	%p1122, %rd26404, 0;
	@%p1122 bra 	$L__BB0_553;
	mov.b32 	%r4505, 4;
$L__BB0_551:
	mul.wide.u32 	%rd11791, %r4505, 8;
	add.s64 	%rd11792, %rd73, %rd11791;
	ld.local.u64 	%rd11793, [%rd11792];
	add.s64 	%rd11794, %rd11793, %rd26404;
	setp.lt.u64 	%p1123, %rd11794, %rd11793;
	st.local.u64 	[%rd11792], %rd11794;
	add.s32 	%r4505, %r4505, 1;
	mov.b64 	%rd26404, 1;
	@%p1123 bra 	$L__BB0_551;
	ld.local.u64 	%rd26408, [%rd73+8];
	ld.local.v2.u64 	{%rd26407, %rd26406}, [%rd73+16];
	ld.local.u64 	%rd26405, [%rd73+32];
$L__BB0_553:
	ld.const.u64 	%rd11795, [SECP256K1_GX+8];
	mul.hi.u64 	%rd11796, %rd11795, %rd26327;
	mad.lo.s64 	%rd11797, %rd26327, %rd11795, %rd26408;
	setp.lt.u64 	%p1124, %rd11797, %rd26408;
	selp.u64 	%rd11798, 1, 0, %p1124;
	st.local.u64 	[%rd73+8], %rd11797;
	add.s64 	%rd11799, %rd11796, %rd11798;
	mul.hi.u64 	%rd11800, %rd11795, %rd26322;
	mad.lo.s64 	%rd11801, %rd26322, %rd11795, %rd26407;
	setp.lt.u64 	%p1125, %rd11801, %rd26407;
	selp.u64 	%rd11802, 1, 0, %p1125;
	add.s64 	%rd26412, %rd11801, %rd11799;
	setp.lt.u64 	%p1126, %rd26412, %rd11801;
	selp.u64 	%rd11803, 1, 0, %p1126;
	add.s64 	%rd11804, %rd11800, %rd11802;
	add.s64 	%rd11805, %rd11804, %rd11803;
	mul.hi.u64 	%rd11806, %rd11795, %rd26317;
	mad.lo.s64 	%rd11807, %rd26317, %rd11795, %rd26406;
	setp.lt.u64 	%p1127, %rd11807, %rd26406;
	selp.u64 	%rd11808, 1, 0, %p1127;
	add.s64 	%rd26411, %rd11807, %rd11805;
	setp.lt.u64 	%p1128, %rd26411, %rd11807;
	selp.u64 	%rd11809, 1, 0, %p1128;
	st.local.v2.u64 	[%rd73+16], {%rd26412, %rd26411};
	add.s64 	%rd11810, %rd11806, %rd11808;
	add.s64 	%rd11811, %rd11810, %rd11809;
	mul.hi.u64 	%rd11812, %rd11795, %rd26316;
	mad.lo.s64 	%rd11813, %rd26316, %rd11795, %rd26405;
	setp.lt.u64 	%p1129, %rd11813, %rd26405;
	selp.u64 	%rd11814, 1, 0, %p1129;
	add.s64 	%rd26410, %rd11813, %rd11811;
	setp.lt.u64 	%p1130, %rd26410, %rd11813;
	selp.u64 	%rd11815, 1, 0, %p1130;
	st.local.u64 	[%rd73+32], %rd26410;
	add.s64 	%rd11816, %rd11812, %rd11814;
	add.s64 	%rd26409, %rd11816, %rd11815;
	setp.eq.s64 	%p1131, %rd26409, 0;
	@%p1131 bra 	$L__BB0_557;
	mov.b32 	%r4506, 5;
$L__BB0_555:
	mul.wide.u32 	%rd11818, %r4506, 8;
	add.s64 	%rd11819, %rd73, %rd11818;
	ld.local.u64 	%rd11820, [%rd11819];
	add.s64 	%rd11821, %rd11820, %rd26409;
	setp.lt.u64 	%p1132, %rd11821, %rd11820;
	st.local.u64 	[%rd11819], %rd11821;
	add.s32 	%r4506, %r4506, 1;
	mov.b64 	%rd26409, 1;
	@%p1132 bra 	$L__BB0_555;
	ld.local.v2.u64 	{%rd26412, %rd26411}, [%rd73+16];
	ld.local.u64 	%rd26410, [%rd73+32];
$L__BB0_557:
	ld.const.u64 	%rd11822, [SECP256K1_GX+16];
	mul.hi.u64 	%rd11823, %rd11822, %rd26327;
	mad.lo.s64 	%rd11824, %rd26327, %rd11822, %rd26412;
	setp.lt.u64 	%p1133, %rd11824, %rd26412;
	selp.u64 	%rd11825, 1, 0, %p1133;
	add.s64 	%rd11826, %rd11823, %rd11825;
	mul.hi.u64 	%rd11827, %rd11822, %rd26322;
	mad.lo.s64 	%rd11828, %rd26322, %rd11822, %rd26411;
	setp.lt.u64 	%p1134, %rd11828, %rd26411;
	selp.u64 	%rd11829, 1, 0, %p1134;
	add.s64 	%rd26416, %rd11828, %rd11826;
	setp.lt.u64 	%p1135, %rd26416, %rd11828;
	selp.u64 	%rd11830, 1, 0, %p1135;
	st.local.v2.u64 	[%rd73+16], {%rd11824, %rd26416};
	add.s64 	%rd11831, %rd11827, %rd11829;
	add.s64 	%rd11832, %rd11831, %rd11830;
	mul.hi.u64 	%rd11833, %rd11822, %rd26317;
	mad.lo.s64 	%rd11834, %rd26317, %rd11822, %rd26410;
	setp.lt.u64 	%p1136, %rd11834, %rd26410;
	selp.u64 	%rd11835, 1, 0, %p1136;
	add.s64 	%rd26415, %rd11834, %rd11832;
	setp.lt.u64 	%p1137, %rd26415, %rd11834;
	selp.u64 	%rd11836, 1, 0, %p1137;
	add.s64 	%rd11837, %rd11833, %rd11835;
	add.s64 	%rd11838, %rd11837, %rd11836;
	mul.hi.u64 	%rd11839, %rd11822, %rd26316;
	ld.local.u64 	%rd11840, [%rd73+40];
	mad.lo.s64 	%rd11841, %rd26316, %rd11822, %rd11840;
	setp.lt.u64 	%p1138, %rd11841, %rd11840;
	selp.u64 	%rd11842, 1, 0, %p1138;
	add.s64 	%rd26414, %rd11841, %rd11838;
	setp.lt.u64 	%p1139, %rd26414, %rd11841;
	selp.u64 	%rd11843, 1, 0, %p1139;
	st.local.v2.u64 	[%rd73+32], {%rd26415, %rd26414};
	add.s64 	%rd11844, %rd11839, %rd11842;
	add.s64 	%rd26413, %rd11844, %rd11843;
	setp.eq.s64 	%p1140, %rd26413, 0;
	@%p1140 bra 	$L__BB0_561;
	mov.b32 	%r4507, 6;
$L__BB0_559:
	mul.wide.u32 	%rd11846, %r4507, 8;
	add.s64 	%rd11847, %rd73, %rd11846;
	ld.local.u64 	%rd11848, [%rd11847];
	add.s64 	%rd11849, %rd11848, %rd26413;
	setp.lt.u64 	%p1141, %rd11849, %rd11848;
	st.local.u64 	[%rd11847], %rd11849;
	add.s32 	%r4507, %r4507, 1;
	mov.b64 	%rd26413, 1;
	@%p1141 bra 	$L__BB0_559;
	ld.local.u64 	%rd26416, [%rd73+24];
	ld.local.v2.u64 	{%rd26415, %rd26414}, [%rd73+32];
$L__BB0_561:
	ld.const.u64 	%rd11850, [SECP256K1_GX+24];
	mul.hi.u64 	%rd11851, %rd11850, %rd26327;
	mad.lo.s64 	%rd26421, %rd26327, %rd11850, %rd26416;
	setp.lt.u64 	%p1142, %rd26421, %rd26416;
	selp.u64 	%rd11852, 1, 0, %p1142;
	st.local.u64 	[%rd73+24], %rd26421;
	add.s64 	%rd11853, %rd11851, %rd11852;
	mul.hi.u64 	%rd11854, %rd11850, %rd26322;
	mad.lo.s64 	%rd11855, %rd26322, %rd11850, %rd26415;
	setp.lt.u64 	%p1143, %rd11855, %rd26415;
	selp.u64 	%rd11856, 1, 0, %p1143;
	add.s64 	%rd26418, %rd11855, %rd11853;
	setp.lt.u64 	%p1144, %rd26418, %rd11855;
	selp.u64 	%rd11857, 1, 0, %p1144;
	add.s64 	%rd11858, %rd11854, %rd11856;
	add.s64 	%rd11859, %rd11858, %rd11857;
	mul.hi.u64 	%rd11860, %rd11850, %rd26317;
	mad.lo.s64 	%rd11861, %rd26317, %rd11850, %rd26414;
	setp.lt.u64 	%p1145, %rd11861, %rd26414;
	selp.u64 	%rd11862, 1, 0, %p1145;
	add.s64 	%rd11863, %rd11861, %rd11859;
	setp.lt.u64 	%p1146, %rd11863, %rd11861;
	selp.u64 	%rd11864, 1, 0, %p1146;
	st.local.v2.u64 	[%rd73+32], {%rd26418, %rd11863};
	add.s64 	%rd11865, %rd11860, %rd11862;
	add.s64 	%rd11866, %rd11865, %rd11864;
	mul.hi.u64 	%rd11867, %rd11850, %rd26316;
	ld.local.u64 	%rd11868, [%rd73+48];
	mad.lo.s64 	%rd11869, %rd26316, %rd11850, %rd11868;
	setp.lt.u64 	%p1147, %rd11869, %rd11868;
	selp.u64 	%rd11870, 1, 0, %p1147;
	add.s64 	%rd11871, %rd11869, %rd11866;
	setp.lt.u64 	%p1148, %rd11871, %rd11869;
	selp.u64 	%rd11872, 1, 0, %p1148;
	st.local.u64 	[%rd73+48], %rd11871;
	add.s64 	%rd11873, %rd11867, %rd11870;
	add.s64 	%rd26417, %rd11873, %rd11872;
	setp.eq.s64 	%p1149, %rd26417, 0;
	@%p1149 bra 	$L__BB0_565;
	mov.b32 	%r4508, 7;
$L__BB0_563:
	mul.wide.u32 	%rd11875, %r4508, 8;
	add.s64 	%rd11876, %rd73, %rd11875;
	ld.local.u64 	%rd11877, [%rd11876];
	add.s64 	%rd11878, %rd11877, %rd26417;
	setp.lt.u64 	%p1150, %rd11878, %rd11877;
	st.local.u64 	[%rd11876], %rd11878;
	add.s32 	%r4508, %r4508, 1;
	mov.b64 	%rd26417, 1;
	@%p1150 bra 	$L__BB0_563;
	ld.local.u64 	%rd26421, [%rd73+24];
	ld.local.u64 	%rd26418, [%rd73+32];
$L__BB0_565:
	ld.local.u64 	%rd11880, [%rd73+8];
	ld.local.u64 	%rd26422, [%rd73+16];
	shl.b64 	%rd11881, %rd26418, 32;
	shr.u64 	%rd11882, %rd26418, 32;
	add.s64 	%rd1491, %rd11777, %rd11881;
	setp.lt.u64 	%p1151, %rd1491, %rd11777;
	selp.u64 	%rd11885, 1, 0, %p1151;
	add.s64 	%rd11886, %rd11882, %rd11885;
	add.s64 	%rd1492, %rd11886, %rd11880;
	max.u64 	%rd11887, %rd11886, %rd11880;
	setp.gt.u64 	%p1152, %rd11887, %rd1492;
	mov.b64 	%rd26420, 0;
	@%p1152 bra 	$L__BB0_584;
$L__BB0_566:
	ld.local.u64 	%rd1496, [%rd73+40];
	shl.b64 	%rd11890, %rd1496, 32;
	shr.u64 	%rd11891, %rd1496, 32;
	add.s64 	%rd1497, %rd1492, %rd11890;
	setp.lt.u64 	%p1155, %rd1497, %rd1492;
	selp.u64 	%rd11892, 1, 0, %p1155;
	add.s64 	%rd11893, %rd11891, %rd11892;
	add.s64 	%rd1498, %rd11893, %rd26422;
	max.u64 	%rd11894, %rd11893, %rd26422;
	setp.le.u64 	%p1156, %rd11894, %rd1498;
	@%p1156 bra 	$L__BB0_568;
	add.s64 	%rd26421, %rd26421, 1;
	setp.eq.s64 	%p1157, %rd26421, 0;
	selp.u64 	%rd11895, 1, 0, %p1157;
	add.s64 	%rd26420, %rd26420, %rd11895;
$L__BB0_568:
	ld.local.v2.u64 	{%rd1503, %rd1504}, [%rd73+48];
	shl.b64 	%rd11896, %rd1503, 32;
	shr.u64 	%rd11897, %rd1503, 32;
	add.s64 	%rd26427, %rd1498, %rd11896;
	setp.lt.u64 	%p1158, %rd26427, %rd1498;
	selp.u64 	%rd11898, 1, 0, %p1158;
	add.s64 	%rd11899, %rd11897, %rd11898;
	add.s64 	%rd11900, %rd11899, %rd26421;
	max.u64 	%rd11901, %rd11899, %rd26421;
	setp.gt.u64 	%p1159, %rd11901, %rd11900;
	selp.u64 	%rd11902, 1, 0, %p1159;
	add.s64 	%rd11903, %rd26420, %rd11902;
	shl.b64 	%rd11904, %rd1504, 32;
	shr.u64 	%rd11905, %rd1504, 32;
	add.s64 	%rd26426, %rd11900, %rd11904;
	setp.lt.u64 	%p1160, %rd26426, %rd11900;
	selp.u64 	%rd11906, 1, 0, %p1160;
	add.s64 	%rd11907, %rd11903, %rd11905;
	add.s64 	%rd26425, %rd11907, %rd11906;
	mov.b64 	%rd11908, 977;
	mul.hi.u64 	%rd11909, %rd26418, %rd11908;
	mad.lo.s64 	%rd26435, %rd26418, 977, %rd1491;
	setp.lt.u64 	%p1161, %rd26435, %rd1491;
	selp.u64 	%rd11910, 1, 0, %p1161;
	add.s64 	%rd11911, %rd11909, %rd11910;
	add.s64 	%rd1509, %rd11911, %rd1497;
	max.u64 	%rd11912, %rd11911, %rd1497;
	setp.gt.u64 	%p1162, %rd11912, %rd1509;
	@%p1162 bra 	$L__BB0_586;
$L__BB0_569:
	mov.b64 	%rd11915, 977;
	mul.hi.u64 	%rd11916, %rd1496, %rd11915;
	mad.lo.s64 	%rd26442, %rd1496, 977, %rd1509;
	setp.lt.u64 	%p1165, %rd26442, %rd1509;
	selp.u64 	%rd11917, 1, 0, %p1165;
	add.s64 	%rd11918, %rd11916, %rd11917;
	add.s64 	%rd1517, %rd11918, %rd26427;
	max.u64 	%rd11919, %rd11918, %rd26427;
	setp.le.u64 	%p1166, %rd11919, %rd1517;
	@%p1166 bra 	$L__BB0_571;
	add.s64 	%rd26426, %rd26426, 1;
	setp.eq.s64 	%p1167, %rd26426, 0;
	selp.u64 	%rd11920, 1, 0, %p1167;
	add.s64 	%rd26425, %rd26425, %rd11920;
$L__BB0_571:
	mov.b64 	%rd11921, 977;
	mul.hi.u64 	%rd11922, %rd1503, %rd11921;
	mad.lo.s64 	%rd26433, %rd1503, 977, %rd1517;
	setp.lt.u64 	%p1168, %rd26433, %rd1517;
	selp.u64 	%rd11923, 1, 0, %p1168;
	add.s64 	%rd11924, %rd11922, %rd11923;
	add.s64 	%rd11925, %rd11924, %rd26426;
	max.u64 	%rd11926, %rd11924, %rd26426;
	setp.gt.u64 	%p1169, %rd11926, %rd11925;
	selp.u64 	%rd11927, 1, 0, %p1169;
	add.s64 	%rd11928, %rd26425, %rd11927;
	mul.hi.u64 	%rd11929, %rd1504, %rd11921;
	mad.lo.s64 	%rd26432, %rd1504, 977, %rd11925;
	setp.lt.u64 	%p1170, %rd26432, %rd11925;
	selp.u64 	%rd11930, 1, 0, %p1170;
	add.s64 	%rd11931, %rd11928, %rd11929;
	add.s64 	%rd1524, %rd11931, %rd11930;
	setp.eq.s64 	%p1171, %rd1524, 0;
	@%p1171 bra 	$L__BB0_576;
	shl.b64 	%rd11932, %rd1524, 32;
	shr.u64 	%rd11933, %rd1524, 32;
	add.s64 	%rd1528, %rd26435, %rd11932;
	setp.lt.u64 	%p1172, %rd1528, %rd26435;
	selp.u64 	%rd11934, 1, 0, %p1172;
	add.s64 	%rd11935, %rd11933, %rd11934;
	add.s64 	%rd1529, %rd11935, %rd26442;
	max.u64 	%rd11936, %rd11935, %rd26442;
	setp.le.u64 	%p1173, %rd11936, %rd1529;
	@%p1173 bra 	$L__BB0_574;
	add.s64 	%rd26433, %rd26433, 1;
	setp.eq.s64 	%p1174, %rd26433, 0;
	selp.u64 	%rd11937, 1, 0, %p1174;
	add.s64 	%rd26432, %rd26432, %rd11937;
$L__BB0_574:
	mov.b64 	%rd11938, 977;
	mul.hi.u64 	%rd11939, %rd1524, %rd11938;
	mad.lo.s64 	%rd26435, %rd1524, 977, %rd1528;
	setp.lt.u64 	%p1175, %rd26435, %rd1528;
	selp.u64 	%rd11940, 1, 0, %p1175;
	add.s64 	%rd11941, %rd11939, %rd11940;
	add.s64 	%rd26442, %rd11941, %rd1529;
	max.u64 	%rd11942, %rd11941, %rd1529;
	setp.le.u64 	%p1176, %rd11942, %rd26442;
	@%p1176 bra 	$L__BB0_576;
	add.s64 	%rd26433, %rd26433, 1;
	setp.eq.s64 	%p1177, %rd26433, 0;
	selp.u64 	%rd11943, 1, 0, %p1177;
	add.s64 	%rd26432, %rd26432, %rd11943;
$L__BB0_576:
	ld.const.u64 	%rd11944, [SECP256K1_P+24];
	setp.gt.u64 	%p1178, %rd26432, %rd11944;
	@%p1178 bra 	$L__BB0_582;
	setp.lt.u64 	%p1179, %rd26432, %rd11944;
	mov.u64 	%rd26439, %rd26435;
	@%p1179 bra 	$L__BB0_583;
	ld.const.u64 	%rd11946, [SECP256K1_P+16];
	setp.gt.u64 	%p1180, %rd26433, %rd11946;
	@%p1180 bra 	$L__BB0_582;
	setp.lt.u64 	%p1181, %rd26433, %rd11946;
	mov.u64 	%rd26439, %rd26435;
	@%p1181 bra 	$L__BB0_583;
	ld.const.u64 	%rd11948, [SECP256K1_P+8];
	setp.gt.u64 	%p1182, %rd26442, %rd11948;
	@%p1182 bra 	$L__BB0_582;
	setp.lt.u64 	%p1183, %rd26442, %rd11948;
	ld.const.u64 	%rd11950, [SECP256K1_P];
	setp.lt.u64 	%p1184, %rd26435, %rd11950;
	or.pred  	%p1185, %p1183, %p1184;
	mov.u64 	%rd26439, %rd26435;
	@%p1185 bra 	$L__BB0_583;
$L__BB0_582:
	ld.const.u64 	%rd11952, [SECP256K1_P];
	sub.s64 	%rd26439, %rd26435, %rd11952;
	setp.lt.u64 	%p1186, %rd26435, %rd11952;
	selp.u64 	%rd11953, 1, 0, %p1186;
	ld.const.u64 	%rd11954, [SECP256K1_P+8];
	sub.s64 	%rd11955, %rd26442, %rd11954;
	setp.lt.u64 	%p1187, %rd26442, %rd11954;
	selp.s64 	%rd11956, -1, 0, %p1186;
	add.s64 	%rd26442, %rd11955, %rd11956;
	setp.lt.u64 	%p1188, %rd11955, %rd11953;
	or.pred  	%p1189, %p1187, %p1188;
	selp.u64 	%rd11957, 1, 0, %p1189;
	ld.const.u64 	%rd11958, [SECP256K1_P+16];
	sub.s64 	%rd11959, %rd26433, %rd11958;
	setp.lt.u64 	%p1190, %rd26433, %rd11958;
	selp.s64 	%rd11960, -1, 0, %p1189;
	add.s64 	%rd26433, %rd11959, %rd11960;
	setp.lt.u64 	%p1191, %rd11959, %rd11957;
	or.pred  	%p1192, %p1190, %p1191;
	selp.s64 	%rd11961, -1, 0, %p1192;
	sub.s64 	%rd11963, %rd26432, %rd11944;
	add.s64 	%rd26432, %rd11963, %rd11961;
$L__BB0_583:
	setp.gt.u64 	%p1193, %rd26432, %rd11944;
	@%p1193 bra 	$L__BB0_592;
	bra.uni 	$L__BB0_593;
$L__BB0_584:
	add.s64 	%rd26422, %rd26422, 1;
	setp.ne.s64 	%p1153, %rd26422, 0;
	@%p1153 bra 	$L__BB0_566;
	add.s64 	%rd26421, %rd26421, 1;
	setp.eq.s64 	%p1154, %rd26421, 0;
	selp.u64 	%rd26420, 1, 0, %p1154;
	mov.b64 	%rd26422, 0;
	bra.uni 	$L__BB0_566;
$L__BB0_586:
	add.s64 	%rd26427, %rd26427, 1;
	setp.ne.s64 	%p1163, %rd26427, 0;
	@%p1163 bra 	$L__BB0_569;
	add.s64 	%rd26426, %rd26426, 1;
	setp.eq.s64 	%p1164, %rd26426, 0;
	selp.u64 	%rd11914, 1, 0, %p1164;
	add.s64 	%rd26425, %rd26425, %rd11914;
	mov.b64 	%rd26427, 0;
	bra.uni 	$L__BB0_569;
$L__BB0_588:
	ld.const.u64 	%rd11966, [SECP256K1_P+16];
	setp.gt.u64 	%p1195, %rd26433, %rd11966;
	@%p1195 bra 	$L__BB0_592;
	setp.lt.u64 	%p1196, %rd26433, %rd11966;
	mov.u64 	%rd26443, %rd26439;
	@%p1196 bra 	$L__BB0_594;
	ld.const.u64 	%rd11968, [SECP256K1_P+8];
	setp.gt.u64 	%p1197, %rd26442, %rd11968;
	@%p1197 bra 	$L__BB0_592;
	setp.lt.u64 	%p1198, %rd26442, %rd11968;
	ld.const.u64 	%rd11970, [SECP256K1_P];
	setp.lt.u64 	%p1199, %rd26439, %rd11970;
	or.pred  	%p1200, %p1198, %p1199;
	mov.u64 	%rd26443, %rd26439;
	@%p1200 bra 	$L__BB0_594;
$L__BB0_592:
	ld.const.u64 	%rd11972, [SECP256K1_P];
	sub.s64 	%rd26443, %rd26439, %rd11972;
	setp.lt.u64 	%p1201, %rd26439, %rd11972;
	selp.u64 	%rd11973, 1, 0, %p1201;
	ld.const.u64 	%rd11974, [SECP256K1_P+8];
	sub.s64 	%rd11975, %rd26442, %rd11974;
	setp.lt.u64 	%p1202, %rd26442, %rd11974;
	selp.s64 	%rd11976, -1, 0, %p1201;
	add.s64 	%rd26442, %rd11975, %rd11976;
	setp.lt.u64 	%p1203, %rd11975, %rd11973;
	or.pred  	%p1204, %p1202, %p1203;
	selp.u64 	%rd11977, 1, 0, %p1204;
	ld.const.u64 	%rd11978, [SECP256K1_P+16];
	sub.s64 	%rd11979, %rd26433, %rd11978;
	setp.lt.u64 	%p1205, %rd26433, %rd11978;
	selp.s64 	%rd11980, -1, 0, %p1204;
	add.s64 	%rd26433, %rd11979, %rd11980;
	setp.lt.u64 	%p1206, %rd11979, %rd11977;
	or.pred  	%p1207, %p1205, %p1206;
	selp.s64 	%rd11981, -1, 0, %p1207;
	sub.s64 	%rd11983, %rd26432, %rd11944;
	add.s64 	%rd26432, %rd11983, %rd11981;
	bra.uni 	$L__BB0_594;
$L__BB0_593:
	setp.lt.u64 	%p1194, %rd26432, %rd11944;
	mov.u64 	%rd26443, %rd26439;
	@%p1194 bra 	$L__BB0_594;
	bra.uni 	$L__BB0_588;
$L__BB0_594:
	mov.b64 	%rd26445, 0;
	st.local.v2.u64 	[%rd72+32], {%rd26445, %rd26445};
	st.local.v2.u64 	[%rd72+48], {%rd26445, %rd26445};
	mov.b64 	%rd11985, 1;
	mul.hi.u64 	%rd26448, %rd26363, %rd11985;
	mul.hi.u64 	%rd11986, %rd26363, %rd26445;
	st.local.v2.u64 	[%rd72], {%rd26363, %rd26448};
	st.local.v2.u64 	[%rd72+16], {%rd11986, %rd11986};
	setp.eq.s64 	%p1208, %rd11986, 0;
	mov.u64 	%rd26446, %rd26445;
	mov.u64 	%rd26447, %rd26445;
	@%p1208 bra 	$L__BB0_598;
	mov.b64 	%rd11987, 0;
	mul.hi.u64 	%rd26444, %rd26363, %rd11987;
	mov.b32 	%r4509, 4;
$L__BB0_596:
	mul.wide.u32 	%rd11989, %r4509, 8;
	add.s64 	%rd11990, %rd72, %rd11989;
	ld.local.u64 	%rd11991, [%rd11990];
	add.s64 	%rd11992, %rd11991, %rd26444;
	setp.lt.u64 	%p1209, %rd11992, %rd11991;
	st.local.u64 	[%rd11990], %rd11992;
	add.s32 	%r4509, %r4509, 1;
	mov.b64 	%rd26444, 1;
	@%p1209 bra 	$L__BB0_596;
	ld.local.u64 	%rd26448, [%rd72+8];
	ld.local.v2.u64 	{%rd26447, %rd26446}, [%rd72+16];
	ld.local.u64 	%rd26445, [%rd72+32];
$L__BB0_598:
	mov.b64 	%rd11993, 1;
	mul.hi.u64 	%rd11994, %rd26358, %rd11993;
	add.s64 	%rd11995, %rd26448, %rd26358;
	setp.lt.u64 	%p1210, %rd11995, %rd26448;
	selp.u64 	%rd11996, 1, 0, %p1210;
	st.local.u64 	[%rd72+8], %rd11995;
	add.s64 	%rd11997, %rd11994, %rd11996;
	mov.b64 	%rd11998, 0;
	mul.hi.u64 	%rd11999, %rd26358, %rd11998;
	add.s64 	%rd26452, %rd26447, %rd11997;
	setp.lt.u64 	%p1211, %rd26452, %rd26447;
	selp.u64 	%rd12000, 1, 0, %p1211;
	add.s64 	%rd12001, %rd11999, %rd12000;
	add.s64 	%rd26451, %rd26446, %rd12001;
	setp.lt.u64 	%p1212, %rd26451, %rd26446;
	selp.u64 	%rd12002, 1, 0, %p1212;
	st.local.v2.u64 	[%rd72+16], {%rd26452, %rd26451};
	add.s64 	%rd12003, %rd11999, %rd12002;
	add.s64 	%rd26450, %rd26445, %rd12003;
	setp.lt.u64 	%p1213, %rd26450, %rd26445;
	selp.u64 	%rd12004, 1, 0, %p1213;
	st.local.u64 	[%rd72+32], %rd26450;
	add.s64 	%rd26449, %rd11999, %rd12004;
	setp.eq.s64 	%p1214, %rd26449, 0;
	@%p1214 bra 	$L__BB0_602;
	mov.b32 	%r4510, 5;
$L__BB0_600:
	mul.wide.u32 	%rd12006, %r4510, 8;
	add.s64 	%rd12007, %rd72, %rd12006;
	ld.local.u64 	%rd12008, [%rd12007];
	add.s64 	%rd12009, %rd12008, %rd26449;
	setp.lt.u64 	%p1215, %rd12009, %rd12008;
	st.local.u64 	[%rd12007], %rd12009;
	add.s32 	%r4510, %r4510, 1;
	mov.b64 	%rd26449, 1;
	@%p1215 bra 	$L__BB0_600;
	ld.local.v2.u64 	{%rd26452, %rd26451}, [%rd72+16];
	ld.local.u64 	%rd26450, [%rd72+32];
$L__BB0_602:
	mov.b64 	%rd12010, 1;
	mul.hi.u64 	%rd12011, %rd26353, %rd12010;
	add.s64 	%rd12012, %rd26452, %rd26353;
	setp.lt.u64 	%p1216, %rd12012, %rd26452;
	selp.u64 	%rd12013, 1, 0, %p1216;
	add.s64 	%rd12014, %rd12011, %rd12013;
	mov.b64 	%rd12015, 0;
	mul.hi.u64 	%rd12016, %rd26353, %rd12015;
	add.s64 	%rd26456, %rd26451, %rd12014;
	setp.lt.u64 	%p1217, %rd26456, %rd26451;
	selp.u64 	%rd12017, 1, 0, %p1217;
	st.local.v2.u64 	[%rd72+16], {%rd12012, %rd26456};
	add.s64 	%rd12018, %rd12016, %rd12017;
	add.s64 	%rd26455, %rd26450, %rd12018;
	setp.lt.u64 	%p1218, %rd26455, %rd26450;
	selp.u64 	%rd12019, 1, 0, %p1218;
	add.s64 	%rd12020, %rd12016, %rd12019;
	ld.local.u64 	%rd12021, [%rd72+40];
	add.s64 	%rd26454, %rd12021, %rd12020;
	setp.lt.u64 	%p1219, %rd26454, %rd12021;
	selp.u64 	%rd12022, 1, 0, %p1219;
	st.local.v2.u64 	[%rd72+32], {%rd26455, %rd26454};
	add.s64 	%rd26453, %rd12016, %rd12022;
	setp.eq.s64 	%p1220, %rd26453, 0;
	@%p1220 bra 	$L__BB0_606;
	mov.b32 	%r4511, 6;
$L__BB0_604:
	mul.wide.u32 	%rd12024, %r4511, 8;
	add.s64 	%rd12025, %rd72, %rd12024;
	ld.local.u64 	%rd12026, [%rd12025];
	add.s64 	%rd12027, %rd12026, %rd26453;
	setp.lt.u64 	%p1221, %rd12027, %rd12026;
	st.local.u64 	[%rd12025], %rd12027;
	add.s32 	%r4511, %r4511, 1;
	mov.b64 	%rd26453, 1;
	@%p1221 bra 	$L__BB0_604;
	ld.local.u64 	%rd26456, [%rd72+24];
	ld.local.v2.u64 	{%rd26455, %rd26454}, [%rd72+32];
$L__BB0_606:
	mov.b64 	%rd12028, 1;
	mul.hi.u64 	%rd12029, %rd26352, %rd12028;
	add.s64 	%rd26461, %rd26456, %rd26352;
	setp.lt.u64 	%p1222, %rd26461, %rd26456;
	selp.u64 	%rd12030, 1, 0, %p1222;
	st.local.u64 	[%rd72+24], %rd26461;
	add.s64 	%rd12031, %rd12029, %rd12030;
	mov.b64 	%rd12032, 0;
	mul.hi.u64 	%rd12033, %rd26352, %rd12032;
	add.s64 	%rd26458, %rd26455, %rd12031;
	setp.lt.u64 	%p1223, %rd26458, %rd26455;
	selp.u64 	%rd12034, 1, 0, %p1223;
	add.s64 	%rd12035, %rd12033, %rd12034;
	add.s64 	%rd12036, %rd26454, %rd12035;
	setp.lt.u64 	%p1224, %rd12036, %rd26454;
	selp.u64 	%rd12037, 1, 0, %p1224;
	st.local.v2.u64 	[%rd72+32], {%rd26458, %rd12036};
	add.s64 	%rd12038, %rd12033, %rd12037;
	ld.local.u64 	%rd12039, [%rd72+48];
	add.s64 	%rd12040, %rd12039, %rd12038;
	setp.lt.u64 	%p1225, %rd12040, %rd12039;
	selp.u64 	%rd12041, 1, 0, %p1225;
	st.local.u64 	[%rd72+48], %rd12040;
	add.s64 	%rd26457, %rd12033, %rd12041;
	setp.eq.s64 	%p1226, %rd26457, 0;
	@%p1226 bra 	$L__BB0_610;
	mov.b32 	%r4512, 7;
$L__BB0_608:
	mul.wide.u32 	%rd12043, %r4512, 8;
	add.s64 	%rd12044, %rd72, %rd12043;
	ld.local.u64 	%rd12045, [%rd12044];
	add.s64 	%rd12046, %rd12045, %rd26457;
	setp.lt.u64 	%p1227, %rd12046, %rd12045;
	st.local.u64 	[%rd12044], %rd12046;
	add.s32 	%r4512, %r4512, 1;
	mov.b64 	%rd26457, 1;
	@%p1227 bra 	$L__BB0_608;
	ld.local.u64 	%rd26461, [%rd72+24];
	ld.local.u64 	%rd26458, [%rd72+32];
$L__BB0_610:
	ld.local.u64 	%rd12048, [%rd72+8];
	ld.local.u64 	%rd26462, [%rd72+16];
	shl.b64 	%rd12049, %rd26458, 32;
	shr.u64 	%rd12050, %rd26458, 32;
	add.s64 	%rd1600, %rd26363, %rd12049;
	setp.lt.u64 	%p1228, %rd1600, %rd26363;
	selp.u64 	%rd12051, 1, 0, %p1228;
	add.s64 	%rd12052, %rd12050, %rd12051;
	add.s64 	%rd1601, %rd12052, %rd12048;
	max.u64 	%rd12053, %rd12052, %rd12048;
	setp.gt.u64 	%p1229, %rd12053, %rd1601;
	mov.b64 	%rd26460, 0;
	@%p1229 bra 	$L__BB0_629;
$L__BB0_611:
	ld.local.u64 	%rd1605, [%rd72+40];
	shl.b64 	%rd12056, %rd1605, 32;
	shr.u64 	%rd12057, %rd1605, 32;
	add.s64 	%rd1606, %rd1601, %rd12056;
	setp.lt.u64 	%p1232, %rd1606, %rd1601;
	selp.u64 	%rd12058, 1, 0, %p1232;
	add.s64 	%rd12059, %rd12057, %rd12058;
	add.s64 	%rd1607, %rd12059, %rd26462;
	max.u64 	%rd12060, %rd12059, %rd26462;
	setp.le.u64 	%p1233, %rd12060, %rd1607;
	@%p1233 bra 	$L__BB0_613;
	add.s64 	%rd26461, %rd26461, 1;
	setp.eq.s64 	%p1234, %rd26461, 0;
	selp.u64 	%rd12061, 1, 0, %p1234;
	add.s64 	%rd26460, %rd26460, %rd12061;
$L__BB0_613:
	ld.local.v2.u64 	{%rd1612, %rd1613}, [%rd72+48];
	shl.b64 	%rd12062, %rd1612, 32;
	shr.u64 	%rd12063, %rd1612, 32;
	add.s64 	%rd26467, %rd1607, %rd12062;
	setp.lt.u64 	%p1235, %rd26467, %rd1607;
	selp.u64 	%rd12064, 1, 0, %p1235;
	add.s64 	%rd12065, %rd12063, %rd12064;
	add.s64 	%rd12066, %rd12065, %rd26461;
	max.u64 	%rd12067, %rd12065, %rd26461;
	setp.gt.u64 	%p1236, %rd12067, %rd12066;
	selp.u64 	%rd12068, 1, 0, %p1236;
	add.s64 	%rd12069, %rd26460, %rd12068;
	shl.b64 	%rd12070, %rd1613, 32;
	shr.u64 	%rd12071, %rd1613, 32;
	add.s64 	%rd26466, %rd12066, %rd12070;
	setp.lt.u64 	%p1237, %rd26466, %rd12066;
	selp.u64 	%rd12072, 1, 0, %p1237;
	add.s64 	%rd12073, %rd12069, %rd12071;
	add.s64 	%rd26465, %rd12073, %rd12072;
	mov.b64 	%rd12074, 977;
	mul.hi.u64 	%rd12075, %rd26458, %rd12074;
	mad.lo.s64 	%rd26475, %rd26458, 977, %rd1600;
	setp.lt.u64 	%p1238, %rd26475, %rd1600;
	selp.u64 	%rd12076, 1, 0, %p1238;
	add.s64 	%rd12077, %rd12075, %rd12076;
	add.s64 	%rd1618, %rd12077, %rd1606;
	max.u64 	%rd12078, %rd12077, %rd1606;
	setp.gt.u64 	%p1239, %rd12078, %rd1618;
	@%p1239 bra 	$L__BB0_631;
$L__BB0_614:
	mov.b64 	%rd12081, 977;
	mul.hi.u64 	%rd12082, %rd1605, %rd12081;
	mad.lo.s64 	%rd26478, %rd1605, 977, %rd1618;
	setp.lt.u64 	%p1242, %rd26478, %rd1618;
	selp.u64 	%rd12083, 1, 0, %p1242;
	add.s64 	%rd12084, %rd12082, %rd12083;
	add.s64 	%rd1626, %rd12084, %rd26467;
	max.u64 	%rd12085, %rd12084, %rd26467;
	setp.le.u64 	%p1243, %rd12085, %rd1626;
	@%p1243 bra 	$L__BB0_616;
	add.s64 	%rd26466, %rd26466, 1;
	setp.eq.s64 	%p1244, %rd26466, 0;
	selp.u64 	%rd12086, 1, 0, %p1244;
	add.s64 	%rd26465, %rd26465, %rd12086;
$L__BB0_616:
	mov.b64 	%rd12087, 977;
	mul.hi.u64 	%rd12088, %rd1612, %rd12087;
	mad.lo.s64 	%rd26473, %rd1612, 977, %rd1626;
	setp.lt.u64 	%p1245, %rd26473, %rd1626;
	selp.u64 	%rd12089, 1, 0, %p1245;
	add.s64 	%rd12090, %rd12088, %rd12089;
	add.s64 	%rd12091, %rd12090, %rd26466;
	max.u64 	%rd12092, %rd12090, %rd26466;
	setp.gt.u64 	%p1246, %rd12092, %rd12091;
	selp.u64 	%rd12093, 1, 0, %p1246;
	add.s64 	%rd12094, %rd26465, %rd12093;
	mul.hi.u64 	%rd12095, %rd1613, %rd12087;
	mad.lo.s64 	%rd26472, %rd1613, 977, %rd12091;
	setp.lt.u64 	%p1247, %rd26472, %rd12091;
	selp.u64 	%rd12096, 1, 0, %p1247;
	add.s64 	%rd12097, %rd12094, %rd12095;
	add.s64 	%rd1633, %rd12097, %rd12096;
	setp.eq.s64 	%p1248, %rd1633, 0;
	@%p1248 bra 	$L__BB0_621;
	shl.b64 	%rd12098, %rd1633, 32;
	shr.u64 	%rd12099, %rd1633, 32;
	add.s64 	%rd1637, %rd26475, %rd12098;
	setp.lt.u64 	%p1249, %rd1637, %rd26475;
	selp.u64 	%rd12100, 1, 0, %p1249;
	add.s64 	%rd12101, %rd12099, %rd12100;
	add.s64 	%rd1638, %rd12101, %rd26478;
	max.u64 	%rd12102, %rd12101, %rd26478;
	setp.le.u64 	%p1250, %rd12102, %rd1638;
	@%p1250 bra 	$L__BB0_619;
	add.s64 	%rd26473, %rd26473, 1;
	setp.eq.s64 	%p1251, %rd26473, 0;
	selp.u64 	%rd12103, 1, 0, %p1251;
	add.s64 	%rd26472, %rd26472, %rd12103;
$L__BB0_619:
	mov.b64 	%rd12104, 977;
	mul.hi.u64 	%rd12105, %rd1633, %rd12104;
	mad.lo.s64 	%rd26475, %rd1633, 977, %rd1637;
	setp.lt.u64 	%p1252, %rd26475, %rd1637;
	selp.u64 	%rd12106, 1, 0, %p1252;
	add.s64 	%rd12107, %rd12105, %rd12106;
	add.s64 	%rd26478, %rd12107, %rd1638;
	max.u64 	%rd12108, %rd12107, %rd1638;
	setp.le.u64 	%p1253, %rd12108, %rd26478;
	@%p1253 bra 	$L__BB0_621;
	add.s64 	%rd26473, %rd26473, 1;
	setp.eq.s64 	%p1254, %rd26473, 0;
	selp.u64 	%rd12109, 1, 0, %p1254;
	add.s64 	%rd26472, %rd26472, %rd12109;
$L__BB0_621:
	ld.const.u64 	%rd12110, [SECP256K1_P+24];
	setp.gt.u64 	%p1255, %rd26472, %rd12110;
	@%p1255 bra 	$L__BB0_627;
	setp.lt.u64 	%p1256, %rd26472, %rd12110;
	mov.u64 	%rd26479, %rd26475;
	@%p1256 bra 	$L__BB0_628;
	ld.const.u64 	%rd12112, [SECP256K1_P+16];
	setp.gt.u64 	%p1257, %rd26473, %rd12112;
	@%p1257 bra 	$L__BB0_627;
	setp.lt.u64 	%p1258, %rd26473, %rd12112;
	mov.u64 	%rd26479, %rd26475;
	@%p1258 bra 	$L__BB0_628;
	ld.const.u64 	%rd12114, [SECP256K1_P+8];
	setp.gt.u64 	%p1259, %rd26478, %rd12114;
	@%p1259 bra 	$L__BB0_627;
	setp.lt.u64 	%p1260, %rd26478, %rd12114;
	ld.const.u64 	%rd12116, [SECP256K1_P];
	setp.lt.u64 	%p1261, %rd26475, %rd12116;
	or.pred  	%p1262, %p1260, %p1261;
	mov.u64 	%rd26479, %rd26475;
	@%p1262 bra 	$L__BB0_628;
$L__BB0_627:
	ld.const.u64 	%rd12118, [SECP256K1_P];
	sub.s64 	%rd26479, %rd26475, %rd12118;
	setp.lt.u64 	%p1263, %rd26475, %rd12118;
	selp.u64 	%rd12119, 1, 0, %p1263;
	ld.const.u64 	%rd12120, [SECP256K1_P+8];
	sub.s64 	%rd12121, %rd26478, %rd12120;
	setp.lt.u64 	%p1264, %rd26478, %rd12120;
	selp.s64 	%rd12122, -1, 0, %p1263;
	add.s64 	%rd26478, %rd12121, %rd12122;
	setp.lt.u64 	%p1265, %rd12121, %rd12119;
	or.pred  	%p1266, %p1264, %p1265;
	selp.u64 	%rd12123, 1, 0, %p1266;
	ld.const.u64 	%rd12124, [SECP256K1_P+16];
	sub.s64 	%rd12125, %rd26473, %rd12124;
	setp.lt.u64 	%p1267, %rd26473, %rd12124;
	selp.s64 	%rd12126, -1, 0, %p1266;
	add.s64 	%rd26473, %rd12125, %rd12126;
	setp.lt.u64 	%p1268, %rd12125, %rd12123;
	or.pred  	%p1269, %p1267, %p1268;
	selp.s64 	%rd12127, -1, 0, %p1269;
	sub.s64 	%rd12129, %rd26472, %rd12110;
	add.s64 	%rd26472, %rd12129, %rd12127;
$L__BB0_628:
	setp.gt.u64 	%p1270, %rd26472, %rd12110;
	@%p1270 bra 	$L__BB0_637;
	bra.uni 	$L__BB0_638;
$L__BB0_629:
	add.s64 	%rd26462, %rd26462, 1;
	setp.ne.s64 	%p1230, %rd26462, 0;
	@%p1230 bra 	$L__BB0_611;
	add.s64 	%rd26461, %rd26461, 1;
	setp.eq.s64 	%p1231, %rd26461, 0;
	selp.u64 	%rd26460, 1, 0, %p1231;
	mov.b64 	%rd26462, 0;
	bra.uni 	$L__BB0_611;
$L__BB0_631:
	add.s64 	%rd26467, %rd26467, 1;
	setp.ne.s64 	%p1240, %rd26467, 0;
	@%p1240 bra 	$L__BB0_614;
	add.s64 	%rd26466, %rd26466, 1;
	setp.eq.s64 	%p1241, %rd26466, 0;
	selp.u64 	%rd12080, 1, 0, %p1241;
	add.s64 	%rd26465, %rd26465, %rd12080;
	mov.b64 	%rd26467, 0;
	bra.uni 	$L__BB0_614;
$L__BB0_633:
	ld.const.u64 	%rd12132, [SECP256K1_P+16];
	setp.gt.u64 	%p1272, %rd26473, %rd12132;
	@%p1272 bra 	$L__BB0_637;
	setp.lt.u64 	%p1273, %rd26473, %rd12132;
	mov.u64 	%rd26483, %rd26479;
	@%p1273 bra 	$L__BB0_639;
	ld.const.u64 	%rd12134, [SECP256K1_P+8];
	setp.gt.u64 	%p1274, %rd26478, %rd12134;
	@%p1274 bra 	$L__BB0_637;
	setp.lt.u64 	%p1275, %rd26478, %rd12134;
	ld.const.u64 	%rd12136, [SECP256K1_P];
	setp.lt.u64 	%p1276, %rd26479, %rd12136;
	or.pred  	%p1277, %p1275, %p1276;
	mov.u64 	%rd26483, %rd26479;
	@%p1277 bra 	$L__BB0_639;
$L__BB0_637:
	ld.const.u64 	%rd12138, [SECP256K1_P];
	sub.s64 	%rd26483, %rd26479, %rd12138;
	setp.lt.u64 	%p1278, %rd26479, %rd12138;
	selp.u64 	%rd12139, 1, 0, %p1278;
	ld.const.u64 	%rd12140, [SECP256K1_P+8];
	sub.s64 	%rd12141, %rd26478, %rd12140;
	setp.lt.u64 	%p1279, %rd26478, %rd12140;
	selp.s64 	%rd12142, -1, 0, %p1278;
	add.s64 	%rd26478, %rd12141, %rd12142;
	setp.lt.u64 	%p1280, %rd12141, %rd12139;
	or.pred  	%p1281, %p1279, %p1280;
	selp.u64 	%rd12143, 1, 0, %p1281;
	ld.const.u64 	%rd12144, [SECP256K1_P+16];
	sub.s64 	%rd12145, %rd26473, %rd12144;
	setp.lt.u64 	%p1282, %rd26473, %rd12144;
	selp.s64 	%rd12146, -1, 0, %p1281;
	add.s64 	%rd26473, %rd12145, %rd12146;
	setp.lt.u64 	%p1283, %rd12145, %rd12143;
	or.pred  	%p1284, %p1282, %p1283;
	selp.s64 	%rd12147, -1, 0, %p1284;
	sub.s64 	%rd12149, %rd26472, %rd12110;
	add.s64 	%rd26472, %rd12149, %rd12147;
	bra.uni 	$L__BB0_639;
$L__BB0_638:
	setp.lt.u64 	%p1271, %rd26472, %rd12110;
	mov.u64 	%rd26483, %rd26479;
	@%p1271 bra 	$L__BB0_639;
	bra.uni 	$L__BB0_633;
$L__BB0_639:
	mov.b64 	%rd26485, 0;
	st.local.v2.u64 	[%rd71+32], {%rd26485, %rd26485};
	st.local.v2.u64 	[%rd71+48], {%rd26485, %rd26485};
	mul.lo.s64 	%rd1667, %rd26279, %rd26327;
	mul.hi.u64 	%rd12151, %rd26327, %rd26279;
	mul.lo.s64 	%rd12152, %rd26278, %rd26327;
	mul.hi.u64 	%rd12153, %rd26327, %rd26278;
	add.s64 	%rd26488, %rd12152, %rd12151;
	setp.lt.u64 	%p1285, %rd26488, %rd12152;
	selp.u64 	%rd12154, 1, 0, %p1285;
	st.local.v2.u64 	[%rd71], {%rd1667, %rd26488};
	add.s64 	%rd12155, %rd12153, %rd12154;
	mul.lo.s64 	%rd12156, %rd26277, %rd26327;
	mul.hi.u64 	%rd12157, %rd26327, %rd26277;
	add.s64 	%rd26487, %rd12156, %rd12155;
	setp.lt.u64 	%p1286, %rd26487, %rd12156;
	selp.u64 	%rd12158, 1, 0, %p1286;
	add.s64 	%rd12159, %rd12157, %rd12158;
	mul.lo.s64 	%rd12160, %rd26276, %rd26327;
	mul.hi.u64 	%rd12161, %rd26327, %rd26276;
	add.s64 	%rd26486, %rd12160, %rd12159;
	setp.lt.u64 	%p1287, %rd26486, %rd12160;
	selp.u64 	%rd12162, 1, 0, %p1287;
	st.local.v2.u64 	[%rd71+16], {%rd26487, %rd26486};
	add.s64 	%rd26484, %rd12161, %rd12162;
	setp.eq.s64 	%p1288, %rd26484, 0;
	@%p1288 bra 	$L__BB0_643;
	mov.b32 	%r4513, 4;
$L__BB0_641:
	mul.wide.u32 	%rd12164, %r4513, 8;
	add.s64 	%rd12165, %rd71, %rd12164;
	ld.local.u64 	%rd12166, [%rd12165];
	add.s64 	%rd12167, %rd12166, %rd26484;
	setp.lt.u64 	%p1289, %rd12167, %rd12166;
	st.local.u64 	[%rd12165], %rd12167;
	add.s32 	%r4513, %r4513, 1;
	mov.b64 	%rd26484, 1;
	@%p1289 bra 	$L__BB0_641;
	ld.local.u64 	%rd26488, [%rd71+8];
	ld.local.v2.u64 	{%rd26487, %rd26486}, [%rd71+16];
	ld.local.u64 	%rd26485, [%rd71+32];
$L__BB0_643:
	mul.hi.u64 	%rd12168, %rd26322, %rd26279;
	mad.lo.s64 	%rd12169, %rd26279, %rd26322, %rd26488;
	setp.lt.u64 	%p1290, %rd12169, %rd26488;
	selp.u64 	%rd12170, 1, 0, %p1290;
	st.local.u64 	[%rd71+8], %rd12169;
	add.s64 	%rd12171, %rd12168, %rd12170;
	mul.hi.u64 	%rd12172, %rd26322, %rd26278;
	mad.lo.s64 	%rd12173, %rd26278, %rd26322, %rd26487;
	setp.lt.u64 	%p1291, %rd12173, %rd26487;
	selp.u64 	%rd12174, 1, 0, %p1291;
	add.s64 	%rd26492, %rd12173, %rd12171;
	setp.lt.u64 	%p1292, %rd26492, %rd12173;
	selp.u64 	%rd12175, 1, 0, %p1292;
	add.s64 	%rd12176, %rd12172, %rd12174;
	add.s64 	%rd12177, %rd12176, %rd12175;
	mul.hi.u64 	%rd12178, %rd26322, %rd26277;
	mad.lo.s64 	%rd12179, %rd26277, %rd26322, %rd26486;
	setp.lt.u64 	%p1293, %rd12179, %rd26486;
	selp.u64 	%rd12180, 1, 0, %p1293;
	add.s64 	%rd26491, %rd12179, %rd12177;
	setp.lt.u64 	%p1294, %rd26491, %rd12179;
	selp.u64 	%rd12181, 1, 0, %p1294;
	st.local.v2.u64 	[%rd71+16], {%rd26492, %rd26491};
	add.s64 	%rd12182, %rd12178, %rd12180;
	add.s64 	%rd12183, %rd12182, %rd12181;
	mul.hi.u64 	%rd12184, %rd26322, %rd26276;
	mad.lo.s64 	%rd12185, %rd26276, %rd26322, %rd26485;
	setp.lt.u64 	%p1295, %rd12185, %rd26485;
	selp.u64 	%rd12186, 1, 0, %p1295;
	add.s64 	%rd26490, %rd12185, %rd12183;
	setp.lt.u64 	%p1296, %rd26490, %rd12185;
	selp.u64 	%rd12187, 1, 0, %p1296;
	st.local.u64 	[%rd71+32], %rd26490;
	add.s64 	%rd12188, %rd12184, %rd12186;
	add.s64 	%rd26489, %rd12188, %rd12187;
	setp.eq.s64 	%p1297, %rd26489, 0;
	@%p1297 bra 	$L__BB0_647;
	mov.b32 	%r4514, 5;
$L__BB0_645:
	mul.wide.u32 	%rd12190, %r4514, 8;
	add.s64 	%rd12191, %rd71, %rd12190;
	ld.local.u64 	%rd12192, [%rd12191];
	add.s64 	%rd12193, %rd12192, %rd26489;
	setp.lt.u64 	%p1298, %rd12193, %rd12192;
	st.local.u64 	[%rd12191], %rd12193;
	add.s32 	%r4514, %r4514, 1;
	mov.b64 	%rd26489, 1;
	@%p1298 bra 	$L__BB0_645;
	ld.local.v2.u64 	{%rd26492, %rd26491}, [%rd71+16];
	ld.local.u64 	%rd26490, [%rd71+32];
$L__BB0_647:
	mul.hi.u64 	%rd12194, %rd26317, %rd26279;
	mad.lo.s64 	%rd12195, %rd26279, %rd26317, %rd26492;
	setp.lt.u64 	%p1299, %rd12195, %rd26492;
	selp.u64 	%rd12196, 1, 0, %p1299;
	add.s64 	%rd12197, %rd12194, %rd12196;
	mul.hi.u64 	%rd12198, %rd26317, %rd26278;
	mad.lo.s64 	%rd12199, %rd26278, %rd26317, %rd26491;
	setp.lt.u64 	%p1300, %rd12199, %rd26491;
	selp.u64 	%rd12200, 1, 0, %p1300;
	add.s64 	%rd26496, %rd12199, %rd12197;
	setp.lt.u64 	%p1301, %rd26496, %rd12199;
	selp.u64 	%rd12201, 1, 0, %p1301;
	st.local.v2.u64 	[%rd71+16], {%rd12195, %rd26496};
	add.s64 	%rd12202, %rd12198, %rd12200;
	add.s64 	%rd12203, %rd12202, %rd12201;
	mul.hi.u64 	%rd12204, %rd26317, %rd26277;
	mad.lo.s64 	%rd12205, %rd26277, %rd26317, %rd26490;
	setp.lt.u64 	%p1302, %rd12205, %rd26490;
	selp.u64 	%rd12206, 1, 0, %p1302;
	add.s64 	%rd26495, %rd12205, %rd12203;
	setp.lt.u64 	%p1303, %rd26495, %rd12205;
	selp.u64 	%rd12207, 1, 0, %p1303;
	add.s64 	%rd12208, %rd12204, %rd12206;
	add.s64 	%rd12209, %rd12208, %rd12207;
	mul.hi.u64 	%rd12210, %rd26317, %rd26276;
	ld.local.u64 	%rd12211, [%rd71+40];
	mad.lo.s64 	%rd12212, %rd26276, %rd26317, %rd12211;
	setp.lt.u64 	%p1304, %rd12212, %rd12211;
	selp.u64 	%rd12213, 1, 0, %p1304;
	add.s64 	%rd26494, %rd12212, %rd12209;
	setp.lt.u64 	%p1305, %rd26494, %rd12212;
	selp.u64 	%rd12214, 1, 0, %p1305;
	st.local.v2.u64 	[%rd71+32], {%rd26495, %rd26494};
	add.s64 	%rd12215, %rd12210, %rd12213;
	add.s64 	%rd26493, %rd12215, %rd12214;
	setp.eq.s64 	%p1306, %rd26493, 0;
	@%p1306 bra 	$L__BB0_651;
	mov.b32 	%r4515, 6;
$L__BB0_649:
	mul.wide.u32 	%rd12217, %r4515, 8;
	add.s64 	%rd12218, %rd71, %rd12217;
	ld.local.u64 	%rd12219, [%rd12218];
	add.s64 	%rd12220, %rd12219, %rd26493;
	setp.lt.u64 	%p1307, %rd12220, %rd12219;
	st.local.u64 	[%rd12218], %rd12220;
	add.s32 	%r4515, %r4515, 1;
	mov.b64 	%rd26493, 1;
	@%p1307 bra 	$L__BB0_649;
	ld.local.u64 	%rd26496, [%rd71+24];
	ld.local.v2.u64 	{%rd26495, %rd26494}, [%rd71+32];
$L__BB0_651:
	mul.hi.u64 	%rd12221, %rd26316, %rd26279;
	mad.lo.s64 	%rd26501, %rd26279, %rd26316, %rd26496;
	setp.lt.u64 	%p1308, %rd26501, %rd26496;
	selp.u64 	%rd12222, 1, 0, %p1308;
	st.local.u64 	[%rd71+24], %rd26501;
	add.s64 	%rd12223, %rd12221, %rd12222;
	mul.hi.u64 	%rd12224, %rd26316, %rd26278;
	mad.lo.s64 	%rd12225, %rd26278, %rd26316, %rd26495;
	setp.lt.u64 	%p1309, %rd12225, %rd26495;
	selp.u64 	%rd12226, 1, 0, %p1309;
	add.s64 	%rd26498, %rd12225, %rd12223;
	setp.lt.u64 	%p1310, %rd26498, %rd12225;
	selp.u64 	%rd12227, 1, 0, %p1310;
	add.s64 	%rd12228, %rd12224, %rd12226;
	add.s64 	%rd12229, %rd12228, %rd12227;
	mul.hi.u64 	%rd12230, %rd26316, %rd26277;
	mad.lo.s64 	%rd12231, %rd26277, %rd26316, %rd26494;
	setp.lt.u64 	%p1311, %rd12231, %rd26494;
	selp.u64 	%rd12232, 1, 0, %p1311;
	add.s64 	%rd12233, %rd12231, %rd12229;
	setp.lt.u64 	%p1312, %rd12233, %rd12231;
	selp.u64 	%rd12234, 1, 0, %p1312;
	st.local.v2.u64 	[%rd71+32], {%rd26498, %rd12233};
	add.s64 	%rd12235, %rd12230, %rd12232;
	add.s64 	%rd12236, %rd12235, %rd12234;
	mul.hi.u64 	%rd12237, %rd26316, %rd26276;
	ld.local.u64 	%rd12238, [%rd71+48];
	mad.lo.s64 	%rd12239, %rd26276, %rd26316, %rd12238;
	setp.lt.u64 	%p1313, %rd12239, %rd12238;
	selp.u64 	%rd12240, 1, 0, %p1313;
	add.s64 	%rd12241, %rd12239, %rd12236;
	setp.lt.u64 	%p1314, %rd12241, %rd12239;
	selp.u64 	%rd12242, 1, 0, %p1314;
	st.local.u64 	[%rd71+48], %rd12241;
	add.s64 	%rd12243, %rd12237, %rd12240;
	add.s64 	%rd26497, %rd12243, %rd12242;
	setp.eq.s64 	%p1315, %rd26497, 0;
	@%p1315 bra 	$L__BB0_655;
	mov.b32 	%r4516, 7;
$L__BB0_653:
	mul.wide.u32 	%rd12245, %r4516, 8;
	add.s64 	%rd12246, %rd71, %rd12245;
	ld.local.u64 	%rd12247, [%rd12246];
	add.s64 	%rd12248, %rd12247, %rd26497;
	setp.lt.u64 	%p1316, %rd12248, %rd12247;
	st.local.u64 	[%rd12246], %rd12248;
	add.s32 	%r4516, %r4516, 1;
	mov.b64 	%rd26497, 1;
	@%p1316 bra 	$L__BB0_653;
	ld.local.u64 	%rd26501, [%rd71+24];
	ld.local.u64 	%rd26498, [%rd71+32];
$L__BB0_655:
	ld.local.u64 	%rd12250, [%rd71+8];
	ld.local.u64 	%rd26502, [%rd71+16];
	shl.b64 	%rd12251, %rd26498, 32;
	shr.u64 	%rd12252, %rd26498, 32;
	add.s64 	%rd1712, %rd1667, %rd12251;
	setp.lt.u64 	%p1317, %rd1712, %rd1667;
	selp.u64 	%rd12253, 1, 0, %p1317;
	add.s64 	%rd12254, %rd12252, %rd12253;
	add.s64 	%rd1713, %rd12254, %rd12250;
	max.u64 	%rd12255, %rd12254, %rd12250;
	setp.gt.u64 	%p1318, %rd12255, %rd1713;
	mov.b64 	%rd26500, 0;
	@%p1318 bra 	$L__BB0_674;
$L__BB0_656:
	ld.local.u64 	%rd1717, [%rd71+40];
	shl.b64 	%rd12258, %rd1717, 32;
	shr.u64 	%rd12259, %rd1717, 32;
	add.s64 	%rd1718, %rd1713, %rd12258;
	setp.lt.u64 	%p1321, %rd1718, %rd1713;
	selp.u64 	%rd12260, 1, 0, %p1321;
	add.s64 	%rd12261, %rd12259, %rd12260;
	add.s64 	%rd1719, %rd12261, %rd26502;
	max.u64 	%rd12262, %rd12261, %rd26502;
	setp.le.u64 	%p1322, %rd12262, %rd1719;
	@%p1322 bra 	$L__BB0_658;
	add.s64 	%rd26501, %rd26501, 1;
	setp.eq.s64 	%p1323, %rd26501, 0;
	selp.u64 	%rd12263, 1, 0, %p1323;
	add.s64 	%rd26500, %rd26500, %rd12263;
$L__BB0_658:
	ld.local.v2.u64 	{%rd1724, %rd1725}, [%rd71+48];
	shl.b64 	%rd12264, %rd1724, 32;
	shr.u64 	%rd12265, %rd1724, 32;
	add.s64 	%rd26507, %rd1719, %rd12264;
	setp.lt.u64 	%p1324, %rd26507, %rd1719;
	selp.u64 	%rd12266, 1, 0, %p1324;
	add.s64 	%rd12267, %rd12265, %rd12266;
	add.s64 	%rd12268, %rd12267, %rd26501;
	max.u64 	%rd12269, %rd12267, %rd26501;
	setp.gt.u64 	%p1325, %rd12269, %rd12268;
	selp.u64 	%rd12270, 1, 0, %p1325;
	add.s64 	%rd12271, %rd26500, %rd12270;
	shl.b64 	%rd12272, %rd1725, 32;
	shr.u64 	%rd12273, %rd1725, 32;
	add.s64 	%rd26506, %rd12268, %rd12272;
	setp.lt.u64 	%p1326, %rd26506, %rd12268;
	selp.u64 	%rd12274, 1, 0, %p1326;
	add.s64 	%rd12275, %rd12271, %rd12273;
	add.s64 	%rd26505, %rd12275, %rd12274;
	mov.b64 	%rd12276, 977;
	mul.hi.u64 	%rd12277, %rd26498, %rd12276;
	mad.lo.s64 	%rd26515, %rd26498, 977, %rd1712;
	setp.lt.u64 	%p1327, %rd26515, %rd1712;
	selp.u64 	%rd12278, 1, 0, %p1327;
	add.s64 	%rd12279, %rd12277, %rd12278;
	add.s64 	%rd1730, %rd12279, %rd1718;
	max.u64 	%rd12280, %rd12279, %rd1718;
	setp.gt.u64 	%p1328, %rd12280, %rd1730;
	@%p1328 bra 	$L__BB0_676;
$L__BB0_659:
	mov.b64 	%rd12283, 977;
	mul.hi.u64 	%rd12284, %rd1717, %rd12283;
	mad.lo.s64 	%rd26518, %rd1717, 977, %rd1730;
	setp.lt.u64 	%p1331, %rd26518, %rd1730;
	selp.u64 	%rd12285, 1, 0, %p1331;
	add.s64 	%rd12286, %rd12284, %rd12285;
	add.s64 	%rd1738, %rd12286, %rd26507;
	max.u64 	%rd12287, %rd12286, %rd26507;
	setp.le.u64 	%p1332, %rd12287, %rd1738;
	@%p1332 bra 	$L__BB0_661;
	add.s64 	%rd26506, %rd26506, 1;
	setp.eq.s64 	%p1333, %rd26506, 0;
	selp.u64 	%rd12288, 1, 0, %p1333;
	add.s64 	%rd26505, %rd26505, %rd12288;
$L__BB0_661:
	mov.b64 	%rd12289, 977;
	mul.hi.u64 	%rd12290, %rd1724, %rd12289;
	mad.lo.s64 	%rd26513, %rd1724, 977, %rd1738;
	setp.lt.u64 	%p1334, %rd26513, %rd1738;
	selp.u64 	%rd12291, 1, 0, %p1334;
	add.s64 	%rd12292, %rd12290, %rd12291;
	add.s64 	%rd12293, %rd12292, %rd26506;
	max.u64 	%rd12294, %rd12292, %rd26506;
	setp.gt.u64 	%p1335, %rd12294, %rd12293;
	selp.u64 	%rd12295, 1, 0, %p1335;
	add.s64 	%rd12296, %rd26505, %rd12295;
	mul.hi.u64 	%rd12297, %rd1725, %rd12289;
	mad.lo.s64 	%rd26512, %rd1725, 977, %rd12293;
	setp.lt.u64 	%p1336, %rd26512, %rd12293;
	selp.u64 	%rd12298, 1, 0, %p1336;
	add.s64 	%rd12299, %rd12296, %rd12297;
	add.s64 	%rd1745, %rd12299, %rd12298;
	setp.eq.s64 	%p1337, %rd1745, 0;
	@%p1337 bra 	$L__BB0_666;
	shl.b64 	%rd12300, %rd1745, 32;
	shr.u64 	%rd12301, %rd1745, 32;
	add.s64 	%rd1749, %rd26515, %rd12300;
	setp.lt.u64 	%p1338, %rd1749, %rd26515;
	selp.u64 	%rd12302, 1, 0, %p1338;
	add.s64 	%rd12303, %rd12301, %rd12302;
	add.s64 	%rd1750, %rd12303, %rd26518;
	max.u64 	%rd12304, %rd12303, %rd26518;
	setp.le.u64 	%p1339, %rd12304, %rd1750;
	@%p1339 bra 	$L__BB0_664;
	add.s64 	%rd26513, %rd26513, 1;
	setp.eq.s64 	%p1340, %rd26513, 0;
	selp.u64 	%rd12305, 1, 0, %p1340;
	add.s64 	%rd26512, %rd26512, %rd12305;
$L__BB0_664:
	mov.b64 	%rd12306, 977;
	mul.hi.u64 	%rd12307, %rd1745, %rd12306;
	mad.lo.s64 	%rd26515, %rd1745, 977, %rd1749;
	setp.lt.u64 	%p1341, %rd26515, %rd1749;
	selp.u64 	%rd12308, 1, 0, %p1341;
	add.s64 	%rd12309, %rd12307, %rd12308;
	add.s64 	%rd26518, %rd12309, %rd1750;
	max.u64 	%rd12310, %rd12309, %rd1750;
	setp.le.u64 	%p1342, %rd12310, %rd26518;
	@%p1342 bra 	$L__BB0_666;
	add.s64 	%rd26513, %rd26513, 1;
	setp.eq.s64 	%p1343, %rd26513, 0;
	selp.u64 	%rd12311, 1, 0, %p1343;
	add.s64 	%rd26512, %rd26512, %rd12311;
$L__BB0_666:
	ld.const.u64 	%rd12312, [SECP256K1_P+24];
	setp.gt.u64 	%p1344, %rd26512, %rd12312;
	@%p1344 bra 	$L__BB0_672;
	setp.lt.u64 	%p1345, %rd26512, %rd12312;
	mov.u64 	%rd26519, %rd26515;
	@%p1345 bra 	$L__BB0_673;
	ld.const.u64 	%rd12314, [SECP256K1_P+16];
	setp.gt.u64 	%p1346, %rd26513, %rd12314;
	@%p1346 bra 	$L__BB0_672;
	setp.lt.u64 	%p1347, %rd26513, %rd12314;
	mov.u64 	%rd26519, %rd26515;
	@%p1347 bra 	$L__BB0_673;
	ld.const.u64 	%rd12316, [SECP256K1_P+8];
	setp.gt.u64 	%p1348, %rd26518, %rd12316;
	@%p1348 bra 	$L__BB0_672;
	setp.lt.u64 	%p1349, %rd26518, %rd12316;
	ld.const.u64 	%rd12318, [SECP256K1_P];
	setp.lt.u64 	%p1350, %rd26515, %rd12318;
	or.pred  	%p1351, %p1349, %p1350;
	mov.u64 	%rd26519, %rd26515;
	@%p1351 bra 	$L__BB0_673;
$L__BB0_672:
	ld.const.u64 	%rd12320, [SECP256K1_P];
	sub.s64 	%rd26519, %rd26515, %rd12320;
	setp.lt.u64 	%p1352, %rd26515, %rd12320;
	selp.u64 	%rd12321, 1, 0, %p1352;
	ld.const.u64 	%rd12322, [SECP256K1_P+8];
	sub.s64 	%rd12323, %rd26518, %rd12322;
	setp.lt.u64 	%p1353, %rd26518, %rd12322;
	selp.s64 	%rd12324, -1, 0, %p1352;
	add.s64 	%rd26518, %rd12323, %rd12324;
	setp.lt.u64 	%p1354, %rd12323, %rd12321;
	or.pred  	%p1355, %p1353, %p1354;
	selp.u64 	%rd12325, 1, 0, %p1355;
	ld.const.u64 	%rd12326, [SECP256K1_P+16];
	sub.s64 	%rd12327, %rd26513, %rd12326;
	setp.lt.u64 	%p1356, %rd26513, %rd12326;
	selp.s64 	%rd12328, -1, 0, %p1355;
	add.s64 	%rd26513, %rd12327, %rd12328;
	setp.lt.u64 	%p1357, %rd12327, %rd12325;
	or.pred  	%p1358, %p1356, %p1357;
	selp.s64 	%rd12329, -1, 0, %p1358;
	sub.s64 	%rd12331, %rd26512, %rd12312;
	add.s64 	%rd26512, %rd12331, %rd12329;
$L__BB0_673:
	setp.gt.u64 	%p1359, %rd26512, %rd12312;
	@%p1359 bra 	$L__BB0_682;
	bra.uni 	$L__BB0_683;
$L__BB0_674:
	add.s64 	%rd26502, %rd26502, 1;
	setp.ne.s64 	%p1319, %rd26502, 0;
	@%p1319 bra 	$L__BB0_656;
	add.s64 	%rd26501, %rd26501, 1;
	setp.eq.s64 	%p1320, %rd26501, 0;
	selp.u64 	%rd26500, 1, 0, %p1320;
	mov.b64 	%rd26502, 0;
	bra.uni 	$L__BB0_656;
$L__BB0_676:
	add.s64 	%rd26507, %rd26507, 1;
	setp.ne.s64 	%p1329, %rd26507, 0;
	@%p1329 bra 	$L__BB0_659;
	add.s64 	%rd26506, %rd26506, 1;
	setp.eq.s64 	%p1330, %rd26506, 0;
	selp.u64 	%rd12282, 1, 0, %p1330;
	add.s64 	%rd26505, %rd26505, %rd12282;
	mov.b64 	%rd26507, 0;
	bra.uni 	$L__BB0_659;
$L__BB0_678:
	ld.const.u64 	%rd12334, [SECP256K1_P+16];
	setp.gt.u64 	%p1361, %rd26513, %rd12334;
	@%p1361 bra 	$L__BB0_682;
	setp.lt.u64 	%p1362, %rd26513, %rd12334;
	mov.u64 	%rd26523, %rd26519;
	@%p1362 bra 	$L__BB0_684;
	ld.const.u64 	%rd12336, [SECP256K1_P+8];
	setp.gt.u64 	%p1363, %rd26518, %rd12336;
	@%p1363 bra 	$L__BB0_682;
	setp.lt.u64 	%p1364, %rd26518, %rd12336;
	ld.const.u64 	%rd12338, [SECP256K1_P];
	setp.lt.u64 	%p1365, %rd26519, %rd12338;
	or.pred  	%p1366, %p1364, %p1365;
	mov.u64 	%rd26523, %rd26519;
	@%p1366 bra 	$L__BB0_684;
$L__BB0_682:
	ld.const.u64 	%rd12340, [SECP256K1_P];
	sub.s64 	%rd26523, %rd26519, %rd12340;
	setp.lt.u64 	%p1367, %rd26519, %rd12340;
	selp.u64 	%rd12341, 1, 0, %p1367;
	ld.const.u64 	%rd12342, [SECP256K1_P+8];
	sub.s64 	%rd12343, %rd26518, %rd12342;
	setp.lt.u64 	%p1368, %rd26518, %rd12342;
	selp.s64 	%rd12344, -1, 0, %p1367;
	add.s64 	%rd26518, %rd12343, %rd12344;
	setp.lt.u64 	%p1369, %rd12343, %rd12341;
	or.pred  	%p1370, %p1368, %p1369;
	selp.u64 	%rd12345, 1, 0, %p1370;
	ld.const.u64 	%rd12346, [SECP256K1_P+16];
	sub.s64 	%rd12347, %rd26513, %rd12346;
	setp.lt.u64 	%p1371, %rd26513, %rd12346;
	selp.s64 	%rd12348, -1, 0, %p1370;
	add.s64 	%rd26513, %rd12347, %rd12348;
	setp.lt.u64 	%p1372, %rd12347, %rd12345;
	or.pred  	%p1373, %p1371, %p1372;
	selp.s64 	%rd12349, -1, 0, %p1373;
	sub.s64 	%rd12351, %rd26512, %rd12312;
	add.s64 	%rd26512, %rd12351, %rd12349;
	bra.uni 	$L__BB0_684;
$L__BB0_683:
	setp.lt.u64 	%p1360, %rd26512, %rd12312;
	mov.u64 	%rd26523, %rd26519;
	@%p1360 bra 	$L__BB0_684;
	bra.uni 	$L__BB0_678;
$L__BB0_684:
	mov.b64 	%rd26525, 0;
	st.local.v2.u64 	[%rd70+32], {%rd26525, %rd26525};
	st.local.v2.u64 	[%rd70+48], {%rd26525, %rd26525};
	mul.lo.s64 	%rd1779, %rd26483, %rd26283;
	mul.hi.u64 	%rd12353, %rd26283, %rd26483;
	mul.lo.s64 	%rd12354, %rd26478, %rd26283;
	mul.hi.u64 	%rd12355, %rd26283, %rd26478;
	add.s64 	%rd26528, %rd12354, %rd12353;
	setp.lt.u64 	%p1374, %rd26528, %rd12354;
	selp.u64 	%rd12356, 1, 0, %p1374;
	st.local.v2.u64 	[%rd70], {%rd1779, %rd26528};
	add.s64 	%rd12357, %rd12355, %rd12356;
	mul.lo.s64 	%rd12358, %rd26473, %rd26283;
	mul.hi.u64 	%rd12359, %rd26283, %rd26473;
	add.s64 	%rd26527, %rd12358, %rd12357;
	setp.lt.u64 	%p1375, %rd26527, %rd12358;
	selp.u64 	%rd12360, 1, 0, %p1375;
	add.s64 	%rd12361, %rd12359, %rd12360;
	mul.lo.s64 	%rd12362, %rd26472, %rd26283;
	mul.hi.u64 	%rd12363, %rd26283, %rd26472;
	add.s64 	%rd26526, %rd12362, %rd12361;
	setp.lt.u64 	%p1376, %rd26526, %rd12362;
	selp.u64 	%rd12364, 1, 0, %p1376;
	st.local.v2.u64 	[%rd70+16], {%rd26527, %rd26526};
	add.s64 	%rd26524, %rd12363, %rd12364;
	setp.eq.s64 	%p1377, %rd26524, 0;
	@%p1377 bra 	$L__BB0_688;
	mov.b32 	%r4517, 4;
$L__BB0_686:
	mul.wide.u32 	%rd12366, %r4517, 8;
	add.s64 	%rd12367, %rd70, %rd12366;
	ld.local.u64 	%rd12368, [%rd12367];
	add.s64 	%rd12369, %rd12368, %rd26524;
	setp.lt.u64 	%p1378, %rd12369, %rd12368;
	st.local.u64 	[%rd12367], %rd12369;
	add.s32 	%r4517, %r4517, 1;
	mov.b64 	%rd26524, 1;
	@%p1378 bra 	$L__BB0_686;
	ld.local.u64 	%rd26528, [%rd70+8];
	ld.local.v2.u64 	{%rd26527, %rd26526}, [%rd70+16];
	ld.local.u64 	%rd26525, [%rd70+32];
$L__BB0_688:
	mul.hi.u64 	%rd12370, %rd26282, %rd26483;
	mad.lo.s64 	%rd12371, %rd26483, %rd26282, %rd26528;
	setp.lt.u64 	%p1379, %rd12371, %rd26528;
	selp.u64 	%rd12372, 1, 0, %p1379;
	st.local.u64 	[%rd70+8], %rd12371;
	add.s64 	%rd12373, %rd12370, %rd12372;
	mul.hi.u64 	%rd12374, %rd26282, %rd26478;
	mad.lo.s64 	%rd12375, %rd26478, %rd26282, %rd26527;
	setp.lt.u64 	%p1380, %rd12375, %rd26527;
	selp.u64 	%rd12376, 1, 0, %p1380;
	add.s64 	%rd26532, %rd12375, %rd12373;
	setp.lt.u64 	%p1381, %rd26532, %rd12375;
	selp.u64 	%rd12377, 1, 0, %p1381;
	add.s64 	%rd12378, %rd12374, %rd12376;
	add.s64 	%rd12379, %rd12378, %rd12377;
	mul.hi.u64 	%rd12380, %rd26282, %rd26473;
	mad.lo.s64 	%rd12381, %rd26473, %rd26282, %rd26526;
	setp.lt.u64 	%p1382, %rd12381, %rd26526;
	selp.u64 	%rd12382, 1, 0, %p1382;
	add.s64 	%rd26531, %rd12381, %rd12379;
	setp.lt.u64 	%p1383, %rd26531, %rd12381;
	selp.u64 	%rd12383, 1, 0, %p1383;
	st.local.v2.u64 	[%rd70+16], {%rd26532, %rd26531};
	add.s64 	%rd12384, %rd12380, %rd12382;
	add.s64 	%rd12385, %rd12384, %rd12383;
	mul.hi.u64 	%rd12386, %rd26282, %rd26472;
	mad.lo.s64 	%rd12387, %rd26472, %rd26282, %rd26525;
	setp.lt.u64 	%p1384, %rd12387, %rd26525;
	selp.u64 	%rd12388, 1, 0, %p1384;
	add.s64 	%rd26530, %rd12387, %rd12385;
	setp.lt.u64 	%p1385, %rd26530, %rd12387;
	selp.u64 	%rd12389, 1, 0, %p1385;
	st.local.u64 	[%rd70+32], %rd26530;
	add.s64 	%rd12390, %rd12386, %rd12388;
	add.s64 	%rd26529, %rd12390, %rd12389;
	setp.eq.s64 	%p1386, %rd26529, 0;
	@%p1386 bra 	$L__BB0_692;
	mov.b32 	%r4518, 5;
$L__BB0_690:
	mul.wide.u32 	%rd12392, %r4518, 8;
	add.s64 	%rd12393, %rd70, %rd12392;
	ld.local.u64 	%rd12394, [%rd12393];
	add.s64 	%rd12395, %rd12394, %rd26529;
	setp.lt.u64 	%p1387, %rd12395, %rd12394;
	st.local.u64 	[%rd12393], %rd12395;
	add.s32 	%r4518, %r4518, 1;
	mov.b64 	%rd26529, 1;
	@%p1387 bra 	$L__BB0_690;
	ld.local.v2.u64 	{%rd26532, %rd26531}, [%rd70+16];
	ld.local.u64 	%rd26530, [%rd70+32];
$L__BB0_692:
	mul.hi.u64 	%rd12396, %rd26281, %rd26483;
	mad.lo.s64 	%rd12397, %rd26483, %rd26281, %rd26532;
	setp.lt.u64 	%p1388, %rd12397, %rd26532;
	selp.u64 	%rd12398, 1, 0, %p1388;
	add.s64 	%rd12399, %rd12396, %rd12398;
	mul.hi.u64 	%rd12400, %rd26281, %rd26478;
	mad.lo.s64 	%rd12401, %rd26478, %rd26281, %rd26531;
	setp.lt.u64 	%p1389, %rd12401, %rd26531;
	selp.u64 	%rd12402, 1, 0, %p1389;
	add.s64 	%rd26536, %rd12401, %rd12399;
	setp.lt.u64 	%p1390, %rd26536, %rd12401;
	selp.u64 	%rd12403, 1, 0, %p1390;
	st.local.v2.u64 	[%rd70+16], {%rd12397, %rd26536};
	add.s64 	%rd12404, %rd12400, %rd12402;
	add.s64 	%rd12405, %rd12404, %rd12403;
	mul.hi.u64 	%rd12406, %rd26281, %rd26473;
	mad.lo.s64 	%rd12407, %rd26473, %rd26281, %rd26530;
	setp.lt.u64 	%p1391, %rd12407, %rd26530;
	selp.u64 	%rd12408, 1, 0, %p1391;
	add.s64 	%rd26535, %rd12407, %rd12405;
	setp.lt.u64 	%p1392, %rd26535, %rd12407;
	selp.u64 	%rd12409, 1, 0, %p1392;
	add.s64 	%rd12410, %rd12406, %rd12408;
	add.s64 	%rd12411, %rd12410, %rd12409;
	mul.hi.u64 	%rd12412, %rd26281, %rd26472;
	ld.local.u64 	%rd12413, [%rd70+40];
	mad.lo.s64 	%rd12414, %rd26472, %rd26281, %rd12413;
	setp.lt.u64 	%p1393, %rd12414, %rd12413;
	selp.u64 	%rd12415, 1, 0, %p1393;
	add.s64 	%rd26534, %rd12414, %rd12411;
	setp.lt.u64 	%p1394, %rd26534, %rd12414;
	selp.u64 	%rd12416, 1, 0, %p1394;
	st.local.v2.u64 	[%rd70+32], {%rd26535, %rd26534};
	add.s64 	%rd12417, %rd12412, %rd12415;
	add.s64 	%rd26533, %rd12417, %rd12416;
	setp.eq.s64 	%p1395, %rd26533, 0;
	@%p1395 bra 	$L__BB0_696;
	mov.b32 	%r4519, 6;
$L__BB0_694:
	mul.wide.u32 	%rd12419, %r4519, 8;
	add.s64 	%rd12420, %rd70, %rd12419;
	ld.local.u64 	%rd12421, [%rd12420];
	add.s64 	%rd12422, %rd12421, %rd26533;
	setp.lt.u64 	%p1396, %rd12422, %rd12421;
	st.local.u64 	[%rd12420], %rd12422;
	add.s32 	%r4519, %r4519, 1;
	mov.b64 	%rd26533, 1;
	@%p1396 bra 	$L__BB0_694;
	ld.local.u64 	%rd26536, [%rd70+24];
	ld.local.v2.u64 	{%rd26535, %rd26534}, [%rd70+32];
$L__BB0_696:
	mul.hi.u64 	%rd12423, %rd26280, %rd26483;
	mad.lo.s64 	%rd26541, %rd26483, %rd26280, %rd26536;
	setp.lt.u64 	%p1397, %rd26541, %rd26536;
	selp.u64 	%rd12424, 1, 0, %p1397;
	st.local.u64 	[%rd70+24], %rd26541;
	add.s64 	%rd12425, %rd12423, %rd12424;
	mul.hi.u64 	%rd12426, %rd26280, %rd26478;
	mad.lo.s64 	%rd12427, %rd26478, %rd26280, %rd26535;
	setp.lt.u64 	%p1398, %rd12427, %rd26535;
	selp.u64 	%rd12428, 1, 0, %p1398;
	add.s64 	%rd26538, %rd12427, %rd12425;
	setp.lt.u64 	%p1399, %rd26538, %rd12427;
	selp.u64 	%rd12429, 1, 0, %p1399;
	add.s64 	%rd12430, %rd12426, %rd12428;
	add.s64 	%rd12431, %rd12430, %rd12429;
	mul.hi.u64 	%rd12432, %rd26280, %rd26473;
	mad.lo.s64 	%rd12433, %rd26473, %rd26280, %rd26534;
	setp.lt.u64 	%p1400, %rd12433, %rd26534;
	selp.u64 	%rd12434, 1, 0, %p1400;
	add.s64 	%rd12435, %rd12433, %rd12431;
	setp.lt.u64 	%p1401, %rd12435, %rd12433;
	selp.u64 	%rd12436, 1, 0, %p1401;
	st.local.v2.u64 	[%rd70+32], {%rd26538, %rd12435};
	add.s64 	%rd12437, %rd12432, %rd12434;
	add.s64 	%rd12438, %rd12437, %rd12436;
	mul.hi.u64 	%rd12439, %rd26280, %rd26472;
	ld.local.u64 	%rd12440, [%rd70+48];
	mad.lo.s64 	%rd12441, %rd26472, %rd26280, %rd12440;
	setp.lt.u64 	%p1402, %rd12441, %rd12440;
	selp.u64 	%rd12442, 1, 0, %p1402;
	add.s64 	%rd12443, %rd12441, %rd12438;
	setp.lt.u64 	%p1403, %rd12443, %rd12441;
	selp.u64 	%rd12444, 1, 0, %p1403;
	st.local.u64 	[%rd70+48], %rd12443;
	add.s64 	%rd12445, %rd12439, %rd12442;
	add.s64 	%rd26537, %rd12445, %rd12444;
	setp.eq.s64 	%p1404, %rd26537, 0;
	@%p1404 bra 	$L__BB0_700;
	mov.b32 	%r4520, 7;
$L__BB0_698:
	mul.wide.u32 	%rd12447, %r4520, 8;
	add.s64 	%rd12448, %rd70, %rd12447;
	ld.local.u64 	%rd12449, [%rd12448];
	add.s64 	%rd12450, %rd12449, %rd26537;
	setp.lt.u64 	%p1405, %rd12450, %rd12449;
	st.local.u64 	[%rd12448], %rd12450;
	add.s32 	%r4520, %r4520, 1;
	mov.b64 	%rd26537, 1;
	@%p1405 bra 	$L__BB0_698;
	ld.local.u64 	%rd26541, [%rd70+24];
	ld.local.u64 	%rd26538, [%rd70+32];
$L__BB0_700:
	ld.local.u64 	%rd12452, [%rd70+8];
	ld.local.u64 	%rd26542, [%rd70+16];
	shl.b64 	%rd12453, %rd26538, 32;
	shr.u64 	%rd12454, %rd26538, 32;
	add.s64 	%rd1824, %rd1779, %rd12453;
	setp.lt.u64 	%p1406, %rd1824, %rd1779;
	selp.u64 	%rd12455, 1, 0, %p1406;
	add.s64 	%rd12456, %rd12454, %rd12455;
	add.s64 	%rd1825, %rd12456, %rd12452;
	max.u64 	%rd12457, %rd12456, %rd12452;
	setp.gt.u64 	%p1407, %rd12457, %rd1825;
	mov.b64 	%rd26540, 0;
	@%p1407 bra 	$L__BB0_719;
$L__BB0_701:
	ld.local.u64 	%rd1829, [%rd70+40];
	shl.b64 	%rd12460, %rd1829, 32;
	shr.u64 	%rd12461, %rd1829, 32;
	add.s64 	%rd1830, %rd1825, %rd12460;
	setp.lt.u64 	%p1410, %rd1830, %rd1825;
	selp.u64 	%rd12462, 1, 0, %p1410;
	add.s64 	%rd12463, %rd12461, %rd12462;
	add.s64 	%rd1831, %rd12463, %rd26542;
	max.u64 	%rd12464, %rd12463, %rd26542;
	setp.le.u64 	%p1411, %rd12464, %rd1831;
	@%p1411 bra 	$L__BB0_703;
	add.s64 	%rd26541, %rd26541, 1;
	setp.eq.s64 	%p1412, %rd26541, 0;
	selp.u64 	%rd12465, 1, 0, %p1412;
	add.s64 	%rd26540, %rd26540, %rd12465;
$L__BB0_703:
	ld.local.v2.u64 	{%rd1836, %rd1837}, [%rd70+48];
	shl.b64 	%rd12466, %rd1836, 32;
	shr.u64 	%rd12467, %rd1836, 32;
	add.s64 	%rd26547, %rd1831, %rd12466;
	setp.lt.u64 	%p1413, %rd26547, %rd1831;
	selp.u64 	%rd12468, 1, 0, %p1413;
	add.s64 	%rd12469, %rd12467, %rd12468;
	add.s64 	%rd12470, %rd12469, %rd26541;
	max.u64 	%rd12471, %rd12469, %rd26541;
	setp.gt.u64 	%p1414, %rd12471, %rd12470;
	selp.u64 	%rd12472, 1, 0, %p1414;
	add.s64 	%rd12473, %rd26540, %rd12472;
	shl.b64 	%rd12474, %rd1837, 32;
	shr.u64 	%rd12475, %rd1837, 32;
	add.s64 	%rd26546, %rd12470, %rd12474;
	setp.lt.u64 	%p1415, %rd26546, %rd12470;
	selp.u64 	%rd12476, 1, 0, %p1415;
	add.s64 	%rd12477, %rd12473, %rd12475;
	add.s64 	%rd26545, %rd12477, %rd12476;
	mov.b64 	%rd12478, 977;
	mul.hi.u64 	%rd12479, %rd26538, %rd12478;
	mad.lo.s64 	%rd26555, %rd26538, 977, %rd1824;
	setp.lt.u64 	%p1416, %rd26555, %rd1824;
	selp.u64 	%rd12480, 1, 0, %p1416;
	add.s64 	%rd12481, %rd12479, %rd12480;
	add.s64 	%rd1842, %rd12481, %rd1830;
	max.u64 	%rd12482, %rd12481, %rd1830;
	setp.gt.u64 	%p1417, %rd12482, %rd1842;
	@%p1417 bra 	$L__BB0_721;
$L__BB0_704:
	mov.b64 	%rd12485, 977;
	mul.hi.u64 	%rd12486, %rd1829, %rd12485;
	mad.lo.s64 	%rd26562, %rd1829, 977, %rd1842;
	setp.lt.u64 	%p1420, %rd26562, %rd1842;
	selp.u64 	%rd12487, 1, 0, %p1420;
	add.s64 	%rd12488, %rd12486, %rd12487;
	add.s64 	%rd1850, %rd12488, %rd26547;
	max.u64 	%rd12489, %rd12488, %rd26547;
	setp.le.u64 	%p1421, %rd12489, %rd1850;
	@%p1421 bra 	$L__BB0_706;
	add.s64 	%rd26546, %rd26546, 1;
	setp.eq.s64 	%p1422, %rd26546, 0;
	selp.u64 	%rd12490, 1, 0, %p1422;
	add.s64 	%rd26545, %rd26545, %rd12490;
$L__BB0_706:
	mov.b64 	%rd12491, 977;
	mul.hi.u64 	%rd12492, %rd1836, %rd12491;
	mad.lo.s64 	%rd26553, %rd1836, 977, %rd1850;
	setp.lt.u64 	%p1423, %rd26553, %rd1850;
	selp.u64 	%rd12493, 1, 0, %p1423;
	add.s64 	%rd12494, %rd12492, %rd12493;
	add.s64 	%rd12495, %rd12494, %rd26546;
	max.u64 	%rd12496, %rd12494, %rd26546;
	setp.gt.u64 	%p1424, %rd12496, %rd12495;
	selp.u64 	%rd12497, 1, 0, %p1424;
	add.s64 	%rd12498, %rd26545, %rd12497;
	mul.hi.u64 	%rd12499, %rd1837, %rd12491;
	mad.lo.s64 	%rd26552, %rd1837, 977, %rd12495;
	setp.lt.u64 	%p1425, %rd26552, %rd12495;
	selp.u64 	%rd12500, 1, 0, %p1425;
	add.s64 	%rd12501, %rd12498, %rd12499;
	add.s64 	%rd1857, %rd12501, %rd12500;
	setp.eq.s64 	%p1426, %rd1857, 0;
	@%p1426 bra 	$L__BB0_711;
	shl.b64 	%rd12502, %rd1857, 32;
	shr.u64 	%rd12503, %rd1857, 32;
	add.s64 	%rd1861, %rd26555, %rd12502;
	setp.lt.u64 	%p1427, %rd1861, %rd26555;
	selp.u64 	%rd12504, 1, 0, %p1427;
	add.s64 	%rd12505, %rd12503, %rd12504;
	add.s64 	%rd1862, %rd12505, %rd26562;
	max.u64 	%rd12506, %rd12505, %rd26562;
	setp.le.u64 	%p1428, %rd12506, %rd1862;
	@%p1428 bra 	$L__BB0_709;
	add.s64 	%rd26553, %rd26553, 1;
	setp.eq.s64 	%p1429, %rd26553, 0;
	selp.u64 	%rd12507, 1, 0, %p1429;
	add.s64 	%rd26552, %rd26552, %rd12507;
$L__BB0_709:
	mov.b64 	%rd12508, 977;
	mul.hi.u64 	%rd12509, %rd1857, %rd12508;
	mad.lo.s64 	%rd26555, %rd1857, 977, %rd1861;
	setp.lt.u64 	%p1430, %rd26555, %rd1861;
	selp.u64 	%rd12510, 1, 0, %p1430;
	add.s64 	%rd12511, %rd12509, %rd12510;
	add.s64 	%rd26562, %rd12511, %rd1862;
	max.u64 	%rd12512, %rd12511, %rd1862;
	setp.le.u64 	%p1431, %rd12512, %rd26562;
	@%p1431 bra 	$L__BB0_711;
	add.s64 	%rd26553, %rd26553, 1;
	setp.eq.s64 	%p1432, %rd26553, 0;
	selp.u64 	%rd12513, 1, 0, %p1432;
	add.s64 	%rd26552, %rd26552, %rd12513;
$L__BB0_711:
	ld.const.u64 	%rd12514, [SECP256K1_P+24];
	setp.gt.u64 	%p1433, %rd26552, %rd12514;
	@%p1433 bra 	$L__BB0_717;
	setp.lt.u64 	%p1434, %rd26552, %rd12514;
	mov.u64 	%rd26559, %rd26555;
	@%p1434 bra 	$L__BB0_718;
	ld.const.u64 	%rd12516, [SECP256K1_P+16];
	setp.gt.u64 	%p1435, %rd26553, %rd12516;
	@%p1435 bra 	$L__BB0_717;
	setp.lt.u64 	%p1436, %rd26553, %rd12516;
	mov.u64 	%rd26559, %rd26555;
	@%p1436 bra 	$L__BB0_718;
	ld.const.u64 	%rd12518, [SECP256K1_P+8];
	setp.gt.u64 	%p1437, %rd26562, %rd12518;
	@%p1437 bra 	$L__BB0_717;
	setp.lt.u64 	%p1438, %rd26562, %rd12518;
	ld.const.u64 	%rd12520, [SECP256K1_P];
	setp.lt.u64 	%p1439, %rd26555, %rd12520;
	or.pred  	%p1440, %p1438, %p1439;
	mov.u64 	%rd26559, %rd26555;
	@%p1440 bra 	$L__BB0_718;
$L__BB0_717:
	ld.const.u64 	%rd12522, [SECP256K1_P];
	sub.s64 	%rd26559, %rd26555, %rd12522;
	setp.lt.u64 	%p1441, %rd26555, %rd12522;
	selp.u64 	%rd12523, 1, 0, %p1441;
	ld.const.u64 	%rd12524, [SECP256K1_P+8];
	sub.s64 	%rd12525, %rd26562, %rd12524;
	setp.lt.u64 	%p1442, %rd26562, %rd12524;
	selp.s64 	%rd12526, -1, 0, %p1441;
	add.s64 	%rd26562, %rd12525, %rd12526;
	setp.lt.u64 	%p1443, %rd12525, %rd12523;
	or.pred  	%p1444, %p1442, %p1443;
	selp.u64 	%rd12527, 1, 0, %p1444;
	ld.const.u64 	%rd12528, [SECP256K1_P+16];
	sub.s64 	%rd12529, %rd26553, %rd12528;
	setp.lt.u64 	%p1445, %rd26553, %rd12528;
	selp.s64 	%rd12530, -1, 0, %p1444;
	add.s64 	%rd26553, %rd12529, %rd12530;
	setp.lt.u64 	%p1446, %rd12529, %rd12527;
	or.pred  	%p1447, %p1445, %p1446;
	selp.s64 	%rd12531, -1, 0, %p1447;
	sub.s64 	%rd12533, %rd26552, %rd12514;
	add.s64 	%rd26552, %rd12533, %rd12531;
$L__BB0_718:
	setp.gt.u64 	%p1448, %rd26552, %rd12514;
	@%p1448 bra 	$L__BB0_727;
	bra.uni 	$L__BB0_728;
$L__BB0_719:
	add.s64 	%rd26542, %rd26542, 1;
	setp.ne.s64 	%p1408, %rd26542, 0;
	@%p1408 bra 	$L__BB0_701;
	add.s64 	%rd26541, %rd26541, 1;
	setp.eq.s64 	%p1409, %rd26541, 0;
	selp.u64 	%rd26540, 1, 0, %p1409;
	mov.b64 	%rd26542, 0;
	bra.uni 	$L__BB0_701;
$L__BB0_721:
	add.s64 	%rd26547, %rd26547, 1;
	setp.ne.s64 	%p1418, %rd26547, 0;
	@%p1418 bra 	$L__BB0_704;
	add.s64 	%rd26546, %rd26546, 1;
	setp.eq.s64 	%p1419, %rd26546, 0;
	selp.u64 	%rd12484, 1, 0, %p1419;
	add.s64 	%rd26545, %rd26545, %rd12484;
	mov.b64 	%rd26547, 0;
	bra.uni 	$L__BB0_704;
$L__BB0_723:
	ld.const.u64 	%rd12536, [SECP256K1_P+16];
	setp.gt.u64 	%p1450, %rd26553, %rd12536;
	@%p1450 bra 	$L__BB0_727;
	setp.lt.u64 	%p1451, %rd26553, %rd12536;
	mov.u64 	%rd26563, %rd26559;
	@%p1451 bra 	$L__BB0_729;
	ld.const.u64 	%rd12538, [SECP256K1_P+8];
	setp.gt.u64 	%p1452, %rd26562, %rd12538;
	@%p1452 bra 	$L__BB0_727;
	setp.lt.u64 	%p1453, %rd26562, %rd12538;
	ld.const.u64 	%rd12540, [SECP256K1_P];
	setp.lt.u64 	%p1454, %rd26559, %rd12540;
	or.pred  	%p1455, %p1453, %p1454;
	mov.u64 	%rd26563, %rd26559;
	@%p1455 bra 	$L__BB0_729;
$L__BB0_727:
	ld.const.u64 	%rd12542, [SECP256K1_P];
	sub.s64 	%rd26563, %rd26559, %rd12542;
	setp.lt.u64 	%p1456, %rd26559, %rd12542;
	selp.u64 	%rd12543, 1, 0, %p1456;
	ld.const.u64 	%rd12544, [SECP256K1_P+8];
	sub.s64 	%rd12545, %rd26562, %rd12544;
	setp.lt.u64 	%p1457, %rd26562, %rd12544;
	selp.s64 	%rd12546, -1, 0, %p1456;
	add.s64 	%rd26562, %rd12545, %rd12546;
	setp.lt.u64 	%p1458, %rd12545, %rd12543;
	or.pred  	%p1459, %p1457, %p1458;
	selp.u64 	%rd12547, 1, 0, %p1459;
	ld.const.u64 	%rd12548, [SECP256K1_P+16];
	sub.s64 	%rd12549, %rd26553, %rd12548;
	setp.lt.u64 	%p1460, %rd26553, %rd12548;
	selp.s64 	%rd12550, -1, 0, %p1459;
	add.s64 	%rd26553, %rd12549, %rd12550;
	setp.lt.u64 	%p1461, %rd12549, %rd12547;
	or.pred  	%p1462, %p1460, %p1461;
	selp.s64 	%rd12551, -1, 0, %p1462;
	sub.s64 	%rd12553, %rd26552, %rd12514;
	add.s64 	%rd26552, %rd12553, %rd12551;
	bra.uni 	$L__BB0_729;
$L__BB0_728:
	setp.lt.u64 	%p1449, %rd26552, %rd12514;
	mov.u64 	%rd26563, %rd26559;
	@%p1449 bra 	$L__BB0_729;
	bra.uni 	$L__BB0_723;
$L__BB0_729:
	mov.b64 	%rd26565, 0;
	st.local.v2.u64 	[%rd69+32], {%rd26565, %rd26565};
	st.local.v2.u64 	[%rd69+48], {%rd26565, %rd26565};
	ld.const.u64 	%rd12555, [SECP256K1_GY];
	mul.lo.s64 	%rd1891, %rd26523, %rd12555;
	mul.hi.u64 	%rd12556, %rd12555, %rd26523;
	mul.lo.s64 	%rd12557, %rd26518, %rd12555;
	mul.hi.u64 	%rd12558, %rd12555, %rd26518;
	add.s64 	%rd26568, %rd12557, %rd12556;
	setp.lt.u64 	%p1463, %rd26568, %rd12557;
	selp.u64 	%rd12559, 1, 0, %p1463;
	st.local.v2.u64 	[%rd69], {%rd1891, %rd26568};
	add.s64 	%rd12560, %rd12558, %rd12559;
	mul.lo.s64 	%rd12561, %rd26513, %rd12555;
	mul.hi.u64 	%rd12562, %rd12555, %rd26513;
	add.s64 	%rd26567, %rd12561, %rd12560;
	setp.lt.u64 	%p1464, %rd26567, %rd12561;
	selp.u64 	%rd12563, 1, 0, %p1464;
	add.s64 	%rd12564, %rd12562, %rd12563;
	mul.lo.s64 	%rd12565, %rd26512, %rd12555;
	mul.hi.u64 	%rd12566, %rd12555, %rd26512;
	add.s64 	%rd26566, %rd12565, %rd12564;
	setp.lt.u64 	%p1465, %rd26566, %rd12565;
	selp.u64 	%rd12567, 1, 0, %p1465;
	st.local.v2.u64 	[%rd69+16], {%rd26567, %rd26566};
	add.s64 	%rd26564, %rd12566, %rd12567;
	setp.eq.s64 	%p1466, %rd26564, 0;
	@%p1466 bra 	$L__BB0_733;
	mov.b32 	%r4521, 4;
$L__BB0_731:
	mul.wide.u32 	%rd12569, %r4521, 8;
	add.s64 	%rd12570, %rd69, %rd12569;
	ld.local.u64 	%rd12571, [%rd12570];
	add.s64 	%rd12572, %rd12571, %rd26564;
	setp.lt.u64 	%p1467, %rd12572, %rd12571;
	st.local.u64 	[%rd12570], %rd12572;
	add.s32 	%r4521, %r4521, 1;
	mov.b64 	%rd26564, 1;
	@%p1467 bra 	$L__BB0_731;
	ld.local.u64 	%rd26568, [%rd69+8];
	ld.local.v2.u64 	{%rd26567, %rd26566}, [%rd69+16];
	ld.local.u64 	%rd26565, [%rd69+32];
$L__BB0_733:
	ld.const.u64 	%rd12573, [SECP256K1_GY+8];
	mul.hi.u64 	%rd12574, %rd12573, %rd26523;
	mad.lo.s64 	%rd12575, %rd26523, %rd12573, %rd26568;
	setp.lt.u64 	%p1468, %rd12575, %rd26568;
	selp.u64 	%rd12576, 1, 0, %p1468;
	st.local.u64 	[%rd69+8], %rd12575;
	add.s64 	%rd12577, %rd12574, %rd12576;
	mul.hi.u64 	%rd12578, %rd12573, %rd26518;
	mad.lo.s64 	%rd12579, %rd26518, %rd12573, %rd26567;
	setp.lt.u64 	%p1469, %rd12579, %rd26567;
	selp.u64 	%rd12580, 1, 0, %p1469;
	add.s64 	%rd26572, %rd12579, %rd12577;
	setp.lt.u64 	%p1470, %rd26572, %rd12579;
	selp.u64 	%rd12581, 1, 0, %p1470;
	add.s64 	%rd12582, %rd12578, %rd12580;
	add.s64 	%rd12583, %rd12582, %rd12581;
	mul.hi.u64 	%rd12584, %rd12573, %rd26513;
	mad.lo.s64 	%rd12585, %rd26513, %rd12573, %rd26566;
	setp.lt.u64 	%p1471, %rd12585, %rd26566;
	selp.u64 	%rd12586, 1, 0, %p1471;
	add.s64 	%rd26571, %rd12585, %rd12583;
	setp.lt.u64 	%p1472, %rd26571, %rd12585;
	selp.u64 	%rd12587, 1, 0, %p1472;
	st.local.v2.u64 	[%rd69+16], {%rd26572, %rd26571};
	add.s64 	%rd12588, %rd12584, %rd12586;
	add.s64 	%rd12589, %rd12588, %rd12587;
	mul.hi.u64 	%rd12590, %rd12573, %rd26512;
	mad.lo.s64 	%rd12591, %rd26512, %rd12573, %rd26565;
	setp.lt.u64 	%p1473, %rd12591, %rd26565;
	selp.u64 	%rd12592, 1, 0, %p1473;
	add.s64 	%rd26570, %rd12591, %rd12589;
	setp.lt.u64 	%p1474, %rd26570, %rd12591;
	selp.u64 	%rd12593, 1, 0, %p1474;
	st.local.u64 	[%rd69+32], %rd26570;
	add.s64 	%rd12594, %rd12590, %rd12592;
	add.s64 	%rd26569, %rd12594, %rd12593;
	setp.eq.s64 	%p1475, %rd26569, 0;
	@%p1475 bra 	$L__BB0_737;
	mov.b32 	%r4522, 5;
$L__BB0_735:
	mul.wide.u32 	%rd12596, %r4522, 8;
	add.s64 	%rd12597, %rd69, %rd12596;
	ld.local.u64 	%rd12598, [%rd12597];
	add.s64 	%rd12599, %rd12598, %rd26569;
	setp.lt.u64 	%p1476, %rd12599, %rd12598;
	st.local.u64 	[%rd12597], %rd12599;
	add.s32 	%r4522, %r4522, 1;
	mov.b64 	%rd26569, 1;
	@%p1476 bra 	$L__BB0_735;
	ld.local.v2.u64 	{%rd26572, %rd26571}, [%rd69+16];
	ld.local.u64 	%rd26570, [%rd69+32];
$L__BB0_737:
	ld.const.u64 	%rd12600, [SECP256K1_GY+16];
	mul.hi.u64 	%rd12601, %rd12600, %rd26523;
	mad.lo.s64 	%rd12602, %rd26523, %rd12600, %rd26572;
	setp.lt.u64 	%p1477, %rd12602, %rd26572;
	selp.u64 	%rd12603, 1, 0, %p1477;
	add.s64 	%rd12604, %rd12601, %rd12603;
	mul.hi.u64 	%rd12605, %rd12600, %rd26518;
	mad.lo.s64 	%rd12606, %rd26518, %rd12600, %rd26571;
	setp.lt.u64 	%p1478, %rd12606, %rd26571;
	selp.u64 	%rd12607, 1, 0, %p1478;
	add.s64 	%rd26576, %rd12606, %rd12604;
	setp.lt.u64 	%p1479, %rd26576, %rd12606;
	selp.u64 	%rd12608, 1, 0, %p1479;
	st.local.v2.u64 	[%rd69+16], {%rd12602, %rd26576};
	add.s64 	%rd12609, %rd12605, %rd12607;
	add.s64 	%rd12610, %rd12609, %rd12608;
	mul.hi.u64 	%rd12611, %rd12600, %rd26513;
	mad.lo.s64 	%rd12612, %rd26513, %rd12600, %rd26570;
	setp.lt.u64 	%p1480, %rd12612, %rd26570;
	selp.u64 	%rd12613, 1, 0, %p1480;
	add.s64 	%rd26575, %rd12612, %rd12610;
	setp.lt.u64 	%p1481, %rd26575, %rd12612;
	selp.u64 	%rd12614, 1, 0, %p1481;
	add.s64 	%rd12615, %rd12611, %rd12613;
	add.s64 	%rd12616, %rd12615, %rd12614;
	mul.hi.u64 	%rd12617, %rd12600, %rd26512;
	ld.local.u64 	%rd12618, [%rd69+40];
	mad.lo.s64 	%rd12619, %rd26512, %rd12600, %rd12618;
	setp.lt.u64 	%p1482, %rd12619, %rd12618;
	selp.u64 	%rd12620, 1, 0, %p1482;
	add.s64 	%rd26574, %rd12619, %rd12616;
	setp.lt.u64 	%p1483, %rd26574, %rd12619;
	selp.u64 	%rd12621, 1, 0, %p1483;
	st.local.v2.u64 	[%rd69+32], {%rd26575, %rd26574};
	add.s64 	%rd12622, %rd12617, %rd12620;
	add.s64 	%rd26573, %rd12622, %rd12621;
	setp.eq.s64 	%p1484, %rd26573, 0;
	@%p1484 bra 	$L__BB0_741;
	mov.b32 	%r4523, 6;
$L__BB0_739:
	mul.wide.u32 	%rd12624, %r4523, 8;
	add.s64 	%rd12625, %rd69, %rd12624;
	ld.local.u64 	%rd12626, [%rd12625];
	add.s64 	%rd12627, %rd12626, %rd26573;
	setp.lt.u64 	%p1485, %rd12627, %rd12626;
	st.local.u64 	[%rd12625], %rd12627;
	add.s32 	%r4523, %r4523, 1;
	mov.b64 	%rd26573, 1;
	@%p1485 bra 	$L__BB0_739;
	ld.local.u64 	%rd26576, [%rd69+24];
	ld.local.v2.u64 	{%rd26575, %rd26574}, [%rd69+32];
$L__BB0_741:
	ld.const.u64 	%rd12628, [SECP256K1_GY+24];
	mul.hi.u64 	%rd12629, %rd12628, %rd26523;
	mad.lo.s64 	%rd26581, %rd26523, %rd12628, %rd26576;
	setp.lt.u64 	%p1486, %rd26581, %rd26576;
	selp.u64 	%rd12630, 1, 0, %p1486;
	st.local.u64 	[%rd69+24], %rd26581;
	add.s64 	%rd12631, %rd12629, %rd12630;
	mul.hi.u64 	%rd12632, %rd12628, %rd26518;
	mad.lo.s64 	%rd12633, %rd26518, %rd12628, %rd26575;
	setp.lt.u64 	%p1487, %rd12633, %rd26575;
	selp.u64 	%rd12634, 1, 0, %p1487;
	add.s64 	%rd26578, %rd12633, %rd12631;
	setp.lt.u64 	%p1488, %rd26578, %rd12633;
	selp.u64 	%rd12635, 1, 0, %p1488;
	add.s64 	%rd12636, %rd12632, %rd12634;
	add.s64 	%rd12637, %rd12636, %rd12635;
	mul.hi.u64 	%rd12638, %rd12628, %rd26513;
	mad.lo.s64 	%rd12639, %rd26513, %rd12628, %rd26574;
	setp.lt.u64 	%p1489, %rd12639, %rd26574;
	selp.u64 	%rd12640, 1, 0, %p1489;
	add.s64 	%rd12641, %rd12639, %rd12637;
	setp.lt.u64 	%p1490, %rd12641, %rd12639;
	selp.u64 	%rd12642, 1, 0, %p1490;
	st.local.v2.u64 	[%rd69+32], {%rd26578, %rd12641};
	add.s64 	%rd12643, %rd12638, %rd12640;
	add.s64 	%rd12644, %rd12643, %rd12642;
	mul.hi.u64 	%rd12645, %rd12628, %rd26512;
	ld.local.u64 	%rd12646, [%rd69+48];
	mad.lo.s64 	%rd12647, %rd26512, %rd12628, %rd12646;
	setp.lt.u64 	%p1491, %rd12647, %rd12646;
	selp.u64 	%rd12648, 1, 0, %p1491;
	add.s64 	%rd12649, %rd12647, %rd12644;
	setp.lt.u64 	%p1492, %rd12649, %rd12647;
	selp.u64 	%rd12650, 1, 0, %p1492;
	st.local.u64 	[%rd69+48], %rd12649;
	add.s64 	%rd12651, %rd12645, %rd12648;
	add.s64 	%rd26577, %rd12651, %rd12650;
	setp.eq.s64 	%p1493, %rd26577, 0;
	@%p1493 bra 	$L__BB0_745;
	mov.b32 	%r4524, 7;
$L__BB0_743:
	mul.wide.u32 	%rd12653, %r4524, 8;
	add.s64 	%rd12654, %rd69, %rd12653;
	ld.local.u64 	%rd12655, [%rd12654];
	add.s64 	%rd12656, %rd12655, %rd26577;
	setp.lt.u64 	%p1494, %rd12656, %rd12655;
	st.local.u64 	[%rd12654], %rd12656;
	add.s32 	%r4524, %r4524, 1;
	mov.b64 	%rd26577, 1;
	@%p1494 bra 	$L__BB0_743;
	ld.local.u64 	%rd26581, [%rd69+24];
	ld.local.u64 	%rd26578, [%rd69+32];
$L__BB0_745:
	ld.local.u64 	%rd12658, [%rd69+8];
	ld.local.u64 	%rd26582, [%rd69+16];
	shl.b64 	%rd12659, %rd26578, 32;
	shr.u64 	%rd12660, %rd26578, 32;
	add.s64 	%rd1936, %rd1891, %rd12659;
	setp.lt.u64 	%p1495, %rd1936, %rd1891;
	selp.u64 	%rd12661, 1, 0, %p1495;
	add.s64 	%rd12662, %rd12660, %rd12661;
	add.s64 	%rd1937, %rd12662, %rd12658;
	max.u64 	%rd12663, %rd12662, %rd12658;
	setp.gt.u64 	%p1496, %rd12663, %rd1937;
	mov.b64 	%rd26580, 0;
	@%p1496 bra 	$L__BB0_764;
$L__BB0_746:
	ld.local.u64 	%rd1941, [%rd69+40];
	shl.b64 	%rd12666, %rd1941, 32;
	shr.u64 	%rd12667, %rd1941, 32;
	add.s64 	%rd1942, %rd1937, %rd12666;
	setp.lt.u64 	%p1499, %rd1942, %rd1937;
	selp.u64 	%rd12668, 1, 0, %p1499;
	add.s64 	%rd12669, %rd12667, %rd12668;
	add.s64 	%rd1943, %rd12669, %rd26582;
	max.u64 	%rd12670, %rd12669, %rd26582;
	setp.le.u64 	%p1500, %rd12670, %rd1943;
	@%p1500 bra 	$L__BB0_748;
	add.s64 	%rd26581, %rd26581, 1;
	setp.eq.s64 	%p1501, %rd26581, 0;
	selp.u64 	%rd12671, 1, 0, %p1501;
	add.s64 	%rd26580, %rd26580, %rd12671;
$L__BB0_748:
	ld.local.v2.u64 	{%rd1948, %rd1949}, [%rd69+48];
	shl.b64 	%rd12672, %rd1948, 32;
	shr.u64 	%rd12673, %rd1948, 32;
	add.s64 	%rd26587, %rd1943, %rd12672;
	setp.lt.u64 	%p1502, %rd26587, %rd1943;
	selp.u64 	%rd12674, 1, 0, %p1502;
	add.s64 	%rd12675, %rd12673, %rd12674;
	add.s64 	%rd12676, %rd12675, %rd26581;
	max.u64 	%rd12677, %rd12675, %rd26581;
	setp.gt.u64 	%p1503, %rd12677, %rd12676;
	selp.u64 	%rd12678, 1, 0, %p1503;
	add.s64 	%rd12679, %rd26580, %rd12678;
	shl.b64 	%rd12680, %rd1949, 32;
	shr.u64 	%rd12681, %rd1949, 32;
	add.s64 	%rd26586, %rd12676, %rd12680;
	setp.lt.u64 	%p1504, %rd26586, %rd12676;
	selp.u64 	%rd12682, 1, 0, %p1504;
	add.s64 	%rd12683, %rd12679, %rd12681;
	add.s64 	%rd26585, %rd12683, %rd12682;
	mov.b64 	%rd12684, 977;
	mul.hi.u64 	%rd12685, %rd26578, %rd12684;
	mad.lo.s64 	%rd26595, %rd26578, 977, %rd1936;
	setp.lt.u64 	%p1505, %rd26595, %rd1936;
	selp.u64 	%rd12686, 1, 0, %p1505;
	add.s64 	%rd12687, %rd12685, %rd12686;
	add.s64 	%rd1954, %rd12687, %rd1942;
	max.u64 	%rd12688, %rd12687, %rd1942;
	setp.gt.u64 	%p1506, %rd12688, %rd1954;
	@%p1506 bra 	$L__BB0_766;
$L__BB0_749:
	mov.b64 	%rd12691, 977;
	mul.hi.u64 	%rd12692, %rd1941, %rd12691;
	mad.lo.s64 	%rd26602, %rd1941, 977, %rd1954;
	setp.lt.u64 	%p1509, %rd26602, %rd1954;
	selp.u64 	%rd12693, 1, 0, %p1509;
	add.s64 	%rd12694, %rd12692, %rd12693;
	add.s64 	%rd1962, %rd12694, %rd26587;
	max.u64 	%rd12695, %rd12694, %rd26587;
	setp.le.u64 	%p1510, %rd12695, %rd1962;
	@%p1510 bra 	$L__BB0_751;
	add.s64 	%rd26586, %rd26586, 1;
	setp.eq.s64 	%p1511, %rd26586, 0;
	selp.u64 	%rd12696, 1, 0, %p1511;
	add.s64 	%rd26585, %rd26585, %rd12696;
$L__BB0_751:
	mov.b64 	%rd12697, 977;
	mul.hi.u64 	%rd12698, %rd1948, %rd12697;
	mad.lo.s64 	%rd26593, %rd1948, 977, %rd1962;
	setp.lt.u64 	%p1512, %rd26593, %rd1962;
	selp.u64 	%rd12699, 1, 0, %p1512;
	add.s64 	%rd12700, %rd12698, %rd12699;
	add.s64 	%rd12701, %rd12700, %rd26586;
	max.u64 	%rd12702, %rd12700, %rd26586;
	setp.gt.u64 	%p1513, %rd12702, %rd12701;
	selp.u64 	%rd12703, 1, 0, %p1513;
	add.s64 	%rd12704, %rd26585, %rd12703;
	mul.hi.u64 	%rd12705, %rd1949, %rd12697;
	mad.lo.s64 	%rd26592, %rd1949, 977, %rd12701;
	setp.lt.u64 	%p1514, %rd26592, %rd12701;
	selp.u64 	%rd12706, 1, 0, %p1514;
	add.s64 	%rd12707, %rd12704, %rd12705;
	add.s64 	%rd1969, %rd12707, %rd12706;
	setp.eq.s64 	%p1515, %rd1969, 0;
	@%p1515 bra 	$L__BB0_756;
	shl.b64 	%rd12708, %rd1969, 32;
	shr.u64 	%rd12709, %rd1969, 32;
	add.s64 	%rd1973, %rd26595, %rd12708;
	setp.lt.u64 	%p1516, %rd1973, %rd26595;
	selp.u64 	%rd12710, 1, 0, %p1516;
	add.s64 	%rd12711, %rd12709, %rd12710;
	add.s64 	%rd1974, %rd12711, %rd26602;
	max.u64 	%rd12712, %rd12711, %rd26602;
	setp.le.u64 	%p1517, %rd12712, %rd1974;
	@%p1517 bra 	$L__BB0_754;
	add.s64 	%rd26593, %rd26593, 1;
	setp.eq.s64 	%p1518, %rd26593, 0;
	selp.u64 	%rd12713, 1, 0, %p1518;
	add.s64 	%rd26592, %rd26592, %rd12713;
$L__BB0_754:
	mov.b64 	%rd12714, 977;
	mul.hi.u64 	%rd12715, %rd1969, %rd12714;
	mad.lo.s64 	%rd26595, %rd1969, 977, %rd1973;
	setp.lt.u64 	%p1519, %rd26595, %rd1973;
	selp.u64 	%rd12716, 1, 0, %p1519;
	add.s64 	%rd12717, %rd12715, %rd12716;
	add.s64 	%rd26602, %rd12717, %rd1974;
	max.u64 	%rd12718, %rd12717, %rd1974;
	setp.le.u64 	%p1520, %rd12718, %rd26602;
	@%p1520 bra 	$L__BB0_756;
	add.s64 	%rd26593, %rd26593, 1;
	setp.eq.s64 	%p1521, %rd26593, 0;
	selp.u64 	%rd12719, 1, 0, %p1521;
	add.s64 	%rd26592, %rd26592, %rd12719;
$L__BB0_756:
	ld.const.u64 	%rd12720, [SECP256K1_P+24];
	setp.gt.u64 	%p1522, %rd26592, %rd12720;
	@%p1522 bra 	$L__BB0_762;
	setp.lt.u64 	%p1523, %rd26592, %rd12720;
	mov.u64 	%rd26599, %rd26595;
	@%p1523 bra 	$L__BB0_763;
	ld.const.u64 	%rd12722, [SECP256K1_P+16];
	setp.gt.u64 	%p1524, %rd26593, %rd12722;
	@%p1524 bra 	$L__BB0_762;
	setp.lt.u64 	%p1525, %rd26593, %rd12722;
	mov.u64 	%rd26599, %rd26595;
	@%p1525 bra 	$L__BB0_763;
	ld.const.u64 	%rd12724, [SECP256K1_P+8];
	setp.gt.u64 	%p1526, %rd26602, %rd12724;
	@%p1526 bra 	$L__BB0_762;
	setp.lt.u64 	%p1527, %rd26602, %rd12724;
	ld.const.u64 	%rd12726, [SECP256K1_P];
	setp.lt.u64 	%p1528, %rd26595, %rd12726;
	or.pred  	%p1529, %p1527, %p1528;
	mov.u64 	%rd26599, %rd26595;
	@%p1529 bra 	$L__BB0_763;
$L__BB0_762:
	ld.const.u64 	%rd12728, [SECP256K1_P];
	sub.s64 	%rd26599, %rd26595, %rd12728;
	setp.lt.u64 	%p1530, %rd26595, %rd12728;
	selp.u64 	%rd12729, 1, 0, %p1530;
	ld.const.u64 	%rd12730, [SECP256K1_P+8];
	sub.s64 	%rd12731, %rd26602, %rd12730;
	setp.lt.u64 	%p1531, %rd26602, %rd12730;
	selp.s64 	%rd12732, -1, 0, %p1530;
	add.s64 	%rd26602, %rd12731, %rd12732;
	setp.lt.u64 	%p1532, %rd12731, %rd12729;
	or.pred  	%p1533, %p1531, %p1532;
	selp.u64 	%rd12733, 1, 0, %p1533;
	ld.const.u64 	%rd12734, [SECP256K1_P+16];
	sub.s64 	%rd12735, %rd26593, %rd12734;
	setp.lt.u64 	%p1534, %rd26593, %rd12734;
	selp.s64 	%rd12736, -1, 0, %p1533;
	add.s64 	%rd26593, %rd12735, %rd12736;
	setp.lt.u64 	%p1535, %rd12735, %rd12733;
	or.pred  	%p1536, %p1534, %p1535;
	selp.s64 	%rd12737, -1, 0, %p1536;
	sub.s64 	%rd12739, %rd26592, %rd12720;
	add.s64 	%rd26592, %rd12739, %rd12737;
$L__BB0_763:
	setp.gt.u64 	%p1537, %rd26592, %rd12720;
	@%p1537 bra 	$L__BB0_772;
	bra.uni 	$L__BB0_773;
$L__BB0_764:
	add.s64 	%rd26582, %rd26582, 1;
	setp.ne.s64 	%p1497, %rd26582, 0;
	@%p1497 bra 	$L__BB0_746;
	add.s64 	%rd26581, %rd26581, 1;
	setp.eq.s64 	%p1498, %rd26581, 0;
	selp.u64 	%rd26580, 1, 0, %p1498;
	mov.b64 	%rd26582, 0;
	bra.uni 	$L__BB0_746;
$L__BB0_766:
	add.s64 	%rd26587, %rd26587, 1;
	setp.ne.s64 	%p1507, %rd26587, 0;
	@%p1507 bra 	$L__BB0_749;
	add.s64 	%rd26586, %rd26586, 1;
	setp.eq.s64 	%p1508, %rd26586, 0;
	selp.u64 	%rd12690, 1, 0, %p1508;
	add.s64 	%rd26585, %rd26585, %rd12690;
	mov.b64 	%rd26587, 0;
	bra.uni 	$L__BB0_749;
$L__BB0_768:
	ld.const.u64 	%rd12742, [SECP256K1_P+16];
	setp.gt.u64 	%p1539, %rd26593, %rd12742;
	@%p1539 bra 	$L__BB0_772;
	setp.lt.u64 	%p1540, %rd26593, %rd12742;
	mov.u64 	%rd26603, %rd26599;
	@%p1540 bra 	$L__BB0_774;
	ld.const.u64 	%rd12744, [SECP256K1_P+8];
	setp.gt.u64 	%p1541, %rd26602, %rd12744;
	@%p1541 bra 	$L__BB0_772;
	setp.lt.u64 	%p1542, %rd26602, %rd12744;
	ld.const.u64 	%rd12746, [SECP256K1_P];
	setp.lt.u64 	%p1543, %rd26599, %rd12746;
	or.pred  	%p1544, %p1542, %p1543;
	mov.u64 	%rd26603, %rd26599;
	@%p1544 bra 	$L__BB0_774;
$L__BB0_772:
	ld.const.u64 	%rd12748, [SECP256K1_P];
	sub.s64 	%rd26603, %rd26599, %rd12748;
	setp.lt.u64 	%p1545, %rd26599, %rd12748;
	selp.u64 	%rd12749, 1, 0, %p1545;
	ld.const.u64 	%rd12750, [SECP256K1_P+8];
	sub.s64 	%rd12751, %rd26602, %rd12750;
	setp.lt.u64 	%p1546, %rd26602, %rd12750;
	selp.s64 	%rd12752, -1, 0, %p1545;
	add.s64 	%rd26602, %rd12751, %rd12752;
	setp.lt.u64 	%p1547, %rd12751, %rd12749;
	or.pred  	%p1548, %p1546, %p1547;
	selp.u64 	%rd12753, 1, 0, %p1548;
	ld.const.u64 	%rd12754, [SECP256K1_P+16];
	sub.s64 	%rd12755, %rd26593, %rd12754;
	setp.lt.u64 	%p1549, %rd26593, %rd12754;
	selp.s64 	%rd12756, -1, 0, %p1548;
	add.s64 	%rd26593, %rd12755, %rd12756;
	setp.lt.u64 	%p1550, %rd12755, %rd12753;
	or.pred  	%p1551, %p1549, %p1550;
	selp.s64 	%rd12757, -1, 0, %p1551;
	sub.s64 	%rd12759, %rd26592, %rd12720;
	add.s64 	%rd26592, %rd12759, %rd12757;
	bra.uni 	$L__BB0_774;
$L__BB0_773:
	setp.lt.u64 	%p1538, %rd26592, %rd12720;
	mov.u64 	%rd26603, %rd26599;
	@%p1538 bra 	$L__BB0_774;
	bra.uni 	$L__BB0_768;
$L__BB0_774:
	setp.lt.u64 	%p1552, %rd26432, %rd26392;
	@%p1552 bra 	$L__BB0_1185;
	setp.gt.u64 	%p1553, %rd26432, %rd26392;
	setp.ne.s64 	%p1554, %rd26433, %rd26393;
	setp.ne.s64 	%p1555, %rd26442, %rd26402;
	or.pred  	%p1556, %p1554, %p1555;
	or.pred  	%p1557, %p1556, %p1553;
	setp.ne.s64 	%p1558, %rd26403, %rd26443;
	or.pred  	%p1559, %p1557, %p1558;
	@%p1559 bra 	$L__BB0_1185;
	setp.lt.u64 	%p1560, %rd26592, %rd26552;
	mov.b64 	%rd28310, 0;
	mov.u64 	%rd28311, %rd28310;
	mov.u64 	%rd28312, %rd28310;
	mov.u64 	%rd28313, %rd28310;
	mov.u64 	%rd28314, %rd28310;
	mov.u64 	%rd28315, %rd28310;
	mov.u64 	%rd28316, %rd28310;
	mov.u64 	%rd28317, %rd28310;
	mov.u64 	%rd28318, %rd28310;
	mov.u64 	%rd28319, %rd28310;
	mov.u64 	%rd28320, %rd28310;
	mov.u64 	%rd28321, %rd28310;
	@%p1560 bra 	$L__BB0_1595;
	setp.gt.u64 	%p1561, %rd26592, %rd26552;
	setp.ne.s64 	%p1562, %rd26593, %rd26553;
	setp.ne.s64 	%p1563, %rd26602, %rd26562;
	or.pred  	%p1564, %p1562, %p1563;
	or.pred  	%p1565, %p1564, %p1561;
	setp.ne.s64 	%p1566, %rd26563, %rd26603;
	or.pred  	%p1567, %p1565, %p1566;
	@%p1567 bra 	$L__BB0_1595;
	mov.b64 	%rd26605, 0;
	st.local.v2.u64 	[%rd68+32], {%rd26605, %rd26605};
	st.local.v2.u64 	[%rd68+48], {%rd26605, %rd26605};
	mul.lo.s64 	%rd12763, %rd26287, %rd26287;
	mul.hi.u64 	%rd12764, %rd26287, %rd26287;
	mul.lo.s64 	%rd12765, %rd26286, %rd26287;
	mul.hi.u64 	%rd12766, %rd26287, %rd26286;
	add.s64 	%rd26608, %rd12765, %rd12764;
	setp.lt.u64 	%p1568, %rd26608, %rd12765;
	selp.u64 	%rd12767, 1, 0, %p1568;
	st.local.v2.u64 	[%rd68], {%rd12763, %rd26608};
	add.s64 	%rd12768, %rd12766, %rd12767;
	mul.lo.s64 	%rd12769, %rd26285, %rd26287;
	mul.hi.u64 	%rd12770, %rd26287, %rd26285;
	add.s64 	%rd26607, %rd12769, %rd12768;
	setp.lt.u64 	%p1569, %rd26607, %rd12769;
	selp.u64 	%rd12771, 1, 0, %p1569;
	add.s64 	%rd12772, %rd12770, %rd12771;
	mul.lo.s64 	%rd12773, %rd26284, %rd26287;
	mul.hi.u64 	%rd12774, %rd26287, %rd26284;
	add.s64 	%rd26606, %rd12773, %rd12772;
	setp.lt.u64 	%p1570, %rd26606, %rd12773;
	selp.u64 	%rd12775, 1, 0, %p1570;
	st.local.v2.u64 	[%rd68+16], {%rd26607, %rd26606};
	add.s64 	%rd26604, %rd12774, %rd12775;
	setp.eq.s64 	%p1571, %rd26604, 0;
	@%p1571 bra 	$L__BB0_782;
	mov.b32 	%r4525, 4;
$L__BB0_780:
	mul.wide.u32 	%rd12777, %r4525, 8;
	add.s64 	%rd12778, %rd68, %rd12777;
	ld.local.u64 	%rd12779, [%rd12778];
	add.s64 	%rd12780, %rd12779, %rd26604;
	setp.lt.u64 	%p1572, %rd12780, %rd12779;
	st.local.u64 	[%rd12778], %rd12780;
	add.s32 	%r4525, %r4525, 1;
	mov.b64 	%rd26604, 1;
	@%p1572 bra 	$L__BB0_780;
	ld.local.u64 	%rd26608, [%rd68+8];
	ld.local.v2.u64 	{%rd26607, %rd26606}, [%rd68+16];
	ld.local.u64 	%rd26605, [%rd68+32];
$L__BB0_782:
	mul.hi.u64 	%rd12781, %rd26286, %rd26287;
	mad.lo.s64 	%rd12782, %rd26286, %rd26287, %rd26608;
	setp.lt.u64 	%p1573, %rd12782, %rd26608;
	selp.u64 	%rd12783, 1, 0, %p1573;
	st.local.u64 	[%rd68+8], %rd12782;
	add.s64 	%rd12784, %rd12781, %rd12783;
	mul.hi.u64 	%rd12785, %rd26286, %rd26286;
	mad.lo.s64 	%rd12786, %rd26286, %rd26286, %rd26607;
	setp.lt.u64 	%p1574, %rd12786, %rd26607;
	selp.u64 	%rd12787, 1, 0, %p1574;
	add.s64 	%rd26612, %rd12786, %rd12784;
	setp.lt.u64 	%p1575, %rd26612, %rd12786;
	selp.u64 	%rd12788, 1, 0, %p1575;
	add.s64 	%rd12789, %rd12785, %rd12787;
	add.s64 	%rd12790, %rd12789, %rd12788;
	mul.lo.s64 	%rd2017, %rd26285, %rd26286;
	mul.hi.u64 	%rd12791, %rd26286, %rd26285;
	add.s64 	%rd12792, %rd26606, %rd2017;
	setp.lt.u64 	%p1576, %rd12792, %rd26606;
	selp.u64 	%rd12793, 1, 0, %p1576;
	add.s64 	%rd26611, %rd12792, %rd12790;
	setp.lt.u64 	%p1577, %rd26611, %rd12792;
	selp.u64 	%rd12794, 1, 0, %p1577;
	st.local.v2.u64 	[%rd68+16], {%rd26612, %rd26611};
	add.s64 	%rd12795, %rd12791, %rd12793;
	add.s64 	%rd12796, %rd12795, %rd12794;
	mul.hi.u64 	%rd12797, %rd26286, %rd26284;
	mad.lo.s64 	%rd12798, %rd26284, %rd26286, %rd26605;
	setp.lt.u64 	%p1578, %rd12798, %rd26605;
	selp.u64 	%rd12799, 1, 0, %p1578;
	add.s64 	%rd26610, %rd12798, %rd12796;
	setp.lt.u64 	%p1579, %rd26610, %rd12798;
	selp.u64 	%rd12800, 1, 0, %p1579;
	st.local.u64 	[%rd68+32], %rd26610;
	add.s64 	%rd12801, %rd12797, %rd12799;
	add.s64 	%rd26609, %rd12801, %rd12800;
	setp.eq.s64 	%p1580, %rd26609, 0;
	@%p1580 bra 	$L__BB0_786;
	mov.b32 	%r4526, 5;
$L__BB0_784:
	mul.wide.u32 	%rd12803, %r4526, 8;
	add.s64 	%rd12804, %rd68, %rd12803;
	ld.local.u64 	%rd12805, [%rd12804];
	add.s64 	%rd12806, %rd12805, %rd26609;
	setp.lt.u64 	%p1581, %rd12806, %rd12805;
	st.local.u64 	[%rd12804], %rd12806;
	add.s32 	%r4526, %r4526, 1;
	mov.b64 	%rd26609, 1;
	@%p1581 bra 	$L__BB0_784;
	ld.local.v2.u64 	{%rd26612, %rd26611}, [%rd68+16];
	ld.local.u64 	%rd26610, [%rd68+32];
$L__BB0_786:
	mul.hi.u64 	%rd12807, %rd26285, %rd26287;
	mad.lo.s64 	%rd12808, %rd26285, %rd26287, %rd26612;
	setp.lt.u64 	%p1582, %rd12808, %rd26612;
	selp.u64 	%rd12809, 1, 0, %p1582;
	add.s64 	%rd12810, %rd12807, %rd12809;
	mul.hi.u64 	%rd12811, %rd26285, %rd26286;
	add.s64 	%rd12812, %rd26611, %rd2017;
	setp.lt.u64 	%p1583, %rd12812, %rd26611;
	selp.u64 	%rd12813, 1, 0, %p1583;
	add.s64 	%rd26616, %rd12812, %rd12810;
	setp.lt.u64 	%p1584, %rd26616, %rd12812;
	selp.u64 	%rd12814, 1, 0, %p1584;
	st.local.v2.u64 	[%rd68+16], {%rd12808, %rd26616};
	add.s64 	%rd12815, %rd12811, %rd12813;
	add.s64 	%rd12816, %rd12815, %rd12814;
	mul.hi.u64 	%rd12817, %rd26285, %rd26285;
	mad.lo.s64 	%rd12818, %rd26285, %rd26285, %rd26610;
	setp.lt.u64 	%p1585, %rd12818, %rd26610;
	selp.u64 	%rd12819, 1, 0, %p1585;
	add.s64 	%rd26615, %rd12818, %rd12816;
	setp.lt.u64 	%p1586, %rd26615, %rd12818;
	selp.u64 	%rd12820, 1, 0, %p1586;
	add.s64 	%rd12821, %rd12817, %rd12819;
	add.s64 	%rd12822, %rd12821, %rd12820;
	mul.lo.s64 	%rd2030, %rd26284, %rd26285;
	mul.hi.u64 	%rd12823, %rd26285, %rd26284;
	ld.local.u64 	%rd12824, [%rd68+40];
	add.s64 	%rd12825, %rd12824, %rd2030;
	setp.lt.u64 	%p1587, %rd12825, %rd12824;
	selp.u64 	%rd12826, 1, 0, %p1587;
	add.s64 	%rd26614, %rd12825, %rd12822;
	setp.lt.u64 	%p1588, %rd26614, %rd12825;
	selp.u64 	%rd12827, 1, 0, %p1588;
	st.local.v2.u64 	[%rd68+32], {%rd26615, %rd26614};
	add.s64 	%rd12828, %rd12823, %rd12826;
	add.s64 	%rd26613, %rd12828, %rd12827;
	setp.eq.s64 	%p1589, %rd26613, 0;
	@%p1589 bra 	$L__BB0_790;
	mov.b32 	%r4527, 6;
$L__BB0_788:
	mul.wide.u32 	%rd12830, %r4527, 8;
	add.s64 	%rd12831, %rd68, %rd12830;
	ld.local.u64 	%rd12832, [%rd12831];
	add.s64 	%rd12833, %rd12832, %rd26613;
	setp.lt.u64 	%p1590, %rd12833, %rd12832;
	st.local.u64 	[%rd12831], %rd12833;
	add.s32 	%r4527, %r4527, 1;
	mov.b64 	%rd26613, 1;
	@%p1590 bra 	$L__BB0_788;
	ld.local.u64 	%rd26616, [%rd68+24];
	ld.local.v2.u64 	{%rd26615, %rd26614}, [%rd68+32];
$L__BB0_790:
	mul.hi.u64 	%rd12834, %rd26284, %rd26287;
	mad.lo.s64 	%rd26621, %rd26284, %rd26287, %rd26616;
	setp.lt.u64 	%p1591, %rd26621, %rd26616;
	selp.u64 	%rd12835, 1, 0, %p1591;
	st.local.u64 	[%rd68+24], %rd26621;
	add.s64 	%rd12836, %rd12834, %rd12835;
	mul.hi.u64 	%rd12837, %rd26284, %rd26286;
	mad.lo.s64 	%rd12838, %rd26284, %rd26286, %rd26615;
	setp.lt.u64 	%p1592, %rd12838, %rd26615;
	selp.u64 	%rd12839, 1, 0, %p1592;
	add.s64 	%rd26618, %rd12838, %rd12836;
	setp.lt.u64 	%p1593, %rd26618, %rd12838;
	selp.u64 	%rd12840, 1, 0, %p1593;
	add.s64 	%rd12841, %rd12837, %rd12839;
	add.s64 	%rd12842, %rd12841, %rd12840;
	mul.hi.u64 	%rd12843, %rd26284, %rd26285;
	add.s64 	%rd12844, %rd26614, %rd2030;
	setp.lt.u64 	%p1594, %rd12844, %rd26614;
	selp.u64 	%rd12845, 1, 0, %p1594;
	add.s64 	%rd12846, %rd12844, %rd12842;
	setp.lt.u64 	%p1595, %rd12846, %rd12844;
	selp.u64 	%rd12847, 1, 0, %p1595;
	st.local.v2.u64 	[%rd68+32], {%rd26618, %rd12846};
	add.s64 	%rd12848, %rd12843, %rd12845;
	add.s64 	%rd12849, %rd12848, %rd12847;
	mul.hi.u64 	%rd12850, %rd26284, %rd26284;
	ld.local.u64 	%rd12851, [%rd68+48];
	mad.lo.s64 	%rd12852, %rd26284, %rd26284, %rd12851;
	setp.lt.u64 	%p1596, %rd12852, %rd12851;
	selp.u64 	%rd12853, 1, 0, %p1596;
	add.s64 	%rd12854, %rd12852, %rd12849;
	setp.lt.u64 	%p1597, %rd12854, %rd12852;
	selp.u64 	%rd12855, 1, 0, %p1597;
	st.local.u64 	[%rd68+48], %rd12854;
	add.s64 	%rd12856, %rd12850, %rd12853;
	add.s64 	%rd26617, %rd12856, %rd12855;
	setp.eq.s64 	%p1598, %rd26617, 0;
	@%p1598 bra 	$L__BB0_794;
	mov.b32 	%r4528, 7;
$L__BB0_792:
	mul.wide.u32 	%rd12858, %r4528, 8;
	add.s64 	%rd12859, %rd68, %rd12858;
	ld.local.u64 	%rd12860, [%rd12859];
	add.s64 	%rd12861, %rd12860, %rd26617;
	setp.lt.u64 	%p1599, %rd12861, %rd12860;
	st.local.u64 	[%rd12859], %rd12861;
	add.s32 	%r4528, %r4528, 1;
	mov.b64 	%rd26617, 1;
	@%p1599 bra 	$L__BB0_792;
	ld.local.u64 	%rd26621, [%rd68+24];
	ld.local.u64 	%rd26618, [%rd68+32];
$L__BB0_794:
	ld.local.u64 	%rd12863, [%rd68+8];
	ld.local.u64 	%rd26622, [%rd68+16];
	shl.b64 	%rd12864, %rd26618, 32;
	shr.u64 	%rd12865, %rd26618, 32;
	add.s64 	%rd2049, %rd12763, %rd12864;
	setp.lt.u64 	%p1600, %rd2049, %rd12763;
	selp.u64 	%rd12867, 1, 0, %p1600;
	add.s64 	%rd12868, %rd12865, %rd12867;
	add.s64 	%rd2050, %rd12868, %rd12863;
	max.u64 	%rd12869, %rd12868, %rd12863;
	setp.gt.u64 	%p1601, %rd12869, %rd2050;
	mov.b64 	%rd26620, 0;
	@%p1601 bra 	$L__BB0_813;
$L__BB0_795:
	ld.local.u64 	%rd2054, [%rd68+40];
	shl.b64 	%rd12872, %rd2054, 32;
	shr.u64 	%rd12873, %rd2054, 32;
	add.s64 	%rd2055, %rd2050, %rd12872;
	setp.lt.u64 	%p1604, %rd2055, %rd2050;
	selp.u64 	%rd12874, 1, 0, %p1604;
	add.s64 	%rd12875, %rd12873, %rd12874;
	add.s64 	%rd2056, %rd12875, %rd26622;
	max.u64 	%rd12876, %rd12875, %rd26622;
	setp.le.u64 	%p1605, %rd12876, %rd2056;
	@%p1605 bra 	$L__BB0_797;
	add.s64 	%rd26621, %rd26621, 1;
	setp.eq.s64 	%p1606, %rd26621, 0;
	selp.u64 	%rd12877, 1, 0, %p1606;
	add.s64 	%rd26620, %rd26620, %rd12877;
$L__BB0_797:
	ld.local.v2.u64 	{%rd2061, %rd2062}, [%rd68+48];
	shl.b64 	%rd12878, %rd2061, 32;
	shr.u64 	%rd12879, %rd2061, 32;
	add.s64 	%rd26627, %rd2056, %rd12878;
	setp.lt.u64 	%p1607, %rd26627, %rd2056;
	selp.u64 	%rd12880, 1, 0, %p1607;
	add.s64 	%rd12881, %rd12879, %rd12880;
	add.s64 	%rd12882, %rd12881, %rd26621;
	max.u64 	%rd12883, %rd12881, %rd26621;
	setp.gt.u64 	%p1608, %rd12883, %rd12882;
	selp.u64 	%rd12884, 1, 0, %p1608;
	add.s64 	%rd12885, %rd26620, %rd12884;
	shl.b64 	%rd12886, %rd2062, 32;
	shr.u64 	%rd12887, %rd2062, 32;
	add.s64 	%rd26626, %rd12882, %rd12886;
	setp.lt.u64 	%p1609, %rd26626, %rd12882;
	selp.u64 	%rd12888, 1, 0, %p1609;
	add.s64 	%rd12889, %rd12885, %rd12887;
	add.s64 	%rd26625, %rd12889, %rd12888;
	mov.b64 	%rd12890, 977;
	mul.hi.u64 	%rd12891, %rd26618, %rd12890;
	mad.lo.s64 	%rd26635, %rd26618, 977, %rd2049;
	setp.lt.u64 	%p1610, %rd26635, %rd2049;
	selp.u64 	%rd12892, 1, 0, %p1610;
	add.s64 	%rd12893, %rd12891, %rd12892;
	add.s64 	%rd2067, %rd12893, %rd2055;
	max.u64 	%rd12894, %rd12893, %rd2055;
	setp.gt.u64 	%p1611, %rd12894, %rd2067;
	@%p1611 bra 	$L__BB0_815;
$L__BB0_798:
	mov.b64 	%rd12897, 977;
	mul.hi.u64 	%rd12898, %rd2054, %rd12897;
	mad.lo.s64 	%rd26638, %rd2054, 977, %rd2067;
	setp.lt.u64 	%p1614, %rd26638, %rd2067;
	selp.u64 	%rd12899, 1, 0, %p1614;
	add.s64 	%rd12900, %rd12898, %rd12899;
	add.s64 	%rd2075, %rd12900, %rd26627;
	max.u64 	%rd12901, %rd12900, %rd26627;
	setp.le.u64 	%p1615, %rd12901, %rd2075;
	@%p1615 bra 	$L__BB0_800;
	add.s64 	%rd26626, %rd26626, 1;
	setp.eq.s64 	%p1616, %rd26626, 0;
	selp.u64 	%rd12902, 1, 0, %p1616;
	add.s64 	%rd26625, %rd26625, %rd12902;
$L__BB0_800:
	mov.b64 	%rd12903, 977;
	mul.hi.u64 	%rd12904, %rd2061, %rd12903;
	mad.lo.s64 	%rd26633, %rd2061, 977, %rd2075;
	setp.lt.u64 	%p1617, %rd26633, %rd2075;
	selp.u64 	%rd12905, 1, 0, %p1617;
	add.s64 	%rd12906, %rd12904, %rd12905;
	add.s64 	%rd12907, %rd12906, %rd26626;
	max.u64 	%rd12908, %rd12906, %rd26626;
	setp.gt.u64 	%p1618, %rd12908, %rd12907;
	selp.u64 	%rd12909, 1, 0, %p1618;
	add.s64 	%rd12910, %rd26625, %rd12909;
	mul.hi.u64 	%rd12911, %rd2062, %rd12903;
	mad.lo.s64 	%rd26632, %rd2062, 977, %rd12907;
	setp.lt.u64 	%p1619, %rd26632, %rd12907;
	selp.u64 	%rd12912, 1, 0, %p1619;
	add.s64 	%rd12913, %rd12910, %rd12911;
	add.s64 	%rd2082, %rd12913, %rd12912;
	setp.eq.s64 	%p1620, %rd2082, 0;
	@%p1620 bra 	$L__BB0_805;
	shl.b64 	%rd12914, %rd2082, 32;
	shr.u64 	%rd12915, %rd2082, 32;
	add.s64 	%rd2086, %rd26635, %rd12914;
	setp.lt.u64 	%p1621, %rd2086, %rd26635;
	selp.u64 	%rd12916, 1, 0, %p1621;
	add.s64 	%rd12917, %rd12915, %rd12916;
	add.s64 	%rd2087, %rd12917, %rd26638;
	max.u64 	%rd12918, %rd12917, %rd26638;
	setp.le.u64 	%p1622, %rd12918, %rd2087;
	@%p1622 bra 	$L__BB0_803;
	add.s64 	%rd26633, %rd26633, 1;
	setp.eq.s64 	%p1623, %rd26633, 0;
	selp.u64 	%rd12919, 1, 0, %p1623;
	add.s64 	%rd26632, %rd26632, %rd12919;
$L__BB0_803:
	mov.b64 	%rd12920, 977;
	mul.hi.u64 	%rd12921, %rd2082, %rd12920;
	mad.lo.s64 	%rd26635, %rd2082, 977, %rd2086;
	setp.lt.u64 	%p1624, %rd26635, %rd2086;
	selp.u64 	%rd12922, 1, 0, %p1624;
	add.s64 	%rd12923, %rd12921, %rd12922;
	add.s64 	%rd26638, %rd12923, %rd2087;
	max.u64 	%rd12924, %rd12923, %rd2087;
	setp.le.u64 	%p1625, %rd12924, %rd26638;
	@%p1625 bra 	$L__BB0_805;
	add.s64 	%rd26633, %rd26633, 1;
	setp.eq.s64 	%p1626, %rd26633, 0;
	selp.u64 	%rd12925, 1, 0, %p1626;
	add.s64 	%rd26632, %rd26632, %rd12925;
$L__BB0_805:
	ld.const.u64 	%rd2100, [SECP256K1_P+16];
	ld.const.u64 	%rd2101, [SECP256K1_P+8];
	ld.const.u64 	%rd2102, [SECP256K1_P];
	setp.gt.u64 	%p1627, %rd26632, %rd12720;
	@%p1627 bra 	$L__BB0_811;
	setp.lt.u64 	%p1628, %rd26632, %rd12720;
	mov.u64 	%rd26639, %rd26635;
	@%p1628 bra 	$L__BB0_812;
	setp.gt.u64 	%p1629, %rd26633, %rd2100;
	@%p1629 bra 	$L__BB0_811;
	setp.lt.u64 	%p1630, %rd26633, %rd2100;
	mov.u64 	%rd26639, %rd26635;
	@%p1630 bra 	$L__BB0_812;
	setp.gt.u64 	%p1631, %rd26638, %rd2101;
	@%p1631 bra 	$L__BB0_811;
	setp.lt.u64 	%p1632, %rd26638, %rd2101;
	setp.lt.u64 	%p1633, %rd26635, %rd2102;
	or.pred  	%p1634, %p1632, %p1633;
	mov.u64 	%rd26639, %rd26635;
	@%p1634 bra 	$L__BB0_812;
$L__BB0_811:
	sub.s64 	%rd26639, %rd26635, %rd2102;
	setp.lt.u64 	%p1635, %rd26635, %rd2102;
	selp.u64 	%rd12926, 1, 0, %p1635;
	sub.s64 	%rd12927, %rd26638, %rd2101;
	setp.lt.u64 	%p1636, %rd26638, %rd2101;
	selp.s64 	%rd12928, -1, 0, %p1635;
	add.s64 	%rd26638, %rd12927, %rd12928;
	setp.lt.u64 	%p1637, %rd12927, %rd12926;
	or.pred  	%p1638, %p1636, %p1637;
	selp.u64 	%rd12929, 1, 0, %p1638;
	sub.s64 	%rd12930, %rd26633, %rd2100;
	setp.lt.u64 	%p1639, %rd26633, %rd2100;
	selp.s64 	%rd12931, -1, 0, %p1638;
	add.s64 	%rd26633, %rd12930, %rd12931;
	setp.lt.u64 	%p1640, %rd12930, %rd12929;
	or.pred  	%p1641, %p1639, %p1640;
	selp.s64 	%rd12932, -1, 0, %p1641;
	sub.s64 	%rd12933, %rd26632, %rd12720;
	add.s64 	%rd26632, %rd12933, %rd12932;
$L__BB0_812:
	setp.gt.u64 	%p1642, %rd26632, %rd12720;
	@%p1642 bra 	$L__BB0_821;
	bra.uni 	$L__BB0_822;
$L__BB0_813:
	add.s64 	%rd26622, %rd26622, 1;
	setp.ne.s64 	%p1602, %rd26622, 0;
	@%p1602 bra 	$L__BB0_795;
	add.s64 	%rd26621, %rd26621, 1;
	setp.eq.s64 	%p1603, %rd26621, 0;
	selp.u64 	%rd26620, 1, 0, %p1603;
	mov.b64 	%rd26622, 0;
	bra.uni 	$L__BB0_795;
$L__BB0_815:
	add.s64 	%rd26627, %rd26627, 1;
	setp.ne.s64 	%p1612, %rd26627, 0;
	@%p1612 bra 	$L__BB0_798;
	add.s64 	%rd26626, %rd26626, 1;
	setp.eq.s64 	%p1613, %rd26626, 0;
	selp.u64 	%rd12896, 1, 0, %p1613;
	add.s64 	%rd26625, %rd26625, %rd12896;
	mov.b64 	%rd26627, 0;
	bra.uni 	$L__BB0_798;
$L__BB0_817:
	setp.gt.u64 	%p1644, %rd26633, %rd2100;
	@%p1644 bra 	$L__BB0_821;
	setp.lt.u64 	%p1645, %rd26633, %rd2100;
	mov.u64 	%rd26643, %rd26639;
	@%p1645 bra 	$L__BB0_823;
	setp.gt.u64 	%p1646, %rd26638, %rd2101;
	@%p1646 bra 	$L__BB0_821;
	setp.lt.u64 	%p1647, %rd26638, %rd2101;
	setp.lt.u64 	%p1648, %rd26639, %rd2102;
	or.pred  	%p1649, %p1647, %p1648;
	mov.u64 	%rd26643, %rd26639;
	@%p1649 bra 	$L__BB0_823;
$L__BB0_821:
	sub.s64 	%rd26643, %rd26639, %rd2102;
	setp.lt.u64 	%p1650, %rd26639, %rd2102;
	selp.u64 	%rd12934, 1, 0, %p1650;
	sub.s64 	%rd12935, %rd26638, %rd2101;
	setp.lt.u64 	%p1651, %rd26638, %rd2101;
	selp.s64 	%rd12936, -1, 0, %p1650;
	add.s64 	%rd26638, %rd12935, %rd12936;
	setp.lt.u64 	%p1652, %rd12935, %rd12934;
	or.pred  	%p1653, %p1651, %p1652;
	selp.u64 	%rd12937, 1, 0, %p1653;
	sub.s64 	%rd12938, %rd26633, %rd2100;
	setp.lt.u64 	%p1654, %rd26633, %rd2100;
	selp.s64 	%rd12939, -1, 0, %p1653;
	add.s64 	%rd26633, %rd12938, %rd12939;
	setp.lt.u64 	%p1655, %rd12938, %rd12937;
	or.pred  	%p1656, %p1654, %p1655;
	selp.s64 	%rd12940, -1, 0, %p1656;
	sub.s64 	%rd12941, %rd26632, %rd12720;
	add.s64 	%rd26632, %rd12941, %rd12940;
	bra.uni 	$L__BB0_823;
$L__BB0_822:
	setp.lt.u64 	%p1643, %rd26632, %rd12720;
	mov.u64 	%rd26643, %rd26639;
	@%p1643 bra 	$L__BB0_823;
	bra.uni 	$L__BB0_817;
$L__BB0_823:
	mov.b64 	%rd26645, 0;
	st.local.v2.u64 	[%rd67+32], {%rd26645, %rd26645};
	st.local.v2.u64 	[%rd67+48], {%rd26645, %rd26645};
	mul.lo.s64 	%rd12943, %rd26283, %rd26283;
	mul.hi.u64 	%rd12944, %rd26283, %rd26283;
	mul.lo.s64 	%rd12945, %rd26282, %rd26283;
	mul.hi.u64 	%rd12946, %rd26283, %rd26282;
	add.s64 	%rd26648, %rd12945, %rd12944;
	setp.lt.u64 	%p1657, %rd26648, %rd12945;
	selp.u64 	%rd12947, 1, 0, %p1657;
	st.local.v2.u64 	[%rd67], {%rd12943, %rd26648};
	add.s64 	%rd12948, %rd12946, %rd12947;
	mul.lo.s64 	%rd12949, %rd26281, %rd26283;
	mul.hi.u64 	%rd12950, %rd26283, %rd26281;
	add.s64 	%rd26647, %rd12949, %rd12948;
	setp.lt.u64 	%p1658, %rd26647, %rd12949;
	selp.u64 	%rd12951, 1, 0, %p1658;
	add.s64 	%rd12952, %rd12950, %rd12951;
	mul.lo.s64 	%rd12953, %rd26280, %rd26283;
	mul.hi.u64 	%rd12954, %rd26283, %rd26280;
	add.s64 	%rd26646, %rd12953, %rd12952;
	setp.lt.u64 	%p1659, %rd26646, %rd12953;
	selp.u64 	%rd12955, 1, 0, %p1659;
	st.local.v2.u64 	[%rd67+16], {%rd26647, %rd26646};
	add.s64 	%rd26644, %rd12954, %rd12955;
	setp.eq.s64 	%p1660, %rd26644, 0;
	@%p1660 bra 	$L__BB0_827;
	mov.b32 	%r4529, 4;
$L__BB0_825:
	mul.wide.u32 	%rd12957, %r4529, 8;
	add.s64 	%rd12958, %rd67, %rd12957;
	ld.local.u64 	%rd12959, [%rd12958];
	add.s64 	%rd12960, %rd12959, %rd26644;
	setp.lt.u64 	%p1661, %rd12960, %rd12959;
	st.local.u64 	[%rd12958], %rd12960;
	add.s32 	%r4529, %r4529, 1;
	mov.b64 	%rd26644, 1;
	@%p1661 bra 	$L__BB0_825;
	ld.local.u64 	%rd26648, [%rd67+8];
	ld.local.v2.u64 	{%rd26647, %rd26646}, [%rd67+16];
	ld.local.u64 	%rd26645, [%rd67+32];
$L__BB0_827:
	mul.hi.u64 	%rd12961, %rd26282, %rd26283;
	mad.lo.s64 	%rd12962, %rd26282, %rd26283, %rd26648;
	setp.lt.u64 	%p1662, %rd12962, %rd26648;
	selp.u64 	%rd12963, 1, 0, %p1662;
	st.local.u64 	[%rd67+8], %rd12962;
	add.s64 	%rd12964, %rd12961, %rd12963;
	mul.hi.u64 	%rd12965, %rd26282, %rd26282;
	mad.lo.s64 	%rd12966, %rd26282, %rd26282, %rd26647;
	setp.lt.u64 	%p1663, %rd12966, %rd26647;
	selp.u64 	%rd12967, 1, 0, %p1663;
	add.s64 	%rd26652, %rd12966, %rd12964;
	setp.lt.u64 	%p1664, %rd26652, %rd12966;
	selp.u64 	%rd12968, 1, 0, %p1664;
	add.s64 	%rd12969, %rd12965, %rd12967;
	add.s64 	%rd12970, %rd12969, %rd12968;
	mul.hi.u64 	%rd12971, %rd26282, %rd26281;
	mad.lo.s64 	%rd12972, %rd26281, %rd26282, %rd26646;
	setp.lt.u64 	%p1665, %rd12972, %rd26646;
	selp.u64 	%rd12973, 1, 0, %p1665;
	add.s64 	%rd26651, %rd12972, %rd12970;
	setp.lt.u64 	%p1666, %rd26651, %rd12972;
	selp.u64 	%rd12974, 1, 0, %p1666;
	st.local.v2.u64 	[%rd67+16], {%rd26652, %rd26651};
	add.s64 	%rd12975, %rd12971, %rd12973;
	add.s64 	%rd12976, %rd12975, %rd12974;
	mul.hi.u64 	%rd12977, %rd26282, %rd26280;
	mad.lo.s64 	%rd12978, %rd26280, %rd26282, %rd26645;
	setp.lt.u64 	%p1667, %rd12978, %rd26645;
	selp.u64 	%rd12979, 1, 0, %p1667;
	add.s64 	%rd26650, %rd12978, %rd12976;
	setp.lt.u64 	%p1668, %rd26650, %rd12978;
	selp.u64 	%rd12980, 1, 0, %p1668;
	st.local.u64 	[%rd67+32], %rd26650;
	add.s64 	%rd12981, %rd12977, %rd12979;
	add.s64 	%rd26649, %rd12981, %rd12980;
	setp.eq.s64 	%p1669, %rd26649, 0;
	@%p1669 bra 	$L__BB0_831;
	mov.b32 	%r4530, 5;
$L__BB0_829:
	mul.wide.u32 	%rd12983, %r4530, 8;
	add.s64 	%rd12984, %rd67, %rd12983;
	ld.local.u64 	%rd12985, [%rd12984];
	add.s64 	%rd12986, %rd12985, %rd26649;
	setp.lt.u64 	%p1670, %rd12986, %rd12985;
	st.local.u64 	[%rd12984], %rd12986;
	add.s32 	%r4530, %r4530, 1;
	mov.b64 	%rd26649, 1;
	@%p1670 bra 	$L__BB0_829;
	ld.local.v2.u64 	{%rd26652, %rd26651}, [%rd67+16];
	ld.local.u64 	%rd26650, [%rd67+32];
$L__BB0_831:
	mul.hi.u64 	%rd12987, %rd26281, %rd26283;
	mad.lo.s64 	%rd12988, %rd26281, %rd26283, %rd26652;
	setp.lt.u64 	%p1671, %rd12988, %rd26652;
	selp.u64 	%rd12989, 1, 0, %p1671;
	add.s64 	%rd12990, %rd12987, %rd12989;
	mul.hi.u64 	%rd12991, %rd26281, %rd26282;
	mad.lo.s64 	%rd12992, %rd26281, %rd26282, %rd26651;
	setp.lt.u64 	%p1672, %rd12992, %rd26651;
	selp.u64 	%rd12993, 1, 0, %p1672;
	add.s64 	%rd26656, %rd12992, %rd12990;
	setp.lt.u64 	%p1673, %rd26656, %rd12992;
	selp.u64 	%rd12994, 1, 0, %p1673;
	st.local.v2.u64 	[%rd67+16], {%rd12988, %rd26656};
	add.s64 	%rd12995, %rd12991, %rd12993;
	add.s64 	%rd12996, %rd12995, %rd12994;
	mul.hi.u64 	%rd12997, %rd26281, %rd26281;
	mad.lo.s64 	%rd12998, %rd26281, %rd26281, %rd26650;
	setp.lt.u64 	%p1674, %rd12998, %rd26650;
	selp.u64 	%rd12999, 1, 0, %p1674;
	add.s64 	%rd26655, %rd12998, %rd12996;
	setp.lt.u64 	%p1675, %rd26655, %rd12998;
	selp.u64 	%rd13000, 1, 0, %p1675;
	add.s64 	%rd13001, %rd12997, %rd12999;
	add.s64 	%rd13002, %rd13001, %rd13000;
	mul.hi.u64 	%rd13003, %rd26281, %rd26280;
	ld.local.u64 	%rd13004, [%rd67+40];
	mad.lo.s64 	%rd13005, %rd26280, %rd26281, %rd13004;
	setp.lt.u64 	%p1676, %rd13005, %rd13004;
	selp.u64 	%rd13006, 1, 0, %p1676;
	add.s64 	%rd26654, %rd13005, %rd13002;
	setp.lt.u64 	%p1677, %rd26654, %rd13005;
	selp.u64 	%rd13007, 1, 0, %p1677;
	st.local.v2.u64 	[%rd67+32], {%rd26655, %rd26654};
	add.s64 	%rd13008, %rd13003, %rd13006;
	add.s64 	%rd26653, %rd13008, %rd13007;
	setp.eq.s64 	%p1678, %rd26653, 0;
	@%p1678 bra 	$L__BB0_835;
	mov.b32 	%r4531, 6;
$L__BB0_833:
	mul.wide.u32 	%rd13010, %r4531, 8;
	add.s64 	%rd13011, %rd67, %rd13010;
	ld.local.u64 	%rd13012, [%rd13011];
	add.s64 	%rd13013, %rd13012, %rd26653;
	setp.lt.u64 	%p1679, %rd13013, %rd13012;
	st.local.u64 	[%rd13011], %rd13013;
	add.s32 	%r4531, %r4531, 1;
	mov.b64 	%rd26653, 1;
	@%p1679 bra 	$L__BB0_833;
	ld.local.u64 	%rd26656, [%rd67+24];
	ld.local.v2.u64 	{%rd26655, %rd26654}, [%rd67+32];
$L__BB0_835:
	mul.hi.u64 	%rd13014, %rd26280, %rd26283;
	mad.lo.s64 	%rd26661, %rd26280, %rd26283, %rd26656;
	setp.lt.u64 	%p1680, %rd26661, %rd26656;
	selp.u64 	%rd13015, 1, 0, %p1680;
	st.local.u64 	[%rd67+24], %rd26661;
	add.s64 	%rd13016, %rd13014, %rd13015;
	mul.hi.u64 	%rd13017, %rd26280, %rd26282;
	mad.lo.s64 	%rd13018, %rd26280, %rd26282, %rd26655;
	setp.lt.u64 	%p1681, %rd13018, %rd26655;
	selp.u64 	%rd13019, 1, 0, %p1681;
	add.s64 	%rd26658, %rd13018, %rd13016;
	setp.lt.u64 	%p1682, %rd26658, %rd13018;
	selp.u64 	%rd13020, 1, 0, %p1682;
	add.s64 	%rd13021, %rd13017, %rd13019;
	add.s64 	%rd13022, %rd13021, %rd13020;
	mul.hi.u64 	%rd13023, %rd26280, %rd26281;
	mad.lo.s64 	%rd13024, %rd26280, %rd26281, %rd26654;
	setp.lt.u64 	%p1683, %rd13024, %rd26654;
	selp.u64 	%rd13025, 1, 0, %p1683;
	add.s64 	%rd13026, %rd13024, %rd13022;
	setp.lt.u64 	%p1684, %rd13026, %rd13024;
	selp.u64 	%rd13027, 1, 0, %p1684;
	st.local.v2.u64 	[%rd67+32], {%rd26658, %rd13026};
	add.s64 	%rd13028, %rd13023, %rd13025;
	add.s64 	%rd13029, %rd13028, %rd13027;
	mul.hi.u64 	%rd13030, %rd26280, %rd26280;
	ld.local.u64 	%rd13031, [%rd67+48];
	mad.lo.s64 	%rd13032, %rd26280, %rd26280, %rd13031;
	setp.lt.u64 	%p1685, %rd13032, %rd13031;
	selp.u64 	%rd13033, 1, 0, %p1685;
	add.s64 	%rd13034, %rd13032, %rd13029;
	setp.lt.u64 	%p1686, %rd13034, %rd13032;
	selp.u64 	%rd13035, 1, 0, %p1686;
	st.local.u64 	[%rd67+48], %rd13034;
	add.s64 	%rd13036, %rd13030, %rd13033;
	add.s64 	%rd26657, %rd13036, %rd13035;
	setp.eq.s64 	%p1687, %rd26657, 0;
	@%p1687 bra 	$L__BB0_839;
	mov.b32 	%r4532, 7;
$L__BB0_837:
	mul.wide.u32 	%rd13038, %r4532, 8;
	add.s64 	%rd13039, %rd67, %rd13038;
	ld.local.u64 	%rd13040, [%rd13039];
	add.s64 	%rd13041, %rd13040, %rd26657;
	setp.lt.u64 	%p1688, %rd13041, %rd13040;
	st.local.u64 	[%rd13039], %rd13041;
	add.s32 	%r4532, %r4532, 1;
	mov.b64 	%rd26657, 1;
	@%p1688 bra 	$L__BB0_837;
	ld.local.u64 	%rd26661, [%rd67+24];
	ld.local.u64 	%rd26658, [%rd67+32];
$L__BB0_839:
	ld.local.u64 	%rd13043, [%rd67+8];
	ld.local.u64 	%rd26662, [%rd67+16];
	shl.b64 	%rd13044, %rd26658, 32;
	shr.u64 	%rd13045, %rd26658, 32;
	add.s64 	%rd2164, %rd12943, %rd13044;
	setp.lt.u64 	%p1689, %rd2164, %rd12943;
	selp.u64 	%rd13047, 1, 0, %p1689;
	add.s64 	%rd13048, %rd13045, %rd13047;
	add.s64 	%rd2165, %rd13048, %rd13043;
	max.u64 	%rd13049, %rd13048, %rd13043;
	setp.gt.u64 	%p1690, %rd13049, %rd2165;
	mov.b64 	%rd26660, 0;
	@%p1690 bra 	$L__BB0_858;
$L__BB0_840:
	ld.local.u64 	%rd2169, [%rd67+40];
	shl.b64 	%rd13052, %rd2169, 32;
	shr.u64 	%rd13053, %rd2169, 32;
	add.s64 	%rd2170, %rd2165, %rd13052;
	setp.lt.u64 	%p1693, %rd2170, %rd2165;
	selp.u64 	%rd13054, 1, 0, %p1693;
	add.s64 	%rd13055, %rd13053, %rd13054;
	add.s64 	%rd2171, %rd13055, %rd26662;
	max.u64 	%rd13056, %rd13055, %rd26662;
	setp.le.u64 	%p1694, %rd13056, %rd2171;
	@%p1694 bra 	$L__BB0_842;
	add.s64 	%rd26661, %rd26661, 1;
	setp.eq.s64 	%p1695, %rd26661, 0;
	selp.u64 	%rd13057, 1, 0, %p1695;
	add.s64 	%rd26660, %rd26660, %rd13057;
$L__BB0_842:
	ld.local.v2.u64 	{%rd2176, %rd2177}, [%rd67+48];
	shl.b64 	%rd13058, %rd2176, 32;
	shr.u64 	%rd13059, %rd2176, 32;
	add.s64 	%rd26667, %rd2171, %rd13058;
	setp.lt.u64 	%p1696, %rd26667, %rd2171;
	selp.u64 	%rd13060, 1, 0, %p1696;
	add.s64 	%rd13061, %rd13059, %rd13060;
	add.s64 	%rd13062, %rd13061, %rd26661;
	max.u64 	%rd13063, %rd13061, %rd26661;
	setp.gt.u64 	%p1697, %rd13063, %rd13062;
	selp.u64 	%rd13064, 1, 0, %p1697;
	add.s64 	%rd13065, %rd26660, %rd13064;
	shl.b64 	%rd13066, %rd2177, 32;
	shr.u64 	%rd13067, %rd2177, 32;
	add.s64 	%rd26666, %rd13062, %rd13066;
	setp.lt.u64 	%p1698, %rd26666, %rd13062;
	selp.u64 	%rd13068, 1, 0, %p1698;
	add.s64 	%rd13069, %rd13065, %rd13067;
	add.s64 	%rd26665, %rd13069, %rd13068;
	mov.b64 	%rd13070, 977;
	mul.hi.u64 	%rd13071, %rd26658, %rd13070;
	mad.lo.s64 	%rd26675, %rd26658, 977, %rd2164;
	setp.lt.u64 	%p1699, %rd26675, %rd2164;
	selp.u64 	%rd13072, 1, 0, %p1699;
	add.s64 	%rd13073, %rd13071, %rd13072;
	add.s64 	%rd2182, %rd13073, %rd2170;
	max.u64 	%rd13074, %rd13073, %rd2170;
	setp.gt.u64 	%p1700, %rd13074, %rd2182;
	@%p1700 bra 	$L__BB0_860;
$L__BB0_843:
	mov.b64 	%rd13077, 977;
	mul.hi.u64 	%rd13078, %rd2169, %rd13077;
	mad.lo.s64 	%rd26678, %rd2169, 977, %rd2182;
	setp.lt.u64 	%p1703, %rd26678, %rd2182;
	selp.u64 	%rd13079, 1, 0, %p1703;
	add.s64 	%rd13080, %rd13078, %rd13079;
	add.s64 	%rd2190, %rd13080, %rd26667;
	max.u64 	%rd13081, %rd13080, %rd26667;
	setp.le.u64 	%p1704, %rd13081, %rd2190;
	@%p1704 bra 	$L__BB0_845;
	add.s64 	%rd26666, %rd26666, 1;
	setp.eq.s64 	%p1705, %rd26666, 0;
	selp.u64 	%rd13082, 1, 0, %p1705;
	add.s64 	%rd26665, %rd26665, %rd13082;
$L__BB0_845:
	mov.b64 	%rd13083, 977;
	mul.hi.u64 	%rd13084, %rd2176, %rd13083;
	mad.lo.s64 	%rd26673, %rd2176, 977, %rd2190;
	setp.lt.u64 	%p1706, %rd26673, %rd2190;
	selp.u64 	%rd13085, 1, 0, %p1706;
	add.s64 	%rd13086, %rd13084, %rd13085;
	add.s64 	%rd13087, %rd13086, %rd26666;
	max.u64 	%rd13088, %rd13086, %rd26666;
	setp.gt.u64 	%p1707, %rd13088, %rd13087;
	selp.u64 	%rd13089, 1, 0, %p1707;
	add.s64 	%rd13090, %rd26665, %rd13089;
	mul.hi.u64 	%rd13091, %rd2177, %rd13083;
	mad.lo.s64 	%rd26672, %rd2177, 977, %rd13087;
	setp.lt.u64 	%p1708, %rd26672, %rd13087;
	selp.u64 	%rd13092, 1, 0, %p1708;
	add.s64 	%rd13093, %rd13090, %rd13091;
	add.s64 	%rd2197, %rd13093, %rd13092;
	setp.eq.s64 	%p1709, %rd2197, 0;
	@%p1709 bra 	$L__BB0_850;
	shl.b64 	%rd13094, %rd2197, 32;
	shr.u64 	%rd13095, %rd2197, 32;
	add.s64 	%rd2201, %rd26675, %rd13094;
	setp.lt.u64 	%p1710, %rd2201, %rd26675;
	selp.u64 	%rd13096, 1, 0, %p1710;
	add.s64 	%rd13097, %rd13095, %rd13096;
	add.s64 	%rd2202, %rd13097, %rd26678;
	max.u64 	%rd13098, %rd13097, %rd26678;
	setp.le.u64 	%p1711, %rd13098, %rd2202;
	@%p1711 bra 	$L__BB0_848;
	add.s64 	%rd26673, %rd26673, 1;
	setp.eq.s64 	%p1712, %rd26673, 0;
	selp.u64 	%rd13099, 1, 0, %p1712;
	add.s64 	%rd26672, %rd26672, %rd13099;
$L__BB0_848:
	mov.b64 	%rd13100, 977;
	mul.hi.u64 	%rd13101, %rd2197, %rd13100;
	mad.lo.s64 	%rd26675, %rd2197, 977, %rd2201;
	setp.lt.u64 	%p1713, %rd26675, %rd2201;
	selp.u64 	%rd13102, 1, 0, %p1713;
	add.s64 	%rd13103, %rd13101, %rd13102;
	add.s64 	%rd26678, %rd13103, %rd2202;
	max.u64 	%rd13104, %rd13103, %rd2202;
	setp.le.u64 	%p1714, %rd13104, %rd26678;
	@%p1714 bra 	$L__BB0_850;
	add.s64 	%rd26673, %rd26673, 1;
	setp.eq.s64 	%p1715, %rd26673, 0;
	selp.u64 	%rd13105, 1, 0, %p1715;
	add.s64 	%rd26672, %rd26672, %rd13105;
$L__BB0_850:
	setp.gt.u64 	%p1716, %rd26672, %rd12720;
	@%p1716 bra 	$L__BB0_856;
	setp.lt.u64 	%p1717, %rd26672, %rd12720;
	mov.u64 	%rd26679, %rd26675;
	@%p1717 bra 	$L__BB0_857;
	setp.gt.u64 	%p1718, %rd26673, %rd2100;
	@%p1718 bra 	$L__BB0_856;
	setp.lt.u64 	%p1719, %rd26673, %rd2100;
	mov.u64 	%rd26679, %rd26675;
	@%p1719 bra 	$L__BB0_857;
	setp.gt.u64 	%p1720, %rd26678, %rd2101;
	@%p1720 bra 	$L__BB0_856;
	setp.lt.u64 	%p1721, %rd26678, %rd2101;
	setp.lt.u64 	%p1722, %rd26675, %rd2102;
	or.pred  	%p1723, %p1721, %p1722;
	mov.u64 	%rd26679, %rd26675;
	@%p1723 bra 	$L__BB0_857;
$L__BB0_856:
	sub.s64 	%rd26679, %rd26675, %rd2102;
	setp.lt.u64 	%p1724, %rd26675, %rd2102;
	selp.u64 	%rd13109, 1, 0, %p1724;
	sub.s64 	%rd13111, %rd26678, %rd2101;
	setp.lt.u64 	%p1725, %rd26678, %rd2101;
	selp.s64 	%rd13112, -1, 0, %p1724;
	add.s64 	%rd26678, %rd13111, %rd13112;
	setp.lt.u64 	%p1726, %rd13111, %rd13109;
	or.pred  	%p1727, %p1725, %p1726;
	selp.u64 	%rd13113, 1, 0, %p1727;
	sub.s64 	%rd13115, %rd26673, %rd2100;
	setp.lt.u64 	%p1728, %rd26673, %rd2100;
	selp.s64 	%rd13116, -1, 0, %p1727;
	add.s64 	%rd26673, %rd13115, %rd13116;
	setp.lt.u64 	%p1729, %rd13115, %rd13113;
	or.pred  	%p1730, %p1728, %p1729;
	selp.s64 	%rd13117, -1, 0, %p1730;
	sub.s64 	%rd13118, %rd26672, %rd12720;
	add.s64 	%rd26672, %rd13118, %rd13117;
$L__BB0_857:
	setp.gt.u64 	%p1731, %rd26672, %rd12720;
	@%p1731 bra 	$L__BB0_866;
	bra.uni 	$L__BB0_867;
$L__BB0_858:
	add.s64 	%rd26662, %rd26662, 1;
	setp.ne.s64 	%p1691, %rd26662, 0;
	@%p1691 bra 	$L__BB0_840;
	add.s64 	%rd26661, %rd26661, 1;
	setp.eq.s64 	%p1692, %rd26661, 0;
	selp.u64 	%rd26660, 1, 0, %p1692;
	mov.b64 	%rd26662, 0;
	bra.uni 	$L__BB0_840;
$L__BB0_860:
	add.s64 	%rd26667, %rd26667, 1;
	setp.ne.s64 	%p1701, %rd26667, 0;
	@%p1701 bra 	$L__BB0_843;
	add.s64 	%rd26666, %rd26666, 1;
	setp.eq.s64 	%p1702, %rd26666, 0;
	selp.u64 	%rd13076, 1, 0, %p1702;
	add.s64 	%rd26665, %rd26665, %rd13076;
	mov.b64 	%rd26667, 0;
	bra.uni 	$L__BB0_843;
$L__BB0_862:
	setp.gt.u64 	%p1733, %rd26673, %rd2100;
	@%p1733 bra 	$L__BB0_866;
	setp.lt.u64 	%p1734, %rd26673, %rd2100;
	mov.u64 	%rd26683, %rd26679;
	@%p1734 bra 	$L__BB0_868;
	setp.gt.u64 	%p1735, %rd26678, %rd2101;
	@%p1735 bra 	$L__BB0_866;
	setp.lt.u64 	%p1736, %rd26678, %rd2101;
	setp.lt.u64 	%p1737, %rd26679, %rd2102;
	or.pred  	%p1738, %p1736, %p1737;
	mov.u64 	%rd26683, %rd26679;
	@%p1738 bra 	$L__BB0_868;
$L__BB0_866:
	sub.s64 	%rd26683, %rd26679, %rd2102;
	setp.lt.u64 	%p1739, %rd26679, %rd2102;
	selp.u64 	%rd13122, 1, 0, %p1739;
	sub.s64 	%rd13124, %rd26678, %rd2101;
	setp.lt.u64 	%p1740, %rd26678, %rd2101;
	selp.s64 	%rd13125, -1, 0, %p1739;
	add.s64 	%rd26678, %rd13124, %rd13125;
	setp.lt.u64 	%p1741, %rd13124, %rd13122;
	or.pred  	%p1742, %p1740, %p1741;
	selp.u64 	%rd13126, 1, 0, %p1742;
	sub.s64 	%rd13128, %rd26673, %rd2100;
	setp.lt.u64 	%p1743, %rd26673, %rd2100;
	selp.s64 	%rd13129, -1, 0, %p1742;
	add.s64 	%rd26673, %rd13128, %rd13129;
	setp.lt.u64 	%p1744, %rd13128, %rd13126;
	or.pred  	%p1745, %p1743, %p1744;
	selp.s64 	%rd13130, -1, 0, %p1745;
	sub.s64 	%rd13131, %rd26672, %rd12720;
	add.s64 	%rd26672, %rd13131, %rd13130;
	bra.uni 	$L__BB0_868;
$L__BB0_867:
	setp.lt.u64 	%p1732, %rd26672, %rd12720;
	mov.u64 	%rd26683, %rd26679;
	@%p1732 bra 	$L__BB0_868;
	bra.uni 	$L__BB0_862;
$L__BB0_868:
	mov.b64 	%rd26685, 0;
	st.local.v2.u64 	[%rd66+32], {%rd26685, %rd26685};
	st.local.v2.u64 	[%rd66+48], {%rd26685, %rd26685};
	mul.lo.s64 	%rd13133, %rd26683, %rd26683;
	mul.hi.u64 	%rd13134, %rd26683, %rd26683;
	mul.lo.s64 	%rd13135, %rd26678, %rd26683;
	mul.hi.u64 	%rd13136, %rd26683, %rd26678;
	add.s64 	%rd26688, %rd13135, %rd13134;
	setp.lt.u64 	%p1746, %rd26688, %rd13135;
	selp.u64 	%rd13137, 1, 0, %p1746;
	st.local.v2.u64 	[%rd66], {%rd13133, %rd26688};
	add.s64 	%rd13138, %rd13136, %rd13137;
	mul.lo.s64 	%rd13139, %rd26673, %rd26683;
	mul.hi.u64 	%rd13140, %rd26683, %rd26673;
	add.s64 	%rd26687, %rd13139, %rd13138;
	setp.lt.u64 	%p1747, %rd26687, %rd13139;
	selp.u64 	%rd13141, 1, 0, %p1747;
	add.s64 	%rd13142, %rd13140, %rd13141;
	mul.lo.s64 	%rd13143, %rd26672, %rd26683;
	mul.hi.u64 	%rd13144, %rd26683, %rd26672;
	add.s64 	%rd26686, %rd13143, %rd13142;
	setp.lt.u64 	%p1748, %rd26686, %rd13143;
	selp.u64 	%rd13145, 1, 0, %p1748;
	st.local.v2.u64 	[%rd66+16], {%rd26687, %rd26686};
	add.s64 	%rd26684, %rd13144, %rd13145;
	setp.eq.s64 	%p1749, %rd26684, 0;
	@%p1749 bra 	$L__BB0_872;
	mov.b32 	%r4533, 4;
$L__BB0_870:
	mul.wide.u32 	%rd13147, %r4533, 8;
	add.s64 	%rd13148, %rd66, %rd13147;
	ld.local.u64 	%rd13149, [%rd13148];
	add.s64 	%rd13150, %rd13149, %rd26684;
	setp.lt.u64 	%p1750, %rd13150, %rd13149;
	st.local.u64 	[%rd13148], %rd13150;
	add.s32 	%r4533, %r4533, 1;
	mov.b64 	%rd26684, 1;
	@%p1750 bra 	$L__BB0_870;
	ld.local.u64 	%rd26688, [%rd66+8];
	ld.local.v2.u64 	{%rd26687, %rd26686}, [%rd66+16];
	ld.local.u64 	%rd26685, [%rd66+32];
$L__BB0_872:
	mul.hi.u64 	%rd13151, %rd26678, %rd26683;
	mad.lo.s64 	%rd13152, %rd26678, %rd26683, %rd26688;
	setp.lt.u64 	%p1751, %rd13152, %rd26688;
	selp.u64 	%rd13153, 1, 0, %p1751;
	st.local.u64 	[%rd66+8], %rd13152;
	add.s64 	%rd13154, %rd13151, %rd13153;
	mul.hi.u64 	%rd13155, %rd26678, %rd26678;
	mad.lo.s64 	%rd13156, %rd26678, %rd26678, %rd26687;
	setp.lt.u64 	%p1752, %rd13156, %rd26687;
	selp.u64 	%rd13157, 1, 0, %p1752;
	add.s64 	%rd26692, %rd13156, %rd13154;
	setp.lt.u64 	%p1753, %rd26692, %rd13156;
	selp.u64 	%rd13158, 1, 0, %p1753;
	add.s64 	%rd13159, %rd13155, %rd13157;
	add.s64 	%rd13160, %rd13159, %rd13158;
	mul.hi.u64 	%rd13161, %rd26678, %rd26673;
	mad.lo.s64 	%rd13162, %rd26673, %rd26678, %rd26686;
	setp.lt.u64 	%p1754, %rd13162, %rd26686;
	selp.u64 	%rd13163, 1, 0, %p1754;
	add.s64 	%rd26691, %rd13162, %rd13160;
	setp.lt.u64 	%p1755, %rd26691, %rd13162;
	selp.u64 	%rd13164, 1, 0, %p1755;
	st.local.v2.u64 	[%rd66+16], {%rd26692, %rd26691};
	add.s64 	%rd13165, %rd13161, %rd13163;
	add.s64 	%rd13166, %rd13165, %rd13164;
	mul.hi.u64 	%rd13167, %rd26678, %rd26672;
	mad.lo.s64 	%rd13168, %rd26672, %rd26678, %rd26685;
	setp.lt.u64 	%p1756, %rd13168, %rd26685;
	selp.u64 	%rd13169, 1, 0, %p1756;
	add.s64 	%rd26690, %rd13168, %rd13166;
	setp.lt.u64 	%p1757, %rd26690, %rd13168;
	selp.u64 	%rd13170, 1, 0, %p1757;
	st.local.u64 	[%rd66+32], %rd26690;
	add.s64 	%rd13171, %rd13167, %rd13169;
	add.s64 	%rd26689, %rd13171, %rd13170;
	setp.eq.s64 	%p1758, %rd26689, 0;
	@%p1758 bra 	$L__BB0_876;
	mov.b32 	%r4534, 5;
$L__BB0_874:
	mul.wide.u32 	%rd13173, %r4534, 8;
	add.s64 	%rd13174, %rd66, %rd13173;
	ld.local.u64 	%rd13175, [%rd13174];
	add.s64 	%rd13176, %rd13175, %rd26689;
	setp.lt.u64 	%p1759, %rd13176, %rd13175;
	st.local.u64 	[%rd13174], %rd13176;
	add.s32 	%r4534, %r4534, 1;
	mov.b64 	%rd26689, 1;
	@%p1759 bra 	$L__BB0_874;
	ld.local.v2.u64 	{%rd26692, %rd26691}, [%rd66+16];
	ld.local.u64 	%rd26690, [%rd66+32];
$L__BB0_876:
	mul.hi.u64 	%rd13177, %rd26673, %rd26683;
	mad.lo.s64 	%rd13178, %rd26673, %rd26683, %rd26692;
	setp.lt.u64 	%p1760, %rd13178, %rd26692;
	selp.u64 	%rd13179, 1, 0, %p1760;
	add.s64 	%rd13180, %rd13177, %rd13179;
	mul.hi.u64 	%rd13181, %rd26673, %rd26678;
	mad.lo.s64 	%rd13182, %rd26673, %rd26678, %rd26691;
	setp.lt.u64 	%p1761, %rd13182, %rd26691;
	selp.u64 	%rd13183, 1, 0, %p1761;
	add.s64 	%rd26696, %rd13182, %rd13180;
	setp.lt.u64 	%p1762, %rd26696, %rd13182;
	selp.u64 	%rd13184, 1, 0, %p1762;
	st.local.v2.u64 	[%rd66+16], {%rd13178, %rd26696};
	add.s64 	%rd13185, %rd13181, %rd13183;
	add.s64 	%rd13186, %rd13185, %rd13184;
	mul.hi.u64 	%rd13187, %rd26673, %rd26673;
	mad.lo.s64 	%rd13188, %rd26673, %rd26673, %rd26690;
	setp.lt.u64 	%p1763, %rd13188, %rd26690;
	selp.u64 	%rd13189, 1, 0, %p1763;
	add.s64 	%rd26695, %rd13188, %rd13186;
	setp.lt.u64 	%p1764, %rd26695, %rd13188;
	selp.u64 	%rd13190, 1, 0, %p1764;
	add.s64 	%rd13191, %rd13187, %rd13189;
	add.s64 	%rd13192, %rd13191, %rd13190;
	mul.hi.u64 	%rd13193, %rd26673, %rd26672;
	ld.local.u64 	%rd13194, [%rd66+40];
	mad.lo.s64 	%rd13195, %rd26672, %rd26673, %rd13194;
	setp.lt.u64 	%p1765, %rd13195, %rd13194;
	selp.u64 	%rd13196, 1, 0, %p1765;
	add.s64 	%rd26694, %rd13195, %rd13192;
	setp.lt.u64 	%p1766, %rd26694, %rd13195;
	selp.u64 	%rd13197, 1, 0, %p1766;
	st.local.v2.u64 	[%rd66+32], {%rd26695, %rd26694};
	add.s64 	%rd13198, %rd13193, %rd13196;
	add.s64 	%rd26693, %rd13198, %rd13197;
	setp.eq.s64 	%p1767, %rd26693, 0;
	@%p1767 bra 	$L__BB0_880;
	mov.b32 	%r4535, 6;
$L__BB0_878:
	mul.wide.u32 	%rd13200, %r4535, 8;
	add.s64 	%rd13201, %rd66, %rd13200;
	ld.local.u64 	%rd13202, [%rd13201];
	add.s64 	%rd13203, %rd13202, %rd26693;
	setp.lt.u64 	%p1768, %rd13203, %rd13202;
	st.local.u64 	[%rd13201], %rd13203;
	add.s32 	%r4535, %r4535, 1;
	mov.b64 	%rd26693, 1;
	@%p1768 bra 	$L__BB0_878;
	ld.local.u64 	%rd26696, [%rd66+24];
	ld.local.v2.u64 	{%rd26695, %rd26694}, [%rd66+32];
$L__BB0_880:
	mul.hi.u64 	%rd13204, %rd26672, %rd26683;
	mad.lo.s64 	%rd26701, %rd26672, %rd26683, %rd26696;
	setp.lt.u64 	%p1769, %rd26701, %rd26696;
	selp.u64 	%rd13205, 1, 0, %p1769;
	st.local.u64 	[%rd66+24], %rd26701;
	add.s64 	%rd13206, %rd13204, %rd13205;
	mul.hi.u64 	%rd13207, %rd26672, %rd26678;
	mad.lo.s64 	%rd13208, %rd26672, %rd26678, %rd26695;
	setp.lt.u64 	%p1770, %rd13208, %rd26695;
	selp.u64 	%rd13209, 1, 0, %p1770;
	add.s64 	%rd26698, %rd13208, %rd13206;
	setp.lt.u64 	%p1771, %rd26698, %rd13208;
	selp.u64 	%rd13210, 1, 0, %p1771;
	add.s64 	%rd13211, %rd13207, %rd13209;
	add.s64 	%rd13212, %rd13211, %rd13210;
	mul.hi.u64 	%rd13213, %rd26672, %rd26673;
	mad.lo.s64 	%rd13214, %rd26672, %rd26673, %rd26694;
	setp.lt.u64 	%p1772, %rd13214, %rd26694;
	selp.u64 	%rd13215, 1, 0, %p1772;
	add.s64 	%rd13216, %rd13214, %rd13212;
	setp.lt.u64 	%p1773, %rd13216, %rd13214;
	selp.u64 	%rd13217, 1, 0, %p1773;
	st.local.v2.u64 	[%rd66+32], {%rd26698, %rd13216};
	add.s64 	%rd13218, %rd13213, %rd13215;
	add.s64 	%rd13219, %rd13218, %rd13217;
	mul.hi.u64 	%rd13220, %rd26672, %rd26672;
	ld.local.u64 	%rd13221, [%rd66+48];
	mad.lo.s64 	%rd13222, %rd26672, %rd26672, %rd13221;
	setp.lt.u64 	%p1774, %rd13222, %rd13221;
	selp.u64 	%rd13223, 1, 0, %p1774;
	add.s64 	%rd13224, %rd13222, %rd13219;
	setp.lt.u64 	%p1775, %rd13224, %rd13222;
	selp.u64 	%rd13225, 1, 0, %p1775;
	st.local.u64 	[%rd66+48], %rd13224;
	add.s64 	%rd13226, %rd13220, %rd13223;
	add.s64 	%rd26697, %rd13226, %rd13225;
	setp.eq.s64 	%p1776, %rd26697, 0;
	@%p1776 bra 	$L__BB0_884;
	mov.b32 	%r4536, 7;
$L__BB0_882:
	mul.wide.u32 	%rd13228, %r4536, 8;
	add.s64 	%rd13229, %rd66, %rd13228;
	ld.local.u64 	%rd13230, [%rd13229];
	add.s64 	%rd13231, %rd13230, %rd26697;
	setp.lt.u64 	%p1777, %rd13231, %rd13230;
	st.local.u64 	[%rd13229], %rd13231;
	add.s32 	%r4536, %r4536, 1;
	mov.b64 	%rd26697, 1;
	@%p1777 bra 	$L__BB0_882;
	ld.local.u64 	%rd26701, [%rd66+24];
	ld.local.u64 	%rd26698, [%rd66+32];
$L__BB0_884:
	ld.local.u64 	%rd13233, [%rd66+8];
	ld.local.u64 	%rd26702, [%rd66+16];
	shl.b64 	%rd13234, %rd26698, 32;
	shr.u64 	%rd13235, %rd26698, 32;
	add.s64 	%rd2280, %rd13133, %rd13234;
	setp.lt.u64 	%p1778, %rd2280, %rd13133;
	selp.u64 	%rd13237, 1, 0, %p1778;
	add.s64 	%rd13238, %rd13235, %rd13237;
	add.s64 	%rd2281, %rd13238, %rd13233;
	max.u64 	%rd13239, %rd13238, %rd13233;
	setp.gt.u64 	%p1779, %rd13239, %rd2281;
	mov.b64 	%rd26700, 0;
	@%p1779 bra 	$L__BB0_903;
$L__BB0_885:
	ld.local.u64 	%rd2285, [%rd66+40];
	shl.b64 	%rd13242, %rd2285, 32;
	shr.u64 	%rd13243, %rd2285, 32;
	add.s64 	%rd2286, %rd2281, %rd13242;
	setp.lt.u64 	%p1782, %rd2286, %rd2281;
	selp.u64 	%rd13244, 1, 0, %p1782;
	add.s64 	%rd13245, %rd13243, %rd13244;
	add.s64 	%rd2287, %rd13245, %rd26702;
	max.u64 	%rd13246, %rd13245, %rd26702;
	setp.le.u64 	%p1783, %rd13246, %rd2287;
	@%p1783 bra 	$L__BB0_887;
	add.s64 	%rd26701, %rd26701, 1;
	setp.eq.s64 	%p1784, %rd26701, 0;
	selp.u64 	%rd13247, 1, 0, %p1784;
	add.s64 	%rd26700, %rd26700, %rd13247;
$L__BB0_887:
	ld.local.v2.u64 	{%rd2292, %rd2293}, [%rd66+48];
	shl.b64 	%rd13248, %rd2292, 32;
	shr.u64 	%rd13249, %rd2292, 32;
	add.s64 	%rd26707, %rd2287, %rd13248;
	setp.lt.u64 	%p1785, %rd26707, %rd2287;
	selp.u64 	%rd13250, 1, 0, %p1785;
	add.s64 	%rd13251, %rd13249, %rd13250;
	add.s64 	%rd13252, %rd13251, %rd26701;
	max.u64 	%rd13253, %rd13251, %rd26701;
	setp.gt.u64 	%p1786, %rd13253, %rd13252;
	selp.u64 	%rd13254, 1, 0, %p1786;
	add.s64 	%rd13255, %rd26700, %rd13254;
	shl.b64 	%rd13256, %rd2293, 32;
	shr.u64 	%rd13257, %rd2293, 32;
	add.s64 	%rd26706, %rd13252, %rd13256;
	setp.lt.u64 	%p1787, %rd26706, %rd13252;
	selp.u64 	%rd13258, 1, 0, %p1787;
	add.s64 	%rd13259, %rd13255, %rd13257;
	add.s64 	%rd26705, %rd13259, %rd13258;
	mov.b64 	%rd13260, 977;
	mul.hi.u64 	%rd13261, %rd26698, %rd13260;
	mad.lo.s64 	%rd26715, %rd26698, 977, %rd2280;
	setp.lt.u64 	%p1788, %rd26715, %rd2280;
	selp.u64 	%rd13262, 1, 0, %p1788;
	add.s64 	%rd13263, %rd13261, %rd13262;
	add.s64 	%rd2298, %rd13263, %rd2286;
	max.u64 	%rd13264, %rd13263, %rd2286;
	setp.gt.u64 	%p1789, %rd13264, %rd2298;
	@%p1789 bra 	$L__BB0_905;
$L__BB0_888:
	mov.b64 	%rd13267, 977;
	mul.hi.u64 	%rd13268, %rd2285, %rd13267;
	mad.lo.s64 	%rd26718, %rd2285, 977, %rd2298;
	setp.lt.u64 	%p1792, %rd26718, %rd2298;
	selp.u64 	%rd13269, 1, 0, %p1792;
	add.s64 	%rd13270, %rd13268, %rd13269;
	add.s64 	%rd2306, %rd13270, %rd26707;
	max.u64 	%rd13271, %rd13270, %rd26707;
	setp.le.u64 	%p1793, %rd13271, %rd2306;
	@%p1793 bra 	$L__BB0_890;
	add.s64 	%rd26706, %rd26706, 1;
	setp.eq.s64 	%p1794, %rd26706, 0;
	selp.u64 	%rd13272, 1, 0, %p1794;
	add.s64 	%rd26705, %rd26705, %rd13272;
$L__BB0_890:
	mov.b64 	%rd13273, 977;
	mul.hi.u64 	%rd13274, %rd2292, %rd13273;
	mad.lo.s64 	%rd26713, %rd2292, 977, %rd2306;
	setp.lt.u64 	%p1795, %rd26713, %rd2306;
	selp.u64 	%rd13275, 1, 0, %p1795;
	add.s64 	%rd13276, %rd13274, %rd13275;
	add.s64 	%rd13277, %rd13276, %rd26706;
	max.u64 	%rd13278, %rd13276, %rd26706;
	setp.gt.u64 	%p1796, %rd13278, %rd13277;
	selp.u64 	%rd13279, 1, 0, %p1796;
	add.s64 	%rd13280, %rd26705, %rd13279;
	mul.hi.u64 	%rd13281, %rd2293, %rd13273;
	mad.lo.s64 	%rd26712, %rd2293, 977, %rd13277;
	setp.lt.u64 	%p1797, %rd26712, %rd13277;
	selp.u64 	%rd13282, 1, 0, %p1797;
	add.s64 	%rd13283, %rd13280, %rd13281;
	add.s64 	%rd2313, %rd13283, %rd13282;
	setp.eq.s64 	%p1798, %rd2313, 0;
	@%p1798 bra 	$L__BB0_895;
	shl.b64 	%rd13284, %rd2313, 32;
	shr.u64 	%rd13285, %rd2313, 32;
	add.s64 	%rd2317, %rd26715, %rd13284;
	setp.lt.u64 	%p1799, %rd2317, %rd26715;
	selp.u64 	%rd13286, 1, 0, %p1799;
	add.s64 	%rd13287, %rd13285, %rd13286;
	add.s64 	%rd2318, %rd13287, %rd26718;
	max.u64 	%rd13288, %rd13287, %rd26718;
	setp.le.u64 	%p1800, %rd13288, %rd2318;
	@%p1800 bra 	$L__BB0_893;
	add.s64 	%rd26713, %rd26713, 1;
	setp.eq.s64 	%p1801, %rd26713, 0;
	selp.u64 	%rd13289, 1, 0, %p1801;
	add.s64 	%rd26712, %rd26712, %rd13289;
$L__BB0_893:
	mov.b64 	%rd13290, 977;
	mul.hi.u64 	%rd13291, %rd2313, %rd13290;
	mad.lo.s64 	%rd26715, %rd2313, 977, %rd2317;
	setp.lt.u64 	%p1802, %rd26715, %rd2317;
	selp.u64 	%rd13292, 1, 0, %p1802;
	add.s64 	%rd13293, %rd13291, %rd13292;
	add.s64 	%rd26718, %rd13293, %rd2318;
	max.u64 	%rd13294, %rd13293, %rd2318;
	setp.le.u64 	%p1803, %rd13294, %rd26718;
	@%p1803 bra 	$L__BB0_895;
	add.s64 	%rd26713, %rd26713, 1;
	setp.eq.s64 	%p1804, %rd26713, 0;
	selp.u64 	%rd13295, 1, 0, %p1804;
	add.s64 	%rd26712, %rd26712, %rd13295;
$L__BB0_895:
	setp.gt.u64 	%p1805, %rd26712, %rd12720;
	@%p1805 bra 	$L__BB0_901;
	setp.lt.u64 	%p1806, %rd26712, %rd12720;
	mov.u64 	%rd26719, %rd26715;
	@%p1806 bra 	$L__BB0_902;
	setp.gt.u64 	%p1807, %rd26713, %rd2100;
	@%p1807 bra 	$L__BB0_901;
	setp.lt.u64 	%p1808, %rd26713, %rd2100;
	mov.u64 	%rd26719, %rd26715;
	@%p1808 bra 	$L__BB0_902;
	setp.gt.u64 	%p1809, %rd26718, %rd2101;
	@%p1809 bra 	$L__BB0_901;
	setp.lt.u64 	%p1810, %rd26718, %rd2101;
	ld.const.u64 	%rd13302, [SECP256K1_P];
	setp.lt.u64 	%p1811, %rd26715, %rd13302;
	or.pred  	%p1812, %p1810, %p1811;
	mov.u64 	%rd26719, %rd26715;
	@%p1812 bra 	$L__BB0_902;
$L__BB0_901:
	sub.s64 	%rd26719, %rd26715, %rd2102;
	setp.lt.u64 	%p1813, %rd26715, %rd2102;
	selp.u64 	%rd13305, 1, 0, %p1813;
	ld.const.u64 	%rd13306, [SECP256K1_P+8];
	sub.s64 	%rd13307, %rd26718, %rd13306;
	setp.lt.u64 	%p1814, %rd26718, %rd13306;
	selp.s64 	%rd13308, -1, 0, %p1813;
	add.s64 	%rd26718, %rd13307, %rd13308;
	setp.lt.u64 	%p1815, %rd13307, %rd13305;
	or.pred  	%p1816, %p1814, %p1815;
	selp.u64 	%rd13309, 1, 0, %p1816;
	ld.const.u64 	%rd13310, [SECP256K1_P+16];
	sub.s64 	%rd13311, %rd26713, %rd13310;
	setp.lt.u64 	%p1817, %rd26713, %rd13310;
	selp.s64 	%rd13312, -1, 0, %p1816;
	add.s64 	%rd26713, %rd13311, %rd13312;
	setp.lt.u64 	%p1818, %rd13311, %rd13309;
	or.pred  	%p1819, %p1817, %p1818;
	selp.s64 	%rd13313, -1, 0, %p1819;
	ld.const.u64 	%rd13314, [SECP256K1_P+24];
	sub.s64 	%rd13315, %rd26712, %rd13314;
	add.s64 	%rd26712, %rd13315, %rd13313;
$L__BB0_902:
	setp.gt.u64 	%p1820, %rd26712, %rd12720;
	@%p1820 bra 	$L__BB0_911;
	bra.uni 	$L__BB0_912;
$L__BB0_903:
	add.s64 	%rd26702, %rd26702, 1;
	setp.ne.s64 	%p1780, %rd26702, 0;
	@%p1780 bra 	$L__BB0_885;
	add.s64 	%rd26701, %rd26701, 1;
	setp.eq.s64 	%p1781, %rd26701, 0;
	selp.u64 	%rd26700, 1, 0, %p1781;
	mov.b64 	%rd26702, 0;
	bra.uni 	$L__BB0_885;
$L__BB0_905:
	add.s64 	%rd26707, %rd26707, 1;
	setp.ne.s64 	%p1790, %rd26707, 0;
	@%p1790 bra 	$L__BB0_888;
	add.s64 	%rd26706, %rd26706, 1;
	setp.eq.s64 	%p1791, %rd26706, 0;
	selp.u64 	%rd13266, 1, 0, %p1791;
	add.s64 	%rd26705, %rd26705, %rd13266;
	mov.b64 	%rd26707, 0;
	bra.uni 	$L__BB0_888;
$L__BB0_907:
	setp.gt.u64 	%p1822, %rd26713, %rd2100;
	@%p1822 bra 	$L__BB0_911;
	setp.lt.u64 	%p1823, %rd26713, %rd2100;
	mov.u64 	%rd26723, %rd26719;
	@%p1823 bra 	$L__BB0_913;
	setp.gt.u64 	%p1824, %rd26718, %rd2101;
	@%p1824 bra 	$L__BB0_911;
	setp.lt.u64 	%p1825, %rd26718, %rd2101;
	ld.const.u64 	%rd13322, [SECP256K1_P];
	setp.lt.u64 	%p1826, %rd26719, %rd13322;
	or.pred  	%p1827, %p1825, %p1826;
	mov.u64 	%rd26723, %rd26719;
	@%p1827 bra 	$L__BB0_913;
$L__BB0_911:
	sub.s64 	%rd26723, %rd26719, %rd2102;
	setp.lt.u64 	%p1828, %rd26719, %rd2102;
	selp.u64 	%rd13325, 1, 0, %p1828;
	ld.const.u64 	%rd13326, [SECP256K1_P+8];
	sub.s64 	%rd13327, %rd26718, %rd13326;
	setp.lt.u64 	%p1829, %rd26718, %rd13326;
	selp.s64 	%rd13328, -1, 0, %p1828;
	add.s64 	%rd26718, %rd13327, %rd13328;
	setp.lt.u64 	%p1830, %rd13327, %rd13325;
	or.pred  	%p1831, %p1829, %p1830;
	selp.u64 	%rd13329, 1, 0, %p1831;
	ld.const.u64 	%rd13330, [SECP256K1_P+16];
	sub.s64 	%rd13331, %rd26713, %rd13330;
	setp.lt.u64 	%p1832, %rd26713, %rd13330;
	selp.s64 	%rd13332, -1, 0, %p1831;
	add.s64 	%rd26713, %rd13331, %rd13332;
	setp.lt.u64 	%p1833, %rd13331, %rd13329;
	or.pred  	%p1834, %p1832, %p1833;
	selp.s64 	%rd13333, -1, 0, %p1834;
	ld.const.u64 	%rd13334, [SECP256K1_P+24];
	sub.s64 	%rd13335, %rd26712, %rd13334;
	add.s64 	%rd26712, %rd13335, %rd13333;
	bra.uni 	$L__BB0_913;
$L__BB0_912:
	setp.lt.u64 	%p1821, %rd26712, %rd12720;
	mov.u64 	%rd26723, %rd26719;
	@%p1821 bra 	$L__BB0_913;
	bra.uni 	$L__BB0_907;
$L__BB0_913:
	mov.b64 	%rd26725, 0;
	st.local.v2.u64 	[%rd65+32], {%rd26725, %rd26725};
	st.local.v2.u64 	[%rd65+48], {%rd26725, %rd26725};
	mul.lo.s64 	%rd2347, %rd26683, %rd26287;
	mul.hi.u64 	%rd13337, %rd26287, %rd26683;
	mul.lo.s64 	%rd13338, %rd26678, %rd26287;
	mul.hi.u64 	%rd13339, %rd26287, %rd26678;
	add.s64 	%rd26728, %rd13338, %rd13337;
	setp.lt.u64 	%p1835, %rd26728, %rd13338;
	selp.u64 	%rd13340, 1, 0, %p1835;
	st.local.v2.u64 	[%rd65], {%rd2347, %rd26728};
	add.s64 	%rd13341, %rd13339, %rd13340;
	mul.lo.s64 	%rd13342, %rd26673, %rd26287;
	mul.hi.u64 	%rd13343, %rd26287, %rd26673;
	add.s64 	%rd26727, %rd13342, %rd13341;
	setp.lt.u64 	%p1836, %rd26727, %rd13342;
	selp.u64 	%rd13344, 1, 0, %p1836;
	add.s64 	%rd13345, %rd13343, %rd13344;
	mul.lo.s64 	%rd13346, %rd26672, %rd26287;
	mul.hi.u64 	%rd13347, %rd26287, %rd26672;
	add.s64 	%rd26726, %rd13346, %rd13345;
	setp.lt.u64 	%p1837, %rd26726, %rd13346;
	selp.u64 	%rd13348, 1, 0, %p1837;
	st.local.v2.u64 	[%rd65+16], {%rd26727, %rd26726};
	add.s64 	%rd26724, %rd13347, %rd13348;
	setp.eq.s64 	%p1838, %rd26724, 0;
	@%p1838 bra 	$L__BB0_917;
	mov.b32 	%r4537, 4;
$L__BB0_915:
	mul.wide.u32 	%rd13350, %r4537, 8;
	add.s64 	%rd13351, %rd65, %rd13350;
	ld.local.u64 	%rd13352, [%rd13351];
	add.s64 	%rd13353, %rd13352, %rd26724;
	setp.lt.u64 	%p1839, %rd13353, %rd13352;
	st.local.u64 	[%rd13351], %rd13353;
	add.s32 	%r4537, %r4537, 1;
	mov.b64 	%rd26724, 1;
	@%p1839 bra 	$L__BB0_915;
	ld.local.u64 	%rd26728, [%rd65+8];
	ld.local.v2.u64 	{%rd26727, %rd26726}, [%rd65+16];
	ld.local.u64 	%rd26725, [%rd65+32];
$L__BB0_917:
	mul.hi.u64 	%rd13354, %rd26286, %rd26683;
	mad.lo.s64 	%rd13355, %rd26683, %rd26286, %rd26728;
	setp.lt.u64 	%p1840, %rd13355, %rd26728;
	selp.u64 	%rd13356, 1, 0, %p1840;
	st.local.u64 	[%rd65+8], %rd13355;
	add.s64 	%rd13357, %rd13354, %rd13356;
	mul.hi.u64 	%rd13358, %rd26286, %rd26678;
	mad.lo.s64 	%rd13359, %rd26678, %rd26286, %rd26727;
	setp.lt.u64 	%p1841, %rd13359, %rd26727;
	selp.u64 	%rd13360, 1, 0, %p1841;
	add.s64 	%rd26732, %rd13359, %rd13357;
	setp.lt.u64 	%p1842, %rd26732, %rd13359;
	selp.u64 	%rd13361, 1, 0, %p1842;
	add.s64 	%rd13362, %rd13358, %rd13360;
	add.s64 	%rd13363, %rd13362, %rd13361;
	mul.hi.u64 	%rd13364, %rd26286, %rd26673;
	mad.lo.s64 	%rd13365, %rd26673, %rd26286, %rd26726;
	setp.lt.u64 	%p1843, %rd13365, %rd26726;
	selp.u64 	%rd13366, 1, 0, %p1843;
	add.s64 	%rd26731, %rd13365, %rd13363;
	setp.lt.u64 	%p1844, %rd26731, %rd13365;
	selp.u64 	%rd13367, 1, 0, %p1844;
	st.local.v2.u64 	[%rd65+16], {%rd26732, %rd26731};
	add.s64 	%rd13368, %rd13364, %rd13366;
	add.s64 	%rd13369, %rd13368, %rd13367;
	mul.hi.u64 	%rd13370, %rd26286, %rd26672;
	mad.lo.s64 	%rd13371, %rd26672, %rd26286, %rd26725;
	setp.lt.u64 	%p1845, %rd13371, %rd26725;
	selp.u64 	%rd13372, 1, 0, %p1845;
	add.s64 	%rd26730, %rd13371, %rd13369;
	setp.lt.u64 	%p1846, %rd26730, %rd13371;
	selp.u64 	%rd13373, 1, 0, %p1846;
	st.local.u64 	[%rd65+32], %rd26730;
	add.s64 	%rd13374, %rd13370, %rd13372;
	add.s64 	%rd26729, %rd13374, %rd13373;
	setp.eq.s64 	%p1847, %rd26729, 0;
	@%p1847 bra 	$L__BB0_921;
	mov.b32 	%r4538, 5;
$L__BB0_919:
	mul.wide.u32 	%rd13376, %r4538, 8;
	add.s64 	%rd13377, %rd65, %rd13376;
	ld.local.u64 	%rd13378, [%rd13377];
	add.s64 	%rd13379, %rd13378, %rd26729;
	setp.lt.u64 	%p1848, %rd13379, %rd13378;
	st.local.u64 	[%rd13377], %rd13379;
	add.s32 	%r4538, %r4538, 1;
	mov.b64 	%rd26729, 1;
	@%p1848 bra 	$L__BB0_919;
	ld.local.v2.u64 	{%rd26732, %rd26731}, [%rd65+16];
	ld.local.u64 	%rd26730, [%rd65+32];
$L__BB0_921:
	mul.hi.u64 	%rd13380, %rd26285, %rd26683;
	mad.lo.s64 	%rd13381, %rd26683, %rd26285, %rd26732;
	setp.lt.u64 	%p1849, %rd13381, %rd26732;
	selp.u64 	%rd13382, 1, 0, %p1849;
	add.s64 	%rd13383, %rd13380, %rd13382;
	mul.hi.u64 	%rd13384, %rd26285, %rd26678;
	mad.lo.s64 	%rd13385, %rd26678, %rd26285, %rd26731;
	setp.lt.u64 	%p1850, %rd13385, %rd26731;
	selp.u64 	%rd13386, 1, 0, %p1850;
	add.s64 	%rd26736, %rd13385, %rd13383;
	setp.lt.u64 	%p1851, %rd26736, %rd13385;
	selp.u64 	%rd13387, 1, 0, %p1851;
	st.local.v2.u64 	[%rd65+16], {%rd13381, %rd26736};
	add.s64 	%rd13388, %rd13384, %rd13386;
	add.s64 	%rd13389, %rd13388, %rd13387;
	mul.hi.u64 	%rd13390, %rd26285, %rd26673;
	mad.lo.s64 	%rd13391, %rd26673, %rd26285, %rd26730;
	setp.lt.u64 	%p1852, %rd13391, %rd26730;
	selp.u64 	%rd13392, 1, 0, %p1852;
	add.s64 	%rd26735, %rd13391, %rd13389;
	setp.lt.u64 	%p1853, %rd26735, %rd13391;
	selp.u64 	%rd13393, 1, 0, %p1853;
	add.s64 	%rd13394, %rd13390, %rd13392;
	add.s64 	%rd13395, %rd13394, %rd13393;
	mul.hi.u64 	%rd13396, %rd26285, %rd26672;
	ld.local.u64 	%rd13397, [%rd65+40];
	mad.lo.s64 	%rd13398, %rd26672, %rd26285, %rd13397;
	setp.lt.u64 	%p1854, %rd13398, %rd13397;
	selp.u64 	%rd13399, 1, 0, %p1854;
	add.s64 	%rd26734, %rd13398, %rd13395;
	setp.lt.u64 	%p1855, %rd26734, %rd13398;
	selp.u64 	%rd13400, 1, 0, %p1855;
	st.local.v2.u64 	[%rd65+32], {%rd26735, %rd26734};
	add.s64 	%rd13401, %rd13396, %rd13399;
	add.s64 	%rd26733, %rd13401, %rd13400;
	setp.eq.s64 	%p1856, %rd26733, 0;
	@%p1856 bra 	$L__BB0_925;
	mov.b32 	%r4539, 6;
$L__BB0_923:
	mul.wide.u32 	%rd13403, %r4539, 8;
	add.s64 	%rd13404, %rd65, %rd13403;
	ld.local.u64 	%rd13405, [%rd13404];
	add.s64 	%rd13406, %rd13405, %rd26733;
	setp.lt.u64 	%p1857, %rd13406, %rd13405;
	st.local.u64 	[%rd13404], %rd13406;
	add.s32 	%r4539, %r4539, 1;
	mov.b64 	%rd26733, 1;
	@%p1857 bra 	$L__BB0_923;
	ld.local.u64 	%rd26736, [%rd65+24];
	ld.local.v2.u64 	{%rd26735, %rd26734}, [%rd65+32];
$L__BB0_925:
	mul.hi.u64 	%rd13407, %rd26284, %rd26683;
	mad.lo.s64 	%rd26741, %rd26683, %rd26284, %rd26736;
	setp.lt.u64 	%p1858, %rd26741, %rd26736;
	selp.u64 	%rd13408, 1, 0, %p1858;
	st.local.u64 	[%rd65+24], %rd26741;
	add.s64 	%rd13409, %rd13407, %rd13408;
	mul.hi.u64 	%rd13410, %rd26284, %rd26678;
	mad.lo.s64 	%rd13411, %rd26678, %rd26284, %rd26735;
	setp.lt.u64 	%p1859, %rd13411, %rd26735;
	selp.u64 	%rd13412, 1, 0, %p1859;
	add.s64 	%rd26738, %rd13411, %rd13409;
	setp.lt.u64 	%p1860, %rd26738, %rd13411;
	selp.u64 	%rd13413, 1, 0, %p1860;
	add.s64 	%rd13414, %rd13410, %rd13412;
	add.s64 	%rd13415, %rd13414, %rd13413;
	mul.hi.u64 	%rd13416, %rd26284, %rd26673;
	mad.lo.s64 	%rd13417, %rd26673, %rd26284, %rd26734;
	setp.lt.u64 	%p1861, %rd13417, %rd26734;
	selp.u64 	%rd13418, 1, 0, %p1861;
	add.s64 	%rd13419, %rd13417, %rd13415;
	setp.lt.u64 	%p1862, %rd13419, %rd13417;
	selp.u64 	%rd13420, 1, 0, %p1862;
	st.local.v2.u64 	[%rd65+32], {%rd26738, %rd13419};
	add.s64 	%rd13421, %rd13416, %rd13418;
	add.s64 	%rd13422, %rd13421, %rd13420;
	mul.hi.u64 	%rd13423, %rd26284, %rd26672;
	ld.local.u64 	%rd13424, [%rd65+48];
	mad.lo.s64 	%rd13425, %rd26672, %rd26284, %rd13424;
	setp.lt.u64 	%p1863, %rd13425, %rd13424;
	selp.u64 	%rd13426, 1, 0, %p1863;
	add.s64 	%rd13427, %rd13425, %rd13422;
	setp.lt.u64 	%p1864, %rd13427, %rd13425;
	selp.u64 	%rd13428, 1, 0, %p1864;
	st.local.u64 	[%rd65+48], %rd13427;
	add.s64 	%rd13429, %rd13423, %rd13426;
	add.s64 	%rd26737, %rd13429, %rd13428;
	setp.eq.s64 	%p1865, %rd26737, 0;
	@%p1865 bra 	$L__BB0_929;
	mov.b32 	%r4540, 7;
$L__BB0_927:
	mul.wide.u32 	%rd13431, %r4540, 8;
	add.s64 	%rd13432, %rd65, %rd13431;
	ld.local.u64 	%rd13433, [%rd13432];
	add.s64 	%rd13434, %rd13433, %rd26737;
	setp.lt.u64 	%p1866, %rd13434, %rd13433;
	st.local.u64 	[%rd13432], %rd13434;
	add.s32 	%r4540, %r4540, 1;
	mov.b64 	%rd26737, 1;
	@%p1866 bra 	$L__BB0_927;
	ld.local.u64 	%rd26741, [%rd65+24];
	ld.local.u64 	%rd26738, [%rd65+32];
$L__BB0_929:
	ld.local.u64 	%rd13436, [%rd65+8];
	ld.local.u64 	%rd26742, [%rd65+16];
	shl.b64 	%rd13437, %rd26738, 32;
	shr.u64 	%rd13438, %rd26738, 32;
	add.s64 	%rd2392, %rd2347, %rd13437;
	setp.lt.u64 	%p1867, %rd2392, %rd2347;
	selp.u64 	%rd13439, 1, 0, %p1867;
	add.s64 	%rd13440, %rd13438, %rd13439;
	add.s64 	%rd2393, %rd13440, %rd13436;
	max.u64 	%rd13441, %rd13440, %rd13436;
	setp.gt.u64 	%p1868, %rd13441, %rd2393;
	mov.b64 	%rd26740, 0;
	@%p1868 bra 	$L__BB0_948;
$L__BB0_930:
	ld.local.u64 	%rd2397, [%rd65+40];
	shl.b64 	%rd13444, %rd2397, 32;
	shr.u64 	%rd13445, %rd2397, 32;
	add.s64 	%rd2398, %rd2393, %rd13444;
	setp.lt.u64 	%p1871, %rd2398, %rd2393;
	selp.u64 	%rd13446, 1, 0, %p1871;
	add.s64 	%rd13447, %rd13445, %rd13446;
	add.s64 	%rd2399, %rd13447, %rd26742;
	max.u64 	%rd13448, %rd13447, %rd26742;
	setp.le.u64 	%p1872, %rd13448, %rd2399;
	@%p1872 bra 	$L__BB0_932;
	add.s64 	%rd26741, %rd26741, 1;
	setp.eq.s64 	%p1873, %rd26741, 0;
	selp.u64 	%rd13449, 1, 0, %p1873;
	add.s64 	%rd26740, %rd26740, %rd13449;
$L__BB0_932:
	ld.local.v2.u64 	{%rd2404, %rd2405}, [%rd65+48];
	shl.b64 	%rd13450, %rd2404, 32;
	shr.u64 	%rd13451, %rd2404, 32;
	add.s64 	%rd26747, %rd2399, %rd13450;
	setp.lt.u64 	%p1874, %rd26747, %rd2399;
	selp.u64 	%rd13452, 1, 0, %p1874;
	add.s64 	%rd13453, %rd13451, %rd13452;
	add.s64 	%rd13454, %rd13453, %rd26741;
	max.u64 	%rd13455, %rd13453, %rd26741;
	setp.gt.u64 	%p1875, %rd13455, %rd13454;
	selp.u64 	%rd13456, 1, 0, %p1875;
	add.s64 	%rd13457, %rd26740, %rd13456;
	shl.b64 	%rd13458, %rd2405, 32;
	shr.u64 	%rd13459, %rd2405, 32;
	add.s64 	%rd26746, %rd13454, %rd13458;
	setp.lt.u64 	%p1876, %rd26746, %rd13454;
	selp.u64 	%rd13460, 1, 0, %p1876;
	add.s64 	%rd13461, %rd13457, %rd13459;
	add.s64 	%rd26745, %rd13461, %rd13460;
	mov.b64 	%rd13462, 977;
	mul.hi.u64 	%rd13463, %rd26738, %rd13462;
	mad.lo.s64 	%rd26755, %rd26738, 977, %rd2392;
	setp.lt.u64 	%p1877, %rd26755, %rd2392;
	selp.u64 	%rd13464, 1, 0, %p1877;
	add.s64 	%rd13465, %rd13463, %rd13464;
	add.s64 	%rd2410, %rd13465, %rd2398;
	max.u64 	%rd13466, %rd13465, %rd2398;
	setp.gt.u64 	%p1878, %rd13466, %rd2410;
	@%p1878 bra 	$L__BB0_950;
$L__BB0_933:
	mov.b64 	%rd13469, 977;
	mul.hi.u64 	%rd13470, %rd2397, %rd13469;
	mad.lo.s64 	%rd26758, %rd2397, 977, %rd2410;
	setp.lt.u64 	%p1881, %rd26758, %rd2410;
	selp.u64 	%rd13471, 1, 0, %p1881;
	add.s64 	%rd13472, %rd13470, %rd13471;
	add.s64 	%rd2418, %rd13472, %rd26747;
	max.u64 	%rd13473, %rd13472, %rd26747;
	setp.le.u64 	%p1882, %rd13473, %rd2418;
	@%p1882 bra 	$L__BB0_935;
	add.s64 	%rd26746, %rd26746, 1;
	setp.eq.s64 	%p1883, %rd26746, 0;
	selp.u64 	%rd13474, 1, 0, %p1883;
	add.s64 	%rd26745, %rd26745, %rd13474;
$L__BB0_935:
	mov.b64 	%rd13475, 977;
	mul.hi.u64 	%rd13476, %rd2404, %rd13475;
	mad.lo.s64 	%rd26753, %rd2404, 977, %rd2418;
	setp.lt.u64 	%p1884, %rd26753, %rd2418;
	selp.u64 	%rd13477, 1, 0, %p1884;
	add.s64 	%rd13478, %rd13476, %rd13477;
	add.s64 	%rd13479, %rd13478, %rd26746;
	max.u64 	%rd13480, %rd13478, %rd26746;
	setp.gt.u64 	%p1885, %rd13480, %rd13479;
	selp.u64 	%rd13481, 1, 0, %p1885;
	add.s64 	%rd13482, %rd26745, %rd13481;
	mul.hi.u64 	%rd13483, %rd2405, %rd13475;
	mad.lo.s64 	%rd26752, %rd2405, 977, %rd13479;
	setp.lt.u64 	%p1886, %rd26752, %rd13479;
	selp.u64 	%rd13484, 1, 0, %p1886;
	add.s64 	%rd13485, %rd13482, %rd13483;
	add.s64 	%rd2425, %rd13485, %rd13484;
	setp.eq.s64 	%p1887, %rd2425, 0;
	@%p1887 bra 	$L__BB0_940;
	shl.b64 	%rd13486, %rd2425, 32;
	shr.u64 	%rd13487, %rd2425, 32;
	add.s64 	%rd2429, %rd26755, %rd13486;
	setp.lt.u64 	%p1888, %rd2429, %rd26755;
	selp.u64 	%rd13488, 1, 0, %p1888;
	add.s64 	%rd13489, %rd13487, %rd13488;
	add.s64 	%rd2430, %rd13489, %rd26758;
	max.u64 	%rd13490, %rd13489, %rd26758;
	setp.le.u64 	%p1889, %rd13490, %rd2430;
	@%p1889 bra 	$L__BB0_938;
	add.s64 	%rd26753, %rd26753, 1;
	setp.eq.s64 	%p1890, %rd26753, 0;
	selp.u64 	%rd13491, 1, 0, %p1890;
	add.s64 	%rd26752, %rd26752, %rd13491;
$L__BB0_938:
	mov.b64 	%rd13492, 977;
	mul.hi.u64 	%rd13493, %rd2425, %rd13492;
	mad.lo.s64 	%rd26755, %rd2425, 977, %rd2429;
	setp.lt.u64 	%p1891, %rd26755, %rd2429;
	selp.u64 	%rd13494, 1, 0, %p1891;
	add.s64 	%rd13495, %rd13493, %rd13494;
	add.s64 	%rd26758, %rd13495, %rd2430;
	max.u64 	%rd13496, %rd13495, %rd2430;
	setp.le.u64 	%p1892, %rd13496, %rd26758;
	@%p1892 bra 	$L__BB0_940;
	add.s64 	%rd26753, %rd26753, 1;
	setp.eq.s64 	%p1893, %rd26753, 0;
	selp.u64 	%rd13497, 1, 0, %p1893;
	add.s64 	%rd26752, %rd26752, %rd13497;
$L__BB0_940:
	setp.gt.u64 	%p1894, %rd26752, %rd12720;
	@%p1894 bra 	$L__BB0_946;
	setp.lt.u64 	%p1895, %rd26752, %rd12720;
	mov.u64 	%rd26759, %rd26755;
	@%p1895 bra 	$L__BB0_947;
	setp.gt.u64 	%p1896, %rd26753, %rd2100;
	@%p1896 bra 	$L__BB0_946;
	setp.lt.u64 	%p1897, %rd26753, %rd2100;
	mov.u64 	%rd26759, %rd26755;
	@%p1897 bra 	$L__BB0_947;
	setp.gt.u64 	%p1898, %rd26758, %rd2101;
	@%p1898 bra 	$L__BB0_946;
	setp.lt.u64 	%p1899, %rd26758, %rd2101;
	setp.lt.u64 	%p1900, %rd26755, %rd2102;
	or.pred  	%p1901, %p1899, %p1900;
	mov.u64 	%rd26759, %rd26755;
	@%p1901 bra 	$L__BB0_947;
$L__BB0_946:
	sub.s64 	%rd26759, %rd26755, %rd2102;
	setp.lt.u64 	%p1902, %rd26755, %rd2102;
	selp.u64 	%rd13501, 1, 0, %p1902;
	ld.const.u64 	%rd13502, [SECP256K1_P+8];
	sub.s64 	%rd13503, %rd26758, %rd13502;
	setp.lt.u64 	%p1903, %rd26758, %rd13502;
	selp.s64 	%rd13504, -1, 0, %p1902;
	add.s64 	%rd26758, %rd13503, %rd13504;
	setp.lt.u64 	%p1904, %rd13503, %rd13501;
	or.pred  	%p1905, %p1903, %p1904;
	selp.u64 	%rd13505, 1, 0, %p1905;
	ld.const.u64 	%rd13506, [SECP256K1_P+16];
	sub.s64 	%rd13507, %rd26753, %rd13506;
	setp.lt.u64 	%p1906, %rd26753, %rd13506;
	selp.s64 	%rd13508, -1, 0, %p1905;
	add.s64 	%rd26753, %rd13507, %rd13508;
	setp.lt.u64 	%p1907, %rd13507, %rd13505;
	or.pred  	%p1908, %p1906, %p1907;
	selp.s64 	%rd13509, -1, 0, %p1908;
	sub.s64 	%rd13510, %rd26752, %rd12720;
	add.s64 	%rd26752, %rd13510, %rd13509;
$L__BB0_947:
	setp.gt.u64 	%p1909, %rd26752, %rd12720;
	@%p1909 bra 	$L__BB0_956;
	bra.uni 	$L__BB0_957;
$L__BB0_948:
	add.s64 	%rd26742, %rd26742, 1;
	setp.ne.s64 	%p1869, %rd26742, 0;
	@%p1869 bra 	$L__BB0_930;
	add.s64 	%rd26741, %rd26741, 1;
	setp.eq.s64 	%p1870, %rd26741, 0;
	selp.u64 	%rd26740, 1, 0, %p1870;
	mov.b64 	%rd26742, 0;
	bra.uni 	$L__BB0_930;
$L__BB0_950:
	add.s64 	%rd26747, %rd26747, 1;
	setp.ne.s64 	%p1879, %rd26747, 0;
	@%p1879 bra 	$L__BB0_933;
	add.s64 	%rd26746, %rd26746, 1;
	setp.eq.s64 	%p1880, %rd26746, 0;
	selp.u64 	%rd13468, 1, 0, %p1880;
	add.s64 	%rd26745, %rd26745, %rd13468;
	mov.b64 	%rd26747, 0;
	bra.uni 	$L__BB0_933;
$L__BB0_952:
	setp.gt.u64 	%p1911, %rd26753, %rd2100;
	@%p1911 bra 	$L__BB0_956;
	setp.lt.u64 	%p1912, %rd26753, %rd2100;
	mov.u64 	%rd26763, %rd26759;
	@%p1912 bra 	$L__BB0_958;
	setp.gt.u64 	%p1913, %rd26758, %rd2101;
	@%p1913 bra 	$L__BB0_956;
	setp.lt.u64 	%p1914, %rd26758, %rd2101;
	setp.lt.u64 	%p1915, %rd26759, %rd2102;
	or.pred  	%p1916, %p1914, %p1915;
	mov.u64 	%rd26763, %rd26759;
	@%p1916 bra 	$L__BB0_958;
$L__BB0_956:
	sub.s64 	%rd26763, %rd26759, %rd2102;
	setp.lt.u64 	%p1917, %rd26759, %rd2102;
	selp.u64 	%rd13514, 1, 0, %p1917;
	ld.const.u64 	%rd13515, [SECP256K1_P+8];
	sub.s64 	%rd13516, %rd26758, %rd13515;
	setp.lt.u64 	%p1918, %rd26758, %rd13515;
	selp.s64 	%rd13517, -1, 0, %p1917;
	add.s64 	%rd26758, %rd13516, %rd13517;
	setp.lt.u64 	%p1919, %rd13516, %rd13514;
	or.pred  	%p1920, %p1918, %p1919;
	selp.u64 	%rd13518, 1, 0, %p1920;
	ld.const.u64 	%rd13519, [SECP256K1_P+16];
	sub.s64 	%rd13520, %rd26753, %rd13519;
	setp.lt.u64 	%p1921, %rd26753, %rd13519;
	selp.s64 	%rd13521, -1, 0, %p1920;
	add.s64 	%rd26753, %rd13520, %rd13521;
	setp.lt.u64 	%p1922, %rd13520, %rd13518;
	or.pred  	%p1923, %p1921, %p1922;
	selp.s64 	%rd13522, -1, 0, %p1923;
	sub.s64 	%rd13523, %rd26752, %rd12720;
	add.s64 	%rd26752, %rd13523, %rd13522;
	bra.uni 	$L__BB0_958;
$L__BB0_957:
	setp.lt.u64 	%p1910, %rd26752, %rd12720;
	mov.u64 	%rd26763, %rd26759;
	@%p1910 bra 	$L__BB0_958;
	bra.uni 	$L__BB0_952;
$L__BB0_958:
	shl.b64 	%rd2464, %rd26763, 1;
	mov.b64 	{%r1116, %r1117}, %rd26763;
	mov.b64 	{%r1118, %r1119}, %rd26758;
	shf.l.wrap.b32 	%r1120, %r1117, %r1118, 1;
	shf.l.wrap.b32 	%r1121, %r1118, %r1119, 1;
	mov.b64 	%rd26766, {%r1120, %r1121};
	mov.b64 	{%r1122, %r1123}, %rd26753;
	shf.l.wrap.b32 	%r1124, %r1119, %r1122, 1;
	shf.l.wrap.b32 	%r1125, %r1122, %r1123, 1;
	mov.b64 	%rd26765, {%r1124, %r1125};
	mov.b64 	{%r1126, %r1127}, %rd26752;
	shf.l.wrap.b32 	%r1128, %r1123, %r1126, 1;
	shf.l.wrap.b32 	%r1129, %r1126, %r1127, 1;
	mov.b64 	%rd26764, {%r1128, %r1129};
	setp.gt.u64 	%p1924, %rd26764, %rd12720;
	@%p1924 bra 	$L__BB0_964;
	setp.lt.u64 	%p1925, %rd26764, %rd12720;
	mov.u64 	%rd26767, %rd2464;
	@%p1925 bra 	$L__BB0_965;
	setp.gt.u64 	%p1926, %rd26765, %rd2100;
	@%p1926 bra 	$L__BB0_964;
	setp.lt.u64 	%p1927, %rd26765, %rd2100;
	mov.u64 	%rd26767, %rd2464;
	@%p1927 bra 	$L__BB0_965;
	setp.gt.u64 	%p1928, %rd26766, %rd2101;
	@%p1928 bra 	$L__BB0_964;
	setp.lt.u64 	%p1929, %rd26766, %rd2101;
	setp.lt.u64 	%p1930, %rd2464, %rd2102;
	or.pred  	%p1931, %p1929, %p1930;
	mov.u64 	%rd26767, %rd2464;
	@%p1931 bra 	$L__BB0_965;
$L__BB0_964:
	sub.s64 	%rd26767, %rd2464, %rd2102;
	setp.lt.u64 	%p1932, %rd2464, %rd2102;
	selp.u64 	%rd13527, 1, 0, %p1932;
	ld.const.u64 	%rd13528, [SECP256K1_P+8];
	sub.s64 	%rd13529, %rd26766, %rd13528;
	setp.lt.u64 	%p1933, %rd26766, %rd13528;
	selp.s64 	%rd13530, -1, 0, %p1932;
	add.s64 	%rd26766, %rd13529, %rd13530;
	setp.lt.u64 	%p1934, %rd13529, %rd13527;
	or.pred  	%p1935, %p1933, %p1934;
	selp.u64 	%rd13531, 1, 0, %p1935;
	ld.const.u64 	%rd13532, [SECP256K1_P+16];
	sub.s64 	%rd13533, %rd26765, %rd13532;
	setp.lt.u64 	%p1936, %rd26765, %rd13532;
	selp.s64 	%rd13534, -1, 0, %p1935;
	add.s64 	%rd26765, %rd13533, %rd13534;
	setp.lt.u64 	%p1937, %rd13533, %rd13531;
	or.pred  	%p1938, %p1936, %p1937;
	selp.s64 	%rd13535, -1, 0, %p1938;
	sub.s64 	%rd13536, %rd26764, %rd12720;
	add.s64 	%rd26764, %rd13536, %rd13535;
$L__BB0_965:
	shl.b64 	%rd2479, %rd26767, 1;
	mov.b64 	{%r1130, %r1131}, %rd26767;
	mov.b64 	{%r1132, %r1133}, %rd26766;
	shf.l.wrap.b32 	%r1134, %r1131, %r1132, 1;
	shf.l.wrap.b32 	%r1135, %r1132, %r1133, 1;
	mov.b64 	%rd26770, {%r1134, %r1135};
	mov.b64 	{%r1136, %r1137}, %rd26765;
	shf.l.wrap.b32 	%r1138, %r1133, %r1136, 1;
	shf.l.wrap.b32 	%r1139, %r1136, %r1137, 1;
	mov.b64 	%rd26769, {%r1138, %r1139};
	mov.b64 	{%r1140, %r1141}, %rd26764;
	shf.l.wrap.b32 	%r1142, %r1137, %r1140, 1;
	shf.l.wrap.b32 	%r1143, %r1140, %r1141, 1;
	mov.b64 	%rd26768, {%r1142, %r1143};
	setp.gt.u64 	%p1939, %rd26768, %rd12720;
	@%p1939 bra 	$L__BB0_971;
	setp.lt.u64 	%p1940, %rd26768, %rd12720;
	mov.u64 	%rd26771, %rd2479;
	@%p1940 bra 	$L__BB0_972;
	setp.gt.u64 	%p1941, %rd26769, %rd2100;
	@%p1941 bra 	$L__BB0_971;
	setp.lt.u64 	%p1942, %rd26769, %rd2100;
	mov.u64 	%rd26771, %rd2479;
	@%p1942 bra 	$L__BB0_972;
	setp.gt.u64 	%p1943, %rd26770, %rd2101;
	@%p1943 bra 	$L__BB0_971;
	setp.lt.u64 	%p1944, %rd26770, %rd2101;
	setp.lt.u64 	%p1945, %rd2479, %rd2102;
	or.pred  	%p1946, %p1944, %p1945;
	mov.u64 	%rd26771, %rd2479;
	@%p1946 bra 	$L__BB0_972;
$L__BB0_971:
	sub.s64 	%rd26771, %rd2479, %rd2102;
	setp.lt.u64 	%p1947, %rd2479, %rd2102;
	selp.u64 	%rd13540, 1, 0, %p1947;
	ld.const.u64 	%rd13541, [SECP256K1_P+8];
	sub.s64 	%rd13542, %rd26770, %rd13541;
	setp.lt.u64 	%p1948, %rd26770, %rd13541;
	selp.s64 	%rd13543, -1, 0, %p1947;
	add.s64 	%rd26770, %rd13542, %rd13543;
	setp.lt.u64 	%p1949, %rd13542, %rd13540;
	or.pred  	%p1950, %p1948, %p1949;
	selp.u64 	%rd13544, 1, 0, %p1950;
	ld.const.u64 	%rd13545, [SECP256K1_P+16];
	sub.s64 	%rd13546, %rd26769, %rd13545;
	setp.lt.u64 	%p1951, %rd26769, %rd13545;
	selp.s64 	%rd13547, -1, 0, %p1950;
	add.s64 	%rd26769, %rd13546, %rd13547;
	setp.lt.u64 	%p1952, %rd13546, %rd13544;
	or.pred  	%p1953, %p1951, %p1952;
	selp.s64 	%rd13548, -1, 0, %p1953;
	sub.s64 	%rd13549, %rd26768, %rd12720;
	add.s64 	%rd26768, %rd13549, %rd13548;
$L__BB0_972:
	mov.b64 	{%r1144, %r1145}, %rd26632;
	mov.b64 	{%r1146, %r1147}, %rd26633;
	shf.l.wrap.b32 	%r1148, %r1147, %r1144, 1;
	shf.l.wrap.b32 	%r1149, %r1144, %r1145, 1;
	mov.b64 	%rd26772, {%r1148, %r1149};
	setp.gt.u64 	%p1954, %rd26772, %rd12720;
	@%p1954 bra 	$L__BB0_978;
	mov.b64 	{%r1150, %r1151}, %rd26643;
	mov.b64 	{%r1152, %r1153}, %rd26638;
	shf.l.wrap.b32 	%r1154, %r1151, %r1152, 1;
	shf.l.wrap.b32 	%r1155, %r1152, %r1153, 1;
	mov.b64 	%rd26774, {%r1154, %r1155};
	shf.l.wrap.b32 	%r1158, %r1153, %r1146, 1;
	shf.l.wrap.b32 	%r1159, %r1146, %r1147, 1;
	mov.b64 	%rd26773, {%r1158, %r1159};
	shl.b64 	%rd26775, %rd26643, 1;
	setp.lt.u64 	%p1955, %rd26772, %rd12720;
	@%p1955 bra 	$L__BB0_979;
	mov.b64 	%rd26773, {%r1158, %r1159};
	ld.const.u64 	%rd2495, [SECP256K1_P+16];
	setp.gt.u64 	%p1956, %rd26773, %rd2495;
	@%p1956 bra 	$L__BB0_978;
	setp.lt.u64 	%p1957, %rd26773, %rd2495;
	@%p1957 bra 	$L__BB0_979;
	mov.b64 	%rd13552, {%r1154, %r1155};
	ld.const.u64 	%rd2500, [SECP256K1_P+8];
	setp.gt.u64 	%p1958, %rd13552, %rd2500;
	@%p1958 bra 	$L__BB0_978;
	shf.l.wrap.b32 	%r1199, %r1146, %r1147, 1;
	mov.b64 	%rd26773, {%r1158, %r1199};
	mov.b64 	{%r1200, %r1201}, %rd26643;
	shf.l.wrap.b32 	%r1202, %r1201, %r1152, 1;
	mov.b64 	%rd26774, {%r1202, %r1155};
	setp.lt.u64 	%p1959, %rd26774, %rd2500;
	shl.b64 	%rd26775, %rd26643, 1;
	ld.const.u64 	%rd13553, [SECP256K1_P];
	setp.lt.u64 	%p1960, %rd26775, %rd13553;
	or.pred  	%p1961, %p1959, %p1960;
	@%p1961 bra 	$L__BB0_979;
$L__BB0_978:
	shl.b64 	%rd13555, %rd26643, 1;
	ld.const.u64 	%rd13556, [SECP256K1_P];
	sub.s64 	%rd26775, %rd13555, %rd13556;
	setp.lt.u64 	%p1962, %rd13555, %rd13556;
	selp.u64 	%rd13557, 1, 0, %p1962;
	mov.b64 	{%r1204, %r1205}, %rd26643;
	mov.b64 	{%r1206, %r1207}, %rd26638;
	shf.l.wrap.b32 	%r1208, %r1205, %r1206, 1;
	shf.l.wrap.b32 	%r1209, %r1206, %r1207, 1;
	mov.b64 	%rd13558, {%r1208, %r1209};
	sub.s64 	%rd13560, %rd13558, %rd2101;
	setp.lt.u64 	%p1963, %rd13558, %rd2101;
	selp.s64 	%rd13561, -1, 0, %p1962;
	add.s64 	%rd26774, %rd13560, %rd13561;
	setp.lt.u64 	%p1964, %rd13560, %rd13557;
	or.pred  	%p1965, %p1963, %p1964;
	selp.u64 	%rd13562, 1, 0, %p1965;
	mov.b64 	{%r1210, %r1211}, %rd26633;
	shf.l.wrap.b32 	%r1212, %r1207, %r1210, 1;
	shf.l.wrap.b32 	%r1213, %r1210, %r1211, 1;
	mov.b64 	%rd13563, {%r1212, %r1213};
	ld.const.u64 	%rd13564, [SECP256K1_P+16];
	sub.s64 	%rd13565, %rd13563, %rd13564;
	setp.lt.u64 	%p1966, %rd13563, %rd13564;
	selp.s64 	%rd13566, -1, 0, %p1965;
	add.s64 	%rd26773, %rd13565, %rd13566;
	setp.lt.u64 	%p1967, %rd13565, %rd13562;
	or.pred  	%p1968, %p1966, %p1967;
	selp.s64 	%rd13567, -1, 0, %p1968;
	mov.b64 	{%r1214, %r1215}, %rd26632;
	shf.l.wrap.b32 	%r1216, %r1211, %r1214, 1;
	shf.l.wrap.b32 	%r1217, %r1214, %r1215, 1;
	mov.b64 	%rd13568, {%r1216, %r1217};
	sub.s64 	%rd13569, %rd13568, %rd12720;
	add.s64 	%rd26772, %rd13569, %rd13567;
$L__BB0_979:
	add.s64 	%rd2517, %rd26643, %rd26775;
	setp.lt.u64 	%p1969, %rd2517, %rd26643;
	selp.u64 	%rd13570, 1, 0, %p1969;
	add.s64 	%rd13571, %rd26638, %rd26774;
	setp.lt.u64 	%p1970, %rd13571, %rd26638;
	add.s64 	%rd26778, %rd13571, %rd13570;
	setp.lt.u64 	%p1971, %rd26778, %rd13571;
	or.pred  	%p1972, %p1970, %p1971;
	selp.u64 	%rd13572, 1, 0, %p1972;
	add.s64 	%rd13573, %rd26633, %rd26773;
	setp.lt.u64 	%p1973, %rd13573, %rd26633;
	add.s64 	%rd26777, %rd13573, %rd13572;
	setp.lt.u64 	%p1974, %rd26777, %rd13573;
	or.pred  	%p1975, %p1973, %p1974;
	selp.u64 	%rd13574, 1, 0, %p1975;
	add.s64 	%rd13575, %rd26632, %rd26772;
	add.s64 	%rd26776, %rd13575, %rd13574;
	setp.gt.u64 	%p1976, %rd26776, %rd12720;
	@%p1976 bra 	$L__BB0_985;
	setp.lt.u64 	%p1977, %rd26776, %rd12720;
	mov.u64 	%rd26779, %rd2517;
	@%p1977 bra 	$L__BB0_986;
	setp.gt.u64 	%p1978, %rd26777, %rd2100;
	@%p1978 bra 	$L__BB0_985;
	setp.lt.u64 	%p1979, %rd26777, %rd2100;
	mov.u64 	%rd26779, %rd2517;
	@%p1979 bra 	$L__BB0_986;
	setp.gt.u64 	%p1980, %rd26778, %rd2101;
	@%p1980 bra 	$L__BB0_985;
	setp.lt.u64 	%p1981, %rd26778, %rd2101;
	ld.const.u64 	%rd13576, [SECP256K1_P];
	setp.lt.u64 	%p1982, %rd2517, %rd13576;
	or.pred  	%p1983, %p1981, %p1982;
	mov.u64 	%rd26779, %rd2517;
	@%p1983 bra 	$L__BB0_986;
$L__BB0_985:
	ld.const.u64 	%rd13578, [SECP256K1_P];
	sub.s64 	%rd26779, %rd2517, %rd13578;
	setp.lt.u64 	%p1984, %rd2517, %rd13578;
	selp.u64 	%rd13579, 1, 0, %p1984;
	sub.s64 	%rd13581, %rd26778, %rd2101;
	setp.lt.u64 	%p1985, %rd26778, %rd2101;
	selp.s64 	%rd13582, -1, 0, %p1984;
	add.s64 	%rd26778, %rd13581, %rd13582;
	setp.lt.u64 	%p1986, %rd13581, %rd13579;
	or.pred  	%p1987, %p1985, %p1986;
	selp.u64 	%rd13583, 1, 0, %p1987;
	ld.const.u64 	%rd13584, [SECP256K1_P+16];
	sub.s64 	%rd13585, %rd26777, %rd13584;
	setp.lt.u64 	%p1988, %rd26777, %rd13584;
	selp.s64 	%rd13586, -1, 0, %p1987;
	add.s64 	%rd26777, %rd13585, %rd13586;
	setp.lt.u64 	%p1989, %rd13585, %rd13583;
	or.pred  	%p1990, %p1988, %p1989;
	selp.s64 	%rd13587, -1, 0, %p1990;
	sub.s64 	%rd13588, %rd26776, %rd12720;
	add.s64 	%rd26776, %rd13588, %rd13587;
$L__BB0_986:
	mov.b64 	%rd26781, 0;
	st.local.v2.u64 	[%rd64+32], {%rd26781, %rd26781};
	st.local.v2.u64 	[%rd64+48], {%rd26781, %rd26781};
	mul.lo.s64 	%rd13590, %rd26779, %rd26779;
	mul.hi.u64 	%rd13591, %rd26779, %rd26779;
	mul.lo.s64 	%rd13592, %rd26778, %rd26779;
	mul.hi.u64 	%rd13593, %rd26779, %rd26778;
	add.s64 	%rd26784, %rd13592, %rd13591;
	setp.lt.u64 	%p1991, %rd26784, %rd13592;
	selp.u64 	%rd13594, 1, 0, %p1991;
	st.local.v2.u64 	[%rd64], {%rd13590, %rd26784};
	add.s64 	%rd13595, %rd13593, %rd13594;
	mul.lo.s64 	%rd13596, %rd26777, %rd26779;
	mul.hi.u64 	%rd13597, %rd26779, %rd26777;
	add.s64 	%rd26783, %rd13596, %rd13595;
	setp.lt.u64 	%p1992, %rd26783, %rd13596;
	selp.u64 	%rd13598, 1, 0, %p1992;
	add.s64 	%rd13599, %rd13597, %rd13598;
	mul.lo.s64 	%rd13600, %rd26776, %rd26779;
	mul.hi.u64 	%rd13601, %rd26779, %rd26776;
	add.s64 	%rd26782, %rd13600, %rd13599;
	setp.lt.u64 	%p1993, %rd26782, %rd13600;
	selp.u64 	%rd13602, 1, 0, %p1993;
	st.local.v2.u64 	[%rd64+16], {%rd26783, %rd26782};
	add.s64 	%rd26780, %rd13601, %rd13602;
	setp.eq.s64 	%p1994, %rd26780, 0;
	@%p1994 bra 	$L__BB0_990;
	mov.b32 	%r4541, 4;
$L__BB0_988:
	mul.wide.u32 	%rd13604, %r4541, 8;
	add.s64 	%rd13605, %rd64, %rd13604;
	ld.local.u64 	%rd13606, [%rd13605];
	add.s64 	%rd13607, %rd13606, %rd26780;
	setp.lt.u64 	%p1995, %rd13607, %rd13606;
	st.local.u64 	[%rd13605], %rd13607;
	add.s32 	%r4541, %r4541, 1;
	mov.b64 	%rd26780, 1;
	@%p1995 bra 	$L__BB0_988;
	ld.local.u64 	%rd26784, [%rd64+8];
	ld.local.v2.u64 	{%rd26783, %rd26782}, [%rd64+16];
	ld.local.u64 	%rd26781, [%rd64+32];
$L__BB0_990:
	mul.hi.u64 	%rd13608, %rd26778, %rd26779;
	mad.lo.s64 	%rd13609, %rd26778, %rd26779, %rd26784;
	setp.lt.u64 	%p1996, %rd13609, %rd26784;
	selp.u64 	%rd13610, 1, 0, %p1996;
	st.local.u64 	[%rd64+8], %rd13609;
	add.s64 	%rd13611, %rd13608, %rd13610;
	mul.hi.u64 	%rd13612, %rd26778, %rd26778;
	mad.lo.s64 	%rd13613, %rd26778, %rd26778, %rd26783;
	setp.lt.u64 	%p1997, %rd13613, %rd26783;
	selp.u64 	%rd13614, 1, 0, %p1997;
	add.s64 	%rd26788, %rd13613, %rd13611;
	setp.lt.u64 	%p1998, %rd26788, %rd13613;
	selp.u64 	%rd13615, 1, 0, %p1998;
	add.s64 	%rd13616, %rd13612, %rd13614;
	add.s64 	%rd13617, %rd13616, %rd13615;
	mul.hi.u64 	%rd13618, %rd26778, %rd26777;
	mad.lo.s64 	%rd13619, %rd26777, %rd26778, %rd26782;
	setp.lt.u64 	%p1999, %rd13619, %rd26782;
	selp.u64 	%rd13620, 1, 0, %p1999;
	add.s64 	%rd26787, %rd13619, %rd13617;
	setp.lt.u64 	%p2000, %rd26787, %rd13619;
	selp.u64 	%rd13621, 1, 0, %p2000;
	st.local.v2.u64 	[%rd64+16], {%rd26788, %rd26787};
	add.s64 	%rd13622, %rd13618, %rd13620;
	add.s64 	%rd13623, %rd13622, %rd13621;
	mul.hi.u64 	%rd13624, %rd26778, %rd26776;
	mad.lo.s64 	%rd13625, %rd26776, %rd26778, %rd26781;
	setp.lt.u64 	%p2001, %rd13625, %rd26781;
	selp.u64 	%rd13626, 1, 0, %p2001;
	add.s64 	%rd26786, %rd13625, %rd13623;
	setp.lt.u64 	%p2002, %rd26786, %rd13625;
	selp.u64 	%rd13627, 1, 0, %p2002;
	st.local.u64 	[%rd64+32], %rd26786;
	add.s64 	%rd13628, %rd13624, %rd13626;
	add.s64 	%rd26785, %rd13628, %rd13627;
	setp.eq.s64 	%p2003, %rd26785, 0;
	@%p2003 bra 	$L__BB0_994;
	mov.b32 	%r4542, 5;
$L__BB0_992:
	mul.wide.u32 	%rd13630, %r4542, 8;
	add.s64 	%rd13631, %rd64, %rd13630;
	ld.local.u64 	%rd13632, [%rd13631];
	add.s64 	%rd13633, %rd13632, %rd26785;
	setp.lt.u64 	%p2004, %rd13633, %rd13632;
	st.local.u64 	[%rd13631], %rd13633;
	add.s32 	%r4542, %r4542, 1;
	mov.b64 	%rd26785, 1;
	@%p2004 bra 	$L__BB0_992;
	ld.local.v2.u64 	{%rd26788, %rd26787}, [%rd64+16];
	ld.local.u64 	%rd26786, [%rd64+32];
$L__BB0_994:
	mul.hi.u64 	%rd13634, %rd26777, %rd26779;
	mad.lo.s64 	%rd13635, %rd26777, %rd26779, %rd26788;
	setp.lt.u64 	%p2005, %rd13635, %rd26788;
	selp.u64 	%rd13636, 1, 0, %p2005;
	add.s64 	%rd13637, %rd13634, %rd13636;
	mul.hi.u64 	%rd13638, %rd26777, %rd26778;
	mad.lo.s64 	%rd13639, %rd26777, %rd26778, %rd26787;
	setp.lt.u64 	%p2006, %rd13639, %rd26787;
	selp.u64 	%rd13640, 1, 0, %p2006;
	add.s64 	%rd26792, %rd13639, %rd13637;
	setp.lt.u64 	%p2007, %rd26792, %rd13639;
	selp.u64 	%rd13641, 1, 0, %p2007;
	st.local.v2.u64 	[%rd64+16], {%rd13635, %rd26792};
	add.s64 	%rd13642, %rd13638, %rd13640;
	add.s64 	%rd13643, %rd13642, %rd13641;
	mul.hi.u64 	%rd13644, %rd26777, %rd26777;
	mad.lo.s64 	%rd13645, %rd26777, %rd26777, %rd26786;
	setp.lt.u64 	%p2008, %rd13645, %rd26786;
	selp.u64 	%rd13646, 1, 0, %p2008;
	add.s64 	%rd26791, %rd13645, %rd13643;
	setp.lt.u64 	%p2009, %rd26791, %rd13645;
	selp.u64 	%rd13647, 1, 0, %p2009;
	add.s64 	%rd13648, %rd13644, %rd13646;
	add.s64 	%rd13649, %rd13648, %rd13647;
	mul.hi.u64 	%rd13650, %rd26777, %rd26776;
	ld.local.u64 	%rd13651, [%rd64+40];
	mad.lo.s64 	%rd13652, %rd26776, %rd26777, %rd13651;
	setp.lt.u64 	%p2010, %rd13652, %rd13651;
	selp.u64 	%rd13653, 1, 0, %p2010;
	add.s64 	%rd26790, %rd13652, %rd13649;
	setp.lt.u64 	%p2011, %rd26790, %rd13652;
	selp.u64 	%rd13654, 1, 0, %p2011;
	st.local.v2.u64 	[%rd64+32], {%rd26791, %rd26790};
	add.s64 	%rd13655, %rd13650, %rd13653;
	add.s64 	%rd26789, %rd13655, %rd13654;
	setp.eq.s64 	%p2012, %rd26789, 0;
	@%p2012 bra 	$L__BB0_998;
	mov.b32 	%r4543, 6;
$L__BB0_996:
	mul.wide.u32 	%rd13657, %r4543, 8;
	add.s64 	%rd13658, %rd64, %rd13657;
	ld.local.u64 	%rd13659, [%rd13658];
	add.s64 	%rd13660, %rd13659, %rd26789;
	setp.lt.u64 	%p2013, %rd13660, %rd13659;
	st.local.u64 	[%rd13658], %rd13660;
	add.s32 	%r4543, %r4543, 1;
	mov.b64 	%rd26789, 1;
	@%p2013 bra 	$L__BB0_996;
	ld.local.u64 	%rd26792, [%rd64+24];
	ld.local.v2.u64 	{%rd26791, %rd26790}, [%rd64+32];
$L__BB0_998:
	mul.hi.u64 	%rd13661, %rd26776, %rd26779;
	mad.lo.s64 	%rd26797, %rd26776, %rd26779, %rd26792;
	setp.lt.u64 	%p2014, %rd26797, %rd26792;
	selp.u64 	%rd13662, 1, 0, %p2014;
	st.local.u64 	[%rd64+24], %rd26797;
	add.s64 	%rd13663, %rd13661, %rd13662;
	mul.hi.u64 	%rd13664, %rd26776, %rd26778;
	mad.lo.s64 	%rd13665, %rd26776, %rd26778, %rd26791;
	setp.lt.u64 	%p2015, %rd13665, %rd26791;
	selp.u64 	%rd13666, 1, 0, %p2015;
	add.s64 	%rd26794, %rd13665, %rd13663;
	setp.lt.u64 	%p2016, %rd26794, %rd13665;
	selp.u64 	%rd13667, 1, 0, %p2016;
	add.s64 	%rd13668, %rd13664, %rd13666;
	add.s64 	%rd13669, %rd13668, %rd13667;
	mul.hi.u64 	%rd13670, %rd26776, %rd26777;
	mad.lo.s64 	%rd13671, %rd26776, %rd26777, %rd26790;
	setp.lt.u64 	%p2017, %rd13671, %rd26790;
	selp.u64 	%rd13672, 1, 0, %p2017;
	add.s64 	%rd13673, %rd13671, %rd13669;
	setp.lt.u64 	%p2018, %rd13673, %rd13671;
	selp.u64 	%rd13674, 1, 0, %p2018;
	st.local.v2.u64 	[%rd64+32], {%rd26794, %rd13673};
	add.s64 	%rd13675, %rd13670, %rd13672;
	add.s64 	%rd13676, %rd13675, %rd13674;
	mul.hi.u64 	%rd13677, %rd26776, %rd26776;
	ld.local.u64 	%rd13678, [%rd64+48];
	mad.lo.s64 	%rd13679, %rd26776, %rd26776, %rd13678;
	setp.lt.u64 	%p2019, %rd13679, %rd13678;
	selp.u64 	%rd13680, 1, 0, %p2019;
	add.s64 	%rd13681, %rd13679, %rd13676;
	setp.lt.u64 	%p2020, %rd13681, %rd13679;
	selp.u64 	%rd13682, 1, 0, %p2020;
	st.local.u64 	[%rd64+48], %rd13681;
	add.s64 	%rd13683, %rd13677, %rd13680;
	add.s64 	%rd26793, %rd13683, %rd13682;
	setp.eq.s64 	%p2021, %rd26793, 0;
	@%p2021 bra 	$L__BB0_1002;
	mov.b32 	%r4544, 7;
$L__BB0_1000:
	mul.wide.u32 	%rd13685, %r4544, 8;
	add.s64 	%rd13686, %rd64, %rd13685;
	ld.local.u64 	%rd13687, [%rd13686];
	add.s64 	%rd13688, %rd13687, %rd26793;
	setp.lt.u64 	%p2022, %rd13688, %rd13687;
	st.local.u64 	[%rd13686], %rd13688;
	add.s32 	%r4544, %r4544, 1;
	mov.b64 	%rd26793, 1;
	@%p2022 bra 	$L__BB0_1000;
	ld.local.u64 	%rd26797, [%rd64+24];
	ld.local.u64 	%rd26794, [%rd64+32];
$L__BB0_1002:
	ld.local.u64 	%rd13690, [%rd64+8];
	ld.local.u64 	%rd26798, [%rd64+16];
	shl.b64 	%rd13691, %rd26794, 32;
	shr.u64 	%rd13692, %rd26794, 32;
	add.s64 	%rd2576, %rd13590, %rd13691;
	setp.lt.u64 	%p2023, %rd2576, %rd13590;
	selp.u64 	%rd13694, 1, 0, %p2023;
	add.s64 	%rd13695, %rd13692, %rd13694;
	add.s64 	%rd2577, %rd13695, %rd13690;
	max.u64 	%rd13696, %rd13695, %rd13690;
	setp.gt.u64 	%p2024, %rd13696, %rd2577;
	mov.b64 	%rd26796, 0;
	@%p2024 bra 	$L__BB0_1021;
$L__BB0_1003:
	ld.local.u64 	%rd2581, [%rd64+40];
	shl.b64 	%rd13699, %rd2581, 32;
	shr.u64 	%rd13700, %rd2581, 32;
	add.s64 	%rd2582, %rd2577, %rd13699;
	setp.lt.u64 	%p2027, %rd2582, %rd2577;
	selp.u64 	%rd13701, 1, 0, %p2027;
	add.s64 	%rd13702, %rd13700, %rd13701;
	add.s64 	%rd2583, %rd13702, %rd26798;
	max.u64 	%rd13703, %rd13702, %rd26798;
	setp.le.u64 	%p2028, %rd13703, %rd2583;
	@%p2028 bra 	$L__BB0_1005;
	add.s64 	%rd26797, %rd26797, 1;
	setp.eq.s64 	%p2029, %rd26797, 0;
	selp.u64 	%rd13704, 1, 0, %p2029;
	add.s64 	%rd26796, %rd26796, %rd13704;
$L__BB0_1005:
	ld.local.v2.u64 	{%rd2588, %rd2589}, [%rd64+48];
	shl.b64 	%rd13705, %rd2588, 32;
	shr.u64 	%rd13706, %rd2588, 32;
	add.s64 	%rd26803, %rd2583, %rd13705;
	setp.lt.u64 	%p2030, %rd26803, %rd2583;
	selp.u64 	%rd13707, 1, 0, %p2030;
	add.s64 	%rd13708, %rd13706, %rd13707;
	add.s64 	%rd13709, %rd13708, %rd26797;
	max.u64 	%rd13710, %rd13708, %rd26797;
	setp.gt.u64 	%p2031, %rd13710, %rd13709;
	selp.u64 	%rd13711, 1, 0, %p2031;
	add.s64 	%rd13712, %rd26796, %rd13711;
	shl.b64 	%rd13713, %rd2589, 32;
	shr.u64 	%rd13714, %rd2589, 32;
	add.s64 	%rd26802, %rd13709, %rd13713;
	setp.lt.u64 	%p2032, %rd26802, %rd13709;
	selp.u64 	%rd13715, 1, 0, %p2032;
	add.s64 	%rd13716, %rd13712, %rd13714;
	add.s64 	%rd26801, %rd13716, %rd13715;
	mov.b64 	%rd13717, 977;
	mul.hi.u64 	%rd13718, %rd26794, %rd13717;
	mad.lo.s64 	%rd26811, %rd26794, 977, %rd2576;
	setp.lt.u64 	%p2033, %rd26811, %rd2576;
	selp.u64 	%rd13719, 1, 0, %p2033;
	add.s64 	%rd13720, %rd13718, %rd13719;
	add.s64 	%rd2594, %rd13720, %rd2582;
	max.u64 	%rd13721, %rd13720, %rd2582;
	setp.gt.u64 	%p2034, %rd13721, %rd2594;
	@%p2034 bra 	$L__BB0_1023;
$L__BB0_1006:
	mov.b64 	%rd13724, 977;
	mul.hi.u64 	%rd13725, %rd2581, %rd13724;
	mad.lo.s64 	%rd26818, %rd2581, 977, %rd2594;
	setp.lt.u64 	%p2037, %rd26818, %rd2594;
	selp.u64 	%rd13726, 1, 0, %p2037;
	add.s64 	%rd13727, %rd13725, %rd13726;
	add.s64 	%rd2602, %rd13727, %rd26803;
	max.u64 	%rd13728, %rd13727, %rd26803;
	setp.le.u64 	%p2038, %rd13728, %rd2602;
	@%p2038 bra 	$L__BB0_1008;
	add.s64 	%rd26802, %rd26802, 1;
	setp.eq.s64 	%p2039, %rd26802, 0;
	selp.u64 	%rd13729, 1, 0, %p2039;
	add.s64 	%rd26801, %rd26801, %rd13729;
$L__BB0_1008:
	mov.b64 	%rd13730, 977;
	mul.hi.u64 	%rd13731, %rd2588, %rd13730;
	mad.lo.s64 	%rd26809, %rd2588, 977, %rd2602;
	setp.lt.u64 	%p2040, %rd26809, %rd2602;
	selp.u64 	%rd13732, 1, 0, %p2040;
	add.s64 	%rd13733, %rd13731, %rd13732;
	add.s64 	%rd13734, %rd13733, %rd26802;
	max.u64 	%rd13735, %rd13733, %rd26802;
	setp.gt.u64 	%p2041, %rd13735, %rd13734;
	selp.u64 	%rd13736, 1, 0, %p2041;
	add.s64 	%rd13737, %rd26801, %rd13736;
	mul.hi.u64 	%rd13738, %rd2589, %rd13730;
	mad.lo.s64 	%rd26808, %rd2589, 977, %rd13734;
	setp.lt.u64 	%p2042, %rd26808, %rd13734;
	selp.u64 	%rd13739, 1, 0, %p2042;
	add.s64 	%rd13740, %rd13737, %rd13738;
	add.s64 	%rd2609, %rd13740, %rd13739;
	setp.eq.s64 	%p2043, %rd2609, 0;
	@%p2043 bra 	$L__BB0_1013;
	shl.b64 	%rd13741, %rd2609, 32;
	shr.u64 	%rd13742, %rd2609, 32;
	add.s64 	%rd2613, %rd26811, %rd13741;
	setp.lt.u64 	%p2044, %rd2613, %rd26811;
	selp.u64 	%rd13743, 1, 0, %p2044;
	add.s64 	%rd13744, %rd13742, %rd13743;
	add.s64 	%rd2614, %rd13744, %rd26818;
	max.u64 	%rd13745, %rd13744, %rd26818;
	setp.le.u64 	%p2045, %rd13745, %rd2614;
	@%p2045 bra 	$L__BB0_1011;
	add.s64 	%rd26809, %rd26809, 1;
	setp.eq.s64 	%p2046, %rd26809, 0;
	selp.u64 	%rd13746, 1, 0, %p2046;
	add.s64 	%rd26808, %rd26808, %rd13746;
$L__BB0_1011:
	mov.b64 	%rd13747, 977;
	mul.hi.u64 	%rd13748, %rd2609, %rd13747;
	mad.lo.s64 	%rd26811, %rd2609, 977, %rd2613;
	setp.lt.u64 	%p2047, %rd26811, %rd2613;
	selp.u64 	%rd13749, 1, 0, %p2047;
	add.s64 	%rd13750, %rd13748, %rd13749;
	add.s64 	%rd26818, %rd13750, %rd2614;
	max.u64 	%rd13751, %rd13750, %rd2614;
	setp.le.u64 	%p2048, %rd13751, %rd26818;
	@%p2048 bra 	$L__BB0_1013;
	add.s64 	%rd26809, %rd26809, 1;
	setp.eq.s64 	%p2049, %rd26809, 0;
	selp.u64 	%rd13752, 1, 0, %p2049;
	add.s64 	%rd26808, %rd26808, %rd13752;
$L__BB0_1013:
	setp.gt.u64 	%p2050, %rd26808, %rd12720;
	@%p2050 bra 	$L__BB0_1019;
	setp.lt.u64 	%p2051, %rd26808, %rd12720;
	mov.u64 	%rd26815, %rd26811;
	@%p2051 bra 	$L__BB0_1020;
	setp.gt.u64 	%p2052, %rd26809, %rd2100;
	@%p2052 bra 	$L__BB0_1019;
	setp.lt.u64 	%p2053, %rd26809, %rd2100;
	mov.u64 	%rd26815, %rd26811;
	@%p2053 bra 	$L__BB0_1020;
	setp.gt.u64 	%p2054, %rd26818, %rd2101;
	@%p2054 bra 	$L__BB0_1019;
	setp.lt.u64 	%p2055, %rd26818, %rd2101;
	ld.const.u64 	%rd13759, [SECP256K1_P];
	setp.lt.u64 	%p2056, %rd26811, %rd13759;
	or.pred  	%p2057, %p2055, %p2056;
	mov.u64 	%rd26815, %rd26811;
	@%p2057 bra 	$L__BB0_1020;
$L__BB0_1019:
	ld.const.u64 	%rd13761, [SECP256K1_P];
	sub.s64 	%rd26815, %rd26811, %rd13761;
	setp.lt.u64 	%p2058, %rd26811, %rd13761;
	selp.u64 	%rd13762, 1, 0, %p2058;
	sub.s64 	%rd13764, %rd26818, %rd2101;
	setp.lt.u64 	%p2059, %rd26818, %rd2101;
	selp.s64 	%rd13765, -1, 0, %p2058;
	add.s64 	%rd26818, %rd13764, %rd13765;
	setp.lt.u64 	%p2060, %rd13764, %rd13762;
	or.pred  	%p2061, %p2059, %p2060;
	selp.u64 	%rd13766, 1, 0, %p2061;
	ld.const.u64 	%rd13767, [SECP256K1_P+16];
	sub.s64 	%rd13768, %rd26809, %rd13767;
	setp.lt.u64 	%p2062, %rd26809, %rd13767;
	selp.s64 	%rd13769, -1, 0, %p2061;
	add.s64 	%rd26809, %rd13768, %rd13769;
	setp.lt.u64 	%p2063, %rd13768, %rd13766;
	or.pred  	%p2064, %p2062, %p2063;
	selp.s64 	%rd13770, -1, 0, %p2064;
	ld.const.u64 	%rd13771, [SECP256K1_P+24];
	sub.s64 	%rd13772, %rd26808, %rd13771;
	add.s64 	%rd26808, %rd13772, %rd13770;
$L__BB0_1020:
	setp.gt.u64 	%p2065, %rd26808, %rd12720;
	@%p2065 bra 	$L__BB0_1029;
	bra.uni 	$L__BB0_1030;
$L__BB0_1021:
	add.s64 	%rd26798, %rd26798, 1;
	setp.ne.s64 	%p2025, %rd26798, 0;
	@%p2025 bra 	$L__BB0_1003;
	add.s64 	%rd26797, %rd26797, 1;
	setp.eq.s64 	%p2026, %rd26797, 0;
	selp.u64 	%rd26796, 1, 0, %p2026;
	mov.b64 	%rd26798, 0;
	bra.uni 	$L__BB0_1003;
$L__BB0_1023:
	add.s64 	%rd26803, %rd26803, 1;
	setp.ne.s64 	%p2035, %rd26803, 0;
	@%p2035 bra 	$L__BB0_1006;
	add.s64 	%rd26802, %rd26802, 1;
	setp.eq.s64 	%p2036, %rd26802, 0;
	selp.u64 	%rd13723, 1, 0, %p2036;
	add.s64 	%rd26801, %rd26801, %rd13723;
	mov.b64 	%rd26803, 0;
	bra.uni 	$L__BB0_1006;
$L__BB0_1025:
	setp.gt.u64 	%p2067, %rd26809, %rd2100;
	@%p2067 bra 	$L__BB0_1029;
	setp.lt.u64 	%p2068, %rd26809, %rd2100;
	mov.u64 	%rd26819, %rd26815;
	@%p2068 bra 	$L__BB0_1031;
	setp.gt.u64 	%p2069, %rd26818, %rd2101;
	@%p2069 bra 	$L__BB0_1029;
	setp.lt.u64 	%p2070, %rd26818, %rd2101;
	ld.const.u64 	%rd13779, [SECP256K1_P];
	setp.lt.u64 	%p2071, %rd26815, %rd13779;
	or.pred  	%p2072, %p2070, %p2071;
	mov.u64 	%rd26819, %rd26815;
	@%p2072 bra 	$L__BB0_1031;
$L__BB0_1029:
	ld.const.u64 	%rd13781, [SECP256K1_P];
	sub.s64 	%rd26819, %rd26815, %rd13781;
	setp.lt.u64 	%p2073, %rd26815, %rd13781;
	selp.u64 	%rd13782, 1, 0, %p2073;
	sub.s64 	%rd13784, %rd26818, %rd2101;
	setp.lt.u64 	%p2074, %rd26818, %rd2101;
	selp.s64 	%rd13785, -1, 0, %p2073;
	add.s64 	%rd26818, %rd13784, %rd13785;
	setp.lt.u64 	%p2075, %rd13784, %rd13782;
	or.pred  	%p2076, %p2074, %p2075;
	selp.u64 	%rd13786, 1, 0, %p2076;
	ld.const.u64 	%rd13787, [SECP256K1_P+16];
	sub.s64 	%rd13788, %rd26809, %rd13787;
	setp.lt.u64 	%p2077, %rd26809, %rd13787;
	selp.s64 	%rd13789, -1, 0, %p2076;
	add.s64 	%rd26809, %rd13788, %rd13789;
	setp.lt.u64 	%p2078, %rd13788, %rd13786;
	or.pred  	%p2079, %p2077, %p2078;
	selp.s64 	%rd13790, -1, 0, %p2079;
	ld.const.u64 	%rd13791, [SECP256K1_P+24];
	sub.s64 	%rd13792, %rd26808, %rd13791;
	add.s64 	%rd26808, %rd13792, %rd13790;
	bra.uni 	$L__BB0_1031;
$L__BB0_1030:
	setp.lt.u64 	%p2066, %rd26808, %rd12720;
	mov.u64 	%rd26819, %rd26815;
	@%p2066 bra 	$L__BB0_1031;
	bra.uni 	$L__BB0_1025;
$L__BB0_1031:
	mov.b64 	{%r1222, %r1223}, %rd26768;
	mov.b64 	{%r1224, %r1225}, %rd26769;
	shf.l.wrap.b32 	%r1226, %r1225, %r1222, 1;
	shf.l.wrap.b32 	%r1227, %r1222, %r1223, 1;
	mov.b64 	%rd26820, {%r1226, %r1227};
	setp.gt.u64 	%p2080, %rd26820, %rd12720;
	@%p2080 bra 	$L__BB0_1037;
	mov.b64 	{%r1228, %r1229}, %rd26770;
	shf.l.wrap.b32 	%r1232, %r1229, %r1224, 1;
	shf.l.wrap.b32 	%r1233, %r1224, %r1225, 1;
	mov.b64 	%rd26821, {%r1232, %r1233};
	mov.b64 	{%r1234, %r1235}, %rd26771;
	shf.l.wrap.b32 	%r1236, %r1235, %r1228, 1;
	shf.l.wrap.b32 	%r1237, %r1228, %r1229, 1;
	mov.b64 	%rd26822, {%r1236, %r1237};
	shl.b64 	%rd26823, %rd26771, 1;
	ld.const.u64 	%rd13795, [SECP256K1_P+24];
	setp.lt.u64 	%p2081, %rd26820, %rd13795;
	@%p2081 bra 	$L__BB0_1038;
	mov.b64 	%rd26821, {%r1232, %r1233};
	ld.const.u64 	%rd13797, [SECP256K1_P+16];
	setp.gt.u64 	%p2082, %rd26821, %rd13797;
	@%p2082 bra 	$L__BB0_1037;
	setp.lt.u64 	%p2083, %rd26821, %rd13797;
	@%p2083 bra 	$L__BB0_1038;
	mov.b64 	%rd13799, {%r1236, %r1237};
	ld.const.u64 	%rd13800, [SECP256K1_P+8];
	setp.gt.u64 	%p2084, %rd13799, %rd13800;
	@%p2084 bra 	$L__BB0_1037;
	mov.b64 	{%r1270, %r1271}, %rd26769;
	shf.l.wrap.b32 	%r1272, %r1271, %r1222, 1;
	mov.b64 	%rd26820, {%r1272, %r1227};
	mov.b64 	{%r1274, %r1275}, %rd26770;
	shf.l.wrap.b32 	%r1276, %r1275, %r1270, 1;
	shf.l.wrap.b32 	%r1277, %r1270, %r1271, 1;
	mov.b64 	%rd26821, {%r1276, %r1277};
	mov.b64 	{%r1278, %r1279}, %rd26771;
	shf.l.wrap.b32 	%r1280, %r1279, %r1274, 1;
	shf.l.wrap.b32 	%r1281, %r1274, %r1275, 1;
	mov.b64 	%rd26822, {%r1280, %r1281};
	setp.lt.u64 	%p2085, %rd26822, %rd13800;
	shl.b64 	%rd26823, %rd26771, 1;
	ld.const.u64 	%rd13802, [SECP256K1_P];
	setp.lt.u64 	%p2086, %rd26823, %rd13802;
	or.pred  	%p2087, %p2085, %p2086;
	@%p2087 bra 	$L__BB0_1038;
$L__BB0_1037:
	shl.b64 	%rd13804, %rd26771, 1;
	ld.const.u64 	%rd13805, [SECP256K1_P];
	sub.s64 	%rd26823, %rd13804, %rd13805;
	setp.lt.u64 	%p2088, %rd13804, %rd13805;
	selp.u64 	%rd13806, 1, 0, %p2088;
	mov.b64 	{%r1282, %r1283}, %rd26771;
	mov.b64 	{%r1284, %r1285}, %rd26770;
	shf.l.wrap.b32 	%r1286, %r1283, %r1284, 1;
	shf.l.wrap.b32 	%r1287, %r1284, %r1285, 1;
	mov.b64 	%rd13807, {%r1286, %r1287};
	ld.const.u64 	%rd13808, [SECP256K1_P+8];
	sub.s64 	%rd13809, %rd13807, %rd13808;
	setp.lt.u64 	%p2089, %rd13807, %rd13808;
	selp.s64 	%rd13810, -1, 0, %p2088;
	add.s64 	%rd26822, %rd13809, %rd13810;
	setp.lt.u64 	%p2090, %rd13809, %rd13806;
	or.pred  	%p2091, %p2089, %p2090;
	selp.u64 	%rd13811, 1, 0, %p2091;
	mov.b64 	{%r1288, %r1289}, %rd26769;
	shf.l.wrap.b32 	%r1290, %r1285, %r1288, 1;
	shf.l.wrap.b32 	%r1291, %r1288, %r1289, 1;
	mov.b64 	%rd13812, {%r1290, %r1291};
	ld.const.u64 	%rd13813, [SECP256K1_P+16];
	sub.s64 	%rd13814, %rd13812, %rd13813;
	setp.lt.u64 	%p2092, %rd13812, %rd13813;
	selp.s64 	%rd13815, -1, 0, %p2091;
	add.s64 	%rd26821, %rd13814, %rd13815;
	setp.lt.u64 	%p2093, %rd13814, %rd13811;
	or.pred  	%p2094, %p2092, %p2093;
	selp.s64 	%rd13816, -1, 0, %p2094;
	mov.b64 	{%r1292, %r1293}, %rd26768;
	shf.l.wrap.b32 	%r1294, %r1289, %r1292, 1;
	shf.l.wrap.b32 	%r1295, %r1292, %r1293, 1;
	mov.b64 	%rd13817, {%r1294, %r1295};
	ld.const.u64 	%rd13818, [SECP256K1_P+24];
	sub.s64 	%rd13819, %rd13817, %rd13818;
	add.s64 	%rd26820, %rd13819, %rd13816;
$L__BB0_1038:
	setp.gt.u64 	%p2095, %rd26808, %rd26820;
	@%p2095 bra 	$L__BB0_1044;
	setp.lt.u64 	%p2096, %rd26808, %rd26820;
	@%p2096 bra 	$L__BB0_1045;
	setp.gt.u64 	%p2097, %rd26809, %rd26821;
	@%p2097 bra 	$L__BB0_1044;
	setp.lt.u64 	%p2098, %rd26809, %rd26821;
	@%p2098 bra 	$L__BB0_1045;
	setp.gt.u64 	%p2099, %rd26818, %rd26822;
	@%p2099 bra 	$L__BB0_1044;
	setp.lt.u64 	%p2100, %rd26818, %rd26822;
	setp.lt.u64 	%p2101, %rd26819, %rd26823;
	or.pred  	%p2102, %p2100, %p2101;
	@%p2102 bra 	$L__BB0_1045;
$L__BB0_1044:
	setp.lt.u64 	%p2117, %rd26819, %rd26823;
	selp.u64 	%rd13841, 1, 0, %p2117;
	sub.s64 	%rd13842, %rd26818, %rd26822;
	setp.lt.u64 	%p2118, %rd26818, %rd26822;
	selp.s64 	%rd13843, -1, 0, %p2117;
	add.s64 	%rd28320, %rd13842, %rd13843;
	setp.lt.u64 	%p2119, %rd13842, %rd13841;
	or.pred  	%p2120, %p2118, %p2119;
	selp.u64 	%rd13844, 1, 0, %p2120;
	sub.s64 	%rd13845, %rd26809, %rd26821;
	setp.lt.u64 	%p2121, %rd26809, %rd26821;
	selp.s64 	%rd13846, -1, 0, %p2120;
	add.s64 	%rd28319, %rd13845, %rd13846;
	setp.lt.u64 	%p2122, %rd13845, %rd13844;
	or.pred  	%p2123, %p2121, %p2122;
	selp.s64 	%rd13847, -1, 0, %p2123;
	sub.s64 	%rd13848, %rd26808, %rd26820;
	add.s64 	%rd28318, %rd13848, %rd13847;
	bra.uni 	$L__BB0_1046;
$L__BB0_1045:
	ld.const.u64 	%rd13820, [SECP256K1_P];
	add.s64 	%rd26819, %rd13820, %rd26819;
	setp.lt.u64 	%p2103, %rd26819, %rd13820;
	selp.u64 	%rd13821, 1, 0, %p2103;
	ld.const.u64 	%rd13822, [SECP256K1_P+8];
	add.s64 	%rd13823, %rd13822, %rd26818;
	setp.lt.u64 	%p2104, %rd13823, %rd13822;
	add.s64 	%rd13824, %rd13823, %rd13821;
	setp.lt.u64 	%p2105, %rd13824, %rd13823;
	or.pred  	%p2106, %p2104, %p2105;
	selp.u64 	%rd13825, 1, 0, %p2106;
	ld.const.u64 	%rd13826, [SECP256K1_P+16];
	add.s64 	%rd13827, %rd13826, %rd26809;
	setp.lt.u64 	%p2107, %rd13827, %rd13826;
	add.s64 	%rd13828, %rd13827, %rd13825;
	setp.lt.u64 	%p2108, %rd13828, %rd13827;
	or.pred  	%p2109, %p2107, %p2108;
	selp.u64 	%rd13829, 1, 0, %p2109;
	ld.const.u64 	%rd13830, [SECP256K1_P+24];
	add.s64 	%rd13831, %rd13830, %rd26808;
	add.s64 	%rd13832, %rd13831, %rd13829;
	setp.lt.u64 	%p2110, %rd26819, %rd26823;
	selp.u64 	%rd13833, 1, 0, %p2110;
	sub.s64 	%rd13834, %rd13824, %rd26822;
	setp.lt.u64 	%p2111, %rd13824, %rd26822;
	selp.s64 	%rd13835, -1, 0, %p2110;
	add.s64 	%rd28320, %rd13834, %rd13835;
	setp.lt.u64 	%p2112, %rd13834, %rd13833;
	or.pred  	%p2113, %p2111, %p2112;
	selp.u64 	%rd13836, 1, 0, %p2113;
	sub.s64 	%rd13837, %rd13828, %rd26821;
	setp.lt.u64 	%p2114, %rd13828, %rd26821;
	selp.s64 	%rd13838, -1, 0, %p2113;
	add.s64 	%rd28319, %rd13837, %rd13838;
	setp.lt.u64 	%p2115, %rd13837, %rd13836;
	or.pred  	%p2116, %p2114, %p2115;
	selp.s64 	%rd13839, -1, 0, %p2116;
	sub.s64 	%rd13840, %rd13832, %rd26820;
	add.s64 	%rd28318, %rd13840, %rd13839;
$L__BB0_1046:
	sub.s64 	%rd28321, %rd26819, %rd26823;
	setp.gt.u64 	%p2124, %rd26768, %rd28318;
	@%p2124 bra 	$L__BB0_1052;
	setp.lt.u64 	%p2125, %rd26768, %rd28318;
	@%p2125 bra 	$L__BB0_1053;
	setp.gt.u64 	%p2126, %rd26769, %rd28319;
	@%p2126 bra 	$L__BB0_1052;
	setp.lt.u64 	%p2127, %rd26769, %rd28319;
	@%p2127 bra 	$L__BB0_1053;
	setp.gt.u64 	%p2128, %rd26770, %rd28320;
	@%p2128 bra 	$L__BB0_1052;
	setp.lt.u64 	%p2129, %rd26770, %rd28320;
	setp.lt.u64 	%p2130, %rd26771, %rd28321;
	or.pred  	%p2131, %p2129, %p2130;
	@%p2131 bra 	$L__BB0_1053;
$L__BB0_1052:
	setp.lt.u64 	%p2146, %rd26771, %rd28321;
	selp.u64 	%rd13870, 1, 0, %p2146;
	sub.s64 	%rd13871, %rd26770, %rd28320;
	setp.lt.u64 	%p2147, %rd26770, %rd28320;
	selp.s64 	%rd13872, -1, 0, %p2146;
	add.s64 	%rd26830, %rd13871, %rd13872;
	setp.lt.u64 	%p2148, %rd13871, %rd13870;
	or.pred  	%p2149, %p2147, %p2148;
	selp.u64 	%rd13873, 1, 0, %p2149;
	sub.s64 	%rd13874, %rd26769, %rd28319;
	setp.lt.u64 	%p2150, %rd26769, %rd28319;
	selp.s64 	%rd13875, -1, 0, %p2149;
	add.s64 	%rd26829, %rd13874, %rd13875;
	setp.lt.u64 	%p2151, %rd13874, %rd13873;
	or.pred  	%p2152, %p2150, %p2151;
	selp.s64 	%rd13876, -1, 0, %p2152;
	sub.s64 	%rd13877, %rd26768, %rd28318;
	add.s64 	%rd26828, %rd13877, %rd13876;
	bra.uni 	$L__BB0_1054;
$L__BB0_1053:
	ld.const.u64 	%rd13849, [SECP256K1_P];
	add.s64 	%rd26771, %rd13849, %rd26771;
	setp.lt.u64 	%p2132, %rd26771, %rd13849;
	selp.u64 	%rd13850, 1, 0, %p2132;
	ld.const.u64 	%rd13851, [SECP256K1_P+8];
	add.s64 	%rd13852, %rd13851, %rd26770;
	setp.lt.u64 	%p2133, %rd13852, %rd13851;
	add.s64 	%rd13853, %rd13852, %rd13850;
	setp.lt.u64 	%p2134, %rd13853, %rd13852;
	or.pred  	%p2135, %p2133, %p2134;
	selp.u64 	%rd13854, 1, 0, %p2135;
	ld.const.u64 	%rd13855, [SECP256K1_P+16];
	add.s64 	%rd13856, %rd13855, %rd26769;
	setp.lt.u64 	%p2136, %rd13856, %rd13855;
	add.s64 	%rd13857, %rd13856, %rd13854;
	setp.lt.u64 	%p2137, %rd13857, %rd13856;
	or.pred  	%p2138, %p2136, %p2137;
	selp.u64 	%rd13858, 1, 0, %p2138;
	ld.const.u64 	%rd13859, [SECP256K1_P+24];
	add.s64 	%rd13860, %rd13859, %rd26768;
	add.s64 	%rd13861, %rd13860, %rd13858;
	setp.lt.u64 	%p2139, %rd26771, %rd28321;
	selp.u64 	%rd13862, 1, 0, %p2139;
	sub.s64 	%rd13863, %rd13853, %rd28320;
	setp.lt.u64 	%p2140, %rd13853, %rd28320;
	selp.s64 	%rd13864, -1, 0, %p2139;
	add.s64 	%rd26830, %rd13863, %rd13864;
	setp.lt.u64 	%p2141, %rd13863, %rd13862;
	or.pred  	%p2142, %p2140, %p2141;
	selp.u64 	%rd13865, 1, 0, %p2142;
	sub.s64 	%rd13866, %rd13857, %rd28319;
	setp.lt.u64 	%p2143, %rd13857, %rd28319;
	selp.s64 	%rd13867, -1, 0, %p2142;
	add.s64 	%rd26829, %rd13866, %rd13867;
	setp.lt.u64 	%p2144, %rd13866, %rd13865;
	or.pred  	%p2145, %p2143, %p2144;
	selp.s64 	%rd13868, -1, 0, %p2145;
	sub.s64 	%rd13869, %rd13861, %rd28318;
	add.s64 	%rd26828, %rd13869, %rd13868;
$L__BB0_1054:
	sub.s64 	%rd2686, %rd26771, %rd28321;
	mov.b64 	%rd26833, 0;
	st.local.v2.u64 	[%rd63+32], {%rd26833, %rd26833};
	st.local.v2.u64 	[%rd63+48], {%rd26833, %rd26833};
	mul.lo.s64 	%rd2687, %rd2686, %rd26779;
	mul.hi.u64 	%rd13879, %rd26779, %rd2686;
	mul.lo.s64 	%rd13880, %rd26830, %rd26779;
	mul.hi.u64 	%rd13881, %rd26779, %rd26830;
	add.s64 	%rd26836, %rd13880, %rd13879;
	setp.lt.u64 	%p2153, %rd26836, %rd13880;
	selp.u64 	%rd13882, 1, 0, %p2153;
	st.local.v2.u64 	[%rd63], {%rd2687, %rd26836};
	add.s64 	%rd13883, %rd13881, %rd13882;
	mul.lo.s64 	%rd13884, %rd26829, %rd26779;
	mul.hi.u64 	%rd13885, %rd26779, %rd26829;
	add.s64 	%rd26835, %rd13884, %rd13883;
	setp.lt.u64 	%p2154, %rd26835, %rd13884;
	selp.u64 	%rd13886, 1, 0, %p2154;
	add.s64 	%rd13887, %rd13885, %rd13886;
	mul.lo.s64 	%rd13888, %rd26828, %rd26779;
	mul.hi.u64 	%rd13889, %rd26779, %rd26828;
	add.s64 	%rd26834, %rd13888, %rd13887;
	setp.lt.u64 	%p2155, %rd26834, %rd13888;
	selp.u64 	%rd13890, 1, 0, %p2155;
	st.local.v2.u64 	[%rd63+16], {%rd26835, %rd26834};
	add.s64 	%rd26832, %rd13889, %rd13890;
	setp.eq.s64 	%p2156, %rd26832, 0;
	@%p2156 bra 	$L__BB0_1058;
	mov.b32 	%r4545, 4;
$L__BB0_1056:
	mul.wide.u32 	%rd13892, %r4545, 8;
	add.s64 	%rd13893, %rd63, %rd13892;
	ld.local.u64 	%rd13894, [%rd13893];
	add.s64 	%rd13895, %rd13894, %rd26832;
	setp.lt.u64 	%p2157, %rd13895, %rd13894;
	st.local.u64 	[%rd13893], %rd13895;
	add.s32 	%r4545, %r4545, 1;
	mov.b64 	%rd26832, 1;
	@%p2157 bra 	$L__BB0_1056;
	ld.local.u64 	%rd26836, [%rd63+8];
	ld.local.v2.u64 	{%rd26835, %rd26834}, [%rd63+16];
	ld.local.u64 	%rd26833, [%rd63+32];
$L__BB0_1058:
	mul.hi.u64 	%rd13896, %rd26778, %rd2686;
	mad.lo.s64 	%rd13897, %rd2686, %rd26778, %rd26836;
	setp.lt.u64 	%p2158, %rd13897, %rd26836;
	selp.u64 	%rd13898, 1, 0, %p2158;
	st.local.u64 	[%rd63+8], %rd13897;
	add.s64 	%rd13899, %rd13896, %rd13898;
	mul.hi.u64 	%rd13900, %rd26778, %rd26830;
	mad.lo.s64 	%rd13901, %rd26830, %rd26778, %rd26835;
	setp.lt.u64 	%p2159, %rd13901, %rd26835;
	selp.u64 	%rd13902, 1, 0, %p2159;
	add.s64 	%rd26840, %rd13901, %rd13899;
	setp.lt.u64 	%p2160, %rd26840, %rd13901;
	selp.u64 	%rd13903, 1, 0, %p2160;
	add.s64 	%rd13904, %rd13900, %rd13902;
	add.s64 	%rd13905, %rd13904, %rd13903;
	mul.hi.u64 	%rd13906, %rd26778, %rd26829;
	mad.lo.s64 	%rd13907, %rd26829, %rd26778, %rd26834;
	setp.lt.u64 	%p2161, %rd13907, %rd26834;
	selp.u64 	%rd13908, 1, 0, %p2161;
	add.s64 	%rd26839, %rd13907, %rd13905;
	setp.lt.u64 	%p2162, %rd26839, %rd13907;
	selp.u64 	%rd13909, 1, 0, %p2162;
	st.local.v2.u64 	[%rd63+16], {%rd26840, %rd26839};
	add.s64 	%rd13910, %rd13906, %rd13908;
	add.s64 	%rd13911, %rd13910, %rd13909;
	mul.hi.u64 	%rd13912, %rd26778, %rd26828;
	mad.lo.s64 	%rd13913, %rd26828, %rd26778, %rd26833;
	setp.lt.u64 	%p2163, %rd13913, %rd26833;
	selp.u64 	%rd13914, 1, 0, %p2163;
	add.s64 	%rd26838, %rd13913, %rd13911;
	setp.lt.u64 	%p2164, %rd26838, %rd13913;
	selp.u64 	%rd13915, 1, 0, %p2164;
	st.local.u64 	[%rd63+32], %rd26838;
	add.s64 	%rd13916, %rd13912, %rd13914;
	add.s64 	%rd26837, %rd13916, %rd13915;
	setp.eq.s64 	%p2165, %rd26837, 0;
	@%p2165 bra 	$L__BB0_1062;
	mov.b32 	%r4546, 5;
$L__BB0_1060:
	mul.wide.u32 	%rd13918, %r4546, 8;
	add.s64 	%rd13919, %rd63, %rd13918;
	ld.local.u64 	%rd13920, [%rd13919];
	add.s64 	%rd13921, %rd13920, %rd26837;
	setp.lt.u64 	%p2166, %rd13921, %rd13920;
	st.local.u64 	[%rd13919], %rd13921;
	add.s32 	%r4546, %r4546, 1;
	mov.b64 	%rd26837, 1;
	@%p2166 bra 	$L__BB0_1060;
	ld.local.v2.u64 	{%rd26840, %rd26839}, [%rd63+16];
	ld.local.u64 	%rd26838, [%rd63+32];
$L__BB0_1062:
	mul.hi.u64 	%rd13922, %rd26777, %rd2686;
	mad.lo.s64 	%rd13923, %rd2686, %rd26777, %rd26840;
	setp.lt.u64 	%p2167, %rd13923, %rd26840;
	selp.u64 	%rd13924, 1, 0, %p2167;
	add.s64 	%rd13925, %rd13922, %rd13924;
	mul.hi.u64 	%rd13926, %rd26777, %rd26830;
	mad.lo.s64 	%rd13927, %rd26830, %rd26777, %rd26839;
	setp.lt.u64 	%p2168, %rd13927, %rd26839;
	selp.u64 	%rd13928, 1, 0, %p2168;
	add.s64 	%rd26844, %rd13927, %rd13925;
	setp.lt.u64 	%p2169, %rd26844, %rd13927;
	selp.u64 	%rd13929, 1, 0, %p2169;
	st.local.v2.u64 	[%rd63+16], {%rd13923, %rd26844};
	add.s64 	%rd13930, %rd13926, %rd13928;
	add.s64 	%rd13931, %rd13930, %rd13929;
	mul.hi.u64 	%rd13932, %rd26777, %rd26829;
	mad.lo.s64 	%rd13933, %rd26829, %rd26777, %rd26838;
	setp.lt.u64 	%p2170, %rd13933, %rd26838;
	selp.u64 	%rd13934, 1, 0, %p2170;
	add.s64 	%rd26843, %rd13933, %rd13931;
	setp.lt.u64 	%p2171, %rd26843, %rd13933;
	selp.u64 	%rd13935, 1, 0, %p2171;
	add.s64 	%rd13936, %rd13932, %rd13934;
	add.s64 	%rd13937, %rd13936, %rd13935;
	mul.hi.u64 	%rd13938, %rd26777, %rd26828;
	ld.local.u64 	%rd13939, [%rd63+40];
	mad.lo.s64 	%rd13940, %rd26828, %rd26777, %rd13939;
	setp.lt.u64 	%p2172, %rd13940, %rd13939;
	selp.u64 	%rd13941, 1, 0, %p2172;
	add.s64 	%rd26842, %rd13940, %rd13937;
	setp.lt.u64 	%p2173, %rd26842, %rd13940;
	selp.u64 	%rd13942, 1, 0, %p2173;
	st.local.v2.u64 	[%rd63+32], {%rd26843, %rd26842};
	add.s64 	%rd13943, %rd13938, %rd13941;
	add.s64 	%rd26841, %rd13943, %rd13942;
	setp.eq.s64 	%p2174, %rd26841, 0;
	@%p2174 bra 	$L__BB0_1066;
	mov.b32 	%r4547, 6;
$L__BB0_1064:
	mul.wide.u32 	%rd13945, %r4547, 8;
	add.s64 	%rd13946, %rd63, %rd13945;
	ld.local.u64 	%rd13947, [%rd13946];
	add.s64 	%rd13948, %rd13947, %rd26841;
	setp.lt.u64 	%p2175, %rd13948, %rd13947;
	st.local.u64 	[%rd13946], %rd13948;
	add.s32 	%r4547, %r4547, 1;
	mov.b64 	%rd26841, 1;
	@%p2175 bra 	$L__BB0_1064;
	ld.local.u64 	%rd26844, [%rd63+24];
	ld.local.v2.u64 	{%rd26843, %rd26842}, [%rd63+32];
$L__BB0_1066:
	mul.hi.u64 	%rd13949, %rd26776, %rd2686;
	mad.lo.s64 	%rd26849, %rd2686, %rd26776, %rd26844;
	setp.lt.u64 	%p2176, %rd26849, %rd26844;
	selp.u64 	%rd13950, 1, 0, %p2176;
	st.local.u64 	[%rd63+24], %rd26849;
	add.s64 	%rd13951, %rd13949, %rd13950;
	mul.hi.u64 	%rd13952, %rd26776, %rd26830;
	mad.lo.s64 	%rd13953, %rd26830, %rd26776, %rd26843;
	setp.lt.u64 	%p2177, %rd13953, %rd26843;
	selp.u64 	%rd13954, 1, 0, %p2177;
	add.s64 	%rd26846, %rd13953, %rd13951;
	setp.lt.u64 	%p2178, %rd26846, %rd13953;
	selp.u64 	%rd13955, 1, 0, %p2178;
	add.s64 	%rd13956, %rd13952, %rd13954;
	add.s64 	%rd13957, %rd13956, %rd13955;
	mul.hi.u64 	%rd13958, %rd26776, %rd26829;
	mad.lo.s64 	%rd13959, %rd26829, %rd26776, %rd26842;
	setp.lt.u64 	%p2179, %rd13959, %rd26842;
	selp.u64 	%rd13960, 1, 0, %p2179;
	add.s64 	%rd13961, %rd13959, %rd13957;
	setp.lt.u64 	%p2180, %rd13961, %rd13959;
	selp.u64 	%rd13962, 1, 0, %p2180;
	st.local.v2.u64 	[%rd63+32], {%rd26846, %rd13961};
	add.s64 	%rd13963, %rd13958, %rd13960;
	add.s64 	%rd13964, %rd13963, %rd13962;
	mul.hi.u64 	%rd13965, %rd26776, %rd26828;
	ld.local.u64 	%rd13966, [%rd63+48];
	mad.lo.s64 	%rd13967, %rd26828, %rd26776, %rd13966;
	setp.lt.u64 	%p2181, %rd13967, %rd13966;
	selp.u64 	%rd13968, 1, 0, %p2181;
	add.s64 	%rd13969, %rd13967, %rd13964;
	setp.lt.u64 	%p2182, %rd13969, %rd13967;
	selp.u64 	%rd13970, 1, 0, %p2182;
	st.local.u64 	[%rd63+48], %rd13969;
	add.s64 	%rd13971, %rd13965, %rd13968;
	add.s64 	%rd26845, %rd13971, %rd13970;
	setp.eq.s64 	%p2183, %rd26845, 0;
	@%p2183 bra 	$L__BB0_1070;
	mov.b32 	%r4548, 7;
$L__BB0_1068:
	mul.wide.u32 	%rd13973, %r4548, 8;
	add.s64 	%rd13974, %rd63, %rd13973;
	ld.local.u64 	%rd13975, [%rd13974];
	add.s64 	%rd13976, %rd13975, %rd26845;
	setp.lt.u64 	%p2184, %rd13976, %rd13975;
	st.local.u64 	[%rd13974], %rd13976;
	add.s32 	%r4548, %r4548, 1;
	mov.b64 	%rd26845, 1;
	@%p2184 bra 	$L__BB0_1068;
	ld.local.u64 	%rd26849, [%rd63+24];
	ld.local.u64 	%rd26846, [%rd63+32];
$L__BB0_1070:
	ld.local.u64 	%rd13978, [%rd63+8];
	ld.local.u64 	%rd26850, [%rd63+16];
	shl.b64 	%rd13979, %rd26846, 32;
	shr.u64 	%rd13980, %rd26846, 32;
	add.s64 	%rd2732, %rd2687, %rd13979;
	setp.lt.u64 	%p2185, %rd2732, %rd2687;
	selp.u64 	%rd13981, 1, 0, %p2185;
	add.s64 	%rd13982, %rd13980, %rd13981;
	add.s64 	%rd2733, %rd13982, %rd13978;
	max.u64 	%rd13983, %rd13982, %rd13978;
	setp.gt.u64 	%p2186, %rd13983, %rd2733;
	mov.b64 	%rd26848, 0;
	@%p2186 bra 	$L__BB0_1089;
$L__BB0_1071:
	ld.local.u64 	%rd2737, [%rd63+40];
	shl.b64 	%rd13986, %rd2737, 32;
	shr.u64 	%rd13987, %rd2737, 32;
	add.s64 	%rd2738, %rd2733, %rd13986;
	setp.lt.u64 	%p2189, %rd2738, %rd2733;
	selp.u64 	%rd13988, 1, 0, %p2189;
	add.s64 	%rd13989, %rd13987, %rd13988;
	add.s64 	%rd2739, %rd13989, %rd26850;
	max.u64 	%rd13990, %rd13989, %rd26850;
	setp.le.u64 	%p2190, %rd13990, %rd2739;
	@%p2190 bra 	$L__BB0_1073;
	add.s64 	%rd26849, %rd26849, 1;
	setp.eq.s64 	%p2191, %rd26849, 0;
	selp.u64 	%rd13991, 1, 0, %p2191;
	add.s64 	%rd26848, %rd26848, %rd13991;
$L__BB0_1073:
	ld.local.v2.u64 	{%rd2744, %rd2745}, [%rd63+48];
	shl.b64 	%rd13992, %rd2744, 32;
	shr.u64 	%rd13993, %rd2744, 32;
	add.s64 	%rd26855, %rd2739, %rd13992;
	setp.lt.u64 	%p2192, %rd26855, %rd2739;
	selp.u64 	%rd13994, 1, 0, %p2192;
	add.s64 	%rd13995, %rd13993, %rd13994;
	add.s64 	%rd13996, %rd13995, %rd26849;
	max.u64 	%rd13997, %rd13995, %rd26849;
	setp.gt.u64 	%p2193, %rd13997, %rd13996;
	selp.u64 	%rd13998, 1, 0, %p2193;
	add.s64 	%rd13999, %rd26848, %rd13998;
	shl.b64 	%rd14000, %rd2745, 32;
	shr.u64 	%rd14001, %rd2745, 32;
	add.s64 	%rd26854, %rd13996, %rd14000;
	setp.lt.u64 	%p2194, %rd26854, %rd13996;
	selp.u64 	%rd14002, 1, 0, %p2194;
	add.s64 	%rd14003, %rd13999, %rd14001;
	add.s64 	%rd26853, %rd14003, %rd14002;
	mov.b64 	%rd14004, 977;
	mul.hi.u64 	%rd14005, %rd26846, %rd14004;
	mad.lo.s64 	%rd26863, %rd26846, 977, %rd2732;
	setp.lt.u64 	%p2195, %rd26863, %rd2732;
	selp.u64 	%rd14006, 1, 0, %p2195;
	add.s64 	%rd14007, %rd14005, %rd14006;
	add.s64 	%rd2750, %rd14007, %rd2738;
	max.u64 	%rd14008, %rd14007, %rd2738;
	setp.gt.u64 	%p2196, %rd14008, %rd2750;
	@%p2196 bra 	$L__BB0_1091;
$L__BB0_1074:
	mov.b64 	%rd14011, 977;
	mul.hi.u64 	%rd14012, %rd2737, %rd14011;
	mad.lo.s64 	%rd26870, %rd2737, 977, %rd2750;
	setp.lt.u64 	%p2199, %rd26870, %rd2750;
	selp.u64 	%rd14013, 1, 0, %p2199;
	add.s64 	%rd14014, %rd14012, %rd14013;
	add.s64 	%rd2758, %rd14014, %rd26855;
	max.u64 	%rd14015, %rd14014, %rd26855;
	setp.le.u64 	%p2200, %rd14015, %rd2758;
	@%p2200 bra 	$L__BB0_1076;
	add.s64 	%rd26854, %rd26854, 1;
	setp.eq.s64 	%p2201, %rd26854, 0;
	selp.u64 	%rd14016, 1, 0, %p2201;
	add.s64 	%rd26853, %rd26853, %rd14016;
$L__BB0_1076:
	mov.b64 	%rd14017, 977;
	mul.hi.u64 	%rd14018, %rd2744, %rd14017;
	mad.lo.s64 	%rd26861, %rd2744, 977, %rd2758;
	setp.lt.u64 	%p2202, %rd26861, %rd2758;
	selp.u64 	%rd14019, 1, 0, %p2202;
	add.s64 	%rd14020, %rd14018, %rd14019;
	add.s64 	%rd14021, %rd14020, %rd26854;
	max.u64 	%rd14022, %rd14020, %rd26854;
	setp.gt.u64 	%p2203, %rd14022, %rd14021;
	selp.u64 	%rd14023, 1, 0, %p2203;
	add.s64 	%rd14024, %rd26853, %rd14023;
	mul.hi.u64 	%rd14025, %rd2745, %rd14017;
	mad.lo.s64 	%rd26860, %rd2745, 977, %rd14021;
	setp.lt.u64 	%p2204, %rd26860, %rd14021;
	selp.u64 	%rd14026, 1, 0, %p2204;
	add.s64 	%rd14027, %rd14024, %rd14025;
	add.s64 	%rd2765, %rd14027, %rd14026;
	setp.eq.s64 	%p2205, %rd2765, 0;
	@%p2205 bra 	$L__BB0_1081;
	shl.b64 	%rd14028, %rd2765, 32;
	shr.u64 	%rd14029, %rd2765, 32;
	add.s64 	%rd2769, %rd26863, %rd14028;
	setp.lt.u64 	%p2206, %rd2769, %rd26863;
	selp.u64 	%rd14030, 1, 0, %p2206;
	add.s64 	%rd14031, %rd14029, %rd14030;
	add.s64 	%rd2770, %rd14031, %rd26870;
	max.u64 	%rd14032, %rd14031, %rd26870;
	setp.le.u64 	%p2207, %rd14032, %rd2770;
	@%p2207 bra 	$L__BB0_1079;
	add.s64 	%rd26861, %rd26861, 1;
	setp.eq.s64 	%p2208, %rd26861, 0;
	selp.u64 	%rd14033, 1, 0, %p2208;
	add.s64 	%rd26860, %rd26860, %rd14033;
$L__BB0_1079:
	mov.b64 	%rd14034, 977;
	mul.hi.u64 	%rd14035, %rd2765, %rd14034;
	mad.lo.s64 	%rd26863, %rd2765, 977, %rd2769;
	setp.lt.u64 	%p2209, %rd26863, %rd2769;
	selp.u64 	%rd14036, 1, 0, %p2209;
	add.s64 	%rd14037, %rd14035, %rd14036;
	add.s64 	%rd26870, %rd14037, %rd2770;
	max.u64 	%rd14038, %rd14037, %rd2770;
	setp.le.u64 	%p2210, %rd14038, %rd26870;
	@%p2210 bra 	$L__BB0_1081;
	add.s64 	%rd26861, %rd26861, 1;
	setp.eq.s64 	%p2211, %rd26861, 0;
	selp.u64 	%rd14039, 1, 0, %p2211;
	add.s64 	%rd26860, %rd26860, %rd14039;
$L__BB0_1081:
	ld.const.u64 	%rd2783, [SECP256K1_P+24];
	setp.gt.u64 	%p2212, %rd26860, %rd2783;
	@%p2212 bra 	$L__BB0_1087;
	setp.lt.u64 	%p2213, %rd26860, %rd2783;
	mov.u64 	%rd26867, %rd26863;
	@%p2213 bra 	$L__BB0_1088;
	ld.const.u64 	%rd2784, [SECP256K1_P+16];
	setp.gt.u64 	%p2214, %rd26861, %rd2784;
	@%p2214 bra 	$L__BB0_1087;
	setp.lt.u64 	%p2215, %rd26861, %rd2784;
	mov.u64 	%rd26867, %rd26863;
	@%p2215 bra 	$L__BB0_1088;
	ld.const.u64 	%rd2785, [SECP256K1_P+8];
	setp.gt.u64 	%p2216, %rd26870, %rd2785;
	@%p2216 bra 	$L__BB0_1087;
	setp.lt.u64 	%p2217, %rd26870, %rd2785;
	ld.const.u64 	%rd14040, [SECP256K1_P];
	setp.lt.u64 	%p2218, %rd26863, %rd14040;
	or.pred  	%p2219, %p2217, %p2218;
	mov.u64 	%rd26867, %rd26863;
	@%p2219 bra 	$L__BB0_1088;
$L__BB0_1087:
	ld.const.u64 	%rd14042, [SECP256K1_P];
	sub.s64 	%rd26867, %rd26863, %rd14042;
	setp.lt.u64 	%p2220, %rd26863, %rd14042;
	selp.u64 	%rd14043, 1, 0, %p2220;
	ld.const.u64 	%rd14044, [SECP256K1_P+8];
	sub.s64 	%rd14045, %rd26870, %rd14044;
	setp.lt.u64 	%p2221, %rd26870, %rd14044;
	selp.s64 	%rd14046, -1, 0, %p2220;
	add.s64 	%rd26870, %rd14045, %rd14046;
	setp.lt.u64 	%p2222, %rd14045, %rd14043;
	or.pred  	%p2223, %p2221, %p2222;
	selp.u64 	%rd14047, 1, 0, %p2223;
	ld.const.u64 	%rd14048, [SECP256K1_P+16];
	sub.s64 	%rd14049, %rd26861, %rd14048;
	setp.lt.u64 	%p2224, %rd26861, %rd14048;
	selp.s64 	%rd14050, -1, 0, %p2223;
	add.s64 	%rd26861, %rd14049, %rd14050;
	setp.lt.u64 	%p2225, %rd14049, %rd14047;
	or.pred  	%p2226, %p2224, %p2225;
	selp.s64 	%rd14051, -1, 0, %p2226;
	sub.s64 	%rd14052, %rd26860, %rd2783;
	add.s64 	%rd26860, %rd14052, %rd14051;
$L__BB0_1088:
	setp.gt.u64 	%p2227, %rd26860, %rd2783;
	@%p2227 bra 	$L__BB0_1097;
	bra.uni 	$L__BB0_1098;
$L__BB0_1089:
	add.s64 	%rd26850, %rd26850, 1;
	setp.ne.s64 	%p2187, %rd26850, 0;
	@%p2187 bra 	$L__BB0_1071;
	add.s64 	%rd26849, %rd26849, 1;
	setp.eq.s64 	%p2188, %rd26849, 0;
	selp.u64 	%rd26848, 1, 0, %p2188;
	mov.b64 	%rd26850, 0;
	bra.uni 	$L__BB0_1071;
$L__BB0_1091:
	add.s64 	%rd26855, %rd26855, 1;
	setp.ne.s64 	%p2197, %rd26855, 0;
	@%p2197 bra 	$L__BB0_1074;
	add.s64 	%rd26854, %rd26854, 1;
	setp.eq.s64 	%p2198, %rd26854, 0;
	selp.u64 	%rd14010, 1, 0, %p2198;
	add.s64 	%rd26853, %rd26853, %rd14010;
	mov.b64 	%rd26855, 0;
	bra.uni 	$L__BB0_1074;
$L__BB0_1093:
	ld.const.u64 	%rd2790, [SECP256K1_P+16];
	setp.gt.u64 	%p2229, %rd26861, %rd2790;
	@%p2229 bra 	$L__BB0_1097;
	setp.lt.u64 	%p2230, %rd26861, %rd2790;
	mov.u64 	%rd26871, %rd26867;
	@%p2230 bra 	$L__BB0_1099;
	ld.const.u64 	%rd2791, [SECP256K1_P+8];
	setp.gt.u64 	%p2231, %rd26870, %rd2791;
	@%p2231 bra 	$L__BB0_1097;
	setp.lt.u64 	%p2232, %rd26870, %rd2791;
	ld.const.u64 	%rd14053, [SECP256K1_P];
	setp.lt.u64 	%p2233, %rd26867, %rd14053;
	or.pred  	%p2234, %p2232, %p2233;
	mov.u64 	%rd26871, %rd26867;
	@%p2234 bra 	$L__BB0_1099;
$L__BB0_1097:
	ld.const.u64 	%rd14055, [SECP256K1_P];
	sub.s64 	%rd26871, %rd26867, %rd14055;
	setp.lt.u64 	%p2235, %rd26867, %rd14055;
	selp.u64 	%rd14056, 1, 0, %p2235;
	ld.const.u64 	%rd14057, [SECP256K1_P+8];
	sub.s64 	%rd14058, %rd26870, %rd14057;
	setp.lt.u64 	%p2236, %rd26870, %rd14057;
	selp.s64 	%rd14059, -1, 0, %p2235;
	add.s64 	%rd26870, %rd14058, %rd14059;
	setp.lt.u64 	%p2237, %rd14058, %rd14056;
	or.pred  	%p2238, %p2236, %p2237;
	selp.u64 	%rd14060, 1, 0, %p2238;
	ld.const.u64 	%rd14061, [SECP256K1_P+16];
	sub.s64 	%rd14062, %rd26861, %rd14061;
	setp.lt.u64 	%p2239, %rd26861, %rd14061;
	selp.s64 	%rd14063, -1, 0, %p2238;
	add.s64 	%rd26861, %rd14062, %rd14063;
	setp.lt.u64 	%p2240, %rd14062, %rd14060;
	or.pred  	%p2241, %p2239, %p2240;
	selp.s64 	%rd14064, -1, 0, %p2241;
	sub.s64 	%rd14065, %rd26860, %rd2783;
	add.s64 	%rd26860, %rd14065, %rd14064;
	bra.uni 	$L__BB0_1099;
$L__BB0_1098:
	setp.lt.u64 	%p2228, %rd26860, %rd2783;
	mov.u64 	%rd26871, %rd26867;
	@%p2228 bra 	$L__BB0_1099;
	bra.uni 	$L__BB0_1093;
$L__BB0_1099:
	shl.b64 	%rd2804, %rd26723, 1;
	mov.b64 	{%r1300, %r1301}, %rd26723;
	mov.b64 	{%r1302, %r1303}, %rd26718;
	shf.l.wrap.b32 	%r1304, %r1301, %r1302, 1;
	shf.l.wrap.b32 	%r1305, %r1302, %r1303, 1;
	mov.b64 	%rd26874, {%r1304, %r1305};
	mov.b64 	{%r1306, %r1307}, %rd26713;
	shf.l.wrap.b32 	%r1308, %r1303, %r1306, 1;
	shf.l.wrap.b32 	%r1309, %r1306, %r1307, 1;
	mov.b64 	%rd26873, {%r1308, %r1309};
	mov.b64 	{%r1310, %r1311}, %rd26712;
	shf.l.wrap.b32 	%r1312, %r1307, %r1310, 1;
	shf.l.wrap.b32 	%r1313, %r1310, %r1311, 1;
	mov.b64 	%rd26872, {%r1312, %r1313};
	setp.gt.u64 	%p2242, %rd26872, %rd2783;
	@%p2242 bra 	$L__BB0_1105;
	setp.lt.u64 	%p2243, %rd26872, %rd2783;
	mov.u64 	%rd26875, %rd2804;
	@%p2243 bra 	$L__BB0_1106;
	ld.const.u64 	%rd2809, [SECP256K1_P+16];
	setp.gt.u64 	%p2244, %rd26873, %rd2809;
	@%p2244 bra 	$L__BB0_1105;
	setp.lt.u64 	%p2245, %rd26873, %rd2809;
	mov.u64 	%rd26875, %rd2804;
	@%p2245 bra 	$L__BB0_1106;
	ld.const.u64 	%rd2810, [SECP256K1_P+8];
	setp.gt.u64 	%p2246, %rd26874, %rd2810;
	@%p2246 bra 	$L__BB0_1105;
	setp.lt.u64 	%p2247, %rd26874, %rd2810;
	ld.const.u64 	%rd14066, [SECP256K1_P];
	setp.lt.u64 	%p2248, %rd2804, %rd14066;
	or.pred  	%p2249, %p2247, %p2248;
	mov.u64 	%rd26875, %rd2804;
	@%p2249 bra 	$L__BB0_1106;
$L__BB0_1105:
	ld.const.u64 	%rd14068, [SECP256K1_P];
	sub.s64 	%rd26875, %rd2804, %rd14068;
	setp.lt.u64 	%p2250, %rd2804, %rd14068;
	selp.u64 	%rd14069, 1, 0, %p2250;
	ld.const.u64 	%rd14070, [SECP256K1_P+8];
	sub.s64 	%rd14071, %rd26874, %rd14070;
	setp.lt.u64 	%p2251, %rd26874, %rd14070;
	selp.s64 	%rd14072, -1, 0, %p2250;
	add.s64 	%rd26874, %rd14071, %rd14072;
	setp.lt.u64 	%p2252, %rd14071, %rd14069;
	or.pred  	%p2253, %p2251, %p2252;
	selp.u64 	%rd14073, 1, 0, %p2253;
	ld.const.u64 	%rd14074, [SECP256K1_P+16];
	sub.s64 	%rd14075, %rd26873, %rd14074;
	setp.lt.u64 	%p2254, %rd26873, %rd14074;
	selp.s64 	%rd14076, -1, 0, %p2253;
	add.s64 	%rd26873, %rd14075, %rd14076;
	setp.lt.u64 	%p2255, %rd14075, %rd14073;
	or.pred  	%p2256, %p2254, %p2255;
	selp.s64 	%rd14077, -1, 0, %p2256;
	sub.s64 	%rd14078, %rd26872, %rd2783;
	add.s64 	%rd26872, %rd14078, %rd14077;
$L__BB0_1106:
	shl.b64 	%rd2819, %rd26875, 1;
	mov.b64 	{%r1314, %r1315}, %rd26875;
	mov.b64 	{%r1316, %r1317}, %rd26874;
	shf.l.wrap.b32 	%r1318, %r1315, %r1316, 1;
	shf.l.wrap.b32 	%r1319, %r1316, %r1317, 1;
	mov.b64 	%rd26878, {%r1318, %r1319};
	mov.b64 	{%r1320, %r1321}, %rd26873;
	shf.l.wrap.b32 	%r1322, %r1317, %r1320, 1;
	shf.l.wrap.b32 	%r1323, %r1320, %r1321, 1;
	mov.b64 	%rd26877, {%r1322, %r1323};
	mov.b64 	{%r1324, %r1325}, %rd26872;
	shf.l.wrap.b32 	%r1326, %r1321, %r1324, 1;
	shf.l.wrap.b32 	%r1327, %r1324, %r1325, 1;
	mov.b64 	%rd26876, {%r1326, %r1327};
	setp.gt.u64 	%p2257, %rd26876, %rd2783;
	@%p2257 bra 	$L__BB0_1112;
	setp.lt.u64 	%p2258, %rd26876, %rd2783;
	mov.u64 	%rd26879, %rd2819;
	@%p2258 bra 	$L__BB0_1113;
	ld.const.u64 	%rd2824, [SECP256K1_P+16];
	setp.gt.u64 	%p2259, %rd26877, %rd2824;
	@%p2259 bra 	$L__BB0_1112;
	setp.lt.u64 	%p2260, %rd26877, %rd2824;
	mov.u64 	%rd26879, %rd2819;
	@%p2260 bra 	$L__BB0_1113;
	ld.const.u64 	%rd2825, [SECP256K1_P+8];
	setp.gt.u64 	%p2261, %rd26878, %rd2825;
	@%p2261 bra 	$L__BB0_1112;
	setp.lt.u64 	%p2262, %rd26878, %rd2825;
	ld.const.u64 	%rd14079, [SECP256K1_P];
	setp.lt.u64 	%p2263, %rd2819, %rd14079;
	or.pred  	%p2264, %p2262, %p2263;
	mov.u64 	%rd26879, %rd2819;
	@%p2264 bra 	$L__BB0_1113;
$L__BB0_1112:
	ld.const.u64 	%rd14081, [SECP256K1_P];
	sub.s64 	%rd26879, %rd2819, %rd14081;
	setp.lt.u64 	%p2265, %rd2819, %rd14081;
	selp.u64 	%rd14082, 1, 0, %p2265;
	ld.const.u64 	%rd14083, [SECP256K1_P+8];
	sub.s64 	%rd14084, %rd26878, %rd14083;
	setp.lt.u64 	%p2266, %rd26878, %rd14083;
	selp.s64 	%rd14085, -1, 0, %p2265;
	add.s64 	%rd26878, %rd14084, %rd14085;
	setp.lt.u64 	%p2267, %rd14084, %rd14082;
	or.pred  	%p2268, %p2266, %p2267;
	selp.u64 	%rd14086, 1, 0, %p2268;
	ld.const.u64 	%rd14087, [SECP256K1_P+16];
	sub.s64 	%rd14088, %rd26877, %rd14087;
	setp.lt.u64 	%p2269, %rd26877, %rd14087;
	selp.s64 	%rd14089, -1, 0, %p2268;
	add.s64 	%rd26877, %rd14088, %rd14089;
	setp.lt.u64 	%p2270, %rd14088, %rd14086;
	or.pred  	%p2271, %p2269, %p2270;
	selp.s64 	%rd14090, -1, 0, %p2271;
	sub.s64 	%rd14091, %rd26876, %rd2783;
	add.s64 	%rd26876, %rd14091, %rd14090;
$L__BB0_1113:
	shl.b64 	%rd2834, %rd26879, 1;
	mov.b64 	{%r1328, %r1329}, %rd26879;
	mov.b64 	{%r1330, %r1331}, %rd26878;
	shf.l.wrap.b32 	%r1332, %r1329, %r1330, 1;
	shf.l.wrap.b32 	%r1333, %r1330, %r1331, 1;
	mov.b64 	%rd26882, {%r1332, %r1333};
	mov.b64 	{%r1334, %r1335}, %rd26877;
	shf.l.wrap.b32 	%r1336, %r1331, %r1334, 1;
	shf.l.wrap.b32 	%r1337, %r1334, %r1335, 1;
	mov.b64 	%rd26881, {%r1336, %r1337};
	mov.b64 	{%r1338, %r1339}, %rd26876;
	shf.l.wrap.b32 	%r1340, %r1335, %r1338, 1;
	shf.l.wrap.b32 	%r1341, %r1338, %r1339, 1;
	mov.b64 	%rd26880, {%r1340, %r1341};
	setp.gt.u64 	%p2272, %rd26880, %rd2783;
	@%p2272 bra 	$L__BB0_1119;
	setp.lt.u64 	%p2273, %rd26880, %rd2783;
	mov.u64 	%rd26883, %rd2834;
	@%p2273 bra 	$L__BB0_1120;
	ld.const.u64 	%rd2839, [SECP256K1_P+16];
	setp.gt.u64 	%p2274, %rd26881, %rd2839;
	@%p2274 bra 	$L__BB0_1119;
	setp.lt.u64 	%p2275, %rd26881, %rd2839;
	mov.u64 	%rd26883, %rd2834;
	@%p2275 bra 	$L__BB0_1120;
	ld.const.u64 	%rd2840, [SECP256K1_P+8];
	setp.gt.u64 	%p2276, %rd26882, %rd2840;
	@%p2276 bra 	$L__BB0_1119;
	setp.lt.u64 	%p2277, %rd26882, %rd2840;
	ld.const.u64 	%rd14092, [SECP256K1_P];
	setp.lt.u64 	%p2278, %rd2834, %rd14092;
	or.pred  	%p2279, %p2277, %p2278;
	mov.u64 	%rd26883, %rd2834;
	@%p2279 bra 	$L__BB0_1120;
$L__BB0_1119:
	ld.const.u64 	%rd14094, [SECP256K1_P];
	sub.s64 	%rd26883, %rd2834, %rd14094;
	setp.lt.u64 	%p2280, %rd2834, %rd14094;
	selp.u64 	%rd14095, 1, 0, %p2280;
	ld.const.u64 	%rd14096, [SECP256K1_P+8];
	sub.s64 	%rd14097, %rd26882, %rd14096;
	setp.lt.u64 	%p2281, %rd26882, %rd14096;
	selp.s64 	%rd14098, -1, 0, %p2280;
	add.s64 	%rd26882, %rd14097, %rd14098;
	setp.lt.u64 	%p2282, %rd14097, %rd14095;
	or.pred  	%p2283, %p2281, %p2282;
	selp.u64 	%rd14099, 1, 0, %p2283;
	ld.const.u64 	%rd14100, [SECP256K1_P+16];
	sub.s64 	%rd14101, %rd26881, %rd14100;
	setp.lt.u64 	%p2284, %rd26881, %rd14100;
	selp.s64 	%rd14102, -1, 0, %p2283;
	add.s64 	%rd26881, %rd14101, %rd14102;
	setp.lt.u64 	%p2285, %rd14101, %rd14099;
	or.pred  	%p2286, %p2284, %p2285;
	selp.s64 	%rd14103, -1, 0, %p2286;
	sub.s64 	%rd14104, %rd26880, %rd2783;
	add.s64 	%rd26880, %rd14104, %rd14103;
$L__BB0_1120:
	setp.gt.u64 	%p2287, %rd26860, %rd26880;
	@%p2287 bra 	$L__BB0_1126;
	setp.lt.u64 	%p2288, %rd26860, %rd26880;
	@%p2288 bra 	$L__BB0_1127;
	setp.gt.u64 	%p2289, %rd26861, %rd26881;
	@%p2289 bra 	$L__BB0_1126;
	setp.lt.u64 	%p2290, %rd26861, %rd26881;
	@%p2290 bra 	$L__BB0_1127;
	setp.gt.u64 	%p2291, %rd26870, %rd26882;
	@%p2291 bra 	$L__BB0_1126;
	setp.lt.u64 	%p2292, %rd26870, %rd26882;
	setp.lt.u64 	%p2293, %rd26871, %rd26883;
	or.pred  	%p2294, %p2292, %p2293;
	@%p2294 bra 	$L__BB0_1127;
$L__BB0_1126:
	setp.lt.u64 	%p2309, %rd26871, %rd26883;
	selp.u64 	%rd14125, 1, 0, %p2309;
	sub.s64 	%rd14126, %rd26870, %rd26882;
	setp.lt.u64 	%p2310, %rd26870, %rd26882;
	selp.s64 	%rd14127, -1, 0, %p2309;
	add.s64 	%rd28316, %rd14126, %rd14127;
	setp.lt.u64 	%p2311, %rd14126, %rd14125;
	or.pred  	%p2312, %p2310, %p2311;
	selp.u64 	%rd14128, 1, 0, %p2312;
	sub.s64 	%rd14129, %rd26861, %rd26881;
	setp.lt.u64 	%p2313, %rd26861, %rd26881;
	selp.s64 	%rd14130, -1, 0, %p2312;
	add.s64 	%rd28315, %rd14129, %rd14130;
	setp.lt.u64 	%p2314, %rd14129, %rd14128;
	or.pred  	%p2315, %p2313, %p2314;
	selp.s64 	%rd14131, -1, 0, %p2315;
	sub.s64 	%rd14132, %rd26860, %rd26880;
	add.s64 	%rd28314, %rd14132, %rd14131;
	bra.uni 	$L__BB0_1128;
$L__BB0_1127:
	ld.const.u64 	%rd14105, [SECP256K1_P];
	add.s64 	%rd26871, %rd14105, %rd26871;
	setp.lt.u64 	%p2295, %rd26871, %rd14105;
	selp.u64 	%rd14106, 1, 0, %p2295;
	ld.const.u64 	%rd14107, [SECP256K1_P+8];
	add.s64 	%rd14108, %rd14107, %rd26870;
	setp.lt.u64 	%p2296, %rd14108, %rd14107;
	add.s64 	%rd14109, %rd14108, %rd14106;
	setp.lt.u64 	%p2297, %rd14109, %rd14108;
	or.pred  	%p2298, %p2296, %p2297;
	selp.u64 	%rd14110, 1, 0, %p2298;
	ld.const.u64 	%rd14111, [SECP256K1_P+16];
	add.s64 	%rd14112, %rd14111, %rd26861;
	setp.lt.u64 	%p2299, %rd14112, %rd14111;
	add.s64 	%rd14113, %rd14112, %rd14110;
	setp.lt.u64 	%p2300, %rd14113, %rd14112;
	or.pred  	%p2301, %p2299, %p2300;
	selp.u64 	%rd14114, 1, 0, %p2301;
	add.s64 	%rd14115, %rd2783, %rd26860;
	add.s64 	%rd14116, %rd14115, %rd14114;
	setp.lt.u64 	%p2302, %rd26871, %rd26883;
	selp.u64 	%rd14117, 1, 0, %p2302;
	sub.s64 	%rd14118, %rd14109, %rd26882;
	setp.lt.u64 	%p2303, %rd14109, %rd26882;
	selp.s64 	%rd14119, -1, 0, %p2302;
	add.s64 	%rd28316, %rd14118, %rd14119;
	setp.lt.u64 	%p2304, %rd14118, %rd14117;
	or.pred  	%p2305, %p2303, %p2304;
	selp.u64 	%rd14120, 1, 0, %p2305;
	sub.s64 	%rd14121, %rd14113, %rd26881;
	setp.lt.u64 	%p2306, %rd14113, %rd26881;
	selp.s64 	%rd14122, -1, 0, %p2305;
	add.s64 	%rd28315, %rd14121, %rd14122;
	setp.lt.u64 	%p2307, %rd14121, %rd14120;
	or.pred  	%p2308, %p2306, %p2307;
	selp.s64 	%rd14123, -1, 0, %p2308;
	sub.s64 	%rd14124, %rd14116, %rd26880;
	add.s64 	%rd28314, %rd14124, %rd14123;
$L__BB0_1128:
	sub.s64 	%rd28317, %rd26871, %rd26883;
	mov.b64 	%rd26889, 0;
	st.local.v2.u64 	[%rd62+32], {%rd26889, %rd26889};
	st.local.v2.u64 	[%rd62+48], {%rd26889, %rd26889};
	mul.lo.s64 	%rd2861, %rd26279, %rd26283;
	mul.hi.u64 	%rd14134, %rd26283, %rd26279;
	mul.lo.s64 	%rd14135, %rd26278, %rd26283;
	mul.hi.u64 	%rd14136, %rd26283, %rd26278;
	add.s64 	%rd26892, %rd14135, %rd14134;
	setp.lt.u64 	%p2316, %rd26892, %rd14135;
	selp.u64 	%rd14137, 1, 0, %p2316;
	st.local.v2.u64 	[%rd62], {%rd2861, %rd26892};
	add.s64 	%rd14138, %rd14136, %rd14137;
	mul.lo.s64 	%rd14139, %rd26277, %rd26283;
	mul.hi.u64 	%rd14140, %rd26283, %rd26277;
	add.s64 	%rd26891, %rd14139, %rd14138;
	setp.lt.u64 	%p2317, %rd26891, %rd14139;
	selp.u64 	%rd14141, 1, 0, %p2317;
	add.s64 	%rd14142, %rd14140, %rd14141;
	mul.lo.s64 	%rd14143, %rd26276, %rd26283;
	mul.hi.u64 	%rd14144, %rd26283, %rd26276;
	add.s64 	%rd26890, %rd14143, %rd14142;
	setp.lt.u64 	%p2318, %rd26890, %rd14143;
	selp.u64 	%rd14145, 1, 0, %p2318;
	st.local.v2.u64 	[%rd62+16], {%rd26891, %rd26890};
	add.s64 	%rd26888, %rd14144, %rd14145;
	setp.eq.s64 	%p2319, %rd26888, 0;
	@%p2319 bra 	$L__BB0_1132;
	mov.b32 	%r4549, 4;
$L__BB0_1130:
	mul.wide.u32 	%rd14147, %r4549, 8;
	add.s64 	%rd14148, %rd62, %rd14147;
	ld.local.u64 	%rd14149, [%rd14148];
	add.s64 	%rd14150, %rd14149, %rd26888;
	setp.lt.u64 	%p2320, %rd14150, %rd14149;
	st.local.u64 	[%rd14148], %rd14150;
	add.s32 	%r4549, %r4549, 1;
	mov.b64 	%rd26888, 1;
	@%p2320 bra 	$L__BB0_1130;
	ld.local.u64 	%rd26892, [%rd62+8];
	ld.local.v2.u64 	{%rd26891, %rd26890}, [%rd62+16];
	ld.local.u64 	%rd26889, [%rd62+32];
$L__BB0_1132:
	mul.hi.u64 	%rd14151, %rd26282, %rd26279;
	mad.lo.s64 	%rd14152, %rd26279, %rd26282, %rd26892;
	setp.lt.u64 	%p2321, %rd14152, %rd26892;
	selp.u64 	%rd14153, 1, 0, %p2321;
	st.local.u64 	[%rd62+8], %rd14152;
	add.s64 	%rd14154, %rd14151, %rd14153;
	mul.hi.u64 	%rd14155, %rd26282, %rd26278;
	mad.lo.s64 	%rd14156, %rd26278, %rd26282, %rd26891;
	setp.lt.u64 	%p2322, %rd14156, %rd26891;
	selp.u64 	%rd14157, 1, 0, %p2322;
	add.s64 	%rd26896, %rd14156, %rd14154;
	setp.lt.u64 	%p2323, %rd26896, %rd14156;
	selp.u64 	%rd14158, 1, 0, %p2323;
	add.s64 	%rd14159, %rd14155, %rd14157;
	add.s64 	%rd14160, %rd14159, %rd14158;
	mul.hi.u64 	%rd14161, %rd26282, %rd26277;
	mad.lo.s64 	%rd14162, %rd26277, %rd26282, %rd26890;
	setp.lt.u64 	%p2324, %rd14162, %rd26890;
	selp.u64 	%rd14163, 1, 0, %p2324;
	add.s64 	%rd26895, %rd14162, %rd14160;
	setp.lt.u64 	%p2325, %rd26895, %rd14162;
	selp.u64 	%rd14164, 1, 0, %p2325;
	st.local.v2.u64 	[%rd62+16], {%rd26896, %rd26895};
	add.s64 	%rd14165, %rd14161, %rd14163;
	add.s64 	%rd14166, %rd14165, %rd14164;
	mul.hi.u64 	%rd14167, %rd26282, %rd26276;
	mad.lo.s64 	%rd14168, %rd26276, %rd26282, %rd26889;
	setp.lt.u64 	%p2326, %rd14168, %rd26889;
	selp.u64 	%rd14169, 1, 0, %p2326;
	add.s64 	%rd26894, %rd14168, %rd14166;
	setp.lt.u64 	%p2327, %rd26894, %rd14168;
	selp.u64 	%rd14170, 1, 0, %p2327;
	st.local.u64 	[%rd62+32], %rd26894;
	add.s64 	%rd14171, %rd14167, %rd14169;
	add.s64 	%rd26893, %rd14171, %rd14170;
	setp.eq.s64 	%p2328, %rd26893, 0;
	@%p2328 bra 	$L__BB0_1136;
	mov.b32 	%r4550, 5;
$L__BB0_1134:
	mul.wide.u32 	%rd14173, %r4550, 8;
	add.s64 	%rd14174, %rd62, %rd14173;
	ld.local.u64 	%rd14175, [%rd14174];
	add.s64 	%rd14176, %rd14175, %rd26893;
	setp.lt.u64 	%p2329, %rd14176, %rd14175;
	st.local.u64 	[%rd14174], %rd14176;
	add.s32 	%r4550, %r4550, 1;
	mov.b64 	%rd26893, 1;
	@%p2329 bra 	$L__BB0_1134;
	ld.local.v2.u64 	{%rd26896, %rd26895}, [%rd62+16];
	ld.local.u64 	%rd26894, [%rd62+32];
$L__BB0_1136:
	mul.hi.u64 	%rd14177, %rd26281, %rd26279;
	mad.lo.s64 	%rd14178, %rd26279, %rd26281, %rd26896;
	setp.lt.u64 	%p2330, %rd14178, %rd26896;
	selp.u64 	%rd14179, 1, 0, %p2330;
	add.s64 	%rd14180, %rd14177, %rd14179;
	mul.hi.u64 	%rd14181, %rd26281, %rd26278;
	mad.lo.s64 	%rd14182, %rd26278, %rd26281, %rd26895;
	setp.lt.u64 	%p2331, %rd14182, %rd26895;
	selp.u64 	%rd14183, 1, 0, %p2331;
	add.s64 	%rd26900, %rd14182, %rd14180;
	setp.lt.u64 	%p2332, %rd26900, %rd14182;
	selp.u64 	%rd14184, 1, 0, %p2332;
	st.local.v2.u64 	[%rd62+16], {%rd14178, %rd26900};
	add.s64 	%rd14185, %rd14181, %rd14183;
	add.s64 	%rd14186, %rd14185, %rd14184;
	mul.hi.u64 	%rd14187, %rd26281, %rd26277;
	mad.lo.s64 	%rd14188, %rd26277, %rd26281, %rd26894;
	setp.lt.u64 	%p2333, %rd14188, %rd26894;
	selp.u64 	%rd14189, 1, 0, %p2333;
	add.s64 	%rd26899, %rd14188, %rd14186;
	setp.lt.u64 	%p2334, %rd26899, %rd14188;
	selp.u64 	%rd14190, 1, 0, %p2334;
	add.s64 	%rd14191, %rd14187, %rd14189;
	add.s64 	%rd14192, %rd14191, %rd14190;
	mul.hi.u64 	%rd14193, %rd26281, %rd26276;
	ld.local.u64 	%rd14194, [%rd62+40];
	mad.lo.s64 	%rd14195, %rd26276, %rd26281, %rd14194;
	setp.lt.u64 	%p2335, %rd14195, %rd14194;
	selp.u64 	%rd14196, 1, 0, %p2335;
	add.s64 	%rd26898, %rd14195, %rd14192;
	setp.lt.u64 	%p2336, %rd26898, %rd14195;
	selp.u64 	%rd14197, 1, 0, %p2336;
	st.local.v2.u64 	[%rd62+32], {%rd26899, %rd26898};
	add.s64 	%rd14198, %rd14193, %rd14196;
	add.s64 	%rd26897, %rd14198, %rd14197;
	setp.eq.s64 	%p2337, %rd26897, 0;
	@%p2337 bra 	$L__BB0_1140;
	mov.b32 	%r4551, 6;
$L__BB0_1138:
	mul.wide.u32 	%rd14200, %r4551, 8;
	add.s64 	%rd14201, %rd62, %rd14200;
	ld.local.u64 	%rd14202, [%rd14201];
	add.s64 	%rd14203, %rd14202, %rd26897;
	setp.lt.u64 	%p2338, %rd14203, %rd14202;
	st.local.u64 	[%rd14201], %rd14203;
	add.s32 	%r4551, %r4551, 1;
	mov.b64 	%rd26897, 1;
	@%p2338 bra 	$L__BB0_1138;
	ld.local.u64 	%rd26900, [%rd62+24];
	ld.local.v2.u64 	{%rd26899, %rd26898}, [%rd62+32];
$L__BB0_1140:
	mul.hi.u64 	%rd14204, %rd26280, %rd26279;
	mad.lo.s64 	%rd26905, %rd26279, %rd26280, %rd26900;
	setp.lt.u64 	%p2339, %rd26905, %rd26900;
	selp.u64 	%rd14205, 1, 0, %p2339;
	st.local.u64 	[%rd62+24], %rd26905;
	add.s64 	%rd14206, %rd14204, %rd14205;
	mul.hi.u64 	%rd14207, %rd26280, %rd26278;
	mad.lo.s64 	%rd14208, %rd26278, %rd26280, %rd26899;
	setp.lt.u64 	%p2340, %rd14208, %rd26899;
	selp.u64 	%rd14209, 1, 0, %p2340;
	add.s64 	%rd26902, %rd14208, %rd14206;
	setp.lt.u64 	%p2341, %rd26902, %rd14208;
	selp.u64 	%rd14210, 1, 0, %p2341;
	add.s64 	%rd14211, %rd14207, %rd14209;
	add.s64 	%rd14212, %rd14211, %rd14210;
	mul.hi.u64 	%rd14213, %rd26280, %rd26277;
	mad.lo.s64 	%rd14214, %rd26277, %rd26280, %rd26898;
	setp.lt.u64 	%p2342, %rd14214, %rd26898;
	selp.u64 	%rd14215, 1, 0, %p2342;
	add.s64 	%rd14216, %rd14214, %rd14212;
	setp.lt.u64 	%p2343, %rd14216, %rd14214;
	selp.u64 	%rd14217, 1, 0, %p2343;
	st.local.v2.u64 	[%rd62+32], {%rd26902, %rd14216};
	add.s64 	%rd14218, %rd14213, %rd14215;
	add.s64 	%rd14219, %rd14218, %rd14217;
	mul.hi.u64 	%rd14220, %rd26280, %rd26276;
	ld.local.u64 	%rd14221, [%rd62+48];
	mad.lo.s64 	%rd14222, %rd26276, %rd26280, %rd14221;
	setp.lt.u64 	%p2344, %rd14222, %rd14221;
	selp.u64 	%rd14223, 1, 0, %p2344;
	add.s64 	%rd14224, %rd14222, %rd14219;
	setp.lt.u64 	%p2345, %rd14224, %rd14222;
	selp.u64 	%rd14225, 1, 0, %p2345;
	st.local.u64 	[%rd62+48], %rd14224;
	add.s64 	%rd14226, %rd14220, %rd14223;
	add.s64 	%rd26901, %rd14226, %rd14225;
	setp.eq.s64 	%p2346, %rd26901, 0;
	@%p2346 bra 	$L__BB0_1144;
	mov.b32 	%r4552, 7;
$L__BB0_1142:
	mul.wide.u32 	%rd14228, %r4552, 8;
	add.s64 	%rd14229, %rd62, %rd14228;
	ld.local.u64 	%rd14230, [%rd14229];
	add.s64 	%rd14231, %rd14230, %rd26901;
	setp.lt.u64 	%p2347, %rd14231, %rd14230;
	st.local.u64 	[%rd14229], %rd14231;
	add.s32 	%r4552, %r4552, 1;
	mov.b64 	%rd26901, 1;
	@%p2347 bra 	$L__BB0_1142;
	ld.local.u64 	%rd26905, [%rd62+24];
	ld.local.u64 	%rd26902, [%rd62+32];
$L__BB0_1144:
	ld.local.u64 	%rd14233, [%rd62+8];
	ld.local.u64 	%rd26906, [%rd62+16];
	shl.b64 	%rd14234, %rd26902, 32;
	shr.u64 	%rd14235, %rd26902, 32;
	add.s64 	%rd2906, %rd2861, %rd14234;
	setp.lt.u64 	%p2348, %rd2906, %rd2861;
	selp.u64 	%rd14236, 1, 0, %p2348;
	add.s64 	%rd14237, %rd14235, %rd14236;
	add.s64 	%rd2907, %rd14237, %rd14233;
	max.u64 	%rd14238, %rd14237, %rd14233;
	setp.gt.u64 	%p2349, %rd14238, %rd2907;
	mov.b64 	%rd26904, 0;
	@%p2349 bra 	$L__BB0_1163;
$L__BB0_1145:
	ld.local.u64 	%rd2911, [%rd62+40];
	shl.b64 	%rd14241, %rd2911, 32;
	shr.u64 	%rd14242, %rd2911, 32;
	add.s64 	%rd2912, %rd2907, %rd14241;
	setp.lt.u64 	%p2352, %rd2912, %rd2907;
	selp.u64 	%rd14243, 1, 0, %p2352;
	add.s64 	%rd14244, %rd14242, %rd14243;
	add.s64 	%rd2913, %rd14244, %rd26906;
	max.u64 	%rd14245, %rd14244, %rd26906;
	setp.le.u64 	%p2353, %rd14245, %rd2913;
	@%p2353 bra 	$L__BB0_1147;
	add.s64 	%rd26905, %rd26905, 1;
	setp.eq.s64 	%p2354, %rd26905, 0;
	selp.u64 	%rd14246, 1, 0, %p2354;
	add.s64 	%rd26904, %rd26904, %rd14246;
$L__BB0_1147:
	ld.local.v2.u64 	{%rd2918, %rd2919}, [%rd62+48];
	shl.b64 	%rd14247, %rd2918, 32;
	shr.u64 	%rd14248, %rd2918, 32;
	add.s64 	%rd26911, %rd2913, %rd14247;
	setp.lt.u64 	%p2355, %rd26911, %rd2913;
	selp.u64 	%rd14249, 1, 0, %p2355;
	add.s64 	%rd14250, %rd14248, %rd14249;
	add.s64 	%rd14251, %rd14250, %rd26905;
	max.u64 	%rd14252, %rd14250, %rd26905;
	setp.gt.u64 	%p2356, %rd14252, %rd14251;
	selp.u64 	%rd14253, 1, 0, %p2356;
	add.s64 	%rd14254, %rd26904, %rd14253;
	shl.b64 	%rd14255, %rd2919, 32;
	shr.u64 	%rd14256, %rd2919, 32;
	add.s64 	%rd26910, %rd14251, %rd14255;
	setp.lt.u64 	%p2357, %rd26910, %rd14251;
	selp.u64 	%rd14257, 1, 0, %p2357;
	add.s64 	%rd14258, %rd14254, %rd14256;
	add.s64 	%rd26909, %rd14258, %rd14257;
	mov.b64 	%rd14259, 977;
	mul.hi.u64 	%rd14260, %rd26902, %rd14259;
	mad.lo.s64 	%rd26919, %rd26902, 977, %rd2906;
	setp.lt.u64 	%p2358, %rd26919, %rd2906;
	selp.u64 	%rd14261, 1, 0, %p2358;
	add.s64 	%rd14262, %rd14260, %rd14261;
	add.s64 	%rd2924, %rd14262, %rd2912;
	max.u64 	%rd14263, %rd14262, %rd2912;
	setp.gt.u64 	%p2359, %rd14263, %rd2924;
	@%p2359 bra 	$L__BB0_1165;
$L__BB0_1148:
	mov.b64 	%rd14266, 977;
	mul.hi.u64 	%rd14267, %rd2911, %rd14266;
	mad.lo.s64 	%rd26922, %rd2911, 977, %rd2924;
	setp.lt.u64 	%p2362, %rd26922, %rd2924;
	selp.u64 	%rd14268, 1, 0, %p2362;
	add.s64 	%rd14269, %rd14267, %rd14268;
	add.s64 	%rd2932, %rd14269, %rd26911;
	max.u64 	%rd14270, %rd14269, %rd26911;
	setp.le.u64 	%p2363, %rd14270, %rd2932;
	@%p2363 bra 	$L__BB0_1150;
	add.s64 	%rd26910, %rd26910, 1;
	setp.eq.s64 	%p2364, %rd26910, 0;
	selp.u64 	%rd14271, 1, 0, %p2364;
	add.s64 	%rd26909, %rd26909, %rd14271;
$L__BB0_1150:
	mov.b64 	%rd14272, 977;
	mul.hi.u64 	%rd14273, %rd2918, %rd14272;
	mad.lo.s64 	%rd26917, %rd2918, 977, %rd2932;
	setp.lt.u64 	%p2365, %rd26917, %rd2932;
	selp.u64 	%rd14274, 1, 0, %p2365;
	add.s64 	%rd14275, %rd14273, %rd14274;
	add.s64 	%rd14276, %rd14275, %rd26910;
	max.u64 	%rd14277, %rd14275, %rd26910;
	setp.gt.u64 	%p2366, %rd14277, %rd14276;
	selp.u64 	%rd14278, 1, 0, %p2366;
	add.s64 	%rd14279, %rd26909, %rd14278;
	mul.hi.u64 	%rd14280, %rd2919, %rd14272;
	mad.lo.s64 	%rd26916, %rd2919, 977, %rd14276;
	setp.lt.u64 	%p2367, %rd26916, %rd14276;
	selp.u64 	%rd14281, 1, 0, %p2367;
	add.s64 	%rd14282, %rd14279, %rd14280;
	add.s64 	%rd2939, %rd14282, %rd14281;
	setp.eq.s64 	%p2368, %rd2939, 0;
	@%p2368 bra 	$L__BB0_1155;
	shl.b64 	%rd14283, %rd2939, 32;
	shr.u64 	%rd14284, %rd2939, 32;
	add.s64 	%rd2943, %rd26919, %rd14283;
	setp.lt.u64 	%p2369, %rd2943, %rd26919;
	selp.u64 	%rd14285, 1, 0, %p2369;
	add.s64 	%rd14286, %rd14284, %rd14285;
	add.s64 	%rd2944, %rd14286, %rd26922;
	max.u64 	%rd14287, %rd14286, %rd26922;
	setp.le.u64 	%p2370, %rd14287, %rd2944;
	@%p2370 bra 	$L__BB0_1153;
	add.s64 	%rd26917, %rd26917, 1;
	setp.eq.s64 	%p2371, %rd26917, 0;
	selp.u64 	%rd14288, 1, 0, %p2371;
	add.s64 	%rd26916, %rd26916, %rd14288;
$L__BB0_1153:
	mov.b64 	%rd14289, 977;
	mul.hi.u64 	%rd14290, %rd2939, %rd14289;
	mad.lo.s64 	%rd26919, %rd2939, 977, %rd2943;
	setp.lt.u64 	%p2372, %rd26919, %rd2943;
	selp.u64 	%rd14291, 1, 0, %p2372;
	add.s64 	%rd14292, %rd14290, %rd14291;
	add.s64 	%rd26922, %rd14292, %rd2944;
	max.u64 	%rd14293, %rd14292, %rd2944;
	setp.le.u64 	%p2373, %rd14293, %rd26922;
	@%p2373 bra 	$L__BB0_1155;
	add.s64 	%rd26917, %rd26917, 1;
	setp.eq.s64 	%p2374, %rd26917, 0;
	selp.u64 	%rd14294, 1, 0, %p2374;
	add.s64 	%rd26916, %rd26916, %rd14294;
$L__BB0_1155:
	ld.const.u64 	%rd2957, [SECP256K1_P+16];
	ld.const.u64 	%rd2958, [SECP256K1_P+8];
	ld.const.u64 	%rd2959, [SECP256K1_P];
	setp.gt.u64 	%p2375, %rd26916, %rd2783;
	@%p2375 bra 	$L__BB0_1161;
	setp.lt.u64 	%p2376, %rd26916, %rd2783;
	mov.u64 	%rd26923, %rd26919;
	@%p2376 bra 	$L__BB0_1162;
	setp.gt.u64 	%p2377, %rd26917, %rd2957;
	@%p2377 bra 	$L__BB0_1161;
	setp.lt.u64 	%p2378, %rd26917, %rd2957;
	mov.u64 	%rd26923, %rd26919;
	@%p2378 bra 	$L__BB0_1162;
	setp.gt.u64 	%p2379, %rd26922, %rd2958;
	@%p2379 bra 	$L__BB0_1161;
	setp.lt.u64 	%p2380, %rd26922, %rd2958;
	setp.lt.u64 	%p2381, %rd26919, %rd2959;
	or.pred  	%p2382, %p2380, %p2381;
	mov.u64 	%rd26923, %rd26919;
	@%p2382 bra 	$L__BB0_1162;
$L__BB0_1161:
	sub.s64 	%rd26923, %rd26919, %rd2959;
	setp.lt.u64 	%p2383, %rd26919, %rd2959;
	selp.u64 	%rd14295, 1, 0, %p2383;
	sub.s64 	%rd14296, %rd26922, %rd2958;
	setp.lt.u64 	%p2384, %rd26922, %rd2958;
	selp.s64 	%rd14297, -1, 0, %p2383;
	add.s64 	%rd26922, %rd14296, %rd14297;
	setp.lt.u64 	%p2385, %rd14296, %rd14295;
	or.pred  	%p2386, %p2384, %p2385;
	selp.u64 	%rd14298, 1, 0, %p2386;
	sub.s64 	%rd14299, %rd26917, %rd2957;
	setp.lt.u64 	%p2387, %rd26917, %rd2957;
	selp.s64 	%rd14300, -1, 0, %p2386;
	add.s64 	%rd26917, %rd14299, %rd14300;
	setp.lt.u64 	%p2388, %rd14299, %rd14298;
	or.pred  	%p2389, %p2387, %p2388;
	selp.s64 	%rd14301, -1, 0, %p2389;
	sub.s64 	%rd14302, %rd26916, %rd2783;
	add.s64 	%rd26916, %rd14302, %rd14301;
$L__BB0_1162:
	setp.gt.u64 	%p2390, %rd26916, %rd2783;
	@%p2390 bra 	$L__BB0_1171;
	bra.uni 	$L__BB0_1172;
$L__BB0_1163:
	add.s64 	%rd26906, %rd26906, 1;
	setp.ne.s64 	%p2350, %rd26906, 0;
	@%p2350 bra 	$L__BB0_1145;
	add.s64 	%rd26905, %rd26905, 1;
	setp.eq.s64 	%p2351, %rd26905, 0;
	selp.u64 	%rd26904, 1, 0, %p2351;
	mov.b64 	%rd26906, 0;
	bra.uni 	$L__BB0_1145;
$L__BB0_1165:
	add.s64 	%rd26911, %rd26911, 1;
	setp.ne.s64 	%p2360, %rd26911, 0;
	@%p2360 bra 	$L__BB0_1148;
	add.s64 	%rd26910, %rd26910, 1;
	setp.eq.s64 	%p2361, %rd26910, 0;
	selp.u64 	%rd14265, 1, 0, %p2361;
	add.s64 	%rd26909, %rd26909, %rd14265;
	mov.b64 	%rd26911, 0;
	bra.uni 	$L__BB0_1148;
$L__BB0_1167:
	setp.gt.u64 	%p2392, %rd26917, %rd2957;
	@%p2392 bra 	$L__BB0_1171;
	setp.lt.u64 	%p2393, %rd26917, %rd2957;
	mov.u64 	%rd26927, %rd26923;
	@%p2393 bra 	$L__BB0_1173;
	setp.gt.u64 	%p2394, %rd26922, %rd2958;
	@%p2394 bra 	$L__BB0_1171;
	setp.lt.u64 	%p2395, %rd26922, %rd2958;
	setp.lt.u64 	%p2396, %rd26923, %rd2959;
	or.pred  	%p2397, %p2395, %p2396;
	mov.u64 	%rd26927, %rd26923;
	@%p2397 bra 	$L__BB0_1173;
$L__BB0_1171:
	sub.s64 	%rd26927, %rd26923, %rd2959;
	setp.lt.u64 	%p2398, %rd26923, %rd2959;
	selp.u64 	%rd14303, 1, 0, %p2398;
	sub.s64 	%rd14304, %rd26922, %rd2958;
	setp.lt.u64 	%p2399, %rd26922, %rd2958;
	selp.s64 	%rd14305, -1, 0, %p2398;
	add.s64 	%rd26922, %rd14304, %rd14305;
	setp.lt.u64 	%p2400, %rd14304, %rd14303;
	or.pred  	%p2401, %p2399, %p2400;
	selp.u64 	%rd14306, 1, 0, %p2401;
	sub.s64 	%rd14307, %rd26917, %rd2957;
	setp.lt.u64 	%p2402, %rd26917, %rd2957;
	selp.s64 	%rd14308, -1, 0, %p2401;
	add.s64 	%rd26917, %rd14307, %rd14308;
	setp.lt.u64 	%p2403, %rd14307, %rd14306;
	or.pred  	%p2404, %p2402, %p2403;
	selp.s64 	%rd14309, -1, 0, %p2404;
	sub.s64 	%rd14310, %rd26916, %rd2783;
	add.s64 	%rd26916, %rd14310, %rd14309;
	bra.uni 	$L__BB0_1173;
$L__BB0_1172:
	setp.lt.u64 	%p2391, %rd26916, %rd2783;
	mov.u64 	%rd26927, %rd26923;
	@%p2391 bra 	$L__BB0_1173;
	bra.uni 	$L__BB0_1167;
$L__BB0_1173:
	shl.b64 	%rd2977, %rd26927, 1;
	mov.b64 	{%r1346, %r1347}, %rd26927;
	mov.b64 	{%r1348, %r1349}, %rd26922;
	shf.l.wrap.b32 	%r1350, %r1347, %r1348, 1;
	shf.l.wrap.b32 	%r1351, %r1348, %r1349, 1;
	mov.b64 	%rd28312, {%r1350, %r1351};
	mov.b64 	{%r1352, %r1353}, %rd26917;
	shf.l.wrap.b32 	%r1354, %r1349, %r1352, 1;
	shf.l.wrap.b32 	%r1355, %r1352, %r1353, 1;
	mov.b64 	%rd28311, {%r1354, %r1355};
	mov.b64 	{%r1356, %r1357}, %rd26916;
	shf.l.wrap.b32 	%r1358, %r1353, %r1356, 1;
	shf.l.wrap.b32 	%r1359, %r1356, %r1357, 1;
	mov.b64 	%rd28310, {%r1358, %r1359};
	setp.gt.u64 	%p2405, %rd28310, %rd2783;
	@%p2405 bra 	$L__BB0_1179;
	setp.lt.u64 	%p2406, %rd28310, %rd2783;
	mov.u64 	%rd28313, %rd2977;
	@%p2406 bra 	$L__BB0_1595;
	setp.gt.u64 	%p2407, %rd28311, %rd2957;
	@%p2407 bra 	$L__BB0_1179;
	setp.lt.u64 	%p2408, %rd28311, %rd2957;
	mov.u64 	%rd28313, %rd2977;
	@%p2408 bra 	$L__BB0_1595;
	setp.gt.u64 	%p2409, %rd28312, %rd2958;
	@%p2409 bra 	$L__BB0_1179;
	setp.lt.u64 	%p2410, %rd28312, %rd2958;
	setp.lt.u64 	%p2411, %rd2977, %rd2959;
	or.pred  	%p2412, %p2410, %p2411;
	mov.u64 	%rd28313, %rd2977;
	@%p2412 bra 	$L__BB0_1595;
$L__BB0_1179:
	sub.s64 	%rd28313, %rd2977, %rd2959;
	setp.lt.u64 	%p2413, %rd2977, %rd2959;
	selp.u64 	%rd14311, 1, 0, %p2413;
	sub.s64 	%rd14312, %rd28312, %rd2958;
	setp.lt.u64 	%p2414, %rd28312, %rd2958;
	selp.s64 	%rd14313, -1, 0, %p2413;
	add.s64 	%rd28312, %rd14312, %rd14313;
	setp.lt.u64 	%p2415, %rd14312, %rd14311;
	or.pred  	%p2416, %p2414, %p2415;
	selp.u64 	%rd14314, 1, 0, %p2416;
	sub.s64 	%rd14315, %rd28311, %rd2957;
	setp.lt.u64 	%p2417, %rd28311, %rd2957;
	selp.s64 	%rd14316, -1, 0, %p2416;
	add.s64 	%rd28311, %rd14315, %rd14316;
	setp.lt.u64 	%p2418, %rd14315, %rd14314;
	or.pred  	%p2419, %p2417, %p2418;
	selp.s64 	%rd14317, -1, 0, %p2419;
	sub.s64 	%rd14318, %rd28310, %rd2783;
	add.s64 	%rd28310, %rd14318, %rd14317;
	bra.uni 	$L__BB0_1595;
$L__BB0_1180:
	setp.gt.u64 	%p2422, %rd26433, %rd26393;
	@%p2422 bra 	$L__BB0_1184;
	setp.lt.u64 	%p2423, %rd26433, %rd26393;
	@%p2423 bra 	$L__BB0_1187;
	setp.gt.u64 	%p2424, %rd26442, %rd26402;
	@%p2424 bra 	$L__BB0_1184;
	setp.lt.u64 	%p2425, %rd26442, %rd26402;
	setp.lt.u64 	%p2426, %rd26443, %rd26403;
	or.pred  	%p2427, %p2425, %p2426;
	@%p2427 bra 	$L__BB0_1187;
$L__BB0_1184:
	setp.lt.u64 	%p2442, %rd26443, %rd26403;
	selp.u64 	%rd14339, 1, 0, %p2442;
	sub.s64 	%rd14340, %rd26442, %rd26402;
	setp.lt.u64 	%p2443, %rd26442, %rd26402;
	selp.s64 	%rd14341, -1, 0, %p2442;
	add.s64 	%rd26930, %rd14340, %rd14341;
	setp.lt.u64 	%p2444, %rd14340, %rd14339;
	or.pred  	%p2445, %p2443, %p2444;
	selp.u64 	%rd14342, 1, 0, %p2445;
	sub.s64 	%rd14343, %rd26433, %rd26393;
	setp.lt.u64 	%p2446, %rd26433, %rd26393;
	selp.s64 	%rd14344, -1, 0, %p2445;
	add.s64 	%rd26929, %rd14343, %rd14344;
	setp.lt.u64 	%p2447, %rd14343, %rd14342;
	or.pred  	%p2448, %p2446, %p2447;
	selp.s64 	%rd14345, -1, 0, %p2448;
	sub.s64 	%rd14346, %rd26432, %rd26392;
	add.s64 	%rd26928, %rd14346, %rd14345;
	bra.uni 	$L__BB0_1188;
$L__BB0_1185:
	setp.gt.u64 	%p2420, %rd26432, %rd26392;
	@%p2420 bra 	$L__BB0_1184;
	@%p1552 bra 	$L__BB0_1187;
	bra.uni 	$L__BB0_1180;
$L__BB0_1187:
	ld.const.u64 	%rd14319, [SECP256K1_P];
	add.s64 	%rd26443, %rd14319, %rd26443;
	setp.lt.u64 	%p2428, %rd26443, %rd14319;
	selp.u64 	%rd14320, 1, 0, %p2428;
	ld.const.u64 	%rd14321, [SECP256K1_P+8];
	add.s64 	%rd14322, %rd14321, %rd26442;
	setp.lt.u64 	%p2429, %rd14322, %rd14321;
	add.s64 	%rd14323, %rd14322, %rd14320;
	setp.lt.u64 	%p2430, %rd14323, %rd14322;
	or.pred  	%p2431, %p2429, %p2430;
	selp.u64 	%rd14324, 1, 0, %p2431;
	ld.const.u64 	%rd14325, [SECP256K1_P+16];
	add.s64 	%rd14326, %rd14325, %rd26433;
	setp.lt.u64 	%p2432, %rd14326, %rd14325;
	add.s64 	%rd14327, %rd14326, %rd14324;
	setp.lt.u64 	%p2433, %rd14327, %rd14326;
	or.pred  	%p2434, %p2432, %p2433;
	selp.u64 	%rd14328, 1, 0, %p2434;
	add.s64 	%rd14329, %rd12720, %rd26432;
	add.s64 	%rd14330, %rd14329, %rd14328;
	setp.lt.u64 	%p2435, %rd26443, %rd26403;
	selp.u64 	%rd14331, 1, 0, %p2435;
	sub.s64 	%rd14332, %rd14323, %rd26402;
	setp.lt.u64 	%p2436, %rd14323, %rd26402;
	selp.s64 	%rd14333, -1, 0, %p2435;
	add.s64 	%rd26930, %rd14332, %rd14333;
	setp.lt.u64 	%p2437, %rd14332, %rd14331;
	or.pred  	%p2438, %p2436, %p2437;
	selp.u64 	%rd14334, 1, 0, %p2438;
	sub.s64 	%rd14335, %rd14327, %rd26393;
	setp.lt.u64 	%p2439, %rd14327, %rd26393;
	selp.s64 	%rd14336, -1, 0, %p2438;
	add.s64 	%rd26929, %rd14335, %rd14336;
	setp.lt.u64 	%p2440, %rd14335, %rd14334;
	or.pred  	%p2441, %p2439, %p2440;
	selp.s64 	%rd14337, -1, 0, %p2441;
	sub.s64 	%rd14338, %rd14330, %rd26392;
	add.s64 	%rd26928, %rd14338, %rd14337;
$L__BB0_1188:
	sub.s64 	%rd2997, %rd26443, %rd26403;
	setp.gt.u64 	%p2449, %rd26592, %rd26552;
	@%p2449 bra 	$L__BB0_1194;
	setp.lt.u64 	%p2450, %rd26592, %rd26552;
	@%p2450 bra 	$L__BB0_1195;
	setp.gt.u64 	%p2451, %rd26593, %rd26553;
	@%p2451 bra 	$L__BB0_1194;
	setp.lt.u64 	%p2452, %rd26593, %rd26553;
	@%p2452 bra 	$L__BB0_1195;
	setp.gt.u64 	%p2453, %rd26602, %rd26562;
	@%p2453 bra 	$L__BB0_1194;
	setp.lt.u64 	%p2454, %rd26602, %rd26562;
	setp.lt.u64 	%p2455, %rd26603, %rd26563;
	or.pred  	%p2456, %p2454, %p2455;
	@%p2456 bra 	$L__BB0_1195;
$L__BB0_1194:
	setp.lt.u64 	%p2471, %rd26603, %rd26563;
	selp.u64 	%rd14367, 1, 0, %p2471;
	sub.s64 	%rd14368, %rd26602, %rd26562;
	setp.lt.u64 	%p2472, %rd26602, %rd26562;
	selp.s64 	%rd14369, -1, 0, %p2471;
	add.s64 	%rd26934, %rd14368, %rd14369;
	setp.lt.u64 	%p2473, %rd14368, %rd14367;
	or.pred  	%p2474, %p2472, %p2473;
	selp.u64 	%rd14370, 1, 0, %p2474;
	sub.s64 	%rd14371, %rd26593, %rd26553;
	setp.lt.u64 	%p2475, %rd26593, %rd26553;
	selp.s64 	%rd14372, -1, 0, %p2474;
	add.s64 	%rd26933, %rd14371, %rd14372;
	setp.lt.u64 	%p2476, %rd14371, %rd14370;
	or.pred  	%p2477, %p2475, %p2476;
	selp.s64 	%rd14373, -1, 0, %p2477;
	sub.s64 	%rd14374, %rd26592, %rd26552;
	add.s64 	%rd26932, %rd14374, %rd14373;
	bra.uni 	$L__BB0_1196;
$L__BB0_1195:
	ld.const.u64 	%rd14347, [SECP256K1_P];
	add.s64 	%rd26603, %rd14347, %rd26603;
	setp.lt.u64 	%p2457, %rd26603, %rd14347;
	selp.u64 	%rd14348, 1, 0, %p2457;
	ld.const.u64 	%rd14349, [SECP256K1_P+8];
	add.s64 	%rd14350, %rd14349, %rd26602;
	setp.lt.u64 	%p2458, %rd14350, %rd14349;
	add.s64 	%rd14351, %rd14350, %rd14348;
	setp.lt.u64 	%p2459, %rd14351, %rd14350;
	or.pred  	%p2460, %p2458, %p2459;
	selp.u64 	%rd14352, 1, 0, %p2460;
	ld.const.u64 	%rd14353, [SECP256K1_P+16];
	add.s64 	%rd14354, %rd14353, %rd26593;
	setp.lt.u64 	%p2461, %rd14354, %rd14353;
	add.s64 	%rd14355, %rd14354, %rd14352;
	setp.lt.u64 	%p2462, %rd14355, %rd14354;
	or.pred  	%p2463, %p2461, %p2462;
	selp.u64 	%rd14356, 1, 0, %p2463;
	add.s64 	%rd14357, %rd12720, %rd26592;
	add.s64 	%rd14358, %rd14357, %rd14356;
	setp.lt.u64 	%p2464, %rd26603, %rd26563;
	selp.u64 	%rd14359, 1, 0, %p2464;
	sub.s64 	%rd14360, %rd14351, %rd26562;
	setp.lt.u64 	%p2465, %rd14351, %rd26562;
	selp.s64 	%rd14361, -1, 0, %p2464;
	add.s64 	%rd26934, %rd14360, %rd14361;
	setp.lt.u64 	%p2466, %rd14360, %rd14359;
	or.pred  	%p2467, %p2465, %p2466;
	selp.u64 	%rd14362, 1, 0, %p2467;
	sub.s64 	%rd14363, %rd14355, %rd26553;
	setp.lt.u64 	%p2468, %rd14355, %rd26553;
	selp.s64 	%rd14364, -1, 0, %p2467;
	add.s64 	%rd26933, %rd14363, %rd14364;
	setp.lt.u64 	%p2469, %rd14363, %rd14362;
	or.pred  	%p2470, %p2468, %p2469;
	selp.s64 	%rd14365, -1, 0, %p2470;
	sub.s64 	%rd14366, %rd14358, %rd26552;
	add.s64 	%rd26932, %rd14366, %rd14365;
$L__BB0_1196:
	sub.s64 	%rd3009, %rd26603, %rd26563;
	mov.b64 	%rd26937, 0;
	st.local.v2.u64 	[%rd61+32], {%rd26937, %rd26937};
	st.local.v2.u64 	[%rd61+48], {%rd26937, %rd26937};
	mul.lo.s64 	%rd14376, %rd2997, %rd2997;
	mul.hi.u64 	%rd14377, %rd2997, %rd2997;
	mul.lo.s64 	%rd14378, %rd26930, %rd2997;
	mul.hi.u64 	%rd14379, %rd2997, %rd26930;
	add.s64 	%rd26940, %rd14378, %rd14377;
	setp.lt.u64 	%p2478, %rd26940, %rd14378;
	selp.u64 	%rd14380, 1, 0, %p2478;
	st.local.v2.u64 	[%rd61], {%rd14376, %rd26940};
	add.s64 	%rd14381, %rd14379, %rd14380;
	mul.lo.s64 	%rd14382, %rd26929, %rd2997;
	mul.hi.u64 	%rd14383, %rd2997, %rd26929;
	add.s64 	%rd26939, %rd14382, %rd14381;
	setp.lt.u64 	%p2479, %rd26939, %rd14382;
	selp.u64 	%rd14384, 1, 0, %p2479;
	add.s64 	%rd14385, %rd14383, %rd14384;
	mul.lo.s64 	%rd14386, %rd26928, %rd2997;
	mul.hi.u64 	%rd14387, %rd2997, %rd26928;
	add.s64 	%rd26938, %rd14386, %rd14385;
	setp.lt.u64 	%p2480, %rd26938, %rd14386;
	selp.u64 	%rd14388, 1, 0, %p2480;
	st.local.v2.u64 	[%rd61+16], {%rd26939, %rd26938};
	add.s64 	%rd26936, %rd14387, %rd14388;
	setp.eq.s64 	%p2481, %rd26936, 0;
	@%p2481 bra 	$L__BB0_1200;
	mov.b32 	%r4553, 4;
$L__BB0_1198:
	mul.wide.u32 	%rd14390, %r4553, 8;
	add.s64 	%rd14391, %rd61, %rd14390;
	ld.local.u64 	%rd14392, [%rd14391];
	add.s64 	%rd14393, %rd14392, %rd26936;
	setp.lt.u64 	%p2482, %rd14393, %rd14392;
	st.local.u64 	[%rd14391], %rd14393;
	add.s32 	%r4553, %r4553, 1;
	mov.b64 	%rd26936, 1;
	@%p2482 bra 	$L__BB0_1198;
	ld.local.u64 	%rd26940, [%rd61+8];
	ld.local.v2.u64 	{%rd26939, %rd26938}, [%rd61+16];
	ld.local.u64 	%rd26937, [%rd61+32];
$L__BB0_1200:
	mul.hi.u64 	%rd14394, %rd26930, %rd2997;
	mad.lo.s64 	%rd14395, %rd26930, %rd2997, %rd26940;
	setp.lt.u64 	%p2483, %rd14395, %rd26940;
	selp.u64 	%rd14396, 1, 0, %p2483;
	st.local.u64 	[%rd61+8], %rd14395;
	add.s64 	%rd14397, %rd14394, %rd14396;
	mul.hi.u64 	%rd14398, %rd26930, %rd26930;
	mad.lo.s64 	%rd14399, %rd26930, %rd26930, %rd26939;
	setp.lt.u64 	%p2484, %rd14399, %rd26939;
	selp.u64 	%rd14400, 1, 0, %p2484;
	add.s64 	%rd26944, %rd14399, %rd14397;
	setp.lt.u64 	%p2485, %rd26944, %rd14399;
	selp.u64 	%rd14401, 1, 0, %p2485;
	add.s64 	%rd14402, %rd14398, %rd14400;
	add.s64 	%rd14403, %rd14402, %rd14401;
	mul.hi.u64 	%rd14404, %rd26930, %rd26929;
	mad.lo.s64 	%rd14405, %rd26929, %rd26930, %rd26938;
	setp.lt.u64 	%p2486, %rd14405, %rd26938;
	selp.u64 	%rd14406, 1, 0, %p2486;
	add.s64 	%rd26943, %rd14405, %rd14403;
	setp.lt.u64 	%p2487, %rd26943, %rd14405;
	selp.u64 	%rd14407, 1, 0, %p2487;
	st.local.v2.u64 	[%rd61+16], {%rd26944, %rd26943};
	add.s64 	%rd14408, %rd14404, %rd14406;
	add.s64 	%rd14409, %rd14408, %rd14407;
	mul.hi.u64 	%rd14410, %rd26930, %rd26928;
	mad.lo.s64 	%rd14411, %rd26928, %rd26930, %rd26937;
	setp.lt.u64 	%p2488, %rd14411, %rd26937;
	selp.u64 	%rd14412, 1, 0, %p2488;
	add.s64 	%rd26942, %rd14411, %rd14409;
	setp.lt.u64 	%p2489, %rd26942, %rd14411;
	selp.u64 	%rd14413, 1, 0, %p2489;
	st.local.u64 	[%rd61+32], %rd26942;
	add.s64 	%rd14414, %rd14410, %rd14412;
	add.s64 	%rd26941, %rd14414, %rd14413;
	setp.eq.s64 	%p2490, %rd26941, 0;
	@%p2490 bra 	$L__BB0_1204;
	mov.b32 	%r4554, 5;
$L__BB0_1202:
	mul.wide.u32 	%rd14416, %r4554, 8;
	add.s64 	%rd14417, %rd61, %rd14416;
	ld.local.u64 	%rd14418, [%rd14417];
	add.s64 	%rd14419, %rd14418, %rd26941;
	setp.lt.u64 	%p2491, %rd14419, %rd14418;
	st.local.u64 	[%rd14417], %rd14419;
	add.s32 	%r4554, %r4554, 1;
	mov.b64 	%rd26941, 1;
	@%p2491 bra 	$L__BB0_1202;
	ld.local.v2.u64 	{%rd26944, %rd26943}, [%rd61+16];
	ld.local.u64 	%rd26942, [%rd61+32];
$L__BB0_1204:
	mul.hi.u64 	%rd14420, %rd26929, %rd2997;
	mad.lo.s64 	%rd14421, %rd26929, %rd2997, %rd26944;
	setp.lt.u64 	%p2492, %rd14421, %rd26944;
	selp.u64 	%rd14422, 1, 0, %p2492;
	add.s64 	%rd14423, %rd14420, %rd14422;
	mul.hi.u64 	%rd14424, %rd26929, %rd26930;
	mad.lo.s64 	%rd14425, %rd26929, %rd26930, %rd26943;
	setp.lt.u64 	%p2493, %rd14425, %rd26943;
	selp.u64 	%rd14426, 1, 0, %p2493;
	add.s64 	%rd26948, %rd14425, %rd14423;
	setp.lt.u64 	%p2494, %rd26948, %rd14425;
	selp.u64 	%rd14427, 1, 0, %p2494;
	st.local.v2.u64 	[%rd61+16], {%rd14421, %rd26948};
	add.s64 	%rd14428, %rd14424, %rd14426;
	add.s64 	%rd14429, %rd14428, %rd14427;
	mul.hi.u64 	%rd14430, %rd26929, %rd26929;
	mad.lo.s64 	%rd14431, %rd26929, %rd26929, %rd26942;
	setp.lt.u64 	%p2495, %rd14431, %rd26942;
	selp.u64 	%rd14432, 1, 0, %p2495;
	add.s64 	%rd26947, %rd14431, %rd14429;
	setp.lt.u64 	%p2496, %rd26947, %rd14431;
	selp.u64 	%rd14433, 1, 0, %p2496;
	add.s64 	%rd14434, %rd14430, %rd14432;
	add.s64 	%rd14435, %rd14434, %rd14433;
	mul.hi.u64 	%rd14436, %rd26929, %rd26928;
	ld.local.u64 	%rd14437, [%rd61+40];
	mad.lo.s64 	%rd14438, %rd26928, %rd26929, %rd14437;
	setp.lt.u64 	%p2497, %rd14438, %rd14437;
	selp.u64 	%rd14439, 1, 0, %p2497;
	add.s64 	%rd26946, %rd14438, %rd14435;
	setp.lt.u64 	%p2498, %rd26946, %rd14438;
	selp.u64 	%rd14440, 1, 0, %p2498;
	st.local.v2.u64 	[%rd61+32], {%rd26947, %rd26946};
	add.s64 	%rd14441, %rd14436, %rd14439;
	add.s64 	%rd26945, %rd14441, %rd14440;
	setp.eq.s64 	%p2499, %rd26945, 0;
	@%p2499 bra 	$L__BB0_1208;
	mov.b32 	%r4555, 6;
$L__BB0_1206:
	mul.wide.u32 	%rd14443, %r4555, 8;
	add.s64 	%rd14444, %rd61, %rd14443;
	ld.local.u64 	%rd14445, [%rd14444];
	add.s64 	%rd14446, %rd14445, %rd26945;
	setp.lt.u64 	%p2500, %rd14446, %rd14445;
	st.local.u64 	[%rd14444], %rd14446;
	add.s32 	%r4555, %r4555, 1;
	mov.b64 	%rd26945, 1;
	@%p2500 bra 	$L__BB0_1206;
	ld.local.u64 	%rd26948, [%rd61+24];
	ld.local.v2.u64 	{%rd26947, %rd26946}, [%rd61+32];
$L__BB0_1208:
	mul.hi.u64 	%rd14447, %rd26928, %rd2997;
	mad.lo.s64 	%rd26953, %rd26928, %rd2997, %rd26948;
	setp.lt.u64 	%p2501, %rd26953, %rd26948;
	selp.u64 	%rd14448, 1, 0, %p2501;
	st.local.u64 	[%rd61+24], %rd26953;
	add.s64 	%rd14449, %rd14447, %rd14448;
	mul.hi.u64 	%rd14450, %rd26928, %rd26930;
	mad.lo.s64 	%rd14451, %rd26928, %rd26930, %rd26947;
	setp.lt.u64 	%p2502, %rd14451, %rd26947;
	selp.u64 	%rd14452, 1, 0, %p2502;
	add.s64 	%rd26950, %rd14451, %rd14449;
	setp.lt.u64 	%p2503, %rd26950, %rd14451;
	selp.u64 	%rd14453, 1, 0, %p2503;
	add.s64 	%rd14454, %rd14450, %rd14452;
	add.s64 	%rd14455, %rd14454, %rd14453;
	mul.hi.u64 	%rd14456, %rd26928, %rd26929;
	mad.lo.s64 	%rd14457, %rd26928, %rd26929, %rd26946;
	setp.lt.u64 	%p2504, %rd14457, %rd26946;
	selp.u64 	%rd14458, 1, 0, %p2504;
	add.s64 	%rd14459, %rd14457, %rd14455;
	setp.lt.u64 	%p2505, %rd14459, %rd14457;
	selp.u64 	%rd14460, 1, 0, %p2505;
	st.local.v2.u64 	[%rd61+32], {%rd26950, %rd14459};
	add.s64 	%rd14461, %rd14456, %rd14458;
	add.s64 	%rd14462, %rd14461, %rd14460;
	mul.hi.u64 	%rd14463, %rd26928, %rd26928;
	ld.local.u64 	%rd14464, [%rd61+48];
	mad.lo.s64 	%rd14465, %rd26928, %rd26928, %rd14464;
	setp.lt.u64 	%p2506, %rd14465, %rd14464;
	selp.u64 	%rd14466, 1, 0, %p2506;
	add.s64 	%rd14467, %rd14465, %rd14462;
	setp.lt.u64 	%p2507, %rd14467, %rd14465;
	selp.u64 	%rd14468, 1, 0, %p2507;
	st.local.u64 	[%rd61+48], %rd14467;
	add.s64 	%rd14469, %rd14463, %rd14466;
	add.s64 	%rd26949, %rd14469, %rd14468;
	setp.eq.s64 	%p2508, %rd26949, 0;
	@%p2508 bra 	$L__BB0_1212;
	mov.b32 	%r4556, 7;
$L__BB0_1210:
	mul.wide.u32 	%rd14471, %r4556, 8;
	add.s64 	%rd14472, %rd61, %rd14471;
	ld.local.u64 	%rd14473, [%rd14472];
	add.s64 	%rd14474, %rd14473, %rd26949;
	setp.lt.u64 	%p2509, %rd14474, %rd14473;
	st.local.u64 	[%rd14472], %rd14474;
	add.s32 	%r4556, %r4556, 1;
	mov.b64 	%rd26949, 1;
	@%p2509 bra 	$L__BB0_1210;
	ld.local.u64 	%rd26953, [%rd61+24];
	ld.local.u64 	%rd26950, [%rd61+32];
$L__BB0_1212:
	ld.local.u64 	%rd14476, [%rd61+8];
	ld.local.u64 	%rd26954, [%rd61+16];
	shl.b64 	%rd14477, %rd26950, 32;
	shr.u64 	%rd14478, %rd26950, 32;
	add.s64 	%rd3054, %rd14376, %rd14477;
	setp.lt.u64 	%p2510, %rd3054, %rd14376;
	selp.u64 	%rd14480, 1, 0, %p2510;
	add.s64 	%rd14481, %rd14478, %rd14480;
	add.s64 	%rd3055, %rd14481, %rd14476;
	max.u64 	%rd14482, %rd14481, %rd14476;
	setp.gt.u64 	%p2511, %rd14482, %rd3055;
	mov.b64 	%rd26952, 0;
	@%p2511 bra 	$L__BB0_1231;
$L__BB0_1213:
	ld.local.u64 	%rd3059, [%rd61+40];
	shl.b64 	%rd14485, %rd3059, 32;
	shr.u64 	%rd14486, %rd3059, 32;
	add.s64 	%rd3060, %rd3055, %rd14485;
	setp.lt.u64 	%p2514, %rd3060, %rd3055;
	selp.u64 	%rd14487, 1, 0, %p2514;
	add.s64 	%rd14488, %rd14486, %rd14487;
	add.s64 	%rd3061, %rd14488, %rd26954;
	max.u64 	%rd14489, %rd14488, %rd26954;
	setp.le.u64 	%p2515, %rd14489, %rd3061;
	@%p2515 bra 	$L__BB0_1215;
	add.s64 	%rd26953, %rd26953, 1;
	setp.eq.s64 	%p2516, %rd26953, 0;
	selp.u64 	%rd14490, 1, 0, %p2516;
	add.s64 	%rd26952, %rd26952, %rd14490;
$L__BB0_1215:
	ld.local.v2.u64 	{%rd3066, %rd3067}, [%rd61+48];
	shl.b64 	%rd14491, %rd3066, 32;
	shr.u64 	%rd14492, %rd3066, 32;
	add.s64 	%rd26959, %rd3061, %rd14491;
	setp.lt.u64 	%p2517, %rd26959, %rd3061;
	selp.u64 	%rd14493, 1, 0, %p2517;
	add.s64 	%rd14494, %rd14492, %rd14493;
	add.s64 	%rd14495, %rd14494, %rd26953;
	max.u64 	%rd14496, %rd14494, %rd26953;
	setp.gt.u64 	%p2518, %rd14496, %rd14495;
	selp.u64 	%rd14497, 1, 0, %p2518;
	add.s64 	%rd14498, %rd26952, %rd14497;
	shl.b64 	%rd14499, %rd3067, 32;
	shr.u64 	%rd14500, %rd3067, 32;
	add.s64 	%rd26958, %rd14495, %rd14499;
	setp.lt.u64 	%p2519, %rd26958, %rd14495;
	selp.u64 	%rd14501, 1, 0, %p2519;
	add.s64 	%rd14502, %rd14498, %rd14500;
	add.s64 	%rd26957, %rd14502, %rd14501;
	mov.b64 	%rd14503, 977;
	mul.hi.u64 	%rd14504, %rd26950, %rd14503;
	mad.lo.s64 	%rd26967, %rd26950, 977, %rd3054;
	setp.lt.u64 	%p2520, %rd26967, %rd3054;
	selp.u64 	%rd14505, 1, 0, %p2520;
	add.s64 	%rd14506, %rd14504, %rd14505;
	add.s64 	%rd3072, %rd14506, %rd3060;
	max.u64 	%rd14507, %rd14506, %rd3060;
	setp.gt.u64 	%p2521, %rd14507, %rd3072;
	@%p2521 bra 	$L__BB0_1233;
$L__BB0_1216:
	mov.b64 	%rd14510, 977;
	mul.hi.u64 	%rd14511, %rd3059, %rd14510;
	mad.lo.s64 	%rd26970, %rd3059, 977, %rd3072;
	setp.lt.u64 	%p2524, %rd26970, %rd3072;
	selp.u64 	%rd14512, 1, 0, %p2524;
	add.s64 	%rd14513, %rd14511, %rd14512;
	add.s64 	%rd3080, %rd14513, %rd26959;
	max.u64 	%rd14514, %rd14513, %rd26959;
	setp.le.u64 	%p2525, %rd14514, %rd3080;
	@%p2525 bra 	$L__BB0_1218;
	add.s64 	%rd26958, %rd26958, 1;
	setp.eq.s64 	%p2526, %rd26958, 0;
	selp.u64 	%rd14515, 1, 0, %p2526;
	add.s64 	%rd26957, %rd26957, %rd14515;
$L__BB0_1218:
	mov.b64 	%rd14516, 977;
	mul.hi.u64 	%rd14517, %rd3066, %rd14516;
	mad.lo.s64 	%rd26965, %rd3066, 977, %rd3080;
	setp.lt.u64 	%p2527, %rd26965, %rd3080;
	selp.u64 	%rd14518, 1, 0, %p2527;
	add.s64 	%rd14519, %rd14517, %rd14518;
	add.s64 	%rd14520, %rd14519, %rd26958;
	max.u64 	%rd14521, %rd14519, %rd26958;
	setp.gt.u64 	%p2528, %rd14521, %rd14520;
	selp.u64 	%rd14522, 1, 0, %p2528;
	add.s64 	%rd14523, %rd26957, %rd14522;
	mul.hi.u64 	%rd14524, %rd3067, %rd14516;
	mad.lo.s64 	%rd26964, %rd3067, 977, %rd14520;
	setp.lt.u64 	%p2529, %rd26964, %rd14520;
	selp.u64 	%rd14525, 1, 0, %p2529;
	add.s64 	%rd14526, %rd14523, %rd14524;
	add.s64 	%rd3087, %rd14526, %rd14525;
	setp.eq.s64 	%p2530, %rd3087, 0;
	@%p2530 bra 	$L__BB0_1223;
	shl.b64 	%rd14527, %rd3087, 32;
	shr.u64 	%rd14528, %rd3087, 32;
	add.s64 	%rd3091, %rd26967, %rd14527;
	setp.lt.u64 	%p2531, %rd3091, %rd26967;
	selp.u64 	%rd14529, 1, 0, %p2531;
	add.s64 	%rd14530, %rd14528, %rd14529;
	add.s64 	%rd3092, %rd14530, %rd26970;
	max.u64 	%rd14531, %rd14530, %rd26970;
	setp.le.u64 	%p2532, %rd14531, %rd3092;
	@%p2532 bra 	$L__BB0_1221;
	add.s64 	%rd26965, %rd26965, 1;
	setp.eq.s64 	%p2533, %rd26965, 0;
	selp.u64 	%rd14532, 1, 0, %p2533;
	add.s64 	%rd26964, %rd26964, %rd14532;
$L__BB0_1221:
	mov.b64 	%rd14533, 977;
	mul.hi.u64 	%rd14534, %rd3087, %rd14533;
	mad.lo.s64 	%rd26967, %rd3087, 977, %rd3091;
	setp.lt.u64 	%p2534, %rd26967, %rd3091;
	selp.u64 	%rd14535, 1, 0, %p2534;
	add.s64 	%rd14536, %rd14534, %rd14535;
	add.s64 	%rd26970, %rd14536, %rd3092;
	max.u64 	%rd14537, %rd14536, %rd3092;
	setp.le.u64 	%p2535, %rd14537, %rd26970;
	@%p2535 bra 	$L__BB0_1223;
	add.s64 	%rd26965, %rd26965, 1;
	setp.eq.s64 	%p2536, %rd26965, 0;
	selp.u64 	%rd14538, 1, 0, %p2536;
	add.s64 	%rd26964, %rd26964, %rd14538;
$L__BB0_1223:
	setp.gt.u64 	%p2537, %rd26964, %rd12720;
	@%p2537 bra 	$L__BB0_1229;
	setp.lt.u64 	%p2538, %rd26964, %rd12720;
	mov.u64 	%rd26971, %rd26967;
	@%p2538 bra 	$L__BB0_1230;
	ld.const.u64 	%rd14541, [SECP256K1_P+16];
	setp.gt.u64 	%p2539, %rd26965, %rd14541;
	@%p2539 bra 	$L__BB0_1229;
	setp.lt.u64 	%p2540, %rd26965, %rd14541;
	mov.u64 	%rd26971, %rd26967;
	@%p2540 bra 	$L__BB0_1230;
	ld.const.u64 	%rd14543, [SECP256K1_P+8];
	setp.gt.u64 	%p2541, %rd26970, %rd14543;
	@%p2541 bra 	$L__BB0_1229;
	setp.lt.u64 	%p2542, %rd26970, %rd14543;
	ld.const.u64 	%rd14545, [SECP256K1_P];
	setp.lt.u64 	%p2543, %rd26967, %rd14545;
	or.pred  	%p2544, %p2542, %p2543;
	mov.u64 	%rd26971, %rd26967;
	@%p2544 bra 	$L__BB0_1230;
$L__BB0_1229:
	ld.const.u64 	%rd14547, [SECP256K1_P];
	sub.s64 	%rd26971, %rd26967, %rd14547;
	setp.lt.u64 	%p2545, %rd26967, %rd14547;
	selp.u64 	%rd14548, 1, 0, %p2545;
	ld.const.u64 	%rd14549, [SECP256K1_P+8];
	sub.s64 	%rd14550, %rd26970, %rd14549;
	setp.lt.u64 	%p2546, %rd26970, %rd14549;
	selp.s64 	%rd14551, -1, 0, %p2545;
	add.s64 	%rd26970, %rd14550, %rd14551;
	setp.lt.u64 	%p2547, %rd14550, %rd14548;
	or.pred  	%p2548, %p2546, %p2547;
	selp.u64 	%rd14552, 1, 0, %p2548;
	ld.const.u64 	%rd14553, [SECP256K1_P+16];
	sub.s64 	%rd14554, %rd26965, %rd14553;
	setp.lt.u64 	%p2549, %rd26965, %rd14553;
	selp.s64 	%rd14555, -1, 0, %p2548;
	add.s64 	%rd26965, %rd14554, %rd14555;
	setp.lt.u64 	%p2550, %rd14554, %rd14552;
	or.pred  	%p2551, %p2549, %p2550;
	selp.s64 	%rd14556, -1, 0, %p2551;
	sub.s64 	%rd14558, %rd26964, %rd12720;
	add.s64 	%rd26964, %rd14558, %rd14556;
$L__BB0_1230:
	setp.gt.u64 	%p2552, %rd26964, %rd12720;
	@%p2552 bra 	$L__BB0_1239;
	bra.uni 	$L__BB0_1240;
$L__BB0_1231:
	add.s64 	%rd26954, %rd26954, 1;
	setp.ne.s64 	%p2512, %rd26954, 0;
	@%p2512 bra 	$L__BB0_1213;
	add.s64 	%rd26953, %rd26953, 1;
	setp.eq.s64 	%p2513, %rd26953, 0;
	selp.u64 	%rd26952, 1, 0, %p2513;
	mov.b64 	%rd26954, 0;
	bra.uni 	$L__BB0_1213;
$L__BB0_1233:
	add.s64 	%rd26959, %rd26959, 1;
	setp.ne.s64 	%p2522, %rd26959, 0;
	@%p2522 bra 	$L__BB0_1216;
	add.s64 	%rd26958, %rd26958, 1;
	setp.eq.s64 	%p2523, %rd26958, 0;
	selp.u64 	%rd14509, 1, 0, %p2523;
	add.s64 	%rd26957, %rd26957, %rd14509;
	mov.b64 	%rd26959, 0;
	bra.uni 	$L__BB0_1216;
$L__BB0_1235:
	ld.const.u64 	%rd14561, [SECP256K1_P+16];
	setp.gt.u64 	%p2554, %rd26965, %rd14561;
	@%p2554 bra 	$L__BB0_1239;
	setp.lt.u64 	%p2555, %rd26965, %rd14561;
	mov.u64 	%rd26975, %rd26971;
	@%p2555 bra 	$L__BB0_1241;
	ld.const.u64 	%rd14563, [SECP256K1_P+8];
	setp.gt.u64 	%p2556, %rd26970, %rd14563;
	@%p2556 bra 	$L__BB0_1239;
	setp.lt.u64 	%p2557, %rd26970, %rd14563;
	ld.const.u64 	%rd14565, [SECP256K1_P];
	setp.lt.u64 	%p2558, %rd26971, %rd14565;
	or.pred  	%p2559, %p2557, %p2558;
	mov.u64 	%rd26975, %rd26971;
	@%p2559 bra 	$L__BB0_1241;
$L__BB0_1239:
	ld.const.u64 	%rd14567, [SECP256K1_P];
	sub.s64 	%rd26975, %rd26971, %rd14567;
	setp.lt.u64 	%p2560, %rd26971, %rd14567;
	selp.u64 	%rd14568, 1, 0, %p2560;
	ld.const.u64 	%rd14569, [SECP256K1_P+8];
	sub.s64 	%rd14570, %rd26970, %rd14569;
	setp.lt.u64 	%p2561, %rd26970, %rd14569;
	selp.s64 	%rd14571, -1, 0, %p2560;
	add.s64 	%rd26970, %rd14570, %rd14571;
	setp.lt.u64 	%p2562, %rd14570, %rd14568;
	or.pred  	%p2563, %p2561, %p2562;
	selp.u64 	%rd14572, 1, 0, %p2563;
	ld.const.u64 	%rd14573, [SECP256K1_P+16];
	sub.s64 	%rd14574, %rd26965, %rd14573;
	setp.lt.u64 	%p2564, %rd26965, %rd14573;
	selp.s64 	%rd14575, -1, 0, %p2563;
	add.s64 	%rd26965, %rd14574, %rd14575;
	setp.lt.u64 	%p2565, %rd14574, %rd14572;
	or.pred  	%p2566, %p2564, %p2565;
	selp.s64 	%rd14576, -1, 0, %p2566;
	sub.s64 	%rd14578, %rd26964, %rd12720;
	add.s64 	%rd26964, %rd14578, %rd14576;
	bra.uni 	$L__BB0_1241;
$L__BB0_1240:
	setp.lt.u64 	%p2553, %rd26964, %rd12720;
	mov.u64 	%rd26975, %rd26971;
	@%p2553 bra 	$L__BB0_1241;
	bra.uni 	$L__BB0_1235;
$L__BB0_1241:
	mov.b64 	%rd26977, 0;
	st.local.v2.u64 	[%rd60+32], {%rd26977, %rd26977};
	st.local.v2.u64 	[%rd60+48], {%rd26977, %rd26977};
	mul.lo.s64 	%rd14580, %rd26975, %rd2997;
	mul.hi.u64 	%rd14581, %rd2997, %rd26975;
	mul.lo.s64 	%rd14582, %rd26970, %rd2997;
	mul.hi.u64 	%rd14583, %rd2997, %rd26970;
	add.s64 	%rd26980, %rd14582, %rd14581;
	setp.lt.u64 	%p2567, %rd26980, %rd14582;
	selp.u64 	%rd14584, 1, 0, %p2567;
	st.local.v2.u64 	[%rd60], {%rd14580, %rd26980};
	add.s64 	%rd14585, %rd14583, %rd14584;
	mul.lo.s64 	%rd14586, %rd26965, %rd2997;
	mul.hi.u64 	%rd14587, %rd2997, %rd26965;
	add.s64 	%rd26979, %rd14586, %rd14585;
	setp.lt.u64 	%p2568, %rd26979, %rd14586;
	selp.u64 	%rd14588, 1, 0, %p2568;
	add.s64 	%rd14589, %rd14587, %rd14588;
	mul.lo.s64 	%rd14590, %rd26964, %rd2997;
	mul.hi.u64 	%rd14591, %rd2997, %rd26964;
	add.s64 	%rd26978, %rd14590, %rd14589;
	setp.lt.u64 	%p2569, %rd26978, %rd14590;
	selp.u64 	%rd14592, 1, 0, %p2569;
	st.local.v2.u64 	[%rd60+16], {%rd26979, %rd26978};
	add.s64 	%rd26976, %rd14591, %rd14592;
	setp.eq.s64 	%p2570, %rd26976, 0;
	@%p2570 bra 	$L__BB0_1245;
	mov.b32 	%r4557, 4;
$L__BB0_1243:
	mul.wide.u32 	%rd14594, %r4557, 8;
	add.s64 	%rd14595, %rd60, %rd14594;
	ld.local.u64 	%rd14596, [%rd14595];
	add.s64 	%rd14597, %rd14596, %rd26976;
	setp.lt.u64 	%p2571, %rd14597, %rd14596;
	st.local.u64 	[%rd14595], %rd14597;
	add.s32 	%r4557, %r4557, 1;
	mov.b64 	%rd26976, 1;
	@%p2571 bra 	$L__BB0_1243;
	ld.local.u64 	%rd26980, [%rd60+8];
	ld.local.v2.u64 	{%rd26979, %rd26978}, [%rd60+16];
	ld.local.u64 	%rd26977, [%rd60+32];
$L__BB0_1245:
	mul.hi.u64 	%rd14598, %rd26930, %rd26975;
	mad.lo.s64 	%rd14599, %rd26975, %rd26930, %rd26980;
	setp.lt.u64 	%p2572, %rd14599, %rd26980;
	selp.u64 	%rd14600, 1, 0, %p2572;
	st.local.u64 	[%rd60+8], %rd14599;
	add.s64 	%rd14601, %rd14598, %rd14600;
	mul.hi.u64 	%rd14602, %rd26930, %rd26970;
	mad.lo.s64 	%rd14603, %rd26970, %rd26930, %rd26979;
	setp.lt.u64 	%p2573, %rd14603, %rd26979;
	selp.u64 	%rd14604, 1, 0, %p2573;
	add.s64 	%rd26984, %rd14603, %rd14601;
	setp.lt.u64 	%p2574, %rd26984, %rd14603;
	selp.u64 	%rd14605, 1, 0, %p2574;
	add.s64 	%rd14606, %rd14602, %rd14604;
	add.s64 	%rd14607, %rd14606, %rd14605;
	mul.hi.u64 	%rd14608, %rd26930, %rd26965;
	mad.lo.s64 	%rd14609, %rd26965, %rd26930, %rd26978;
	setp.lt.u64 	%p2575, %rd14609, %rd26978;
	selp.u64 	%rd14610, 1, 0, %p2575;
	add.s64 	%rd26983, %rd14609, %rd14607;
	setp.lt.u64 	%p2576, %rd26983, %rd14609;
	selp.u64 	%rd14611, 1, 0, %p2576;
	st.local.v2.u64 	[%rd60+16], {%rd26984, %rd26983};
	add.s64 	%rd14612, %rd14608, %rd14610;
	add.s64 	%rd14613, %rd14612, %rd14611;
	mul.hi.u64 	%rd14614, %rd26930, %rd26964;
	mad.lo.s64 	%rd14615, %rd26964, %rd26930, %rd26977;
	setp.lt.u64 	%p2577, %rd14615, %rd26977;
	selp.u64 	%rd14616, 1, 0, %p2577;
	add.s64 	%rd26982, %rd14615, %rd14613;
	setp.lt.u64 	%p2578, %rd26982, %rd14615;
	selp.u64 	%rd14617, 1, 0, %p2578;
	st.local.u64 	[%rd60+32], %rd26982;
	add.s64 	%rd14618, %rd14614, %rd14616;
	add.s64 	%rd26981, %rd14618, %rd14617;
	setp.eq.s64 	%p2579, %rd26981, 0;
	@%p2579 bra 	$L__BB0_1249;
	mov.b32 	%r4558, 5;
$L__BB0_1247:
	mul.wide.u32 	%rd14620, %r4558, 8;
	add.s64 	%rd14621, %rd60, %rd14620;
	ld.local.u64 	%rd14622, [%rd14621];
	add.s64 	%rd14623, %rd14622, %rd26981;
	setp.lt.u64 	%p2580, %rd14623, %rd14622;
	st.local.u64 	[%rd14621], %rd14623;
	add.s32 	%r4558, %r4558, 1;
	mov.b64 	%rd26981, 1;
	@%p2580 bra 	$L__BB0_1247;
	ld.local.v2.u64 	{%rd26984, %rd26983}, [%rd60+16];
	ld.local.u64 	%rd26982, [%rd60+32];
$L__BB0_1249:
	mul.hi.u64 	%rd14624, %rd26929, %rd26975;
	mad.lo.s64 	%rd14625, %rd26975, %rd26929, %rd26984;
	setp.lt.u64 	%p2581, %rd14625, %rd26984;
	selp.u64 	%rd14626, 1, 0, %p2581;
	add.s64 	%rd14627, %rd14624, %rd14626;
	mul.hi.u64 	%rd14628, %rd26929, %rd26970;
	mad.lo.s64 	%rd14629, %rd26970, %rd26929, %rd26983;
	setp.lt.u64 	%p2582, %rd14629, %rd26983;
	selp.u64 	%rd14630, 1, 0, %p2582;
	add.s64 	%rd26988, %rd14629, %rd14627;
	setp.lt.u64 	%p2583, %rd26988, %rd14629;
	selp.u64 	%rd14631, 1, 0, %p2583;
	st.local.v2.u64 	[%rd60+16], {%rd14625, %rd26988};
	add.s64 	%rd14632, %rd14628, %rd14630;
	add.s64 	%rd14633, %rd14632, %rd14631;
	mul.hi.u64 	%rd14634, %rd26929, %rd26965;
	mad.lo.s64 	%rd14635, %rd26965, %rd26929, %rd26982;
	setp.lt.u64 	%p2584, %rd14635, %rd26982;
	selp.u64 	%rd14636, 1, 0, %p2584;
	add.s64 	%rd26987, %rd14635, %rd14633;
	setp.lt.u64 	%p2585, %rd26987, %rd14635;
	selp.u64 	%rd14637, 1, 0, %p2585;
	add.s64 	%rd14638, %rd14634, %rd14636;
	add.s64 	%rd14639, %rd14638, %rd14637;
	mul.hi.u64 	%rd14640, %rd26929, %rd26964;
	ld.local.u64 	%rd14641, [%rd60+40];
	mad.lo.s64 	%rd14642, %rd26964, %rd26929, %rd14641;
	setp.lt.u64 	%p2586, %rd14642, %rd14641;
	selp.u64 	%rd14643, 1, 0, %p2586;
	add.s64 	%rd26986, %rd14642, %rd14639;
	setp.lt.u64 	%p2587, %rd26986, %rd14642;
	selp.u64 	%rd14644, 1, 0, %p2587;
	st.local.v2.u64 	[%rd60+32], {%rd26987, %rd26986};
	add.s64 	%rd14645, %rd14640, %rd14643;
	add.s64 	%rd26985, %rd14645, %rd14644;
	setp.eq.s64 	%p2588, %rd26985, 0;
	@%p2588 bra 	$L__BB0_1253;
	mov.b32 	%r4559, 6;
$L__BB0_1251:
	mul.wide.u32 	%rd14647, %r4559, 8;
	add.s64 	%rd14648, %rd60, %rd14647;
	ld.local.u64 	%rd14649, [%rd14648];
	add.s64 	%rd14650, %rd14649, %rd26985;
	setp.lt.u64 	%p2589, %rd14650, %rd14649;
	st.local.u64 	[%rd14648], %rd14650;
	add.s32 	%r4559, %r4559, 1;
	mov.b64 	%rd26985, 1;
	@%p2589 bra 	$L__BB0_1251;
	ld.local.u64 	%rd26988, [%rd60+24];
	ld.local.v2.u64 	{%rd26987, %rd26986}, [%rd60+32];
$L__BB0_1253:
	mul.hi.u64 	%rd14651, %rd26928, %rd26975;
	mad.lo.s64 	%rd26993, %rd26975, %rd26928, %rd26988;
	setp.lt.u64 	%p2590, %rd26993, %rd26988;
	selp.u64 	%rd14652, 1, 0, %p2590;
	st.local.u64 	[%rd60+24], %rd26993;
	add.s64 	%rd14653, %rd14651, %rd14652;
	mul.hi.u64 	%rd14654, %rd26928, %rd26970;
	mad.lo.s64 	%rd14655, %rd26970, %rd26928, %rd26987;
	setp.lt.u64 	%p2591, %rd14655, %rd26987;
	selp.u64 	%rd14656, 1, 0, %p2591;
	add.s64 	%rd26990, %rd14655, %rd14653;
	setp.lt.u64 	%p2592, %rd26990, %rd14655;
	selp.u64 	%rd14657, 1, 0, %p2592;
	add.s64 	%rd14658, %rd14654, %rd14656;
	add.s64 	%rd14659, %rd14658, %rd14657;
	mul.hi.u64 	%rd14660, %rd26928, %rd26965;
	mad.lo.s64 	%rd14661, %rd26965, %rd26928, %rd26986;
	setp.lt.u64 	%p2593, %rd14661, %rd26986;
	selp.u64 	%rd14662, 1, 0, %p2593;
	add.s64 	%rd14663, %rd14661, %rd14659;
	setp.lt.u64 	%p2594, %rd14663, %rd14661;
	selp.u64 	%rd14664, 1, 0, %p2594;
	st.local.v2.u64 	[%rd60+32], {%rd26990, %rd14663};
	add.s64 	%rd14665, %rd14660, %rd14662;
	add.s64 	%rd14666, %rd14665, %rd14664;
	mul.hi.u64 	%rd14667, %rd26928, %rd26964;
	ld.local.u64 	%rd14668, [%rd60+48];
	mad.lo.s64 	%rd14669, %rd26964, %rd26928, %rd14668;
	setp.lt.u64 	%p2595, %rd14669, %rd14668;
	selp.u64 	%rd14670, 1, 0, %p2595;
	add.s64 	%rd14671, %rd14669, %rd14666;
	setp.lt.u64 	%p2596, %rd14671, %rd14669;
	selp.u64 	%rd14672, 1, 0, %p2596;
	st.local.u64 	[%rd60+48], %rd14671;
	add.s64 	%rd14673, %rd14667, %rd14670;
	add.s64 	%rd26989, %rd14673, %rd14672;
	setp.eq.s64 	%p2597, %rd26989, 0;
	@%p2597 bra 	$L__BB0_1257;
	mov.b32 	%r4560, 7;
$L__BB0_1255:
	mul.wide.u32 	%rd14675, %r4560, 8;
	add.s64 	%rd14676, %rd60, %rd14675;
	ld.local.u64 	%rd14677, [%rd14676];
	add.s64 	%rd14678, %rd14677, %rd26989;
	setp.lt.u64 	%p2598, %rd14678, %rd14677;
	st.local.u64 	[%rd14676], %rd14678;
	add.s32 	%r4560, %r4560, 1;
	mov.b64 	%rd26989, 1;
	@%p2598 bra 	$L__BB0_1255;
	ld.local.u64 	%rd26993, [%rd60+24];
	ld.local.u64 	%rd26990, [%rd60+32];
$L__BB0_1257:
	ld.local.u64 	%rd14680, [%rd60+8];
	ld.local.u64 	%rd26994, [%rd60+16];
	shl.b64 	%rd14681, %rd26990, 32;
	shr.u64 	%rd14682, %rd26990, 32;
	add.s64 	%rd3165, %rd14580, %rd14681;
	setp.lt.u64 	%p2599, %rd3165, %rd14580;
	selp.u64 	%rd14684, 1, 0, %p2599;
	add.s64 	%rd14685, %rd14682, %rd14684;
	add.s64 	%rd3166, %rd14685, %rd14680;
	max.u64 	%rd14686, %rd14685, %rd14680;
	setp.gt.u64 	%p2600, %rd14686, %rd3166;
	mov.b64 	%rd26992, 0;
	@%p2600 bra 	$L__BB0_1276;
$L__BB0_1258:
	ld.local.u64 	%rd3170, [%rd60+40];
	shl.b64 	%rd14689, %rd3170, 32;
	shr.u64 	%rd14690, %rd3170, 32;
	add.s64 	%rd3171, %rd3166, %rd14689;
	setp.lt.u64 	%p2603, %rd3171, %rd3166;
	selp.u64 	%rd14691, 1, 0, %p2603;
	add.s64 	%rd14692, %rd14690, %rd14691;
	add.s64 	%rd3172, %rd14692, %rd26994;
	max.u64 	%rd14693, %rd14692, %rd26994;
	setp.le.u64 	%p2604, %rd14693, %rd3172;
	@%p2604 bra 	$L__BB0_1260;
	add.s64 	%rd26993, %rd26993, 1;
	setp.eq.s64 	%p2605, %rd26993, 0;
	selp.u64 	%rd14694, 1, 0, %p2605;
	add.s64 	%rd26992, %rd26992, %rd14694;
$L__BB0_1260:
	ld.local.v2.u64 	{%rd3177, %rd3178}, [%rd60+48];
	shl.b64 	%rd14695, %rd3177, 32;
	shr.u64 	%rd14696, %rd3177, 32;
	add.s64 	%rd26999, %rd3172, %rd14695;
	setp.lt.u64 	%p2606, %rd26999, %rd3172;
	selp.u64 	%rd14697, 1, 0, %p2606;
	add.s64 	%rd14698, %rd14696, %rd14697;
	add.s64 	%rd14699, %rd14698, %rd26993;
	max.u64 	%rd14700, %rd14698, %rd26993;
	setp.gt.u64 	%p2607, %rd14700, %rd14699;
	selp.u64 	%rd14701, 1, 0, %p2607;
	add.s64 	%rd14702, %rd26992, %rd14701;
	shl.b64 	%rd14703, %rd3178, 32;
	shr.u64 	%rd14704, %rd3178, 32;
	add.s64 	%rd26998, %rd14699, %rd14703;
	setp.lt.u64 	%p2608, %rd26998, %rd14699;
	selp.u64 	%rd14705, 1, 0, %p2608;
	add.s64 	%rd14706, %rd14702, %rd14704;
	add.s64 	%rd26997, %rd14706, %rd14705;
	mov.b64 	%rd14707, 977;
	mul.hi.u64 	%rd14708, %rd26990, %rd14707;
	mad.lo.s64 	%rd27007, %rd26990, 977, %rd3165;
	setp.lt.u64 	%p2609, %rd27007, %rd3165;
	selp.u64 	%rd14709, 1, 0, %p2609;
	add.s64 	%rd14710, %rd14708, %rd14709;
	add.s64 	%rd3183, %rd14710, %rd3171;
	max.u64 	%rd14711, %rd14710, %rd3171;
	setp.gt.u64 	%p2610, %rd14711, %rd3183;
	@%p2610 bra 	$L__BB0_1278;
$L__BB0_1261:
	mov.b64 	%rd14714, 977;
	mul.hi.u64 	%rd14715, %rd3170, %rd14714;
	mad.lo.s64 	%rd27010, %rd3170, 977, %rd3183;
	setp.lt.u64 	%p2613, %rd27010, %rd3183;
	selp.u64 	%rd14716, 1, 0, %p2613;
	add.s64 	%rd14717, %rd14715, %rd14716;
	add.s64 	%rd3191, %rd14717, %rd26999;
	max.u64 	%rd14718, %rd14717, %rd26999;
	setp.le.u64 	%p2614, %rd14718, %rd3191;
	@%p2614 bra 	$L__BB0_1263;
	add.s64 	%rd26998, %rd26998, 1;
	setp.eq.s64 	%p2615, %rd26998, 0;
	selp.u64 	%rd14719, 1, 0, %p2615;
	add.s64 	%rd26997, %rd26997, %rd14719;
$L__BB0_1263:
	mov.b64 	%rd14720, 977;
	mul.hi.u64 	%rd14721, %rd3177, %rd14720;
	mad.lo.s64 	%rd27005, %rd3177, 977, %rd3191;
	setp.lt.u64 	%p2616, %rd27005, %rd3191;
	selp.u64 	%rd14722, 1, 0, %p2616;
	add.s64 	%rd14723, %rd14721, %rd14722;
	add.s64 	%rd14724, %rd14723, %rd26998;
	max.u64 	%rd14725, %rd14723, %rd26998;
	setp.gt.u64 	%p2617, %rd14725, %rd14724;
	selp.u64 	%rd14726, 1, 0, %p2617;
	add.s64 	%rd14727, %rd26997, %rd14726;
	mul.hi.u64 	%rd14728, %rd3178, %rd14720;
	mad.lo.s64 	%rd27004, %rd3178, 977, %rd14724;
	setp.lt.u64 	%p2618, %rd27004, %rd14724;
	selp.u64 	%rd14729, 1, 0, %p2618;
	add.s64 	%rd14730, %rd14727, %rd14728;
	add.s64 	%rd3198, %rd14730, %rd14729;
	setp.eq.s64 	%p2619, %rd3198, 0;
	@%p2619 bra 	$L__BB0_1268;
	shl.b64 	%rd14731, %rd3198, 32;
	shr.u64 	%rd14732, %rd3198, 32;
	add.s64 	%rd3202, %rd27007, %rd14731;
	setp.lt.u64 	%p2620, %rd3202, %rd27007;
	selp.u64 	%rd14733, 1, 0, %p2620;
	add.s64 	%rd14734, %rd14732, %rd14733;
	add.s64 	%rd3203, %rd14734, %rd27010;
	max.u64 	%rd14735, %rd14734, %rd27010;
	setp.le.u64 	%p2621, %rd14735, %rd3203;
	@%p2621 bra 	$L__BB0_1266;
	add.s64 	%rd27005, %rd27005, 1;
	setp.eq.s64 	%p2622, %rd27005, 0;
	selp.u64 	%rd14736, 1, 0, %p2622;
	add.s64 	%rd27004, %rd27004, %rd14736;
$L__BB0_1266:
	mov.b64 	%rd14737, 977;
	mul.hi.u64 	%rd14738, %rd3198, %rd14737;
	mad.lo.s64 	%rd27007, %rd3198, 977, %rd3202;
	setp.lt.u64 	%p2623, %rd27007, %rd3202;
	selp.u64 	%rd14739, 1, 0, %p2623;
	add.s64 	%rd14740, %rd14738, %rd14739;
	add.s64 	%rd27010, %rd14740, %rd3203;
	max.u64 	%rd14741, %rd14740, %rd3203;
	setp.le.u64 	%p2624, %rd14741, %rd27010;
	@%p2624 bra 	$L__BB0_1268;
	add.s64 	%rd27005, %rd27005, 1;
	setp.eq.s64 	%p2625, %rd27005, 0;
	selp.u64 	%rd14742, 1, 0, %p2625;
	add.s64 	%rd27004, %rd27004, %rd14742;
$L__BB0_1268:
	ld.const.u64 	%rd14743, [SECP256K1_P+24];
	setp.gt.u64 	%p2626, %rd27004, %rd14743;
	@%p2626 bra 	$L__BB0_1274;
	setp.lt.u64 	%p2627, %rd27004, %rd14743;
	mov.u64 	%rd27011, %rd27007;
	@%p2627 bra 	$L__BB0_1275;
	ld.const.u64 	%rd14745, [SECP256K1_P+16];
	setp.gt.u64 	%p2628, %rd27005, %rd14745;
	@%p2628 bra 	$L__BB0_1274;
	setp.lt.u64 	%p2629, %rd27005, %rd14745;
	mov.u64 	%rd27011, %rd27007;
	@%p2629 bra 	$L__BB0_1275;
	ld.const.u64 	%rd14747, [SECP256K1_P+8];
	setp.gt.u64 	%p2630, %rd27010, %rd14747;
	@%p2630 bra 	$L__BB0_1274;
	setp.lt.u64 	%p2631, %rd27010, %rd14747;
	ld.const.u64 	%rd14749, [SECP256K1_P];
	setp.lt.u64 	%p2632, %rd27007, %rd14749;
	or.pred  	%p2633, %p2631, %p2632;
	mov.u64 	%rd27011, %rd27007;
	@%p2633 bra 	$L__BB0_1275;
$L__BB0_1274:
	ld.const.u64 	%rd14751, [SECP256K1_P];
	sub.s64 	%rd27011, %rd27007, %rd14751;
	setp.lt.u64 	%p2634, %rd27007, %rd14751;
	selp.u64 	%rd14752, 1, 0, %p2634;
	ld.const.u64 	%rd14753, [SECP256K1_P+8];
	sub.s64 	%rd14754, %rd27010, %rd14753;
	setp.lt.u64 	%p2635, %rd27010, %rd14753;
	selp.s64 	%rd14755, -1, 0, %p2634;
	add.s64 	%rd27010, %rd14754, %rd14755;
	setp.lt.u64 	%p2636, %rd14754, %rd14752;
	or.pred  	%p2637, %p2635, %p2636;
	selp.u64 	%rd14756, 1, 0, %p2637;
	ld.const.u64 	%rd14757, [SECP256K1_P+16];
	sub.s64 	%rd14758, %rd27005, %rd14757;
	setp.lt.u64 	%p2638, %rd27005, %rd14757;
	selp.s64 	%rd14759, -1, 0, %p2637;
	add.s64 	%rd27005, %rd14758, %rd14759;
	setp.lt.u64 	%p2639, %rd14758, %rd14756;
	or.pred  	%p2640, %p2638, %p2639;
	selp.s64 	%rd14760, -1, 0, %p2640;
	sub.s64 	%rd14762, %rd27004, %rd14743;
	add.s64 	%rd27004, %rd14762, %rd14760;
$L__BB0_1275:
	setp.gt.u64 	%p2641, %rd27004, %rd14743;
	@%p2641 bra 	$L__BB0_1284;
	bra.uni 	$L__BB0_1285;
$L__BB0_1276:
	add.s64 	%rd26994, %rd26994, 1;
	setp.ne.s64 	%p2601, %rd26994, 0;
	@%p2601 bra 	$L__BB0_1258;
	add.s64 	%rd26993, %rd26993, 1;
	setp.eq.s64 	%p2602, %rd26993, 0;
	selp.u64 	%rd26992, 1, 0, %p2602;
	mov.b64 	%rd26994, 0;
	bra.uni 	$L__BB0_1258;
$L__BB0_1278:
	add.s64 	%rd26999, %rd26999, 1;
	setp.ne.s64 	%p2611, %rd26999, 0;
	@%p2611 bra 	$L__BB0_1261;
	add.s64 	%rd26998, %rd26998, 1;
	setp.eq.s64 	%p2612, %rd26998, 0;
	selp.u64 	%rd14713, 1, 0, %p2612;
	add.s64 	%rd26997, %rd26997, %rd14713;
	mov.b64 	%rd26999, 0;
	bra.uni 	$L__BB0_1261;
$L__BB0_1280:
	ld.const.u64 	%rd14765, [SECP256K1_P+16];
	setp.gt.u64 	%p2643, %rd27005, %rd14765;
	@%p2643 bra 	$L__BB0_1284;
	setp.lt.u64 	%p2644, %rd27005, %rd14765;
	mov.u64 	%rd27015, %rd27011;
	@%p2644 bra 	$L__BB0_1286;
	ld.const.u64 	%rd14767, [SECP256K1_P+8];
	setp.gt.u64 	%p2645, %rd27010, %rd14767;
	@%p2645 bra 	$L__BB0_1284;
	setp.lt.u64 	%p2646, %rd27010, %rd14767;
	ld.const.u64 	%rd14769, [SECP256K1_P];
	setp.lt.u64 	%p2647, %rd27011, %rd14769;
	or.pred  	%p2648, %p2646, %p2647;
	mov.u64 	%rd27015, %rd27011;
	@%p2648 bra 	$L__BB0_1286;
$L__BB0_1284:
	ld.const.u64 	%rd14771, [SECP256K1_P];
	sub.s64 	%rd27015, %rd27011, %rd14771;
	setp.lt.u64 	%p2649, %rd27011, %rd14771;
	selp.u64 	%rd14772, 1, 0, %p2649;
	ld.const.u64 	%rd14773, [SECP256K1_P+8];
	sub.s64 	%rd14774, %rd27010, %rd14773;
	setp.lt.u64 	%p2650, %rd27010, %rd14773;
	selp.s64 	%rd14775, -1, 0, %p2649;
	add.s64 	%rd27010, %rd14774, %rd14775;
	setp.lt.u64 	%p2651, %rd14774, %rd14772;
	or.pred  	%p2652, %p2650, %p2651;
	selp.u64 	%rd14776, 1, 0, %p2652;
	ld.const.u64 	%rd14777, [SECP256K1_P+16];
	sub.s64 	%rd14778, %rd27005, %rd14777;
	setp.lt.u64 	%p2653, %rd27005, %rd14777;
	selp.s64 	%rd14779, -1, 0, %p2652;
	add.s64 	%rd27005, %rd14778, %rd14779;
	setp.lt.u64 	%p2654, %rd14778, %rd14776;
	or.pred  	%p2655, %p2653, %p2654;
	selp.s64 	%rd14780, -1, 0, %p2655;
	sub.s64 	%rd14782, %rd27004, %rd14743;
	add.s64 	%rd27004, %rd14782, %rd14780;
	bra.uni 	$L__BB0_1286;
$L__BB0_1285:
	setp.lt.u64 	%p2642, %rd27004, %rd14743;
	mov.u64 	%rd27015, %rd27011;
	@%p2642 bra 	$L__BB0_1286;
	bra.uni 	$L__BB0_1280;
$L__BB0_1286:
	mov.b64 	%rd27017, 0;
	st.local.v2.u64 	[%rd59+32], {%rd27017, %rd27017};
	st.local.v2.u64 	[%rd59+48], {%rd27017, %rd27017};
	mul.lo.s64 	%rd3232, %rd26975, %rd26403;
	mul.hi.u64 	%rd14784, %rd26403, %rd26975;
	mul.lo.s64 	%rd14785, %rd26970, %rd26403;
	mul.hi.u64 	%rd14786, %rd26403, %rd26970;
	add.s64 	%rd27020, %rd14785, %rd14784;
	setp.lt.u64 	%p2656, %rd27020, %rd14785;
	selp.u64 	%rd14787, 1, 0, %p2656;
	st.local.v2.u64 	[%rd59], {%rd3232, %rd27020};
	add.s64 	%rd14788, %rd14786, %rd14787;
	mul.lo.s64 	%rd14789, %rd26965, %rd26403;
	mul.hi.u64 	%rd14790, %rd26403, %rd26965;
	add.s64 	%rd27019, %rd14789, %rd14788;
	setp.lt.u64 	%p2657, %rd27019, %rd14789;
	selp.u64 	%rd14791, 1, 0, %p2657;
	add.s64 	%rd14792, %rd14790, %rd14791;
	mul.lo.s64 	%rd14793, %rd26964, %rd26403;
	mul.hi.u64 	%rd14794, %rd26403, %rd26964;
	add.s64 	%rd27018, %rd14793, %rd14792;
	setp.lt.u64 	%p2658, %rd27018, %rd14793;
	selp.u64 	%rd14795, 1, 0, %p2658;
	st.local.v2.u64 	[%rd59+16], {%rd27019, %rd27018};
	add.s64 	%rd27016, %rd14794, %rd14795;
	setp.eq.s64 	%p2659, %rd27016, 0;
	@%p2659 bra 	$L__BB0_1290;
	mov.b32 	%r4561, 4;
$L__BB0_1288:
	mul.wide.u32 	%rd14797, %r4561, 8;
	add.s64 	%rd14798, %rd59, %rd14797;
	ld.local.u64 	%rd14799, [%rd14798];
	add.s64 	%rd14800, %rd14799, %rd27016;
	setp.lt.u64 	%p2660, %rd14800, %rd14799;
	st.local.u64 	[%rd14798], %rd14800;
	add.s32 	%r4561, %r4561, 1;
	mov.b64 	%rd27016, 1;
	@%p2660 bra 	$L__BB0_1288;
	ld.local.u64 	%rd27020, [%rd59+8];
	ld.local.v2.u64 	{%rd27019, %rd27018}, [%rd59+16];
	ld.local.u64 	%rd27017, [%rd59+32];
$L__BB0_1290:
	mul.hi.u64 	%rd14801, %rd26402, %rd26975;
	mad.lo.s64 	%rd14802, %rd26975, %rd26402, %rd27020;
	setp.lt.u64 	%p2661, %rd14802, %rd27020;
	selp.u64 	%rd14803, 1, 0, %p2661;
	st.local.u64 	[%rd59+8], %rd14802;
	add.s64 	%rd14804, %rd14801, %rd14803;
	mul.hi.u64 	%rd14805, %rd26402, %rd26970;
	mad.lo.s64 	%rd14806, %rd26970, %rd26402, %rd27019;
	setp.lt.u64 	%p2662, %rd14806, %rd27019;
	selp.u64 	%rd14807, 1, 0, %p2662;
	add.s64 	%rd27024, %rd14806, %rd14804;
	setp.lt.u64 	%p2663, %rd27024, %rd14806;
	selp.u64 	%rd14808, 1, 0, %p2663;
	add.s64 	%rd14809, %rd14805, %rd14807;
	add.s64 	%rd14810, %rd14809, %rd14808;
	mul.hi.u64 	%rd14811, %rd26402, %rd26965;
	mad.lo.s64 	%rd14812, %rd26965, %rd26402, %rd27018;
	setp.lt.u64 	%p2664, %rd14812, %rd27018;
	selp.u64 	%rd14813, 1, 0, %p2664;
	add.s64 	%rd27023, %rd14812, %rd14810;
	setp.lt.u64 	%p2665, %rd27023, %rd14812;
	selp.u64 	%rd14814, 1, 0, %p2665;
	st.local.v2.u64 	[%rd59+16], {%rd27024, %rd27023};
	add.s64 	%rd14815, %rd14811, %rd14813;
	add.s64 	%rd14816, %rd14815, %rd14814;
	mul.hi.u64 	%rd14817, %rd26402, %rd26964;
	mad.lo.s64 	%rd14818, %rd26964, %rd26402, %rd27017;
	setp.lt.u64 	%p2666, %rd14818, %rd27017;
	selp.u64 	%rd14819, 1, 0, %p2666;
	add.s64 	%rd27022, %rd14818, %rd14816;
	setp.lt.u64 	%p2667, %rd27022, %rd14818;
	selp.u64 	%rd14820, 1, 0, %p2667;
	st.local.u64 	[%rd59+32], %rd27022;
	add.s64 	%rd14821, %rd14817, %rd14819;
	add.s64 	%rd27021, %rd14821, %rd14820;
	setp.eq.s64 	%p2668, %rd27021, 0;
	@%p2668 bra 	$L__BB0_1294;
	mov.b32 	%r4562, 5;
$L__BB0_1292:
	mul.wide.u32 	%rd14823, %r4562, 8;
	add.s64 	%rd14824, %rd59, %rd14823;
	ld.local.u64 	%rd14825, [%rd14824];
	add.s64 	%rd14826, %rd14825, %rd27021;
	setp.lt.u64 	%p2669, %rd14826, %rd14825;
	st.local.u64 	[%rd14824], %rd14826;
	add.s32 	%r4562, %r4562, 1;
	mov.b64 	%rd27021, 1;
	@%p2669 bra 	$L__BB0_1292;
	ld.local.v2.u64 	{%rd27024, %rd27023}, [%rd59+16];
	ld.local.u64 	%rd27022, [%rd59+32];
$L__BB0_1294:
	mul.hi.u64 	%rd14827, %rd26393, %rd26975;
	mad.lo.s64 	%rd14828, %rd26975, %rd26393, %rd27024;
	setp.lt.u64 	%p2670, %rd14828, %rd27024;
	selp.u64 	%rd14829, 1, 0, %p2670;
	add.s64 	%rd14830, %rd14827, %rd14829;
	mul.hi.u64 	%rd14831, %rd26393, %rd26970;
	mad.lo.s64 	%rd14832, %rd26970, %rd26393, %rd27023;
	setp.lt.u64 	%p2671, %rd14832, %rd27023;
	selp.u64 	%rd14833, 1, 0, %p2671;
	add.s64 	%rd27028, %rd14832, %rd14830;
	setp.lt.u64 	%p2672, %rd27028, %rd14832;
	selp.u64 	%rd14834, 1, 0, %p2672;
	st.local.v2.u64 	[%rd59+16], {%rd14828, %rd27028};
	add.s64 	%rd14835, %rd14831, %rd14833;
	add.s64 	%rd14836, %rd14835, %rd14834;
	mul.hi.u64 	%rd14837, %rd26393, %rd26965;
	mad.lo.s64 	%rd14838, %rd26965, %rd26393, %rd27022;
	setp.lt.u64 	%p2673, %rd14838, %rd27022;
	selp.u64 	%rd14839, 1, 0, %p2673;
	add.s64 	%rd27027, %rd14838, %rd14836;
	setp.lt.u64 	%p2674, %rd27027, %rd14838;
	selp.u64 	%rd14840, 1, 0, %p2674;
	add.s64 	%rd14841, %rd14837, %rd14839;
	add.s64 	%rd14842, %rd14841, %rd14840;
	mul.hi.u64 	%rd14843, %rd26393, %rd26964;
	ld.local.u64 	%rd14844, [%rd59+40];
	mad.lo.s64 	%rd14845, %rd26964, %rd26393, %rd14844;
	setp.lt.u64 	%p2675, %rd14845, %rd14844;
	selp.u64 	%rd14846, 1, 0, %p2675;
	add.s64 	%rd27026, %rd14845, %rd14842;
	setp.lt.u64 	%p2676, %rd27026, %rd14845;
	selp.u64 	%rd14847, 1, 0, %p2676;
	st.local.v2.u64 	[%rd59+32], {%rd27027, %rd27026};
	add.s64 	%rd14848, %rd14843, %rd14846;
	add.s64 	%rd27025, %rd14848, %rd14847;
	setp.eq.s64 	%p2677, %rd27025, 0;
	@%p2677 bra 	$L__BB0_1298;
	mov.b32 	%r4563, 6;
$L__BB0_1296:
	mul.wide.u32 	%rd14850, %r4563, 8;
	add.s64 	%rd14851, %rd59, %rd14850;
	ld.local.u64 	%rd14852, [%rd14851];
	add.s64 	%rd14853, %rd14852, %rd27025;
	setp.lt.u64 	%p2678, %rd14853, %rd14852;
	st.local.u64 	[%rd14851], %rd14853;
	add.s32 	%r4563, %r4563, 1;
	mov.b64 	%rd27025, 1;
	@%p2678 bra 	$L__BB0_1296;
	ld.local.u64 	%rd27028, [%rd59+24];
	ld.local.v2.u64 	{%rd27027, %rd27026}, [%rd59+32];
$L__BB0_1298:
	mul.hi.u64 	%rd14854, %rd26392, %rd26975;
	mad.lo.s64 	%rd27033, %rd26975, %rd26392, %rd27028;
	setp.lt.u64 	%p2679, %rd27033, %rd27028;
	selp.u64 	%rd14855, 1, 0, %p2679;
	st.local.u64 	[%rd59+24], %rd27033;
	add.s64 	%rd14856, %rd14854, %rd14855;
	mul.hi.u64 	%rd14857, %rd26392, %rd26970;
	mad.lo.s64 	%rd14858, %rd26970, %rd26392, %rd27027;
	setp.lt.u64 	%p2680, %rd14858, %rd27027;
	selp.u64 	%rd14859, 1, 0, %p2680;
	add.s64 	%rd27030, %rd14858, %rd14856;
	setp.lt.u64 	%p2681, %rd27030, %rd14858;
	selp.u64 	%rd14860, 1, 0, %p2681;
	add.s64 	%rd14861, %rd14857, %rd14859;
	add.s64 	%rd14862, %rd14861, %rd14860;
	mul.hi.u64 	%rd14863, %rd26392, %rd26965;
	mad.lo.s64 	%rd14864, %rd26965, %rd26392, %rd27026;
	setp.lt.u64 	%p2682, %rd14864, %rd27026;
	selp.u64 	%rd14865, 1, 0, %p2682;
	add.s64 	%rd14866, %rd14864, %rd14862;
	setp.lt.u64 	%p2683, %rd14866, %rd14864;
	selp.u64 	%rd14867, 1, 0, %p2683;
	st.local.v2.u64 	[%rd59+32], {%rd27030, %rd14866};
	add.s64 	%rd14868, %rd14863, %rd14865;
	add.s64 	%rd14869, %rd14868, %rd14867;
	mul.hi.u64 	%rd14870, %rd26392, %rd26964;
	ld.local.u64 	%rd14871, [%rd59+48];
	mad.lo.s64 	%rd14872, %rd26964, %rd26392, %rd14871;
	setp.lt.u64 	%p2684, %rd14872, %rd14871;
	selp.u64 	%rd14873, 1, 0, %p2684;
	add.s64 	%rd14874, %rd14872, %rd14869;
	setp.lt.u64 	%p2685, %rd14874, %rd14872;
	selp.u64 	%rd14875, 1, 0, %p2685;
	st.local.u64 	[%rd59+48], %rd14874;
	add.s64 	%rd14876, %rd14870, %rd14873;
	add.s64 	%rd27029, %rd14876, %rd14875;
	setp.eq.s64 	%p2686, %rd27029, 0;
	@%p2686 bra 	$L__BB0_1302;
	mov.b32 	%r4564, 7;
$L__BB0_1300:
	mul.wide.u32 	%rd14878, %r4564, 8;
	add.s64 	%rd14879, %rd59, %rd14878;
	ld.local.u64 	%rd14880, [%rd14879];
	add.s64 	%rd14881, %rd14880, %rd27029;
	setp.lt.u64 	%p2687, %rd14881, %rd14880;
	st.local.u64 	[%rd14879], %rd14881;
	add.s32 	%r4564, %r4564, 1;
	mov.b64 	%rd27029, 1;
	@%p2687 bra 	$L__BB0_1300;
	ld.local.u64 	%rd27033, [%rd59+24];
	ld.local.u64 	%rd27030, [%rd59+32];
$L__BB0_1302:
	ld.local.u64 	%rd14883, [%rd59+8];
	ld.local.u64 	%rd27034, [%rd59+16];
	shl.b64 	%rd14884, %rd27030, 32;
	shr.u64 	%rd14885, %rd27030, 32;
	add.s64 	%rd3277, %rd3232, %rd14884;
	setp.lt.u64 	%p2688, %rd3277, %rd3232;
	selp.u64 	%rd14886, 1, 0, %p2688;
	add.s64 	%rd14887, %rd14885, %rd14886;
	add.s64 	%rd3278, %rd14887, %rd14883;
	max.u64 	%rd14888, %rd14887, %rd14883;
	setp.gt.u64 	%p2689, %rd14888, %rd3278;
	mov.b64 	%rd27032, 0;
	@%p2689 bra 	$L__BB0_1321;
$L__BB0_1303:
	ld.local.u64 	%rd3282, [%rd59+40];
	shl.b64 	%rd14891, %rd3282, 32;
	shr.u64 	%rd14892, %rd3282, 32;
	add.s64 	%rd3283, %rd3278, %rd14891;
	setp.lt.u64 	%p2692, %rd3283, %rd3278;
	selp.u64 	%rd14893, 1, 0, %p2692;
	add.s64 	%rd14894, %rd14892, %rd14893;
	add.s64 	%rd3284, %rd14894, %rd27034;
	max.u64 	%rd14895, %rd14894, %rd27034;
	setp.le.u64 	%p2693, %rd14895, %rd3284;
	@%p2693 bra 	$L__BB0_1305;
	add.s64 	%rd27033, %rd27033, 1;
	setp.eq.s64 	%p2694, %rd27033, 0;
	selp.u64 	%rd14896, 1, 0, %p2694;
	add.s64 	%rd27032, %rd27032, %rd14896;
$L__BB0_1305:
	ld.local.v2.u64 	{%rd3289, %rd3290}, [%rd59+48];
	shl.b64 	%rd14897, %rd3289, 32;
	shr.u64 	%rd14898, %rd3289, 32;
	add.s64 	%rd27039, %rd3284, %rd14897;
	setp.lt.u64 	%p2695, %rd27039, %rd3284;
	selp.u64 	%rd14899, 1, 0, %p2695;
	add.s64 	%rd14900, %rd14898, %rd14899;
	add.s64 	%rd14901, %rd14900, %rd27033;
	max.u64 	%rd14902, %rd14900, %rd27033;
	setp.gt.u64 	%p2696, %rd14902, %rd14901;
	selp.u64 	%rd14903, 1, 0, %p2696;
	add.s64 	%rd14904, %rd27032, %rd14903;
	shl.b64 	%rd14905, %rd3290, 32;
	shr.u64 	%rd14906, %rd3290, 32;
	add.s64 	%rd27038, %rd14901, %rd14905;
	setp.lt.u64 	%p2697, %rd27038, %rd14901;
	selp.u64 	%rd14907, 1, 0, %p2697;
	add.s64 	%rd14908, %rd14904, %rd14906;
	add.s64 	%rd27037, %rd14908, %rd14907;
	mov.b64 	%rd14909, 977;
	mul.hi.u64 	%rd14910, %rd27030, %rd14909;
	mad.lo.s64 	%rd27047, %rd27030, 977, %rd3277;
	setp.lt.u64 	%p2698, %rd27047, %rd3277;
	selp.u64 	%rd14911, 1, 0, %p2698;
	add.s64 	%rd14912, %rd14910, %rd14911;
	add.s64 	%rd3295, %rd14912, %rd3283;
	max.u64 	%rd14913, %rd14912, %rd3283;
	setp.gt.u64 	%p2699, %rd14913, %rd3295;
	@%p2699 bra 	$L__BB0_1323;
$L__BB0_1306:
	mov.b64 	%rd14916, 977;
	mul.hi.u64 	%rd14917, %rd3282, %rd14916;
	mad.lo.s64 	%rd27054, %rd3282, 977, %rd3295;
	setp.lt.u64 	%p2702, %rd27054, %rd3295;
	selp.u64 	%rd14918, 1, 0, %p2702;
	add.s64 	%rd14919, %rd14917, %rd14918;
	add.s64 	%rd3303, %rd14919, %rd27039;
	max.u64 	%rd14920, %rd14919, %rd27039;
	setp.le.u64 	%p2703, %rd14920, %rd3303;
	@%p2703 bra 	$L__BB0_1308;
	add.s64 	%rd27038, %rd27038, 1;
	setp.eq.s64 	%p2704, %rd27038, 0;
	selp.u64 	%rd14921, 1, 0, %p2704;
	add.s64 	%rd27037, %rd27037, %rd14921;
$L__BB0_1308:
	mov.b64 	%rd14922, 977;
	mul.hi.u64 	%rd14923, %rd3289, %rd14922;
	mad.lo.s64 	%rd27045, %rd3289, 977, %rd3303;
	setp.lt.u64 	%p2705, %rd27045, %rd3303;
	selp.u64 	%rd14924, 1, 0, %p2705;
	add.s64 	%rd14925, %rd14923, %rd14924;
	add.s64 	%rd14926, %rd14925, %rd27038;
	max.u64 	%rd14927, %rd14925, %rd27038;
	setp.gt.u64 	%p2706, %rd14927, %rd14926;
	selp.u64 	%rd14928, 1, 0, %p2706;
	add.s64 	%rd14929, %rd27037, %rd14928;
	mul.hi.u64 	%rd14930, %rd3290, %rd14922;
	mad.lo.s64 	%rd27044, %rd3290, 977, %rd14926;
	setp.lt.u64 	%p2707, %rd27044, %rd14926;
	selp.u64 	%rd14931, 1, 0, %p2707;
	add.s64 	%rd14932, %rd14929, %rd14930;
	add.s64 	%rd3310, %rd14932, %rd14931;
	setp.eq.s64 	%p2708, %rd3310, 0;
	@%p2708 bra 	$L__BB0_1313;
	shl.b64 	%rd14933, %rd3310, 32;
	shr.u64 	%rd14934, %rd3310, 32;
	add.s64 	%rd3314, %rd27047, %rd14933;
	setp.lt.u64 	%p2709, %rd3314, %rd27047;
	selp.u64 	%rd14935, 1, 0, %p2709;
	add.s64 	%rd14936, %rd14934, %rd14935;
	add.s64 	%rd3315, %rd14936, %rd27054;
	max.u64 	%rd14937, %rd14936, %rd27054;
	setp.le.u64 	%p2710, %rd14937, %rd3315;
	@%p2710 bra 	$L__BB0_1311;
	add.s64 	%rd27045, %rd27045, 1;
	setp.eq.s64 	%p2711, %rd27045, 0;
	selp.u64 	%rd14938, 1, 0, %p2711;
	add.s64 	%rd27044, %rd27044, %rd14938;
$L__BB0_1311:
	mov.b64 	%rd14939, 977;
	mul.hi.u64 	%rd14940, %rd3310, %rd14939;
	mad.lo.s64 	%rd27047, %rd3310, 977, %rd3314;
	setp.lt.u64 	%p2712, %rd27047, %rd3314;
	selp.u64 	%rd14941, 1, 0, %p2712;
	add.s64 	%rd14942, %rd14940, %rd14941;
	add.s64 	%rd27054, %rd14942, %rd3315;
	max.u64 	%rd14943, %rd14942, %rd3315;
	setp.le.u64 	%p2713, %rd14943, %rd27054;
	@%p2713 bra 	$L__BB0_1313;
	add.s64 	%rd27045, %rd27045, 1;
	setp.eq.s64 	%p2714, %rd27045, 0;
	selp.u64 	%rd14944, 1, 0, %p2714;
	add.s64 	%rd27044, %rd27044, %rd14944;
$L__BB0_1313:
	setp.gt.u64 	%p2715, %rd27044, %rd14743;
	@%p2715 bra 	$L__BB0_1319;
	setp.lt.u64 	%p2716, %rd27044, %rd14743;
	mov.u64 	%rd27051, %rd27047;
	@%p2716 bra 	$L__BB0_1320;
	ld.const.u64 	%rd14947, [SECP256K1_P+16];
	setp.gt.u64 	%p2717, %rd27045, %rd14947;
	@%p2717 bra 	$L__BB0_1319;
	setp.lt.u64 	%p2718, %rd27045, %rd14947;
	mov.u64 	%rd27051, %rd27047;
	@%p2718 bra 	$L__BB0_1320;
	ld.const.u64 	%rd14949, [SECP256K1_P+8];
	setp.gt.u64 	%p2719, %rd27054, %rd14949;
	@%p2719 bra 	$L__BB0_1319;
	setp.lt.u64 	%p2720, %rd27054, %rd14949;
	ld.const.u64 	%rd14951, [SECP256K1_P];
	setp.lt.u64 	%p2721, %rd27047, %rd14951;
	or.pred  	%p2722, %p2720, %p2721;
	mov.u64 	%rd27051, %rd27047;
	@%p2722 bra 	$L__BB0_1320;
$L__BB0_1319:
	ld.const.u64 	%rd14953, [SECP256K1_P];
	sub.s64 	%rd27051, %rd27047, %rd14953;
	setp.lt.u64 	%p2723, %rd27047, %rd14953;
	selp.u64 	%rd14954, 1, 0, %p2723;
	ld.const.u64 	%rd14955, [SECP256K1_P+8];
	sub.s64 	%rd14956, %rd27054, %rd14955;
	setp.lt.u64 	%p2724, %rd27054, %rd14955;
	selp.s64 	%rd14957, -1, 0, %p2723;
	add.s64 	%rd27054, %rd14956, %rd14957;
	setp.lt.u64 	%p2725, %rd14956, %rd14954;
	or.pred  	%p2726, %p2724, %p2725;
	selp.u64 	%rd14958, 1, 0, %p2726;
	ld.const.u64 	%rd14959, [SECP256K1_P+16];
	sub.s64 	%rd14960, %rd27045, %rd14959;
	setp.lt.u64 	%p2727, %rd27045, %rd14959;
	selp.s64 	%rd14961, -1, 0, %p2726;
	add.s64 	%rd27045, %rd14960, %rd14961;
	setp.lt.u64 	%p2728, %rd14960, %rd14958;
	or.pred  	%p2729, %p2727, %p2728;
	selp.s64 	%rd14962, -1, 0, %p2729;
	sub.s64 	%rd14964, %rd27044, %rd14743;
	add.s64 	%rd27044, %rd14964, %rd14962;
$L__BB0_1320:
	setp.gt.u64 	%p2730, %rd27044, %rd14743;
	@%p2730 bra 	$L__BB0_1329;
	bra.uni 	$L__BB0_1330;
$L__BB0_1321:
	add.s64 	%rd27034, %rd27034, 1;
	setp.ne.s64 	%p2690, %rd27034, 0;
	@%p2690 bra 	$L__BB0_1303;
	add.s64 	%rd27033, %rd27033, 1;
	setp.eq.s64 	%p2691, %rd27033, 0;
	selp.u64 	%rd27032, 1, 0, %p2691;
	mov.b64 	%rd27034, 0;
	bra.uni 	$L__BB0_1303;
$L__BB0_1323:
	add.s64 	%rd27039, %rd27039, 1;
	setp.ne.s64 	%p2700, %rd27039, 0;
	@%p2700 bra 	$L__BB0_1306;
	add.s64 	%rd27038, %rd27038, 1;
	setp.eq.s64 	%p2701, %rd27038, 0;
	selp.u64 	%rd14915, 1, 0, %p2701;
	add.s64 	%rd27037, %rd27037, %rd14915;
	mov.b64 	%rd27039, 0;
	bra.uni 	$L__BB0_1306;
$L__BB0_1325:
	ld.const.u64 	%rd14967, [SECP256K1_P+16];
	setp.gt.u64 	%p2732, %rd27045, %rd14967;
	@%p2732 bra 	$L__BB0_1329;
	setp.lt.u64 	%p2733, %rd27045, %rd14967;
	mov.u64 	%rd27055, %rd27051;
	@%p2733 bra 	$L__BB0_1331;
	ld.const.u64 	%rd14969, [SECP256K1_P+8];
	setp.gt.u64 	%p2734, %rd27054, %rd14969;
	@%p2734 bra 	$L__BB0_1329;
	setp.lt.u64 	%p2735, %rd27054, %rd14969;
	ld.const.u64 	%rd14971, [SECP256K1_P];
	setp.lt.u64 	%p2736, %rd27051, %rd14971;
	or.pred  	%p2737, %p2735, %p2736;
	mov.u64 	%rd27055, %rd27051;
	@%p2737 bra 	$L__BB0_1331;
$L__BB0_1329:
	ld.const.u64 	%rd14973, [SECP256K1_P];
	sub.s64 	%rd27055, %rd27051, %rd14973;
	setp.lt.u64 	%p2738, %rd27051, %rd14973;
	selp.u64 	%rd14974, 1, 0, %p2738;
	ld.const.u64 	%rd14975, [SECP256K1_P+8];
	sub.s64 	%rd14976, %rd27054, %rd14975;
	setp.lt.u64 	%p2739, %rd27054, %rd14975;
	selp.s64 	%rd14977, -1, 0, %p2738;
	add.s64 	%rd27054, %rd14976, %rd14977;
	setp.lt.u64 	%p2740, %rd14976, %rd14974;
	or.pred  	%p2741, %p2739, %p2740;
	selp.u64 	%rd14978, 1, 0, %p2741;
	ld.const.u64 	%rd14979, [SECP256K1_P+16];
	sub.s64 	%rd14980, %rd27045, %rd14979;
	setp.lt.u64 	%p2742, %rd27045, %rd14979;
	selp.s64 	%rd14981, -1, 0, %p2741;
	add.s64 	%rd27045, %rd14980, %rd14981;
	setp.lt.u64 	%p2743, %rd14980, %rd14978;
	or.pred  	%p2744, %p2742, %p2743;
	selp.s64 	%rd14982, -1, 0, %p2744;
	sub.s64 	%rd14984, %rd27044, %rd14743;
	add.s64 	%rd27044, %rd14984, %rd14982;
	bra.uni 	$L__BB0_1331;
$L__BB0_1330:
	setp.lt.u64 	%p2731, %rd27044, %rd14743;
	mov.u64 	%rd27055, %rd27051;
	@%p2731 bra 	$L__BB0_1331;
	bra.uni 	$L__BB0_1325;
$L__BB0_1331:
	mov.b64 	%rd27057, 0;
	st.local.v2.u64 	[%rd58+32], {%rd27057, %rd27057};
	st.local.v2.u64 	[%rd58+48], {%rd27057, %rd27057};
	mul.lo.s64 	%rd14986, %rd3009, %rd3009;
	mul.hi.u64 	%rd14987, %rd3009, %rd3009;
	mul.lo.s64 	%rd14988, %rd26934, %rd3009;
	mul.hi.u64 	%rd14989, %rd3009, %rd26934;
	add.s64 	%rd27060, %rd14988, %rd14987;
	setp.lt.u64 	%p2745, %rd27060, %rd14988;
	selp.u64 	%rd14990, 1, 0, %p2745;
	st.local.v2.u64 	[%rd58], {%rd14986, %rd27060};
	add.s64 	%rd14991, %rd14989, %rd14990;
	mul.lo.s64 	%rd14992, %rd26933, %rd3009;
	mul.hi.u64 	%rd14993, %rd3009, %rd26933;
	add.s64 	%rd27059, %rd14992, %rd14991;
	setp.lt.u64 	%p2746, %rd27059, %rd14992;
	selp.u64 	%rd14994, 1, 0, %p2746;
	add.s64 	%rd14995, %rd14993, %rd14994;
	mul.lo.s64 	%rd14996, %rd26932, %rd3009;
	mul.hi.u64 	%rd14997, %rd3009, %rd26932;
	add.s64 	%rd27058, %rd14996, %rd14995;
	setp.lt.u64 	%p2747, %rd27058, %rd14996;
	selp.u64 	%rd14998, 1, 0, %p2747;
	st.local.v2.u64 	[%rd58+16], {%rd27059, %rd27058};
	add.s64 	%rd27056, %rd14997, %rd14998;
	setp.eq.s64 	%p2748, %rd27056, 0;
	@%p2748 bra 	$L__BB0_1335;
	mov.b32 	%r4565, 4;
$L__BB0_1333:
	mul.wide.u32 	%rd15000, %r4565, 8;
	add.s64 	%rd15001, %rd58, %rd15000;
	ld.local.u64 	%rd15002, [%rd15001];
	add.s64 	%rd15003, %rd15002, %rd27056;
	setp.lt.u64 	%p2749, %rd15003, %rd15002;
	st.local.u64 	[%rd15001], %rd15003;
	add.s32 	%r4565, %r4565, 1;
	mov.b64 	%rd27056, 1;
	@%p2749 bra 	$L__BB0_1333;
	ld.local.u64 	%rd27060, [%rd58+8];
	ld.local.v2.u64 	{%rd27059, %rd27058}, [%rd58+16];
	ld.local.u64 	%rd27057, [%rd58+32];
$L__BB0_1335:
	mul.hi.u64 	%rd15004, %rd26934, %rd3009;
	mad.lo.s64 	%rd15005, %rd26934, %rd3009, %rd27060;
	setp.lt.u64 	%p2750, %rd15005, %rd27060;
	selp.u64 	%rd15006, 1, 0, %p2750;
	st.local.u64 	[%rd58+8], %rd15005;
	add.s64 	%rd15007, %rd15004, %rd15006;
	mul.hi.u64 	%rd15008, %rd26934, %rd26934;
	mad.lo.s64 	%rd15009, %rd26934, %rd26934, %rd27059;
	setp.lt.u64 	%p2751, %rd15009, %rd27059;
	selp.u64 	%rd15010, 1, 0, %p2751;
	add.s64 	%rd27064, %rd15009, %rd15007;
	setp.lt.u64 	%p2752, %rd27064, %rd15009;
	selp.u64 	%rd15011, 1, 0, %p2752;
	add.s64 	%rd15012, %rd15008, %rd15010;
	add.s64 	%rd15013, %rd15012, %rd15011;
	mul.hi.u64 	%rd15014, %rd26934, %rd26933;
	mad.lo.s64 	%rd15015, %rd26933, %rd26934, %rd27058;
	setp.lt.u64 	%p2753, %rd15015, %rd27058;
	selp.u64 	%rd15016, 1, 0, %p2753;
	add.s64 	%rd27063, %rd15015, %rd15013;
	setp.lt.u64 	%p2754, %rd27063, %rd15015;
	selp.u64 	%rd15017, 1, 0, %p2754;
	st.local.v2.u64 	[%rd58+16], {%rd27064, %rd27063};
	add.s64 	%rd15018, %rd15014, %rd15016;
	add.s64 	%rd15019, %rd15018, %rd15017;
	mul.hi.u64 	%rd15020, %rd26934, %rd26932;
	mad.lo.s64 	%rd15021, %rd26932, %rd26934, %rd27057;
	setp.lt.u64 	%p2755, %rd15021, %rd27057;
	selp.u64 	%rd15022, 1, 0, %p2755;
	add.s64 	%rd27062, %rd15021, %rd15019;
	setp.lt.u64 	%p2756, %rd27062, %rd15021;
	selp.u64 	%rd15023, 1, 0, %p2756;
	st.local.u64 	[%rd58+32], %rd27062;
	add.s64 	%rd15024, %rd15020, %rd15022;
	add.s64 	%rd27061, %rd15024, %rd15023;
	setp.eq.s64 	%p2757, %rd27061, 0;
	@%p2757 bra 	$L__BB0_1339;
	mov.b32 	%r4566, 5;
$L__BB0_1337:
	mul.wide.u32 	%rd15026, %r4566, 8;
	add.s64 	%rd15027, %rd58, %rd15026;
	ld.local.u64 	%rd15028, [%rd15027];
	add.s64 	%rd15029, %rd15028, %rd27061;
	setp.lt.u64 	%p2758, %rd15029, %rd15028;
	st.local.u64 	[%rd15027], %rd15029;
	add.s32 	%r4566, %r4566, 1;
	mov.b64 	%rd27061, 1;
	@%p2758 bra 	$L__BB0_1337;
	ld.local.v2.u64 	{%rd27064, %rd27063}, [%rd58+16];
	ld.local.u64 	%rd27062, [%rd58+32];
$L__BB0_1339:
	mul.hi.u64 	%rd15030, %rd26933, %rd3009;
	mad.lo.s64 	%rd15031, %rd26933, %rd3009, %rd27064;
	setp.lt.u64 	%p2759, %rd15031, %rd27064;
	selp.u64 	%rd15032, 1, 0, %p2759;
	add.s64 	%rd15033, %rd15030, %rd15032;
	mul.hi.u64 	%rd15034, %rd26933, %rd26934;
	mad.lo.s64 	%rd15035, %rd26933, %rd26934, %rd27063;
	setp.lt.u64 	%p2760, %rd15035, %rd27063;
	selp.u64 	%rd15036, 1, 0, %p2760;
	add.s64 	%rd27068, %rd15035, %rd15033;
	setp.lt.u64 	%p2761, %rd27068, %rd15035;
	selp.u64 	%rd15037, 1, 0, %p2761;
	st.local.v2.u64 	[%rd58+16], {%rd15031, %rd27068};
	add.s64 	%rd15038, %rd15034, %rd15036;
	add.s64 	%rd15039, %rd15038, %rd15037;
	mul.hi.u64 	%rd15040, %rd26933, %rd26933;
	mad.lo.s64 	%rd15041, %rd26933, %rd26933, %rd27062;
	setp.lt.u64 	%p2762, %rd15041, %rd27062;
	selp.u64 	%rd15042, 1, 0, %p2762;
	add.s64 	%rd27067, %rd15041, %rd15039;
	setp.lt.u64 	%p2763, %rd27067, %rd15041;
	selp.u64 	%rd15043, 1, 0, %p2763;
	add.s64 	%rd15044, %rd15040, %rd15042;
	add.s64 	%rd15045, %rd15044, %rd15043;
	mul.hi.u64 	%rd15046, %rd26933, %rd26932;
	ld.local.u64 	%rd15047, [%rd58+40];
	mad.lo.s64 	%rd15048, %rd26932, %rd26933, %rd15047;
	setp.lt.u64 	%p2764, %rd15048, %rd15047;
	selp.u64 	%rd15049, 1, 0, %p2764;
	add.s64 	%rd27066, %rd15048, %rd15045;
	setp.lt.u64 	%p2765, %rd27066, %rd15048;
	selp.u64 	%rd15050, 1, 0, %p2765;
	st.local.v2.u64 	[%rd58+32], {%rd27067, %rd27066};
	add.s64 	%rd15051, %rd15046, %rd15049;
	add.s64 	%rd27065, %rd15051, %rd15050;
	setp.eq.s64 	%p2766, %rd27065, 0;
	@%p2766 bra 	$L__BB0_1343;
	mov.b32 	%r4567, 6;
$L__BB0_1341:
	mul.wide.u32 	%rd15053, %r4567, 8;
	add.s64 	%rd15054, %rd58, %rd15053;
	ld.local.u64 	%rd15055, [%rd15054];
	add.s64 	%rd15056, %rd15055, %rd27065;
	setp.lt.u64 	%p2767, %rd15056, %rd15055;
	st.local.u64 	[%rd15054], %rd15056;
	add.s32 	%r4567, %r4567, 1;
	mov.b64 	%rd27065, 1;
	@%p2767 bra 	$L__BB0_1341;
	ld.local.u64 	%rd27068, [%rd58+24];
	ld.local.v2.u64 	{%rd27067, %rd27066}, [%rd58+32];
$L__BB0_1343:
	mul.hi.u64 	%rd15057, %rd26932, %rd3009;
	mad.lo.s64 	%rd27073, %rd26932, %rd3009, %rd27068;
	setp.lt.u64 	%p2768, %rd27073, %rd27068;
	selp.u64 	%rd15058, 1, 0, %p2768;
	st.local.u64 	[%rd58+24], %rd27073;
	add.s64 	%rd15059, %rd15057, %rd15058;
	mul.hi.u64 	%rd15060, %rd26932, %rd26934;
	mad.lo.s64 	%rd15061, %rd26932, %rd26934, %rd27067;
	setp.lt.u64 	%p2769, %rd15061, %rd27067;
	selp.u64 	%rd15062, 1, 0, %p2769;
	add.s64 	%rd27070, %rd15061, %rd15059;
	setp.lt.u64 	%p2770, %rd27070, %rd15061;
	selp.u64 	%rd15063, 1, 0, %p2770;
	add.s64 	%rd15064, %rd15060, %rd15062;
	add.s64 	%rd15065, %rd15064, %rd15063;
	mul.hi.u64 	%rd15066, %rd26932, %rd26933;
	mad.lo.s64 	%rd15067, %rd26932, %rd26933, %rd27066;
	setp.lt.u64 	%p2771, %rd15067, %rd27066;
	selp.u64 	%rd15068, 1, 0, %p2771;
	add.s64 	%rd15069, %rd15067, %rd15065;
	setp.lt.u64 	%p2772, %rd15069, %rd15067;
	selp.u64 	%rd15070, 1, 0, %p2772;
	st.local.v2.u64 	[%rd58+32], {%rd27070, %rd15069};
	add.s64 	%rd15071, %rd15066, %rd15068;
	add.s64 	%rd15072, %rd15071, %rd15070;
	mul.hi.u64 	%rd15073, %rd26932, %rd26932;
	ld.local.u64 	%rd15074, [%rd58+48];
	mad.lo.s64 	%rd15075, %rd26932, %rd26932, %rd15074;
	setp.lt.u64 	%p2773, %rd15075, %rd15074;
	selp.u64 	%rd15076, 1, 0, %p2773;
	add.s64 	%rd15077, %rd15075, %rd15072;
	setp.lt.u64 	%p2774, %rd15077, %rd15075;
	selp.u64 	%rd15078, 1, 0, %p2774;
	st.local.u64 	[%rd58+48], %rd15077;
	add.s64 	%rd15079, %rd15073, %rd15076;
	add.s64 	%rd27069, %rd15079, %rd15078;
	setp.eq.s64 	%p2775, %rd27069, 0;
	@%p2775 bra 	$L__BB0_1347;
	mov.b32 	%r4568, 7;
$L__BB0_1345:
	mul.wide.u32 	%rd15081, %r4568, 8;
	add.s64 	%rd15082, %rd58, %rd15081;
	ld.local.u64 	%rd15083, [%rd15082];
	add.s64 	%rd15084, %rd15083, %rd27069;
	setp.lt.u64 	%p2776, %rd15084, %rd15083;
	st.local.u64 	[%rd15082], %rd15084;
	add.s32 	%r4568, %r4568, 1;
	mov.b64 	%rd27069, 1;
	@%p2776 bra 	$L__BB0_1345;
	ld.local.u64 	%rd27073, [%rd58+24];
	ld.local.u64 	%rd27070, [%rd58+32];
$L__BB0_1347:
	ld.local.u64 	%rd15086, [%rd58+8];
	ld.local.u64 	%rd27074, [%rd58+16];
	shl.b64 	%rd15087, %rd27070, 32;
	shr.u64 	%rd15088, %rd27070, 32;
	add.s64 	%rd3388, %rd14986, %rd15087;
	setp.lt.u64 	%p2777, %rd3388, %rd14986;
	selp.u64 	%rd15090, 1, 0, %p2777;
	add.s64 	%rd15091, %rd15088, %rd15090;
	add.s64 	%rd3389, %rd15091, %rd15086;
	max.u64 	%rd15092, %rd15091, %rd15086;
	setp.gt.u64 	%p2778, %rd15092, %rd3389;
	mov.b64 	%rd27072, 0;
	@%p2778 bra 	$L__BB0_1366;
$L__BB0_1348:
	ld.local.u64 	%rd3393, [%rd58+40];
	shl.b64 	%rd15095, %rd3393, 32;
	shr.u64 	%rd15096, %rd3393, 32;
	add.s64 	%rd3394, %rd3389, %rd15095;
	setp.lt.u64 	%p2781, %rd3394, %rd3389;
	selp.u64 	%rd15097, 1, 0, %p2781;
	add.s64 	%rd15098, %rd15096, %rd15097;
	add.s64 	%rd3395, %rd15098, %rd27074;
	max.u64 	%rd15099, %rd15098, %rd27074;
	setp.le.u64 	%p2782, %rd15099, %rd3395;
	@%p2782 bra 	$L__BB0_1350;
	add.s64 	%rd27073, %rd27073, 1;
	setp.eq.s64 	%p2783, %rd27073, 0;
	selp.u64 	%rd15100, 1, 0, %p2783;
	add.s64 	%rd27072, %rd27072, %rd15100;
$L__BB0_1350:
	ld.local.v2.u64 	{%rd3400, %rd3401}, [%rd58+48];
	shl.b64 	%rd15101, %rd3400, 32;
	shr.u64 	%rd15102, %rd3400, 32;
	add.s64 	%rd27079, %rd3395, %rd15101;
	setp.lt.u64 	%p2784, %rd27079, %rd3395;
	selp.u64 	%rd15103, 1, 0, %p2784;
	add.s64 	%rd15104, %rd15102, %rd15103;
	add.s64 	%rd15105, %rd15104, %rd27073;
	max.u64 	%rd15106, %rd15104, %rd27073;
	setp.gt.u64 	%p2785, %rd15106, %rd15105;
	selp.u64 	%rd15107, 1, 0, %p2785;
	add.s64 	%rd15108, %rd27072, %rd15107;
	shl.b64 	%rd15109, %rd3401, 32;
	shr.u64 	%rd15110, %rd3401, 32;
	add.s64 	%rd27078, %rd15105, %rd15109;
	setp.lt.u64 	%p2786, %rd27078, %rd15105;
	selp.u64 	%rd15111, 1, 0, %p2786;
	add.s64 	%rd15112, %rd15108, %rd15110;
	add.s64 	%rd27077, %rd15112, %rd15111;
	mov.b64 	%rd15113, 977;
	mul.hi.u64 	%rd15114, %rd27070, %rd15113;
	mad.lo.s64 	%rd27087, %rd27070, 977, %rd3388;
	setp.lt.u64 	%p2787, %rd27087, %rd3388;
	selp.u64 	%rd15115, 1, 0, %p2787;
	add.s64 	%rd15116, %rd15114, %rd15115;
	add.s64 	%rd3406, %rd15116, %rd3394;
	max.u64 	%rd15117, %rd15116, %rd3394;
	setp.gt.u64 	%p2788, %rd15117, %rd3406;
	@%p2788 bra 	$L__BB0_1368;
$L__BB0_1351:
	mov.b64 	%rd15120, 977;
	mul.hi.u64 	%rd15121, %rd3393, %rd15120;
	mad.lo.s64 	%rd27094, %rd3393, 977, %rd3406;
	setp.lt.u64 	%p2791, %rd27094, %rd3406;
	selp.u64 	%rd15122, 1, 0, %p2791;
	add.s64 	%rd15123, %rd15121, %rd15122;
	add.s64 	%rd3414, %rd15123, %rd27079;
	max.u64 	%rd15124, %rd15123, %rd27079;
	setp.le.u64 	%p2792, %rd15124, %rd3414;
	@%p2792 bra 	$L__BB0_1353;
	add.s64 	%rd27078, %rd27078, 1;
	setp.eq.s64 	%p2793, %rd27078, 0;
	selp.u64 	%rd15125, 1, 0, %p2793;
	add.s64 	%rd27077, %rd27077, %rd15125;
$L__BB0_1353:
	mov.b64 	%rd15126, 977;
	mul.hi.u64 	%rd15127, %rd3400, %rd15126;
	mad.lo.s64 	%rd27085, %rd3400, 977, %rd3414;
	setp.lt.u64 	%p2794, %rd27085, %rd3414;
	selp.u64 	%rd15128, 1, 0, %p2794;
	add.s64 	%rd15129, %rd15127, %rd15128;
	add.s64 	%rd15130, %rd15129, %rd27078;
	max.u64 	%rd15131, %rd15129, %rd27078;
	setp.gt.u64 	%p2795, %rd15131, %rd15130;
	selp.u64 	%rd15132, 1, 0, %p2795;
	add.s64 	%rd15133, %rd27077, %rd15132;
	mul.hi.u64 	%rd15134, %rd3401, %rd15126;
	mad.lo.s64 	%rd27084, %rd3401, 977, %rd15130;
	setp.lt.u64 	%p2796, %rd27084, %rd15130;
	selp.u64 	%rd15135, 1, 0, %p2796;
	add.s64 	%rd15136, %rd15133, %rd15134;
	add.s64 	%rd3421, %rd15136, %rd15135;
	setp.eq.s64 	%p2797, %rd3421, 0;
	@%p2797 bra 	$L__BB0_1358;
	shl.b64 	%rd15137, %rd3421, 32;
	shr.u64 	%rd15138, %rd3421, 32;
	add.s64 	%rd3425, %rd27087, %rd15137;
	setp.lt.u64 	%p2798, %rd3425, %rd27087;
	selp.u64 	%rd15139, 1, 0, %p2798;
	add.s64 	%rd15140, %rd15138, %rd15139;
	add.s64 	%rd3426, %rd15140, %rd27094;
	max.u64 	%rd15141, %rd15140, %rd27094;
	setp.le.u64 	%p2799, %rd15141, %rd3426;
	@%p2799 bra 	$L__BB0_1356;
	add.s64 	%rd27085, %rd27085, 1;
	setp.eq.s64 	%p2800, %rd27085, 0;
	selp.u64 	%rd15142, 1, 0, %p2800;
	add.s64 	%rd27084, %rd27084, %rd15142;
$L__BB0_1356:
	mov.b64 	%rd15143, 977;
	mul.hi.u64 	%rd15144, %rd3421, %rd15143;
	mad.lo.s64 	%rd27087, %rd3421, 977, %rd3425;
	setp.lt.u64 	%p2801, %rd27087, %rd3425;
	selp.u64 	%rd15145, 1, 0, %p2801;
	add.s64 	%rd15146, %rd15144, %rd15145;
	add.s64 	%rd27094, %rd15146, %rd3426;
	max.u64 	%rd15147, %rd15146, %rd3426;
	setp.le.u64 	%p2802, %rd15147, %rd27094;
	@%p2802 bra 	$L__BB0_1358;
	add.s64 	%rd27085, %rd27085, 1;
	setp.eq.s64 	%p2803, %rd27085, 0;
	selp.u64 	%rd15148, 1, 0, %p2803;
	add.s64 	%rd27084, %rd27084, %rd15148;
$L__BB0_1358:
	ld.const.u64 	%rd15149, [SECP256K1_P+24];
	setp.gt.u64 	%p2804, %rd27084, %rd15149;
	@%p2804 bra 	$L__BB0_1364;
	setp.lt.u64 	%p2805, %rd27084, %rd15149;
	mov.u64 	%rd27091, %rd27087;
	@%p2805 bra 	$L__BB0_1365;
	ld.const.u64 	%rd15151, [SECP256K1_P+16];
	setp.gt.u64 	%p2806, %rd27085, %rd15151;
	@%p2806 bra 	$L__BB0_1364;
	setp.lt.u64 	%p2807, %rd27085, %rd15151;
	mov.u64 	%rd27091, %rd27087;
	@%p2807 bra 	$L__BB0_1365;
	ld.const.u64 	%rd15153, [SECP256K1_P+8];
	setp.gt.u64 	%p2808, %rd27094, %rd15153;
	@%p2808 bra 	$L__BB0_1364;
	setp.lt.u64 	%p2809, %rd27094, %rd15153;
	ld.const.u64 	%rd15155, [SECP256K1_P];
	setp.lt.u64 	%p2810, %rd27087, %rd15155;
	or.pred  	%p2811, %p2809, %p2810;
	mov.u64 	%rd27091, %rd27087;
	@%p2811 bra 	$L__BB0_1365;
$L__BB0_1364:
	ld.const.u64 	%rd15157, [SECP256K1_P];
	sub.s64 	%rd27091, %rd27087, %rd15157;
	setp.lt.u64 	%p2812, %rd27087, %rd15157;
	selp.u64 	%rd15158, 1, 0, %p2812;
	ld.const.u64 	%rd15159, [SECP256K1_P+8];
	sub.s64 	%rd15160, %rd27094, %rd15159;
	setp.lt.u64 	%p2813, %rd27094, %rd15159;
	selp.s64 	%rd15161, -1, 0, %p2812;
	add.s64 	%rd27094, %rd15160, %rd15161;
	setp.lt.u64 	%p2814, %rd15160, %rd15158;
	or.pred  	%p2815, %p2813, %p2814;
	selp.u64 	%rd15162, 1, 0, %p2815;
	ld.const.u64 	%rd15163, [SECP256K1_P+16];
	sub.s64 	%rd15164, %rd27085, %rd15163;
	setp.lt.u64 	%p2816, %rd27085, %rd15163;
	selp.s64 	%rd15165, -1, 0, %p2815;
	add.s64 	%rd27085, %rd15164, %rd15165;
	setp.lt.u64 	%p2817, %rd15164, %rd15162;
	or.pred  	%p2818, %p2816, %p2817;
	selp.s64 	%rd15166, -1, 0, %p2818;
	sub.s64 	%rd15168, %rd27084, %rd15149;
	add.s64 	%rd27084, %rd15168, %rd15166;
$L__BB0_1365:
	setp.gt.u64 	%p2819, %rd27084, %rd15149;
	@%p2819 bra 	$L__BB0_1374;
	bra.uni 	$L__BB0_1375;
$L__BB0_1366:
	add.s64 	%rd27074, %rd27074, 1;
	setp.ne.s64 	%p2779, %rd27074, 0;
	@%p2779 bra 	$L__BB0_1348;
	add.s64 	%rd27073, %rd27073, 1;
	setp.eq.s64 	%p2780, %rd27073, 0;
	selp.u64 	%rd27072, 1, 0, %p2780;
	mov.b64 	%rd27074, 0;
	bra.uni 	$L__BB0_1348;
$L__BB0_1368:
	add.s64 	%rd27079, %rd27079, 1;
	setp.ne.s64 	%p2789, %rd27079, 0;
	@%p2789 bra 	$L__BB0_1351;
	add.s64 	%rd27078, %rd27078, 1;
	setp.eq.s64 	%p2790, %rd27078, 0;
	selp.u64 	%rd15119, 1, 0, %p2790;
	add.s64 	%rd27077, %rd27077, %rd15119;
	mov.b64 	%rd27079, 0;
	bra.uni 	$L__BB0_1351;
$L__BB0_1370:
	ld.const.u64 	%rd15171, [SECP256K1_P+16];
	setp.gt.u64 	%p2821, %rd27085, %rd15171;
	@%p2821 bra 	$L__BB0_1374;
	setp.lt.u64 	%p2822, %rd27085, %rd15171;
	mov.u64 	%rd27095, %rd27091;
	@%p2822 bra 	$L__BB0_1376;
	ld.const.u64 	%rd15173, [SECP256K1_P+8];
	setp.gt.u64 	%p2823, %rd27094, %rd15173;
	@%p2823 bra 	$L__BB0_1374;
	setp.lt.u64 	%p2824, %rd27094, %rd15173;
	ld.const.u64 	%rd15175, [SECP256K1_P];
	setp.lt.u64 	%p2825, %rd27091, %rd15175;
	or.pred  	%p2826, %p2824, %p2825;
	mov.u64 	%rd27095, %rd27091;
	@%p2826 bra 	$L__BB0_1376;
$L__BB0_1374:
	ld.const.u64 	%rd15177, [SECP256K1_P];
	sub.s64 	%rd27095, %rd27091, %rd15177;
	setp.lt.u64 	%p2827, %rd27091, %rd15177;
	selp.u64 	%rd15178, 1, 0, %p2827;
	ld.const.u64 	%rd15179, [SECP256K1_P+8];
	sub.s64 	%rd15180, %rd27094, %rd15179;
	setp.lt.u64 	%p2828, %rd27094, %rd15179;
	selp.s64 	%rd15181, -1, 0, %p2827;
	add.s64 	%rd27094, %rd15180, %rd15181;
	setp.lt.u64 	%p2829, %rd15180, %rd15178;
	or.pred  	%p2830, %p2828, %p2829;
	selp.u64 	%rd15182, 1, 0, %p2830;
	ld.const.u64 	%rd15183, [SECP256K1_P+16];
	sub.s64 	%rd15184, %rd27085, %rd15183;
	setp.lt.u64 	%p2831, %rd27085, %rd15183;
	selp.s64 	%rd15185, -1, 0, %p2830;
	add.s64 	%rd27085, %rd15184, %rd15185;
	setp.lt.u64 	%p2832, %rd15184, %rd15182;
	or.pred  	%p2833, %p2831, %p2832;
	selp.s64 	%rd15186, -1, 0, %p2833;
	sub.s64 	%rd15188, %rd27084, %rd15149;
	add.s64 	%rd27084, %rd15188, %rd15186;
	bra.uni 	$L__BB0_1376;
$L__BB0_1375:
	setp.lt.u64 	%p2820, %rd27084, %rd15149;
	mov.u64 	%rd27095, %rd27091;
	@%p2820 bra 	$L__BB0_1376;
	bra.uni 	$L__BB0_1370;
$L__BB0_1376:
	mov.b64 	{%r1376, %r1377}, %rd27044;
	mov.b64 	{%r1378, %r1379}, %rd27045;
	shf.l.wrap.b32 	%r1380, %r1379, %r1376, 1;
	shf.l.wrap.b32 	%r1381, %r1376, %r1377, 1;
	mov.b64 	%rd27096, {%r1380, %r1381};
	setp.gt.u64 	%p2834, %rd27096, %rd15149;
	@%p2834 bra 	$L__BB0_1382;
	mov.b64 	{%r1382, %r1383}, %rd27054;
	shf.l.wrap.b32 	%r1386, %r1383, %r1378, 1;
	shf.l.wrap.b32 	%r1387, %r1378, %r1379, 1;
	mov.b64 	%rd27097, {%r1386, %r1387};
	mov.b64 	{%r1388, %r1389}, %rd27055;
	shf.l.wrap.b32 	%r1390, %r1389, %r1382, 1;
	shf.l.wrap.b32 	%r1391, %r1382, %r1383, 1;
	mov.b64 	%rd27098, {%r1390, %r1391};
	shl.b64 	%rd27099, %rd27055, 1;
	ld.const.u64 	%rd15191, [SECP256K1_P+24];
	setp.lt.u64 	%p2835, %rd27096, %rd15191;
	@%p2835 bra 	$L__BB0_1383;
	mov.b64 	%rd15192, {%r1386, %r1387};
	ld.const.u64 	%rd15193, [SECP256K1_P+16];
	setp.gt.u64 	%p2836, %rd15192, %rd15193;
	@%p2836 bra 	$L__BB0_1382;
	mov.b64 	{%r1404, %r1405}, %rd27045;
	shf.l.wrap.b32 	%r1406, %r1405, %r1376, 1;
	mov.b64 	%rd27096, {%r1406, %r1381};
	shf.l.wrap.b32 	%r1413, %r1382, %r1383, 1;
	mov.b64 	%rd27098, {%r1390, %r1413};
	shf.l.wrap.b32 	%r1414, %r1383, %r1404, 1;
	shf.l.wrap.b32 	%r1415, %r1404, %r1405, 1;
	mov.b64 	%rd27097, {%r1414, %r1415};
	ld.const.u64 	%rd15194, [SECP256K1_P+16];
	setp.lt.u64 	%p2837, %rd27097, %rd15194;
	@%p2837 bra 	$L__BB0_1383;
	mov.b64 	{%r1416, %r1417}, %rd27054;
	mov.b64 	{%r1418, %r1419}, %rd27055;
	shf.l.wrap.b32 	%r1420, %r1419, %r1416, 1;
	shf.l.wrap.b32 	%r1421, %r1416, %r1417, 1;
	mov.b64 	%rd15195, {%r1420, %r1421};
	ld.const.u64 	%rd15196, [SECP256K1_P+8];
	setp.gt.u64 	%p2838, %rd15195, %rd15196;
	@%p2838 bra 	$L__BB0_1382;
	mov.b64 	{%r1422, %r1423}, %rd27044;
	shf.l.wrap.b32 	%r1426, %r1405, %r1422, 1;
	shf.l.wrap.b32 	%r1427, %r1422, %r1423, 1;
	mov.b64 	%rd27096, {%r1426, %r1427};
	shf.l.wrap.b32 	%r1430, %r1417, %r1404, 1;
	mov.b64 	%rd27097, {%r1430, %r1415};
	shf.l.wrap.b32 	%r1435, %r1416, %r1417, 1;
	mov.b64 	%rd27098, {%r1420, %r1435};
	ld.const.u64 	%rd15197, [SECP256K1_P+8];
	setp.lt.u64 	%p2839, %rd27098, %rd15197;
	shl.b64 	%rd27099, %rd27055, 1;
	ld.const.u64 	%rd15198, [SECP256K1_P];
	setp.lt.u64 	%p2840, %rd27099, %rd15198;
	or.pred  	%p2841, %p2839, %p2840;
	@%p2841 bra 	$L__BB0_1383;
$L__BB0_1382:
	shl.b64 	%rd15200, %rd27055, 1;
	ld.const.u64 	%rd15201, [SECP256K1_P];
	sub.s64 	%rd27099, %rd15200, %rd15201;
	setp.lt.u64 	%p2842, %rd15200, %rd15201;
	selp.u64 	%rd15202, 1, 0, %p2842;
	mov.b64 	{%r1436, %r1437}, %rd27055;
	mov.b64 	{%r1438, %r1439}, %rd27054;
	shf.l.wrap.b32 	%r1440, %r1437, %r1438, 1;
	shf.l.wrap.b32 	%r1441, %r1438, %r1439, 1;
	mov.b64 	%rd15203, {%r1440, %r1441};
	ld.const.u64 	%rd15204, [SECP256K1_P+8];
	sub.s64 	%rd15205, %rd15203, %rd15204;
	setp.lt.u64 	%p2843, %rd15203, %rd15204;
	selp.s64 	%rd15206, -1, 0, %p2842;
	add.s64 	%rd27098, %rd15205, %rd15206;
	setp.lt.u64 	%p2844, %rd15205, %rd15202;
	or.pred  	%p2845, %p2843, %p2844;
	selp.u64 	%rd15207, 1, 0, %p2845;
	mov.b64 	{%r1442, %r1443}, %rd27045;
	shf.l.wrap.b32 	%r1444, %r1439, %r1442, 1;
	shf.l.wrap.b32 	%r1445, %r1442, %r1443, 1;
	mov.b64 	%rd15208, {%r1444, %r1445};
	ld.const.u64 	%rd15209, [SECP256K1_P+16];
	sub.s64 	%rd15210, %rd15208, %rd15209;
	setp.lt.u64 	%p2846, %rd15208, %rd15209;
	selp.s64 	%rd15211, -1, 0, %p2845;
	add.s64 	%rd27097, %rd15210, %rd15211;
	setp.lt.u64 	%p2847, %rd15210, %rd15207;
	or.pred  	%p2848, %p2846, %p2847;
	selp.s64 	%rd15212, -1, 0, %p2848;
	mov.b64 	{%r1446, %r1447}, %rd27044;
	shf.l.wrap.b32 	%r1448, %r1443, %r1446, 1;
	shf.l.wrap.b32 	%r1449, %r1446, %r1447, 1;
	mov.b64 	%rd15213, {%r1448, %r1449};
	ld.const.u64 	%rd15214, [SECP256K1_P+24];
	sub.s64 	%rd15215, %rd15213, %rd15214;
	add.s64 	%rd27096, %rd15215, %rd15212;
$L__BB0_1383:
	setp.gt.u64 	%p2849, %rd27084, %rd27004;
	@%p2849 bra 	$L__BB0_1389;
	setp.lt.u64 	%p2850, %rd27084, %rd27004;
	@%p2850 bra 	$L__BB0_1390;
	setp.gt.u64 	%p2851, %rd27085, %rd27005;
	@%p2851 bra 	$L__BB0_1389;
	setp.lt.u64 	%p2852, %rd27085, %rd27005;
	@%p2852 bra 	$L__BB0_1390;
	setp.gt.u64 	%p2853, %rd27094, %rd27010;
	@%p2853 bra 	$L__BB0_1389;
	setp.lt.u64 	%p2854, %rd27094, %rd27010;
	setp.lt.u64 	%p2855, %rd27095, %rd27015;
	or.pred  	%p2856, %p2854, %p2855;
	@%p2856 bra 	$L__BB0_1390;
$L__BB0_1389:
	setp.lt.u64 	%p2871, %rd27095, %rd27015;
	selp.u64 	%rd15237, 1, 0, %p2871;
	sub.s64 	%rd15238, %rd27094, %rd27010;
	setp.lt.u64 	%p2872, %rd27094, %rd27010;
	selp.s64 	%rd15239, -1, 0, %p2871;
	add.s64 	%rd27102, %rd15238, %rd15239;
	setp.lt.u64 	%p2873, %rd15238, %rd15237;
	or.pred  	%p2874, %p2872, %p2873;
	selp.u64 	%rd15240, 1, 0, %p2874;
	sub.s64 	%rd15241, %rd27085, %rd27005;
	setp.lt.u64 	%p2875, %rd27085, %rd27005;
	selp.s64 	%rd15242, -1, 0, %p2874;
	add.s64 	%rd27101, %rd15241, %rd15242;
	setp.lt.u64 	%p2876, %rd15241, %rd15240;
	or.pred  	%p2877, %p2875, %p2876;
	selp.s64 	%rd15243, -1, 0, %p2877;
	sub.s64 	%rd15244, %rd27084, %rd27004;
	add.s64 	%rd27100, %rd15244, %rd15243;
	bra.uni 	$L__BB0_1391;
$L__BB0_1390:
	ld.const.u64 	%rd15216, [SECP256K1_P];
	add.s64 	%rd27095, %rd15216, %rd27095;
	setp.lt.u64 	%p2857, %rd27095, %rd15216;
	selp.u64 	%rd15217, 1, 0, %p2857;
	ld.const.u64 	%rd15218, [SECP256K1_P+8];
	add.s64 	%rd15219, %rd15218, %rd27094;
	setp.lt.u64 	%p2858, %rd15219, %rd15218;
	add.s64 	%rd15220, %rd15219, %rd15217;
	setp.lt.u64 	%p2859, %rd15220, %rd15219;
	or.pred  	%p2860, %p2858, %p2859;
	selp.u64 	%rd15221, 1, 0, %p2860;
	ld.const.u64 	%rd15222, [SECP256K1_P+16];
	add.s64 	%rd15223, %rd15222, %rd27085;
	setp.lt.u64 	%p2861, %rd15223, %rd15222;
	add.s64 	%rd15224, %rd15223, %rd15221;
	setp.lt.u64 	%p2862, %rd15224, %rd15223;
	or.pred  	%p2863, %p2861, %p2862;
	selp.u64 	%rd15225, 1, 0, %p2863;
	ld.const.u64 	%rd15226, [SECP256K1_P+24];
	add.s64 	%rd15227, %rd15226, %rd27084;
	add.s64 	%rd15228, %rd15227, %rd15225;
	setp.lt.u64 	%p2864, %rd27095, %rd27015;
	selp.u64 	%rd15229, 1, 0, %p2864;
	sub.s64 	%rd15230, %rd15220, %rd27010;
	setp.lt.u64 	%p2865, %rd15220, %rd27010;
	selp.s64 	%rd15231, -1, 0, %p2864;
	add.s64 	%rd27102, %rd15230, %rd15231;
	setp.lt.u64 	%p2866, %rd15230, %rd15229;
	or.pred  	%p2867, %p2865, %p2866;
	selp.u64 	%rd15232, 1, 0, %p2867;
	sub.s64 	%rd15233, %rd15224, %rd27005;
	setp.lt.u64 	%p2868, %rd15224, %rd27005;
	selp.s64 	%rd15234, -1, 0, %p2867;
	add.s64 	%rd27101, %rd15233, %rd15234;
	setp.lt.u64 	%p2869, %rd15233, %rd15232;
	or.pred  	%p2870, %p2868, %p2869;
	selp.s64 	%rd15235, -1, 0, %p2870;
	sub.s64 	%rd15236, %rd15228, %rd27004;
	add.s64 	%rd27100, %rd15236, %rd15235;
$L__BB0_1391:
	sub.s64 	%rd27107, %rd27095, %rd27015;
	setp.gt.u64 	%p2878, %rd27100, %rd27096;
	@%p2878 bra 	$L__BB0_1397;
	setp.lt.u64 	%p2879, %rd27100, %rd27096;
	@%p2879 bra 	$L__BB0_1398;
	setp.gt.u64 	%p2880, %rd27101, %rd27097;
	@%p2880 bra 	$L__BB0_1397;
	setp.lt.u64 	%p2881, %rd27101, %rd27097;
	@%p2881 bra 	$L__BB0_1398;
	setp.gt.u64 	%p2882, %rd27102, %rd27098;
	@%p2882 bra 	$L__BB0_1397;
	setp.lt.u64 	%p2883, %rd27102, %rd27098;
	setp.lt.u64 	%p2884, %rd27107, %rd27099;
	or.pred  	%p2885, %p2883, %p2884;
	@%p2885 bra 	$L__BB0_1398;
$L__BB0_1397:
	setp.lt.u64 	%p2900, %rd27107, %rd27099;
	selp.u64 	%rd15266, 1, 0, %p2900;
	sub.s64 	%rd15267, %rd27102, %rd27098;
	setp.lt.u64 	%p2901, %rd27102, %rd27098;
	selp.s64 	%rd15268, -1, 0, %p2900;
	add.s64 	%rd28320, %rd15267, %rd15268;
	setp.lt.u64 	%p2902, %rd15267, %rd15266;
	or.pred  	%p2903, %p2901, %p2902;
	selp.u64 	%rd15269, 1, 0, %p2903;
	sub.s64 	%rd15270, %rd27101, %rd27097;
	setp.lt.u64 	%p2904, %rd27101, %rd27097;
	selp.s64 	%rd15271, -1, 0, %p2903;
	add.s64 	%rd28319, %rd15270, %rd15271;
	setp.lt.u64 	%p2905, %rd15270, %rd15269;
	or.pred  	%p2906, %p2904, %p2905;
	selp.s64 	%rd15272, -1, 0, %p2906;
	sub.s64 	%rd15273, %rd27100, %rd27096;
	add.s64 	%rd28318, %rd15273, %rd15272;
	bra.uni 	$L__BB0_1399;
$L__BB0_1398:
	ld.const.u64 	%rd15245, [SECP256K1_P];
	add.s64 	%rd27107, %rd15245, %rd27107;
	setp.lt.u64 	%p2886, %rd27107, %rd15245;
	selp.u64 	%rd15246, 1, 0, %p2886;
	ld.const.u64 	%rd15247, [SECP256K1_P+8];
	add.s64 	%rd15248, %rd15247, %rd27102;
	setp.lt.u64 	%p2887, %rd15248, %rd15247;
	add.s64 	%rd15249, %rd15248, %rd15246;
	setp.lt.u64 	%p2888, %rd15249, %rd15248;
	or.pred  	%p2889, %p2887, %p2888;
	selp.u64 	%rd15250, 1, 0, %p2889;
	ld.const.u64 	%rd15251, [SECP256K1_P+16];
	add.s64 	%rd15252, %rd15251, %rd27101;
	setp.lt.u64 	%p2890, %rd15252, %rd15251;
	add.s64 	%rd15253, %rd15252, %rd15250;
	setp.lt.u64 	%p2891, %rd15253, %rd15252;
	or.pred  	%p2892, %p2890, %p2891;
	selp.u64 	%rd15254, 1, 0, %p2892;
	ld.const.u64 	%rd15255, [SECP256K1_P+24];
	add.s64 	%rd15256, %rd15255, %rd27100;
	add.s64 	%rd15257, %rd15256, %rd15254;
	setp.lt.u64 	%p2893, %rd27107, %rd27099;
	selp.u64 	%rd15258, 1, 0, %p2893;
	sub.s64 	%rd15259, %rd15249, %rd27098;
	setp.lt.u64 	%p2894, %rd15249, %rd27098;
	selp.s64 	%rd15260, -1, 0, %p2893;
	add.s64 	%rd28320, %rd15259, %rd15260;
	setp.lt.u64 	%p2895, %rd15259, %rd15258;
	or.pred  	%p2896, %p2894, %p2895;
	selp.u64 	%rd15261, 1, 0, %p2896;
	sub.s64 	%rd15262, %rd15253, %rd27097;
	setp.lt.u64 	%p2897, %rd15253, %rd27097;
	selp.s64 	%rd15263, -1, 0, %p2896;
	add.s64 	%rd28319, %rd15262, %rd15263;
	setp.lt.u64 	%p2898, %rd15262, %rd15261;
	or.pred  	%p2899, %p2897, %p2898;
	selp.s64 	%rd15264, -1, 0, %p2899;
	sub.s64 	%rd15265, %rd15257, %rd27096;
	add.s64 	%rd28318, %rd15265, %rd15264;
$L__BB0_1399:
	sub.s64 	%rd28321, %rd27107, %rd27099;
	setp.gt.u64 	%p2907, %rd27044, %rd28318;
	@%p2907 bra 	$L__BB0_1405;
	setp.lt.u64 	%p2908, %rd27044, %rd28318;
	@%p2908 bra 	$L__BB0_1406;
	setp.gt.u64 	%p2909, %rd27045, %rd28319;
	@%p2909 bra 	$L__BB0_1405;
	setp.lt.u64 	%p2910, %rd27045, %rd28319;
	@%p2910 bra 	$L__BB0_1406;
	setp.gt.u64 	%p2911, %rd27054, %rd28320;
	@%p2911 bra 	$L__BB0_1405;
	setp.lt.u64 	%p2912, %rd27054, %rd28320;
	setp.lt.u64 	%p2913, %rd27055, %rd28321;
	or.pred  	%p2914, %p2912, %p2913;
	@%p2914 bra 	$L__BB0_1406;
$L__BB0_1405:
	setp.lt.u64 	%p2929, %rd27055, %rd28321;
	selp.u64 	%rd15295, 1, 0, %p2929;
	sub.s64 	%rd15296, %rd27054, %rd28320;
	setp.lt.u64 	%p2930, %rd27054, %rd28320;
	selp.s64 	%rd15297, -1, 0, %p2929;
	add.s64 	%rd27110, %rd15296, %rd15297;
	setp.lt.u64 	%p2931, %rd15296, %rd15295;
	or.pred  	%p2932, %p2930, %p2931;
	selp.u64 	%rd15298, 1, 0, %p2932;
	sub.s64 	%rd15299, %rd27045, %rd28319;
	setp.lt.u64 	%p2933, %rd27045, %rd28319;
	selp.s64 	%rd15300, -1, 0, %p2932;
	add.s64 	%rd27109, %rd15299, %rd15300;
	setp.lt.u64 	%p2934, %rd15299, %rd15298;
	or.pred  	%p2935, %p2933, %p2934;
	selp.s64 	%rd15301, -1, 0, %p2935;
	sub.s64 	%rd15302, %rd27044, %rd28318;
	add.s64 	%rd27108, %rd15302, %rd15301;
	bra.uni 	$L__BB0_1407;
$L__BB0_1406:
	ld.const.u64 	%rd15274, [SECP256K1_P];
	add.s64 	%rd27055, %rd15274, %rd27055;
	setp.lt.u64 	%p2915, %rd27055, %rd15274;
	selp.u64 	%rd15275, 1, 0, %p2915;
	ld.const.u64 	%rd15276, [SECP256K1_P+8];
	add.s64 	%rd15277, %rd15276, %rd27054;
	setp.lt.u64 	%p2916, %rd15277, %rd15276;
	add.s64 	%rd15278, %rd15277, %rd15275;
	setp.lt.u64 	%p2917, %rd15278, %rd15277;
	or.pred  	%p2918, %p2916, %p2917;
	selp.u64 	%rd15279, 1, 0, %p2918;
	ld.const.u64 	%rd15280, [SECP256K1_P+16];
	add.s64 	%rd15281, %rd15280, %rd27045;
	setp.lt.u64 	%p2919, %rd15281, %rd15280;
	add.s64 	%rd15282, %rd15281, %rd15279;
	setp.lt.u64 	%p2920, %rd15282, %rd15281;
	or.pred  	%p2921, %p2919, %p2920;
	selp.u64 	%rd15283, 1, 0, %p2921;
	ld.const.u64 	%rd15284, [SECP256K1_P+24];
	add.s64 	%rd15285, %rd15284, %rd27044;
	add.s64 	%rd15286, %rd15285, %rd15283;
	setp.lt.u64 	%p2922, %rd27055, %rd28321;
	selp.u64 	%rd15287, 1, 0, %p2922;
	sub.s64 	%rd15288, %rd15278, %rd28320;
	setp.lt.u64 	%p2923, %rd15278, %rd28320;
	selp.s64 	%rd15289, -1, 0, %p2922;
	add.s64 	%rd27110, %rd15288, %rd15289;
	setp.lt.u64 	%p2924, %rd15288, %rd15287;
	or.pred  	%p2925, %p2923, %p2924;
	selp.u64 	%rd15290, 1, 0, %p2925;
	sub.s64 	%rd15291, %rd15282, %rd28319;
	setp.lt.u64 	%p2926, %rd15282, %rd28319;
	selp.s64 	%rd15292, -1, 0, %p2925;
	add.s64 	%rd27109, %rd15291, %rd15292;
	setp.lt.u64 	%p2927, %rd15291, %rd15290;
	or.pred  	%p2928, %p2926, %p2927;
	selp.s64 	%rd15293, -1, 0, %p2928;
	sub.s64 	%rd15294, %rd15286, %rd28318;
	add.s64 	%rd27108, %rd15294, %rd15293;
$L__BB0_1407:
	sub.s64 	%rd3510, %rd27055, %rd28321;
	mov.b64 	%rd27113, 0;
	st.local.v2.u64 	[%rd57+32], {%rd27113, %rd27113};
	st.local.v2.u64 	[%rd57+48], {%rd27113, %rd27113};
	mul.lo.s64 	%rd3511, %rd3510, %rd3009;
	mul.hi.u64 	%rd15304, %rd3009, %rd3510;
	mul.lo.s64 	%rd15305, %rd27110, %rd3009;
	mul.hi.u64 	%rd15306, %rd3009, %rd27110;
	add.s64 	%rd27116, %rd15305, %rd15304;
	setp.lt.u64 	%p2936, %rd27116, %rd15305;
	selp.u64 	%rd15307, 1, 0, %p2936;
	st.local.v2.u64 	[%rd57], {%rd3511, %rd27116};
	add.s64 	%rd15308, %rd15306, %rd15307;
	mul.lo.s64 	%rd15309, %rd27109, %rd3009;
	mul.hi.u64 	%rd15310, %rd3009, %rd27109;
	add.s64 	%rd27115, %rd15309, %rd15308;
	setp.lt.u64 	%p2937, %rd27115, %rd15309;
	selp.u64 	%rd15311, 1, 0, %p2937;
	add.s64 	%rd15312, %rd15310, %rd15311;
	mul.lo.s64 	%rd15313, %rd27108, %rd3009;
	mul.hi.u64 	%rd15314, %rd3009, %rd27108;
	add.s64 	%rd27114, %rd15313, %rd15312;
	setp.lt.u64 	%p2938, %rd27114, %rd15313;
	selp.u64 	%rd15315, 1, 0, %p2938;
	st.local.v2.u64 	[%rd57+16], {%rd27115, %rd27114};
	add.s64 	%rd27112, %rd15314, %rd15315;
	setp.eq.s64 	%p2939, %rd27112, 0;
	@%p2939 bra 	$L__BB0_1411;
	mov.b32 	%r4569, 4;
$L__BB0_1409:
	mul.wide.u32 	%rd15317, %r4569, 8;
	add.s64 	%rd15318, %rd57, %rd15317;
	ld.local.u64 	%rd15319, [%rd15318];
	add.s64 	%rd15320, %rd15319, %rd27112;
	setp.lt.u64 	%p2940, %rd15320, %rd15319;
	st.local.u64 	[%rd15318], %rd15320;
	add.s32 	%r4569, %r4569, 1;
	mov.b64 	%rd27112, 1;
	@%p2940 bra 	$L__BB0_1409;
	ld.local.u64 	%rd27116, [%rd57+8];
	ld.local.v2.u64 	{%rd27115, %rd27114}, [%rd57+16];
	ld.local.u64 	%rd27113, [%rd57+32];
$L__BB0_1411:
	mul.hi.u64 	%rd15321, %rd26934, %rd3510;
	mad.lo.s64 	%rd15322, %rd3510, %rd26934, %rd27116;
	setp.lt.u64 	%p2941, %rd15322, %rd27116;
	selp.u64 	%rd15323, 1, 0, %p2941;
	st.local.u64 	[%rd57+8], %rd15322;
	add.s64 	%rd15324, %rd15321, %rd15323;
	mul.hi.u64 	%rd15325, %rd26934, %rd27110;
	mad.lo.s64 	%rd15326, %rd27110, %rd26934, %rd27115;
	setp.lt.u64 	%p2942, %rd15326, %rd27115;
	selp.u64 	%rd15327, 1, 0, %p2942;
	add.s64 	%rd27120, %rd15326, %rd15324;
	setp.lt.u64 	%p2943, %rd27120, %rd15326;
	selp.u64 	%rd15328, 1, 0, %p2943;
	add.s64 	%rd15329, %rd15325, %rd15327;
	add.s64 	%rd15330, %rd15329, %rd15328;
	mul.hi.u64 	%rd15331, %rd26934, %rd27109;
	mad.lo.s64 	%rd15332, %rd27109, %rd26934, %rd27114;
	setp.lt.u64 	%p2944, %rd15332, %rd27114;
	selp.u64 	%rd15333, 1, 0, %p2944;
	add.s64 	%rd27119, %rd15332, %rd15330;
	setp.lt.u64 	%p2945, %rd27119, %rd15332;
	selp.u64 	%rd15334, 1, 0, %p2945;
	st.local.v2.u64 	[%rd57+16], {%rd27120, %rd27119};
	add.s64 	%rd15335, %rd15331, %rd15333;
	add.s64 	%rd15336, %rd15335, %rd15334;
	mul.hi.u64 	%rd15337, %rd26934, %rd27108;
	mad.lo.s64 	%rd15338, %rd27108, %rd26934, %rd27113;
	setp.lt.u64 	%p2946, %rd15338, %rd27113;
	selp.u64 	%rd15339, 1, 0, %p2946;
	add.s64 	%rd27118, %rd15338, %rd15336;
	setp.lt.u64 	%p2947, %rd27118, %rd15338;
	selp.u64 	%rd15340, 1, 0, %p2947;
	st.local.u64 	[%rd57+32], %rd27118;
	add.s64 	%rd15341, %rd15337, %rd15339;
	add.s64 	%rd27117, %rd15341, %rd15340;
	setp.eq.s64 	%p2948, %rd27117, 0;
	@%p2948 bra 	$L__BB0_1415;
	mov.b32 	%r4570, 5;
$L__BB0_1413:
	mul.wide.u32 	%rd15343, %r4570, 8;
	add.s64 	%rd15344, %rd57, %rd15343;
	ld.local.u64 	%rd15345, [%rd15344];
	add.s64 	%rd15346, %rd15345, %rd27117;
	setp.lt.u64 	%p2949, %rd15346, %rd15345;
	st.local.u64 	[%rd15344], %rd15346;
	add.s32 	%r4570, %r4570, 1;
	mov.b64 	%rd27117, 1;
	@%p2949 bra 	$L__BB0_1413;
	ld.local.v2.u64 	{%rd27120, %rd27119}, [%rd57+16];
	ld.local.u64 	%rd27118, [%rd57+32];
$L__BB0_1415:
	mul.hi.u64 	%rd15347, %rd26933, %rd3510;
	mad.lo.s64 	%rd15348, %rd3510, %rd26933, %rd27120;
	setp.lt.u64 	%p2950, %rd15348, %rd27120;
	selp.u64 	%rd15349, 1, 0, %p2950;
	add.s64 	%rd15350, %rd15347, %rd15349;
	mul.hi.u64 	%rd15351, %rd26933, %rd27110;
	mad.lo.s64 	%rd15352, %rd27110, %rd26933, %rd27119;
	setp.lt.u64 	%p2951, %rd15352, %rd27119;
	selp.u64 	%rd15353, 1, 0, %p2951;
	add.s64 	%rd27124, %rd15352, %rd15350;
	setp.lt.u64 	%p2952, %rd27124, %rd15352;
	selp.u64 	%rd15354, 1, 0, %p2952;
	st.local.v2.u64 	[%rd57+16], {%rd15348, %rd27124};
	add.s64 	%rd15355, %rd15351, %rd15353;
	add.s64 	%rd15356, %rd15355, %rd15354;
	mul.hi.u64 	%rd15357, %rd26933, %rd27109;
	mad.lo.s64 	%rd15358, %rd27109, %rd26933, %rd27118;
	setp.lt.u64 	%p2953, %rd15358, %rd27118;
	selp.u64 	%rd15359, 1, 0, %p2953;
	add.s64 	%rd27123, %rd15358, %rd15356;
	setp.lt.u64 	%p2954, %rd27123, %rd15358;
	selp.u64 	%rd15360, 1, 0, %p2954;
	add.s64 	%rd15361, %rd15357, %rd15359;
	add.s64 	%rd15362, %rd15361, %rd15360;
	mul.hi.u64 	%rd15363, %rd26933, %rd27108;
	ld.local.u64 	%rd15364, [%rd57+40];
	mad.lo.s64 	%rd15365, %rd27108, %rd26933, %rd15364;
	setp.lt.u64 	%p2955, %rd15365, %rd15364;
	selp.u64 	%rd15366, 1, 0, %p2955;
	add.s64 	%rd27122, %rd15365, %rd15362;
	setp.lt.u64 	%p2956, %rd27122, %rd15365;
	selp.u64 	%rd15367, 1, 0, %p2956;
	st.local.v2.u64 	[%rd57+32], {%rd27123, %rd27122};
	add.s64 	%rd15368, %rd15363, %rd15366;
	add.s64 	%rd27121, %rd15368, %rd15367;
	setp.eq.s64 	%p2957, %rd27121, 0;
	@%p2957 bra 	$L__BB0_1419;
	mov.b32 	%r4571, 6;
$L__BB0_1417:
	mul.wide.u32 	%rd15370, %r4571, 8;
	add.s64 	%rd15371, %rd57, %rd15370;
	ld.local.u64 	%rd15372, [%rd15371];
	add.s64 	%rd15373, %rd15372, %rd27121;
	setp.lt.u64 	%p2958, %rd15373, %rd15372;
	st.local.u64 	[%rd15371], %rd15373;
	add.s32 	%r4571, %r4571, 1;
	mov.b64 	%rd27121, 1;
	@%p2958 bra 	$L__BB0_1417;
	ld.local.u64 	%rd27124, [%rd57+24];
	ld.local.v2.u64 	{%rd27123, %rd27122}, [%rd57+32];
$L__BB0_1419:
	mul.hi.u64 	%rd15374, %rd26932, %rd3510;
	mad.lo.s64 	%rd27129, %rd3510, %rd26932, %rd27124;
	setp.lt.u64 	%p2959, %rd27129, %rd27124;
	selp.u64 	%rd15375, 1, 0, %p2959;
	st.local.u64 	[%rd57+24], %rd27129;
	add.s64 	%rd15376, %rd15374, %rd15375;
	mul.hi.u64 	%rd15377, %rd26932, %rd27110;
	mad.lo.s64 	%rd15378, %rd27110, %rd26932, %rd27123;
	setp.lt.u64 	%p2960, %rd15378, %rd27123;
	selp.u64 	%rd15379, 1, 0, %p2960;
	add.s64 	%rd27126, %rd15378, %rd15376;
	setp.lt.u64 	%p2961, %rd27126, %rd15378;
	selp.u64 	%rd15380, 1, 0, %p2961;
	add.s64 	%rd15381, %rd15377, %rd15379;
	add.s64 	%rd15382, %rd15381, %rd15380;
	mul.hi.u64 	%rd15383, %rd26932, %rd27109;
	mad.lo.s64 	%rd15384, %rd27109, %rd26932, %rd27122;
	setp.lt.u64 	%p2962, %rd15384, %rd27122;
	selp.u64 	%rd15385, 1, 0, %p2962;
	add.s64 	%rd15386, %rd15384, %rd15382;
	setp.lt.u64 	%p2963, %rd15386, %rd15384;
	selp.u64 	%rd15387, 1, 0, %p2963;
	st.local.v2.u64 	[%rd57+32], {%rd27126, %rd15386};
	add.s64 	%rd15388, %rd15383, %rd15385;
	add.s64 	%rd15389, %rd15388, %rd15387;
	mul.hi.u64 	%rd15390, %rd26932, %rd27108;
	ld.local.u64 	%rd15391, [%rd57+48];
	mad.lo.s64 	%rd15392, %rd27108, %rd26932, %rd15391;
	setp.lt.u64 	%p2964, %rd15392, %rd15391;
	selp.u64 	%rd15393, 1, 0, %p2964;
	add.s64 	%rd15394, %rd15392, %rd15389;
	setp.lt.u64 	%p2965, %rd15394, %rd15392;
	selp.u64 	%rd15395, 1, 0, %p2965;
	st.local.u64 	[%rd57+48], %rd15394;
	add.s64 	%rd15396, %rd15390, %rd15393;
	add.s64 	%rd27125, %rd15396, %rd15395;
	setp.eq.s64 	%p2966, %rd27125, 0;
	@%p2966 bra 	$L__BB0_1423;
	mov.b32 	%r4572, 7;
$L__BB0_1421:
	mul.wide.u32 	%rd15398, %r4572, 8;
	add.s64 	%rd15399, %rd57, %rd15398;
	ld.local.u64 	%rd15400, [%rd15399];
	add.s64 	%rd15401, %rd15400, %rd27125;
	setp.lt.u64 	%p2967, %rd15401, %rd15400;
	st.local.u64 	[%rd15399], %rd15401;
	add.s32 	%r4572, %r4572, 1;
	mov.b64 	%rd27125, 1;
	@%p2967 bra 	$L__BB0_1421;
	ld.local.u64 	%rd27129, [%rd57+24];
	ld.local.u64 	%rd27126, [%rd57+32];
$L__BB0_1423:
	ld.local.u64 	%rd15403, [%rd57+8];
	ld.local.u64 	%rd27130, [%rd57+16];
	shl.b64 	%rd15404, %rd27126, 32;
	shr.u64 	%rd15405, %rd27126, 32;
	add.s64 	%rd3556, %rd3511, %rd15404;
	setp.lt.u64 	%p2968, %rd3556, %rd3511;
	selp.u64 	%rd15406, 1, 0, %p2968;
	add.s64 	%rd15407, %rd15405, %rd15406;
	add.s64 	%rd3557, %rd15407, %rd15403;
	max.u64 	%rd15408, %rd15407, %rd15403;
	setp.gt.u64 	%p2969, %rd15408, %rd3557;
	mov.b64 	%rd27128, 0;
	@%p2969 bra 	$L__BB0_1442;
$L__BB0_1424:
	ld.local.u64 	%rd3561, [%rd57+40];
	shl.b64 	%rd15411, %rd3561, 32;
	shr.u64 	%rd15412, %rd3561, 32;
	add.s64 	%rd3562, %rd3557, %rd15411;
	setp.lt.u64 	%p2972, %rd3562, %rd3557;
	selp.u64 	%rd15413, 1, 0, %p2972;
	add.s64 	%rd15414, %rd15412, %rd15413;
	add.s64 	%rd3563, %rd15414, %rd27130;
	max.u64 	%rd15415, %rd15414, %rd27130;
	setp.le.u64 	%p2973, %rd15415, %rd3563;
	@%p2973 bra 	$L__BB0_1426;
	add.s64 	%rd27129, %rd27129, 1;
	setp.eq.s64 	%p2974, %rd27129, 0;
	selp.u64 	%rd15416, 1, 0, %p2974;
	add.s64 	%rd27128, %rd27128, %rd15416;
$L__BB0_1426:
	ld.local.v2.u64 	{%rd3568, %rd3569}, [%rd57+48];
	shl.b64 	%rd15417, %rd3568, 32;
	shr.u64 	%rd15418, %rd3568, 32;
	add.s64 	%rd27135, %rd3563, %rd15417;
	setp.lt.u64 	%p2975, %rd27135, %rd3563;
	selp.u64 	%rd15419, 1, 0, %p2975;
	add.s64 	%rd15420, %rd15418, %rd15419;
	add.s64 	%rd15421, %rd15420, %rd27129;
	max.u64 	%rd15422, %rd15420, %rd27129;
	setp.gt.u64 	%p2976, %rd15422, %rd15421;
	selp.u64 	%rd15423, 1, 0, %p2976;
	add.s64 	%rd15424, %rd27128, %rd15423;
	shl.b64 	%rd15425, %rd3569, 32;
	shr.u64 	%rd15426, %rd3569, 32;
	add.s64 	%rd27134, %rd15421, %rd15425;
	setp.lt.u64 	%p2977, %rd27134, %rd15421;
	selp.u64 	%rd15427, 1, 0, %p2977;
	add.s64 	%rd15428, %rd15424, %rd15426;
	add.s64 	%rd27133, %rd15428, %rd15427;
	mov.b64 	%rd15429, 977;
	mul.hi.u64 	%rd15430, %rd27126, %rd15429;
	mad.lo.s64 	%rd27143, %rd27126, 977, %rd3556;
	setp.lt.u64 	%p2978, %rd27143, %rd3556;
	selp.u64 	%rd15431, 1, 0, %p2978;
	add.s64 	%rd15432, %rd15430, %rd15431;
	add.s64 	%rd3574, %rd15432, %rd3562;
	max.u64 	%rd15433, %rd15432, %rd3562;
	setp.gt.u64 	%p2979, %rd15433, %rd3574;
	@%p2979 bra 	$L__BB0_1444;
$L__BB0_1427:
	mov.b64 	%rd15436, 977;
	mul.hi.u64 	%rd15437, %rd3561, %rd15436;
	mad.lo.s64 	%rd27150, %rd3561, 977, %rd3574;
	setp.lt.u64 	%p2982, %rd27150, %rd3574;
	selp.u64 	%rd15438, 1, 0, %p2982;
	add.s64 	%rd15439, %rd15437, %rd15438;
	add.s64 	%rd3582, %rd15439, %rd27135;
	max.u64 	%rd15440, %rd15439, %rd27135;
	setp.le.u64 	%p2983, %rd15440, %rd3582;
	@%p2983 bra 	$L__BB0_1429;
	add.s64 	%rd27134, %rd27134, 1;
	setp.eq.s64 	%p2984, %rd27134, 0;
	selp.u64 	%rd15441, 1, 0, %p2984;
	add.s64 	%rd27133, %rd27133, %rd15441;
$L__BB0_1429:
	mov.b64 	%rd15442, 977;
	mul.hi.u64 	%rd15443, %rd3568, %rd15442;
	mad.lo.s64 	%rd27141, %rd3568, 977, %rd3582;
	setp.lt.u64 	%p2985, %rd27141, %rd3582;
	selp.u64 	%rd15444, 1, 0, %p2985;
	add.s64 	%rd15445, %rd15443, %rd15444;
	add.s64 	%rd15446, %rd15445, %rd27134;
	max.u64 	%rd15447, %rd15445, %rd27134;
	setp.gt.u64 	%p2986, %rd15447, %rd15446;
	selp.u64 	%rd15448, 1, 0, %p2986;
	add.s64 	%rd15449, %rd27133, %rd15448;
	mul.hi.u64 	%rd15450, %rd3569, %rd15442;
	mad.lo.s64 	%rd27140, %rd3569, 977, %rd15446;
	setp.lt.u64 	%p2987, %rd27140, %rd15446;
	selp.u64 	%rd15451, 1, 0, %p2987;
	add.s64 	%rd15452, %rd15449, %rd15450;
	add.s64 	%rd3589, %rd15452, %rd15451;
	setp.eq.s64 	%p2988, %rd3589, 0;
	@%p2988 bra 	$L__BB0_1434;
	shl.b64 	%rd15453, %rd3589, 32;
	shr.u64 	%rd15454, %rd3589, 32;
	add.s64 	%rd3593, %rd27143, %rd15453;
	setp.lt.u64 	%p2989, %rd3593, %rd27143;
	selp.u64 	%rd15455, 1, 0, %p2989;
	add.s64 	%rd15456, %rd15454, %rd15455;
	add.s64 	%rd3594, %rd15456, %rd27150;
	max.u64 	%rd15457, %rd15456, %rd27150;
	setp.le.u64 	%p2990, %rd15457, %rd3594;
	@%p2990 bra 	$L__BB0_1432;
	add.s64 	%rd27141, %rd27141, 1;
	setp.eq.s64 	%p2991, %rd27141, 0;
	selp.u64 	%rd15458, 1, 0, %p2991;
	add.s64 	%rd27140, %rd27140, %rd15458;
$L__BB0_1432:
	mov.b64 	%rd15459, 977;
	mul.hi.u64 	%rd15460, %rd3589, %rd15459;
	mad.lo.s64 	%rd27143, %rd3589, 977, %rd3593;
	setp.lt.u64 	%p2992, %rd27143, %rd3593;
	selp.u64 	%rd15461, 1, 0, %p2992;
	add.s64 	%rd15462, %rd15460, %rd15461;
	add.s64 	%rd27150, %rd15462, %rd3594;
	max.u64 	%rd15463, %rd15462, %rd3594;
	setp.le.u64 	%p2993, %rd15463, %rd27150;
	@%p2993 bra 	$L__BB0_1434;
	add.s64 	%rd27141, %rd27141, 1;
	setp.eq.s64 	%p2994, %rd27141, 0;
	selp.u64 	%rd15464, 1, 0, %p2994;
	add.s64 	%rd27140, %rd27140, %rd15464;
$L__BB0_1434:
	ld.const.u64 	%rd15465, [SECP256K1_P+24];
	setp.gt.u64 	%p2995, %rd27140, %rd15465;
	@%p2995 bra 	$L__BB0_1440;
	setp.lt.u64 	%p2996, %rd27140, %rd15465;
	mov.u64 	%rd27147, %rd27143;
	@%p2996 bra 	$L__BB0_1441;
	ld.const.u64 	%rd15467, [SECP256K1_P+16];
	setp.gt.u64 	%p2997, %rd27141, %rd15467;
	@%p2997 bra 	$L__BB0_1440;
	setp.lt.u64 	%p2998, %rd27141, %rd15467;
	mov.u64 	%rd27147, %rd27143;
	@%p2998 bra 	$L__BB0_1441;
	ld.const.u64 	%rd15469, [SECP256K1_P+8];
	setp.gt.u64 	%p2999, %rd27150, %rd15469;
	@%p2999 bra 	$L__BB0_1440;
	setp.lt.u64 	%p3000, %rd27150, %rd15469;
	ld.const.u64 	%rd15471, [SECP256K1_P];
	setp.lt.u64 	%p3001, %rd27143, %rd15471;
	or.pred  	%p3002, %p3000, %p3001;
	mov.u64 	%rd27147, %rd27143;
	@%p3002 bra 	$L__BB0_1441;
$L__BB0_1440:
	ld.const.u64 	%rd15473, [SECP256K1_P];
	sub.s64 	%rd27147, %rd27143, %rd15473;
	setp.lt.u64 	%p3003, %rd27143, %rd15473;
	selp.u64 	%rd15474, 1, 0, %p3003;
	ld.const.u64 	%rd15475, [SECP256K1_P+8];
	sub.s64 	%rd15476, %rd27150, %rd15475;
	setp.lt.u64 	%p3004, %rd27150, %rd15475;
	selp.s64 	%rd15477, -1, 0, %p3003;
	add.s64 	%rd27150, %rd15476, %rd15477;
	setp.lt.u64 	%p3005, %rd15476, %rd15474;
	or.pred  	%p3006, %p3004, %p3005;
	selp.u64 	%rd15478, 1, 0, %p3006;
	ld.const.u64 	%rd15479, [SECP256K1_P+16];
	sub.s64 	%rd15480, %rd27141, %rd15479;
	setp.lt.u64 	%p3007, %rd27141, %rd15479;
	selp.s64 	%rd15481, -1, 0, %p3006;
	add.s64 	%rd27141, %rd15480, %rd15481;
	setp.lt.u64 	%p3008, %rd15480, %rd15478;
	or.pred  	%p3009, %p3007, %p3008;
	selp.s64 	%rd15482, -1, 0, %p3009;
	sub.s64 	%rd15484, %rd27140, %rd15465;
	add.s64 	%rd27140, %rd15484, %rd15482;
$L__BB0_1441:
	setp.gt.u64 	%p3010, %rd27140, %rd15465;
	@%p3010 bra 	$L__BB0_1450;
	bra.uni 	$L__BB0_1451;
$L__BB0_1442:
	add.s64 	%rd27130, %rd27130, 1;
	setp.ne.s64 	%p2970, %rd27130, 0;
	@%p2970 bra 	$L__BB0_1424;
	add.s64 	%rd27129, %rd27129, 1;
	setp.eq.s64 	%p2971, %rd27129, 0;
	selp.u64 	%rd27128, 1, 0, %p2971;
	mov.b64 	%rd27130, 0;
	bra.uni 	$L__BB0_1424;
$L__BB0_1444:
	add.s64 	%rd27135, %rd27135, 1;
	setp.ne.s64 	%p2980, %rd27135, 0;
	@%p2980 bra 	$L__BB0_1427;
	add.s64 	%rd27134, %rd27134, 1;
	setp.eq.s64 	%p2981, %rd27134, 0;
	selp.u64 	%rd15435, 1, 0, %p2981;
	add.s64 	%rd27133, %rd27133, %rd15435;
	mov.b64 	%rd27135, 0;
	bra.uni 	$L__BB0_1427;
$L__BB0_1446:
	ld.const.u64 	%rd15487, [SECP256K1_P+16];
	setp.gt.u64 	%p3012, %rd27141, %rd15487;
	@%p3012 bra 	$L__BB0_1450;
	setp.lt.u64 	%p3013, %rd27141, %rd15487;
	mov.u64 	%rd27151, %rd27147;
	@%p3013 bra 	$L__BB0_1452;
	ld.const.u64 	%rd15489, [SECP256K1_P+8];
	setp.gt.u64 	%p3014, %rd27150, %rd15489;
	@%p3014 bra 	$L__BB0_1450;
	setp.lt.u64 	%p3015, %rd27150, %rd15489;
	ld.const.u64 	%rd15491, [SECP256K1_P];
	setp.lt.u64 	%p3016, %rd27147, %rd15491;
	or.pred  	%p3017, %p3015, %p3016;
	mov.u64 	%rd27151, %rd27147;
	@%p3017 bra 	$L__BB0_1452;
$L__BB0_1450:
	ld.const.u64 	%rd15493, [SECP256K1_P];
	sub.s64 	%rd27151, %rd27147, %rd15493;
	setp.lt.u64 	%p3018, %rd27147, %rd15493;
	selp.u64 	%rd15494, 1, 0, %p3018;
	ld.const.u64 	%rd15495, [SECP256K1_P+8];
	sub.s64 	%rd15496, %rd27150, %rd15495;
	setp.lt.u64 	%p3019, %rd27150, %rd15495;
	selp.s64 	%rd15497, -1, 0, %p3018;
	add.s64 	%rd27150, %rd15496, %rd15497;
	setp.lt.u64 	%p3020, %rd15496, %rd15494;
	or.pred  	%p3021, %p3019, %p3020;
	selp.u64 	%rd15498, 1, 0, %p3021;
	ld.const.u64 	%rd15499, [SECP256K1_P+16];
	sub.s64 	%rd15500, %rd27141, %rd15499;
	setp.lt.u64 	%p3022, %rd27141, %rd15499;
	selp.s64 	%rd15501, -1, 0, %p3021;
	add.s64 	%rd27141, %rd15500, %rd15501;
	setp.lt.u64 	%p3023, %rd15500, %rd15498;
	or.pred  	%p3024, %p3022, %p3023;
	selp.s64 	%rd15502, -1, 0, %p3024;
	sub.s64 	%rd15504, %rd27140, %rd15465;
	add.s64 	%rd27140, %rd15504, %rd15502;
	bra.uni 	$L__BB0_1452;
$L__BB0_1451:
	setp.lt.u64 	%p3011, %rd27140, %rd15465;
	mov.u64 	%rd27151, %rd27147;
	@%p3011 bra 	$L__BB0_1452;
	bra.uni 	$L__BB0_1446;
$L__BB0_1452:
	mov.b64 	%rd27153, 0;
	st.local.v2.u64 	[%rd56+32], {%rd27153, %rd27153};
	st.local.v2.u64 	[%rd56+48], {%rd27153, %rd27153};
	mul.lo.s64 	%rd3623, %rd27015, %rd26563;
	mul.hi.u64 	%rd15506, %rd26563, %rd27015;
	mul.lo.s64 	%rd15507, %rd27010, %rd26563;
	mul.hi.u64 	%rd15508, %rd26563, %rd27010;
	add.s64 	%rd27156, %rd15507, %rd15506;
	setp.lt.u64 	%p3025, %rd27156, %rd15507;
	selp.u64 	%rd15509, 1, 0, %p3025;
	st.local.v2.u64 	[%rd56], {%rd3623, %rd27156};
	add.s64 	%rd15510, %rd15508, %rd15509;
	mul.lo.s64 	%rd15511, %rd27005, %rd26563;
	mul.hi.u64 	%rd15512, %rd26563, %rd27005;
	add.s64 	%rd27155, %rd15511, %rd15510;
	setp.lt.u64 	%p3026, %rd27155, %rd15511;
	selp.u64 	%rd15513, 1, 0, %p3026;
	add.s64 	%rd15514, %rd15512, %rd15513;
	mul.lo.s64 	%rd15515, %rd27004, %rd26563;
	mul.hi.u64 	%rd15516, %rd26563, %rd27004;
	add.s64 	%rd27154, %rd15515, %rd15514;
	setp.lt.u64 	%p3027, %rd27154, %rd15515;
	selp.u64 	%rd15517, 1, 0, %p3027;
	st.local.v2.u64 	[%rd56+16], {%rd27155, %rd27154};
	add.s64 	%rd27152, %rd15516, %rd15517;
	setp.eq.s64 	%p3028, %rd27152, 0;
	@%p3028 bra 	$L__BB0_1456;
	mov.b32 	%r4573, 4;
$L__BB0_1454:
	mul.wide.u32 	%rd15519, %r4573, 8;
	add.s64 	%rd15520, %rd56, %rd15519;
	ld.local.u64 	%rd15521, [%rd15520];
	add.s64 	%rd15522, %rd15521, %rd27152;
	setp.lt.u64 	%p3029, %rd15522, %rd15521;
	st.local.u64 	[%rd15520], %rd15522;
	add.s32 	%r4573, %r4573, 1;
	mov.b64 	%rd27152, 1;
	@%p3029 bra 	$L__BB0_1454;
	ld.local.u64 	%rd27156, [%rd56+8];
	ld.local.v2.u64 	{%rd27155, %rd27154}, [%rd56+16];
	ld.local.u64 	%rd27153, [%rd56+32];
$L__BB0_1456:
	mul.hi.u64 	%rd15523, %rd26562, %rd27015;
	mad.lo.s64 	%rd15524, %rd27015, %rd26562, %rd27156;
	setp.lt.u64 	%p3030, %rd15524, %rd27156;
	selp.u64 	%rd15525, 1, 0, %p3030;
	st.local.u64 	[%rd56+8], %rd15524;
	add.s64 	%rd15526, %rd15523, %rd15525;
	mul.hi.u64 	%rd15527, %rd26562, %rd27010;
	mad.lo.s64 	%rd15528, %rd27010, %rd26562, %rd27155;
	setp.lt.u64 	%p3031, %rd15528, %rd27155;
	selp.u64 	%rd15529, 1, 0, %p3031;
	add.s64 	%rd27160, %rd15528, %rd15526;
	setp.lt.u64 	%p3032, %rd27160, %rd15528;
	selp.u64 	%rd15530, 1, 0, %p3032;
	add.s64 	%rd15531, %rd15527, %rd15529;
	add.s64 	%rd15532, %rd15531, %rd15530;
	mul.hi.u64 	%rd15533, %rd26562, %rd27005;
	mad.lo.s64 	%rd15534, %rd27005, %rd26562, %rd27154;
	setp.lt.u64 	%p3033, %rd15534, %rd27154;
	selp.u64 	%rd15535, 1, 0, %p3033;
	add.s64 	%rd27159, %rd15534, %rd15532;
	setp.lt.u64 	%p3034, %rd27159, %rd15534;
	selp.u64 	%rd15536, 1, 0, %p3034;
	st.local.v2.u64 	[%rd56+16], {%rd27160, %rd27159};
	add.s64 	%rd15537, %rd15533, %rd15535;
	add.s64 	%rd15538, %rd15537, %rd15536;
	mul.hi.u64 	%rd15539, %rd26562, %rd27004;
	mad.lo.s64 	%rd15540, %rd27004, %rd26562, %rd27153;
	setp.lt.u64 	%p3035, %rd15540, %rd27153;
	selp.u64 	%rd15541, 1, 0, %p3035;
	add.s64 	%rd27158, %rd15540, %rd15538;
	setp.lt.u64 	%p3036, %rd27158, %rd15540;
	selp.u64 	%rd15542, 1, 0, %p3036;
	st.local.u64 	[%rd56+32], %rd27158;
	add.s64 	%rd15543, %rd15539, %rd15541;
	add.s64 	%rd27157, %rd15543, %rd15542;
	setp.eq.s64 	%p3037, %rd27157, 0;
	@%p3037 bra 	$L__BB0_1460;
	mov.b32 	%r4574, 5;
$L__BB0_1458:
	mul.wide.u32 	%rd15545, %r4574, 8;
	add.s64 	%rd15546, %rd56, %rd15545;
	ld.local.u64 	%rd15547, [%rd15546];
	add.s64 	%rd15548, %rd15547, %rd27157;
	setp.lt.u64 	%p3038, %rd15548, %rd15547;
	st.local.u64 	[%rd15546], %rd15548;
	add.s32 	%r4574, %r4574, 1;
	mov.b64 	%rd27157, 1;
	@%p3038 bra 	$L__BB0_1458;
	ld.local.v2.u64 	{%rd27160, %rd27159}, [%rd56+16];
	ld.local.u64 	%rd27158, [%rd56+32];
$L__BB0_1460:
	mul.hi.u64 	%rd15549, %rd26553, %rd27015;
	mad.lo.s64 	%rd15550, %rd27015, %rd26553, %rd27160;
	setp.lt.u64 	%p3039, %rd15550, %rd27160;
	selp.u64 	%rd15551, 1, 0, %p3039;
	add.s64 	%rd15552, %rd15549, %rd15551;
	mul.hi.u64 	%rd15553, %rd26553, %rd27010;
	mad.lo.s64 	%rd15554, %rd27010, %rd26553, %rd27159;
	setp.lt.u64 	%p3040, %rd15554, %rd27159;
	selp.u64 	%rd15555, 1, 0, %p3040;
	add.s64 	%rd27164, %rd15554, %rd15552;
	setp.lt.u64 	%p3041, %rd27164, %rd15554;
	selp.u64 	%rd15556, 1, 0, %p3041;
	st.local.v2.u64 	[%rd56+16], {%rd15550, %rd27164};
	add.s64 	%rd15557, %rd15553, %rd15555;
	add.s64 	%rd15558, %rd15557, %rd15556;
	mul.hi.u64 	%rd15559, %rd26553, %rd27005;
	mad.lo.s64 	%rd15560, %rd27005, %rd26553, %rd27158;
	setp.lt.u64 	%p3042, %rd15560, %rd27158;
	selp.u64 	%rd15561, 1, 0, %p3042;
	add.s64 	%rd27163, %rd15560, %rd15558;
	setp.lt.u64 	%p3043, %rd27163, %rd15560;
	selp.u64 	%rd15562, 1, 0, %p3043;
	add.s64 	%rd15563, %rd15559, %rd15561;
	add.s64 	%rd15564, %rd15563, %rd15562;
	mul.hi.u64 	%rd15565, %rd26553, %rd27004;
	ld.local.u64 	%rd15566, [%rd56+40];
	mad.lo.s64 	%rd15567, %rd27004, %rd26553, %rd15566;
	setp.lt.u64 	%p3044, %rd15567, %rd15566;
	selp.u64 	%rd15568, 1, 0, %p3044;
	add.s64 	%rd27162, %rd15567, %rd15564;
	setp.lt.u64 	%p3045, %rd27162, %rd15567;
	selp.u64 	%rd15569, 1, 0, %p3045;
	st.local.v2.u64 	[%rd56+32], {%rd27163, %rd27162};
	add.s64 	%rd15570, %rd15565, %rd15568;
	add.s64 	%rd27161, %rd15570, %rd15569;
	setp.eq.s64 	%p3046, %rd27161, 0;
	@%p3046 bra 	$L__BB0_1464;
	mov.b32 	%r4575, 6;
$L__BB0_1462:
	mul.wide.u32 	%rd15572, %r4575, 8;
	add.s64 	%rd15573, %rd56, %rd15572;
	ld.local.u64 	%rd15574, [%rd15573];
	add.s64 	%rd15575, %rd15574, %rd27161;
	setp.lt.u64 	%p3047, %rd15575, %rd15574;
	st.local.u64 	[%rd15573], %rd15575;
	add.s32 	%r4575, %r4575, 1;
	mov.b64 	%rd27161, 1;
	@%p3047 bra 	$L__BB0_1462;
	ld.local.u64 	%rd27164, [%rd56+24];
	ld.local.v2.u64 	{%rd27163, %rd27162}, [%rd56+32];
$L__BB0_1464:
	mul.hi.u64 	%rd15576, %rd26552, %rd27015;
	mad.lo.s64 	%rd27169, %rd27015, %rd26552, %rd27164;
	setp.lt.u64 	%p3048, %rd27169, %rd27164;
	selp.u64 	%rd15577, 1, 0, %p3048;
	st.local.u64 	[%rd56+24], %rd27169;
	add.s64 	%rd15578, %rd15576, %rd15577;
	mul.hi.u64 	%rd15579, %rd26552, %rd27010;
	mad.lo.s64 	%rd15580, %rd27010, %rd26552, %rd27163;
	setp.lt.u64 	%p3049, %rd15580, %rd27163;
	selp.u64 	%rd15581, 1, 0, %p3049;
	add.s64 	%rd27166, %rd15580, %rd15578;
	setp.lt.u64 	%p3050, %rd27166, %rd15580;
	selp.u64 	%rd15582, 1, 0, %p3050;
	add.s64 	%rd15583, %rd15579, %rd15581;
	add.s64 	%rd15584, %rd15583, %rd15582;
	mul.hi.u64 	%rd15585, %rd26552, %rd27005;
	mad.lo.s64 	%rd15586, %rd27005, %rd26552, %rd27162;
	setp.lt.u64 	%p3051, %rd15586, %rd27162;
	selp.u64 	%rd15587, 1, 0, %p3051;
	add.s64 	%rd15588, %rd15586, %rd15584;
	setp.lt.u64 	%p3052, %rd15588, %rd15586;
	selp.u64 	%rd15589, 1, 0, %p3052;
	st.local.v2.u64 	[%rd56+32], {%rd27166, %rd15588};
	add.s64 	%rd15590, %rd15585, %rd15587;
	add.s64 	%rd15591, %rd15590, %rd15589;
	mul.hi.u64 	%rd15592, %rd26552, %rd27004;
	ld.local.u64 	%rd15593, [%rd56+48];
	mad.lo.s64 	%rd15594, %rd27004, %rd26552, %rd15593;
	setp.lt.u64 	%p3053, %rd15594, %rd15593;
	selp.u64 	%rd15595, 1, 0, %p3053;
	add.s64 	%rd15596, %rd15594, %rd15591;
	setp.lt.u64 	%p3054, %rd15596, %rd15594;
	selp.u64 	%rd15597, 1, 0, %p3054;
	st.local.u64 	[%rd56+48], %rd15596;
	add.s64 	%rd15598, %rd15592, %rd15595;
	add.s64 	%rd27165, %rd15598, %rd15597;
	setp.eq.s64 	%p3055, %rd27165, 0;
	@%p3055 bra 	$L__BB0_1468;
	mov.b32 	%r4576, 7;
$L__BB0_1466:
	mul.wide.u32 	%rd15600, %r4576, 8;
	add.s64 	%rd15601, %rd56, %rd15600;
	ld.local.u64 	%rd15602, [%rd15601];
	add.s64 	%rd15603, %rd15602, %rd27165;
	setp.lt.u64 	%p3056, %rd15603, %rd15602;
	st.local.u64 	[%rd15601], %rd15603;
	add.s32 	%r4576, %r4576, 1;
	mov.b64 	%rd27165, 1;
	@%p3056 bra 	$L__BB0_1466;
	ld.local.u64 	%rd27169, [%rd56+24];
	ld.local.u64 	%rd27166, [%rd56+32];
$L__BB0_1468:
	ld.local.u64 	%rd15605, [%rd56+8];
	ld.local.u64 	%rd27170, [%rd56+16];
	shl.b64 	%rd15606, %rd27166, 32;
	shr.u64 	%rd15607, %rd27166, 32;
	add.s64 	%rd3668, %rd3623, %rd15606;
	setp.lt.u64 	%p3057, %rd3668, %rd3623;
	selp.u64 	%rd15608, 1, 0, %p3057;
	add.s64 	%rd15609, %rd15607, %rd15608;
	add.s64 	%rd3669, %rd15609, %rd15605;
	max.u64 	%rd15610, %rd15609, %rd15605;
	setp.gt.u64 	%p3058, %rd15610, %rd3669;
	mov.b64 	%rd27168, 0;
	@%p3058 bra 	$L__BB0_1487;
$L__BB0_1469:
	ld.local.u64 	%rd3673, [%rd56+40];
	shl.b64 	%rd15613, %rd3673, 32;
	shr.u64 	%rd15614, %rd3673, 32;
	add.s64 	%rd3674, %rd3669, %rd15613;
	setp.lt.u64 	%p3061, %rd3674, %rd3669;
	selp.u64 	%rd15615, 1, 0, %p3061;
	add.s64 	%rd15616, %rd15614, %rd15615;
	add.s64 	%rd3675, %rd15616, %rd27170;
	max.u64 	%rd15617, %rd15616, %rd27170;
	setp.le.u64 	%p3062, %rd15617, %rd3675;
	@%p3062 bra 	$L__BB0_1471;
	add.s64 	%rd27169, %rd27169, 1;
	setp.eq.s64 	%p3063, %rd27169, 0;
	selp.u64 	%rd15618, 1, 0, %p3063;
	add.s64 	%rd27168, %rd27168, %rd15618;
$L__BB0_1471:
	ld.local.v2.u64 	{%rd3680, %rd3681}, [%rd56+48];
	shl.b64 	%rd15619, %rd3680, 32;
	shr.u64 	%rd15620, %rd3680, 32;
	add.s64 	%rd27175, %rd3675, %rd15619;
	setp.lt.u64 	%p3064, %rd27175, %rd3675;
	selp.u64 	%rd15621, 1, 0, %p3064;
	add.s64 	%rd15622, %rd15620, %rd15621;
	add.s64 	%rd15623, %rd15622, %rd27169;
	max.u64 	%rd15624, %rd15622, %rd27169;
	setp.gt.u64 	%p3065, %rd15624, %rd15623;
	selp.u64 	%rd15625, 1, 0, %p3065;
	add.s64 	%rd15626, %rd27168, %rd15625;
	shl.b64 	%rd15627, %rd3681, 32;
	shr.u64 	%rd15628, %rd3681, 32;
	add.s64 	%rd27174, %rd15623, %rd15627;
	setp.lt.u64 	%p3066, %rd27174, %rd15623;
	selp.u64 	%rd15629, 1, 0, %p3066;
	add.s64 	%rd15630, %rd15626, %rd15628;
	add.s64 	%rd27173, %rd15630, %rd15629;
	mov.b64 	%rd15631, 977;
	mul.hi.u64 	%rd15632, %rd27166, %rd15631;
	mad.lo.s64 	%rd27183, %rd27166, 977, %rd3668;
	setp.lt.u64 	%p3067, %rd27183, %rd3668;
	selp.u64 	%rd15633, 1, 0, %p3067;
	add.s64 	%rd15634, %rd15632, %rd15633;
	add.s64 	%rd3686, %rd15634, %rd3674;
	max.u64 	%rd15635, %rd15634, %rd3674;
	setp.gt.u64 	%p3068, %rd15635, %rd3686;
	@%p3068 bra 	$L__BB0_1489;
$L__BB0_1472:
	mov.b64 	%rd15638, 977;
	mul.hi.u64 	%rd15639, %rd3673, %rd15638;
	mad.lo.s64 	%rd27190, %rd3673, 977, %rd3686;
	setp.lt.u64 	%p3071, %rd27190, %rd3686;
	selp.u64 	%rd15640, 1, 0, %p3071;
	add.s64 	%rd15641, %rd15639, %rd15640;
	add.s64 	%rd3694, %rd15641, %rd27175;
	max.u64 	%rd15642, %rd15641, %rd27175;
	setp.le.u64 	%p3072, %rd15642, %rd3694;
	@%p3072 bra 	$L__BB0_1474;
	add.s64 	%rd27174, %rd27174, 1;
	setp.eq.s64 	%p3073, %rd27174, 0;
	selp.u64 	%rd15643, 1, 0, %p3073;
	add.s64 	%rd27173, %rd27173, %rd15643;
$L__BB0_1474:
	mov.b64 	%rd15644, 977;
	mul.hi.u64 	%rd15645, %rd3680, %rd15644;
	mad.lo.s64 	%rd27181, %rd3680, 977, %rd3694;
	setp.lt.u64 	%p3074, %rd27181, %rd3694;
	selp.u64 	%rd15646, 1, 0, %p3074;
	add.s64 	%rd15647, %rd15645, %rd15646;
	add.s64 	%rd15648, %rd15647, %rd27174;
	max.u64 	%rd15649, %rd15647, %rd27174;
	setp.gt.u64 	%p3075, %rd15649, %rd15648;
	selp.u64 	%rd15650, 1, 0, %p3075;
	add.s64 	%rd15651, %rd27173, %rd15650;
	mul.hi.u64 	%rd15652, %rd3681, %rd15644;
	mad.lo.s64 	%rd27180, %rd3681, 977, %rd15648;
	setp.lt.u64 	%p3076, %rd27180, %rd15648;
	selp.u64 	%rd15653, 1, 0, %p3076;
	add.s64 	%rd15654, %rd15651, %rd15652;
	add.s64 	%rd3701, %rd15654, %rd15653;
	setp.eq.s64 	%p3077, %rd3701, 0;
	@%p3077 bra 	$L__BB0_1479;
	shl.b64 	%rd15655, %rd3701, 32;
	shr.u64 	%rd15656, %rd3701, 32;
	add.s64 	%rd3705, %rd27183, %rd15655;
	setp.lt.u64 	%p3078, %rd3705, %rd27183;
	selp.u64 	%rd15657, 1, 0, %p3078;
	add.s64 	%rd15658, %rd15656, %rd15657;
	add.s64 	%rd3706, %rd15658, %rd27190;
	max.u64 	%rd15659, %rd15658, %rd27190;
	setp.le.u64 	%p3079, %rd15659, %rd3706;
	@%p3079 bra 	$L__BB0_1477;
	add.s64 	%rd27181, %rd27181, 1;
	setp.eq.s64 	%p3080, %rd27181, 0;
	selp.u64 	%rd15660, 1, 0, %p3080;
	add.s64 	%rd27180, %rd27180, %rd15660;
$L__BB0_1477:
	mov.b64 	%rd15661, 977;
	mul.hi.u64 	%rd15662, %rd3701, %rd15661;
	mad.lo.s64 	%rd27183, %rd3701, 977, %rd3705;
	setp.lt.u64 	%p3081, %rd27183, %rd3705;
	selp.u64 	%rd15663, 1, 0, %p3081;
	add.s64 	%rd15664, %rd15662, %rd15663;
	add.s64 	%rd27190, %rd15664, %rd3706;
	max.u64 	%rd15665, %rd15664, %rd3706;
	setp.le.u64 	%p3082, %rd15665, %rd27190;
	@%p3082 bra 	$L__BB0_1479;
	add.s64 	%rd27181, %rd27181, 1;
	setp.eq.s64 	%p3083, %rd27181, 0;
	selp.u64 	%rd15666, 1, 0, %p3083;
	add.s64 	%rd27180, %rd27180, %rd15666;
$L__BB0_1479:
	setp.gt.u64 	%p3084, %rd27180, %rd15465;
	@%p3084 bra 	$L__BB0_1485;
	setp.lt.u64 	%p3085, %rd27180, %rd15465;
	mov.u64 	%rd27187, %rd27183;
	@%p3085 bra 	$L__BB0_1486;
	ld.const.u64 	%rd3720, [SECP256K1_P+16];
	setp.gt.u64 	%p3086, %rd27181, %rd3720;
	@%p3086 bra 	$L__BB0_1485;
	setp.lt.u64 	%p3087, %rd27181, %rd3720;
	mov.u64 	%rd27187, %rd27183;
	@%p3087 bra 	$L__BB0_1486;
	ld.const.u64 	%rd3721, [SECP256K1_P+8];
	setp.gt.u64 	%p3088, %rd27190, %rd3721;
	@%p3088 bra 	$L__BB0_1485;
	setp.lt.u64 	%p3089, %rd27190, %rd3721;
	ld.const.u64 	%rd15667, [SECP256K1_P];
	setp.lt.u64 	%p3090, %rd27183, %rd15667;
	or.pred  	%p3091, %p3089, %p3090;
	mov.u64 	%rd27187, %rd27183;
	@%p3091 bra 	$L__BB0_1486;
$L__BB0_1485:
	ld.const.u64 	%rd15669, [SECP256K1_P];
	sub.s64 	%rd27187, %rd27183, %rd15669;
	setp.lt.u64 	%p3092, %rd27183, %rd15669;
	selp.u64 	%rd15670, 1, 0, %p3092;
	ld.const.u64 	%rd15671, [SECP256K1_P+8];
	sub.s64 	%rd15672, %rd27190, %rd15671;
	setp.lt.u64 	%p3093, %rd27190, %rd15671;
	selp.s64 	%rd15673, -1, 0, %p3092;
	add.s64 	%rd27190, %rd15672, %rd15673;
	setp.lt.u64 	%p3094, %rd15672, %rd15670;
	or.pred  	%p3095, %p3093, %p3094;
	selp.u64 	%rd15674, 1, 0, %p3095;
	ld.const.u64 	%rd15675, [SECP256K1_P+16];
	sub.s64 	%rd15676, %rd27181, %rd15675;
	setp.lt.u64 	%p3096, %rd27181, %rd15675;
	selp.s64 	%rd15677, -1, 0, %p3095;
	add.s64 	%rd27181, %rd15676, %rd15677;
	setp.lt.u64 	%p3097, %rd15676, %rd15674;
	or.pred  	%p3098, %p3096, %p3097;
	selp.s64 	%rd15678, -1, 0, %p3098;
	sub.s64 	%rd15679, %rd27180, %rd15465;
	add.s64 	%rd27180, %rd15679, %rd15678;
$L__BB0_1486:
	setp.gt.u64 	%p3099, %rd27180, %rd15465;
	@%p3099 bra 	$L__BB0_1495;
	bra.uni 	$L__BB0_1496;
$L__BB0_1487:
	add.s64 	%rd27170, %rd27170, 1;
	setp.ne.s64 	%p3059, %rd27170, 0;
	@%p3059 bra 	$L__BB0_1469;
	add.s64 	%rd27169, %rd27169, 1;
	setp.eq.s64 	%p3060, %rd27169, 0;
	selp.u64 	%rd27168, 1, 0, %p3060;
	mov.b64 	%rd27170, 0;
	bra.uni 	$L__BB0_1469;
$L__BB0_1489:
	add.s64 	%rd27175, %rd27175, 1;
	setp.ne.s64 	%p3069, %rd27175, 0;
	@%p3069 bra 	$L__BB0_1472;
	add.s64 	%rd27174, %rd27174, 1;
	setp.eq.s64 	%p3070, %rd27174, 0;
	selp.u64 	%rd15637, 1, 0, %p3070;
	add.s64 	%rd27173, %rd27173, %rd15637;
	mov.b64 	%rd27175, 0;
	bra.uni 	$L__BB0_1472;
$L__BB0_1491:
	ld.const.u64 	%rd3726, [SECP256K1_P+16];
	setp.gt.u64 	%p3101, %rd27181, %rd3726;
	@%p3101 bra 	$L__BB0_1495;
	setp.lt.u64 	%p3102, %rd27181, %rd3726;
	mov.u64 	%rd27191, %rd27187;
	@%p3102 bra 	$L__BB0_1497;
	ld.const.u64 	%rd3727, [SECP256K1_P+8];
	setp.gt.u64 	%p3103, %rd27190, %rd3727;
	@%p3103 bra 	$L__BB0_1495;
	setp.lt.u64 	%p3104, %rd27190, %rd3727;
	ld.const.u64 	%rd15680, [SECP256K1_P];
	setp.lt.u64 	%p3105, %rd27187, %rd15680;
	or.pred  	%p3106, %p3104, %p3105;
	mov.u64 	%rd27191, %rd27187;
	@%p3106 bra 	$L__BB0_1497;
$L__BB0_1495:
	ld.const.u64 	%rd15682, [SECP256K1_P];
	sub.s64 	%rd27191, %rd27187, %rd15682;
	setp.lt.u64 	%p3107, %rd27187, %rd15682;
	selp.u64 	%rd15683, 1, 0, %p3107;
	ld.const.u64 	%rd15684, [SECP256K1_P+8];
	sub.s64 	%rd15685, %rd27190, %rd15684;
	setp.lt.u64 	%p3108, %rd27190, %rd15684;
	selp.s64 	%rd15686, -1, 0, %p3107;
	add.s64 	%rd27190, %rd15685, %rd15686;
	setp.lt.u64 	%p3109, %rd15685, %rd15683;
	or.pred  	%p3110, %p3108, %p3109;
	selp.u64 	%rd15687, 1, 0, %p3110;
	ld.const.u64 	%rd15688, [SECP256K1_P+16];
	sub.s64 	%rd15689, %rd27181, %rd15688;
	setp.lt.u64 	%p3111, %rd27181, %rd15688;
	selp.s64 	%rd15690, -1, 0, %p3110;
	add.s64 	%rd27181, %rd15689, %rd15690;
	setp.lt.u64 	%p3112, %rd15689, %rd15687;
	or.pred  	%p3113, %p3111, %p3112;
	selp.s64 	%rd15691, -1, 0, %p3113;
	sub.s64 	%rd15692, %rd27180, %rd15465;
	add.s64 	%rd27180, %rd15692, %rd15691;
	bra.uni 	$L__BB0_1497;
$L__BB0_1496:
	setp.lt.u64 	%p3100, %rd27180, %rd15465;
	mov.u64 	%rd27191, %rd27187;
	@%p3100 bra 	$L__BB0_1497;
	bra.uni 	$L__BB0_1491;
$L__BB0_1497:
	setp.gt.u64 	%p3114, %rd27140, %rd27180;
	@%p3114 bra 	$L__BB0_1503;
	setp.lt.u64 	%p3115, %rd27140, %rd27180;
	@%p3115 bra 	$L__BB0_1504;
	setp.gt.u64 	%p3116, %rd27141, %rd27181;
	@%p3116 bra 	$L__BB0_1503;
	setp.lt.u64 	%p3117, %rd27141, %rd27181;
	@%p3117 bra 	$L__BB0_1504;
	setp.gt.u64 	%p3118, %rd27150, %rd27190;
	@%p3118 bra 	$L__BB0_1503;
	setp.lt.u64 	%p3119, %rd27150, %rd27190;
	setp.lt.u64 	%p3120, %rd27151, %rd27191;
	or.pred  	%p3121, %p3119, %p3120;
	@%p3121 bra 	$L__BB0_1504;
$L__BB0_1503:
	setp.lt.u64 	%p3136, %rd27151, %rd27191;
	selp.u64 	%rd15713, 1, 0, %p3136;
	sub.s64 	%rd15714, %rd27150, %rd27190;
	setp.lt.u64 	%p3137, %rd27150, %rd27190;
	selp.s64 	%rd15715, -1, 0, %p3136;
	add.s64 	%rd28316, %rd15714, %rd15715;
	setp.lt.u64 	%p3138, %rd15714, %rd15713;
	or.pred  	%p3139, %p3137, %p3138;
	selp.u64 	%rd15716, 1, 0, %p3139;
	sub.s64 	%rd15717, %rd27141, %rd27181;
	setp.lt.u64 	%p3140, %rd27141, %rd27181;
	selp.s64 	%rd15718, -1, 0, %p3139;
	add.s64 	%rd28315, %rd15717, %rd15718;
	setp.lt.u64 	%p3141, %rd15717, %rd15716;
	or.pred  	%p3142, %p3140, %p3141;
	selp.s64 	%rd15719, -1, 0, %p3142;
	sub.s64 	%rd15720, %rd27140, %rd27180;
	add.s64 	%rd28314, %rd15720, %rd15719;
	bra.uni 	$L__BB0_1505;
$L__BB0_1504:
	ld.const.u64 	%rd15693, [SECP256K1_P];
	add.s64 	%rd27151, %rd15693, %rd27151;
	setp.lt.u64 	%p3122, %rd27151, %rd15693;
	selp.u64 	%rd15694, 1, 0, %p3122;
	ld.const.u64 	%rd15695, [SECP256K1_P+8];
	add.s64 	%rd15696, %rd15695, %rd27150;
	setp.lt.u64 	%p3123, %rd15696, %rd15695;
	add.s64 	%rd15697, %rd15696, %rd15694;
	setp.lt.u64 	%p3124, %rd15697, %rd15696;
	or.pred  	%p3125, %p3123, %p3124;
	selp.u64 	%rd15698, 1, 0, %p3125;
	ld.const.u64 	%rd15699, [SECP256K1_P+16];
	add.s64 	%rd15700, %rd15699, %rd27141;
	setp.lt.u64 	%p3126, %rd15700, %rd15699;
	add.s64 	%rd15701, %rd15700, %rd15698;
	setp.lt.u64 	%p3127, %rd15701, %rd15700;
	or.pred  	%p3128, %p3126, %p3127;
	selp.u64 	%rd15702, 1, 0, %p3128;
	add.s64 	%rd15703, %rd15465, %rd27140;
	add.s64 	%rd15704, %rd15703, %rd15702;
	setp.lt.u64 	%p3129, %rd27151, %rd27191;
	selp.u64 	%rd15705, 1, 0, %p3129;
	sub.s64 	%rd15706, %rd15697, %rd27190;
	setp.lt.u64 	%p3130, %rd15697, %rd27190;
	selp.s64 	%rd15707, -1, 0, %p3129;
	add.s64 	%rd28316, %rd15706, %rd15707;
	setp.lt.u64 	%p3131, %rd15706, %rd15705;
	or.pred  	%p3132, %p3130, %p3131;
	selp.u64 	%rd15708, 1, 0, %p3132;
	sub.s64 	%rd15709, %rd15701, %rd27181;
	setp.lt.u64 	%p3133, %rd15701, %rd27181;
	selp.s64 	%rd15710, -1, 0, %p3132;
	add.s64 	%rd28315, %rd15709, %rd15710;
	setp.lt.u64 	%p3134, %rd15709, %rd15708;
	or.pred  	%p3135, %p3133, %p3134;
	selp.s64 	%rd15711, -1, 0, %p3135;
	sub.s64 	%rd15712, %rd15704, %rd27180;
	add.s64 	%rd28314, %rd15712, %rd15711;
$L__BB0_1505:
	sub.s64 	%rd28317, %rd27151, %rd27191;
	mov.b64 	%rd27197, 0;
	st.local.v2.u64 	[%rd55+32], {%rd27197, %rd27197};
	st.local.v2.u64 	[%rd55+48], {%rd27197, %rd27197};
	mov.b64 	%rd15722, 1;
	mul.hi.u64 	%rd27200, %rd26279, %rd15722;
	mul.hi.u64 	%rd27196, %rd26279, %rd27197;
	st.local.v2.u64 	[%rd55], {%rd26279, %rd27200};
	st.local.v2.u64 	[%rd55+16], {%rd27196, %rd27196};
	setp.eq.s64 	%p3143, %rd27196, 0;
	mov.u64 	%rd27198, %rd27197;
	mov.u64 	%rd27199, %rd27197;
	@%p3143 bra 	$L__BB0_1509;
	mov.b32 	%r4577, 4;
$L__BB0_1507:
	mul.wide.u32 	%rd15724, %r4577, 8;
	add.s64 	%rd15725, %rd55, %rd15724;
	ld.local.u64 	%rd15726, [%rd15725];
	add.s64 	%rd15727, %rd15726, %rd27196;
	setp.lt.u64 	%p3144, %rd15727, %rd15726;
	st.local.u64 	[%rd15725], %rd15727;
	add.s32 	%r4577, %r4577, 1;
	mov.b64 	%rd27196, 1;
	@%p3144 bra 	$L__BB0_1507;
	ld.local.u64 	%rd27200, [%rd55+8];
	ld.local.v2.u64 	{%rd27199, %rd27198}, [%rd55+16];
	ld.local.u64 	%rd27197, [%rd55+32];
$L__BB0_1509:
	mov.b64 	%rd15728, 1;
	mul.hi.u64 	%rd15729, %rd26278, %rd15728;
	add.s64 	%rd15730, %rd27200, %rd26278;
	setp.lt.u64 	%p3145, %rd15730, %rd27200;
	selp.u64 	%rd15731, 1, 0, %p3145;
	st.local.u64 	[%rd55+8], %rd15730;
	add.s64 	%rd15732, %rd15729, %rd15731;
	mov.b64 	%rd15733, 0;
	mul.hi.u64 	%rd15734, %rd26278, %rd15733;
	add.s64 	%rd27204, %rd27199, %rd15732;
	setp.lt.u64 	%p3146, %rd27204, %rd27199;
	selp.u64 	%rd15735, 1, 0, %p3146;
	add.s64 	%rd15736, %rd15734, %rd15735;
	add.s64 	%rd27203, %rd27198, %rd15736;
	setp.lt.u64 	%p3147, %rd27203, %rd27198;
	selp.u64 	%rd15737, 1, 0, %p3147;
	st.local.v2.u64 	[%rd55+16], {%rd27204, %rd27203};
	add.s64 	%rd15738, %rd15734, %rd15737;
	add.s64 	%rd27202, %rd27197, %rd15738;
	setp.lt.u64 	%p3148, %rd27202, %rd27197;
	selp.u64 	%rd15739, 1, 0, %p3148;
	st.local.u64 	[%rd55+32], %rd27202;
	add.s64 	%rd27201, %rd15734, %rd15739;
	setp.eq.s64 	%p3149, %rd27201, 0;
	@%p3149 bra 	$L__BB0_1513;
	mov.b32 	%r4578, 5;
$L__BB0_1511:
	mul.wide.u32 	%rd15741, %r4578, 8;
	add.s64 	%rd15742, %rd55, %rd15741;
	ld.local.u64 	%rd15743, [%rd15742];
	add.s64 	%rd15744, %rd15743, %rd27201;
	setp.lt.u64 	%p3150, %rd15744, %rd15743;
	st.local.u64 	[%rd15742], %rd15744;
	add.s32 	%r4578, %r4578, 1;
	mov.b64 	%rd27201, 1;
	@%p3150 bra 	$L__BB0_1511;
	ld.local.v2.u64 	{%rd27204, %rd27203}, [%rd55+16];
	ld.local.u64 	%rd27202, [%rd55+32];
$L__BB0_1513:
	mov.b64 	%rd15745, 1;
	mul.hi.u64 	%rd15746, %rd26277, %rd15745;
	add.s64 	%rd15747, %rd27204, %rd26277;
	setp.lt.u64 	%p3151, %rd15747, %rd27204;
	selp.u64 	%rd15748, 1, 0, %p3151;
	add.s64 	%rd15749, %rd15746, %rd15748;
	mov.b64 	%rd15750, 0;
	mul.hi.u64 	%rd15751, %rd26277, %rd15750;
	add.s64 	%rd27208, %rd27203, %rd15749;
	setp.lt.u64 	%p3152, %rd27208, %rd27203;
	selp.u64 	%rd15752, 1, 0, %p3152;
	st.local.v2.u64 	[%rd55+16], {%rd15747, %rd27208};
	add.s64 	%rd15753, %rd15751, %rd15752;
	add.s64 	%rd27207, %rd27202, %rd15753;
	setp.lt.u64 	%p3153, %rd27207, %rd27202;
	selp.u64 	%rd15754, 1, 0, %p3153;
	add.s64 	%rd15755, %rd15751, %rd15754;
	ld.local.u64 	%rd15756, [%rd55+40];
	add.s64 	%rd27206, %rd15756, %rd15755;
	setp.lt.u64 	%p3154, %rd27206, %rd15756;
	selp.u64 	%rd15757, 1, 0, %p3154;
	st.local.v2.u64 	[%rd55+32], {%rd27207, %rd27206};
	add.s64 	%rd27205, %rd15751, %rd15757;
	setp.eq.s64 	%p3155, %rd27205, 0;
	@%p3155 bra 	$L__BB0_1517;
	mov.b32 	%r4579, 6;
$L__BB0_1515:
	mul.wide.u32 	%rd15759, %r4579, 8;
	add.s64 	%rd15760, %rd55, %rd15759;
	ld.local.u64 	%rd15761, [%rd15760];
	add.s64 	%rd15762, %rd15761, %rd27205;
	setp.lt.u64 	%p3156, %rd15762, %rd15761;
	st.local.u64 	[%rd15760], %rd15762;
	add.s32 	%r4579, %r4579, 1;
	mov.b64 	%rd27205, 1;
	@%p3156 bra 	$L__BB0_1515;
	ld.local.u64 	%rd27208, [%rd55+24];
	ld.local.v2.u64 	{%rd27207, %rd27206}, [%rd55+32];
$L__BB0_1517:
	mov.b64 	%rd15763, 1;
	mul.hi.u64 	%rd15764, %rd26276, %rd15763;
	add.s64 	%rd27213, %rd27208, %rd26276;
	setp.lt.u64 	%p3157, %rd27213, %rd27208;
	selp.u64 	%rd15765, 1, 0, %p3157;
	st.local.u64 	[%rd55+24], %rd27213;
	add.s64 	%rd15766, %rd15764, %rd15765;
	mov.b64 	%rd15767, 0;
	mul.hi.u64 	%rd15768, %rd26276, %rd15767;
	add.s64 	%rd27210, %rd27207, %rd15766;
	setp.lt.u64 	%p3158, %rd27210, %rd27207;
	selp.u64 	%rd15769, 1, 0, %p3158;
	add.s64 	%rd15770, %rd15768, %rd15769;
	add.s64 	%rd15771, %rd27206, %rd15770;
	setp.lt.u64 	%p3159, %rd15771, %rd27206;
	selp.u64 	%rd15772, 1, 0, %p3159;
	st.local.v2.u64 	[%rd55+32], {%rd27210, %rd15771};
	add.s64 	%rd15773, %rd15768, %rd15772;
	ld.local.u64 	%rd15774, [%rd55+48];
	add.s64 	%rd15775, %rd15774, %rd15773;
	setp.lt.u64 	%p3160, %rd15775, %rd15774;
	selp.u64 	%rd15776, 1, 0, %p3160;
	st.local.u64 	[%rd55+48], %rd15775;
	add.s64 	%rd27209, %rd15768, %rd15776;
	setp.eq.s64 	%p3161, %rd27209, 0;
	@%p3161 bra 	$L__BB0_1521;
	mov.b32 	%r4580, 7;
$L__BB0_1519:
	mul.wide.u32 	%rd15778, %r4580, 8;
	add.s64 	%rd15779, %rd55, %rd15778;
	ld.local.u64 	%rd15780, [%rd15779];
	add.s64 	%rd15781, %rd15780, %rd27209;
	setp.lt.u64 	%p3162, %rd15781, %rd15780;
	st.local.u64 	[%rd15779], %rd15781;
	add.s32 	%r4580, %r4580, 1;
	mov.b64 	%rd27209, 1;
	@%p3162 bra 	$L__BB0_1519;
	ld.local.u64 	%rd27213, [%rd55+24];
	ld.local.u64 	%rd27210, [%rd55+32];
$L__BB0_1521:
	ld.local.u64 	%rd15783, [%rd55+8];
	ld.local.u64 	%rd27214, [%rd55+16];
	shl.b64 	%rd15784, %rd27210, 32;
	shr.u64 	%rd15785, %rd27210, 32;
	add.s64 	%rd3794, %rd26279, %rd15784;
	setp.lt.u64 	%p3163, %rd3794, %rd26279;
	selp.u64 	%rd15786, 1, 0, %p3163;
	add.s64 	%rd15787, %rd15785, %rd15786;
	add.s64 	%rd3795, %rd15787, %rd15783;
	max.u64 	%rd15788, %rd15787, %rd15783;
	setp.gt.u64 	%p3164, %rd15788, %rd3795;
	mov.b64 	%rd27212, 0;
	@%p3164 bra 	$L__BB0_1540;
$L__BB0_1522:
	ld.local.u64 	%rd3799, [%rd55+40];
	shl.b64 	%rd15791, %rd3799, 32;
	shr.u64 	%rd15792, %rd3799, 32;
	add.s64 	%rd3800, %rd3795, %rd15791;
	setp.lt.u64 	%p3167, %rd3800, %rd3795;
	selp.u64 	%rd15793, 1, 0, %p3167;
	add.s64 	%rd15794, %rd15792, %rd15793;
	add.s64 	%rd3801, %rd15794, %rd27214;
	max.u64 	%rd15795, %rd15794, %rd27214;
	setp.le.u64 	%p3168, %rd15795, %rd3801;
	@%p3168 bra 	$L__BB0_1524;
	add.s64 	%rd27213, %rd27213, 1;
	setp.eq.s64 	%p3169, %rd27213, 0;
	selp.u64 	%rd15796, 1, 0, %p3169;
	add.s64 	%rd27212, %rd27212, %rd15796;
$L__BB0_1524:
	ld.local.v2.u64 	{%rd3806, %rd3807}, [%rd55+48];
	shl.b64 	%rd15797, %rd3806, 32;
	shr.u64 	%rd15798, %rd3806, 32;
	add.s64 	%rd27219, %rd3801, %rd15797;
	setp.lt.u64 	%p3170, %rd27219, %rd3801;
	selp.u64 	%rd15799, 1, 0, %p3170;
	add.s64 	%rd15800, %rd15798, %rd15799;
	add.s64 	%rd15801, %rd15800, %rd27213;
	max.u64 	%rd15802, %rd15800, %rd27213;
	setp.gt.u64 	%p3171, %rd15802, %rd15801;
	selp.u64 	%rd15803, 1, 0, %p3171;
	add.s64 	%rd15804, %rd27212, %rd15803;
	shl.b64 	%rd15805, %rd3807, 32;
	shr.u64 	%rd15806, %rd3807, 32;
	add.s64 	%rd27218, %rd15801, %rd15805;
	setp.lt.u64 	%p3172, %rd27218, %rd15801;
	selp.u64 	%rd15807, 1, 0, %p3172;
	add.s64 	%rd15808, %rd15804, %rd15806;
	add.s64 	%rd27217, %rd15808, %rd15807;
	mov.b64 	%rd15809, 977;
	mul.hi.u64 	%rd15810, %rd27210, %rd15809;
	mad.lo.s64 	%rd27227, %rd27210, 977, %rd3794;
	setp.lt.u64 	%p3173, %rd27227, %rd3794;
	selp.u64 	%rd15811, 1, 0, %p3173;
	add.s64 	%rd15812, %rd15810, %rd15811;
	add.s64 	%rd3812, %rd15812, %rd3800;
	max.u64 	%rd15813, %rd15812, %rd3800;
	setp.gt.u64 	%p3174, %rd15813, %rd3812;
	@%p3174 bra 	$L__BB0_1542;
$L__BB0_1525:
	mov.b64 	%rd15816, 977;
	mul.hi.u64 	%rd15817, %rd3799, %rd15816;
	mad.lo.s64 	%rd27230, %rd3799, 977, %rd3812;
	setp.lt.u64 	%p3177, %rd27230, %rd3812;
	selp.u64 	%rd15818, 1, 0, %p3177;
	add.s64 	%rd15819, %rd15817, %rd15818;
	add.s64 	%rd3820, %rd15819, %rd27219;
	max.u64 	%rd15820, %rd15819, %rd27219;
	setp.le.u64 	%p3178, %rd15820, %rd3820;
	@%p3178 bra 	$L__BB0_1527;
	add.s64 	%rd27218, %rd27218, 1;
	setp.eq.s64 	%p3179, %rd27218, 0;
	selp.u64 	%rd15821, 1, 0, %p3179;
	add.s64 	%rd27217, %rd27217, %rd15821;
$L__BB0_1527:
	mov.b64 	%rd15822, 977;
	mul.hi.u64 	%rd15823, %rd3806, %rd15822;
	mad.lo.s64 	%rd27225, %rd3806, 977, %rd3820;
	setp.lt.u64 	%p3180, %rd27225, %rd3820;
	selp.u64 	%rd15824, 1, 0, %p3180;
	add.s64 	%rd15825, %rd15823, %rd15824;
	add.s64 	%rd15826, %rd15825, %rd27218;
	max.u64 	%rd15827, %rd15825, %rd27218;
	setp.gt.u64 	%p3181, %rd15827, %rd15826;
	selp.u64 	%rd15828, 1, 0, %p3181;
	add.s64 	%rd15829, %rd27217, %rd15828;
	mul.hi.u64 	%rd15830, %rd3807, %rd15822;
	mad.lo.s64 	%rd27224, %rd3807, 977, %rd15826;
	setp.lt.u64 	%p3182, %rd27224, %rd15826;
	selp.u64 	%rd15831, 1, 0, %p3182;
	add.s64 	%rd15832, %rd15829, %rd15830;
	add.s64 	%rd3827, %rd15832, %rd15831;
	setp.eq.s64 	%p3183, %rd3827, 0;
	@%p3183 bra 	$L__BB0_1532;
	shl.b64 	%rd15833, %rd3827, 32;
	shr.u64 	%rd15834, %rd3827, 32;
	add.s64 	%rd3831, %rd27227, %rd15833;
	setp.lt.u64 	%p3184, %rd3831, %rd27227;
	selp.u64 	%rd15835, 1, 0, %p3184;
	add.s64 	%rd15836, %rd15834, %rd15835;
	add.s64 	%rd3832, %rd15836, %rd27230;
	max.u64 	%rd15837, %rd15836, %rd27230;
	setp.le.u64 	%p3185, %rd15837, %rd3832;
	@%p3185 bra 	$L__BB0_1530;
	add.s64 	%rd27225, %rd27225, 1;
	setp.eq.s64 	%p3186, %rd27225, 0;
	selp.u64 	%rd15838, 1, 0, %p3186;
	add.s64 	%rd27224, %rd27224, %rd15838;
$L__BB0_1530:
	mov.b64 	%rd15839, 977;
	mul.hi.u64 	%rd15840, %rd3827, %rd15839;
	mad.lo.s64 	%rd27227, %rd3827, 977, %rd3831;
	setp.lt.u64 	%p3187, %rd27227, %rd3831;
	selp.u64 	%rd15841, 1, 0, %p3187;
	add.s64 	%rd15842, %rd15840, %rd15841;
	add.s64 	%rd27230, %rd15842, %rd3832;
	max.u64 	%rd15843, %rd15842, %rd3832;
	setp.le.u64 	%p3188, %rd15843, %rd27230;
	@%p3188 bra 	$L__BB0_1532;
	add.s64 	%rd27225, %rd27225, 1;
	setp.eq.s64 	%p3189, %rd27225, 0;
	selp.u64 	%rd15844, 1, 0, %p3189;
	add.s64 	%rd27224, %rd27224, %rd15844;
$L__BB0_1532:
	ld.const.u64 	%rd3845, [SECP256K1_P+16];
	ld.const.u64 	%rd3846, [SECP256K1_P+8];
	ld.const.u64 	%rd3847, [SECP256K1_P];
	setp.gt.u64 	%p3190, %rd27224, %rd15465;
	@%p3190 bra 	$L__BB0_1538;
	setp.lt.u64 	%p3191, %rd27224, %rd15465;
	mov.u64 	%rd27231, %rd27227;
	@%p3191 bra 	$L__BB0_1539;
	setp.gt.u64 	%p3192, %rd27225, %rd3845;
	@%p3192 bra 	$L__BB0_1538;
	setp.lt.u64 	%p3193, %rd27225, %rd3845;
	mov.u64 	%rd27231, %rd27227;
	@%p3193 bra 	$L__BB0_1539;
	setp.gt.u64 	%p3194, %rd27230, %rd3846;
	@%p3194 bra 	$L__BB0_1538;
	setp.lt.u64 	%p3195, %rd27230, %rd3846;
	setp.lt.u64 	%p3196, %rd27227, %rd3847;
	or.pred  	%p3197, %p3195, %p3196;
	mov.u64 	%rd27231, %rd27227;
	@%p3197 bra 	$L__BB0_1539;
$L__BB0_1538:
	sub.s64 	%rd27231, %rd27227, %rd3847;
	setp.lt.u64 	%p3198, %rd27227, %rd3847;
	selp.u64 	%rd15845, 1, 0, %p3198;
	sub.s64 	%rd15846, %rd27230, %rd3846;
	setp.lt.u64 	%p3199, %rd27230, %rd3846;
	selp.s64 	%rd15847, -1, 0, %p3198;
	add.s64 	%rd27230, %rd15846, %rd15847;
	setp.lt.u64 	%p3200, %rd15846, %rd15845;
	or.pred  	%p3201, %p3199, %p3200;
	selp.u64 	%rd15848, 1, 0, %p3201;
	sub.s64 	%rd15849, %rd27225, %rd3845;
	setp.lt.u64 	%p3202, %rd27225, %rd3845;
	selp.s64 	%rd15850, -1, 0, %p3201;
	add.s64 	%rd27225, %rd15849, %rd15850;
	setp.lt.u64 	%p3203, %rd15849, %rd15848;
	or.pred  	%p3204, %p3202, %p3203;
	selp.s64 	%rd15851, -1, 0, %p3204;
	sub.s64 	%rd15852, %rd27224, %rd15465;
	add.s64 	%rd27224, %rd15852, %rd15851;
$L__BB0_1539:
	setp.gt.u64 	%p3205, %rd27224, %rd15465;
	@%p3205 bra 	$L__BB0_1548;
	bra.uni 	$L__BB0_1549;
$L__BB0_1540:
	add.s64 	%rd27214, %rd27214, 1;
	setp.ne.s64 	%p3165, %rd27214, 0;
	@%p3165 bra 	$L__BB0_1522;
	add.s64 	%rd27213, %rd27213, 1;
	setp.eq.s64 	%p3166, %rd27213, 0;
	selp.u64 	%rd27212, 1, 0, %p3166;
	mov.b64 	%rd27214, 0;
	bra.uni 	$L__BB0_1522;
$L__BB0_1542:
	add.s64 	%rd27219, %rd27219, 1;
	setp.ne.s64 	%p3175, %rd27219, 0;
	@%p3175 bra 	$L__BB0_1525;
	add.s64 	%rd27218, %rd27218, 1;
	setp.eq.s64 	%p3176, %rd27218, 0;
	selp.u64 	%rd15815, 1, 0, %p3176;
	add.s64 	%rd27217, %rd27217, %rd15815;
	mov.b64 	%rd27219, 0;
	bra.uni 	$L__BB0_1525;
$L__BB0_1544:
	setp.gt.u64 	%p3207, %rd27225, %rd3845;
	@%p3207 bra 	$L__BB0_1548;
	setp.lt.u64 	%p3208, %rd27225, %rd3845;
	mov.u64 	%rd27235, %rd27231;
	@%p3208 bra 	$L__BB0_1550;
	setp.gt.u64 	%p3209, %rd27230, %rd3846;
	@%p3209 bra 	$L__BB0_1548;
	setp.lt.u64 	%p3210, %rd27230, %rd3846;
	setp.lt.u64 	%p3211, %rd27231, %rd3847;
	or.pred  	%p3212, %p3210, %p3211;
	mov.u64 	%rd27235, %rd27231;
	@%p3212 bra 	$L__BB0_1550;
$L__BB0_1548:
	sub.s64 	%rd27235, %rd27231, %rd3847;
	setp.lt.u64 	%p3213, %rd27231, %rd3847;
	selp.u64 	%rd15853, 1, 0, %p3213;
	sub.s64 	%rd15854, %rd27230, %rd3846;
	setp.lt.u64 	%p3214, %rd27230, %rd3846;
	selp.s64 	%rd15855, -1, 0, %p3213;
	add.s64 	%rd27230, %rd15854, %rd15855;
	setp.lt.u64 	%p3215, %rd15854, %rd15853;
	or.pred  	%p3216, %p3214, %p3215;
	selp.u64 	%rd15856, 1, 0, %p3216;
	sub.s64 	%rd15857, %rd27225, %rd3845;
	setp.lt.u64 	%p3217, %rd27225, %rd3845;
	selp.s64 	%rd15858, -1, 0, %p3216;
	add.s64 	%rd27225, %rd15857, %rd15858;
	setp.lt.u64 	%p3218, %rd15857, %rd15856;
	or.pred  	%p3219, %p3217, %p3218;
	selp.s64 	%rd15859, -1, 0, %p3219;
	sub.s64 	%rd15860, %rd27224, %rd15465;
	add.s64 	%rd27224, %rd15860, %rd15859;
	bra.uni 	$L__BB0_1550;
$L__BB0_1549:
	setp.lt.u64 	%p3206, %rd27224, %rd15465;
	mov.u64 	%rd27235, %rd27231;
	@%p3206 bra 	$L__BB0_1550;
	bra.uni 	$L__BB0_1544;
$L__BB0_1550:
	mov.b64 	%rd27237, 0;
	st.local.v2.u64 	[%rd54+32], {%rd27237, %rd27237};
	st.local.v2.u64 	[%rd54+48], {%rd27237, %rd27237};
	mul.lo.s64 	%rd3865, %rd2997, %rd27235;
	mul.hi.u64 	%rd15862, %rd27235, %rd2997;
	mul.lo.s64 	%rd15863, %rd26930, %rd27235;
	mul.hi.u64 	%rd15864, %rd27235, %rd26930;
	add.s64 	%rd27240, %rd15863, %rd15862;
	setp.lt.u64 	%p3220, %rd27240, %rd15863;
	selp.u64 	%rd15865, 1, 0, %p3220;
	st.local.v2.u64 	[%rd54], {%rd3865, %rd27240};
	add.s64 	%rd15866, %rd15864, %rd15865;
	mul.lo.s64 	%rd15867, %rd26929, %rd27235;
	mul.hi.u64 	%rd15868, %rd27235, %rd26929;
	add.s64 	%rd27239, %rd15867, %rd15866;
	setp.lt.u64 	%p3221, %rd27239, %rd15867;
	selp.u64 	%rd15869, 1, 0, %p3221;
	add.s64 	%rd15870, %rd15868, %rd15869;
	mul.lo.s64 	%rd15871, %rd26928, %rd27235;
	mul.hi.u64 	%rd15872, %rd27235, %rd26928;
	add.s64 	%rd27238, %rd15871, %rd15870;
	setp.lt.u64 	%p3222, %rd27238, %rd15871;
	selp.u64 	%rd15873, 1, 0, %p3222;
	st.local.v2.u64 	[%rd54+16], {%rd27239, %rd27238};
	add.s64 	%rd27236, %rd15872, %rd15873;
	setp.eq.s64 	%p3223, %rd27236, 0;
	@%p3223 bra 	$L__BB0_1554;
	mov.b32 	%r4581, 4;
$L__BB0_1552:
	mul.wide.u32 	%rd15875, %r4581, 8;
	add.s64 	%rd15876, %rd54, %rd15875;
	ld.local.u64 	%rd15877, [%rd15876];
	add.s64 	%rd15878, %rd15877, %rd27236;
	setp.lt.u64 	%p3224, %rd15878, %rd15877;
	st.local.u64 	[%rd15876], %rd15878;
	add.s32 	%r4581, %r4581, 1;
	mov.b64 	%rd27236, 1;
	@%p3224 bra 	$L__BB0_1552;
	ld.local.u64 	%rd27240, [%rd54+8];
	ld.local.v2.u64 	{%rd27239, %rd27238}, [%rd54+16];
	ld.local.u64 	%rd27237, [%rd54+32];
$L__BB0_1554:
	mul.hi.u64 	%rd15879, %rd27230, %rd2997;
	mad.lo.s64 	%rd15880, %rd2997, %rd27230, %rd27240;
	setp.lt.u64 	%p3225, %rd15880, %rd27240;
	selp.u64 	%rd15881, 1, 0, %p3225;
	st.local.u64 	[%rd54+8], %rd15880;
	add.s64 	%rd15882, %rd15879, %rd15881;
	mul.hi.u64 	%rd15883, %rd27230, %rd26930;
	mad.lo.s64 	%rd15884, %rd26930, %rd27230, %rd27239;
	setp.lt.u64 	%p3226, %rd15884, %rd27239;
	selp.u64 	%rd15885, 1, 0, %p3226;
	add.s64 	%rd27244, %rd15884, %rd15882;
	setp.lt.u64 	%p3227, %rd27244, %rd15884;
	selp.u64 	%rd15886, 1, 0, %p3227;
	add.s64 	%rd15887, %rd15883, %rd15885;
	add.s64 	%rd15888, %rd15887, %rd15886;
	mul.hi.u64 	%rd15889, %rd27230, %rd26929;
	mad.lo.s64 	%rd15890, %rd26929, %rd27230, %rd27238;
	setp.lt.u64 	%p3228, %rd15890, %rd27238;
	selp.u64 	%rd15891, 1, 0, %p3228;
	add.s64 	%rd27243, %rd15890, %rd15888;
	setp.lt.u64 	%p3229, %rd27243, %rd15890;
	selp.u64 	%rd15892, 1, 0, %p3229;
	st.local.v2.u64 	[%rd54+16], {%rd27244, %rd27243};
	add.s64 	%rd15893, %rd15889, %rd15891;
	add.s64 	%rd15894, %rd15893, %rd15892;
	mul.hi.u64 	%rd15895, %rd27230, %rd26928;
	mad.lo.s64 	%rd15896, %rd26928, %rd27230, %rd27237;
	setp.lt.u64 	%p3230, %rd15896, %rd27237;
	selp.u64 	%rd15897, 1, 0, %p3230;
	add.s64 	%rd27242, %rd15896, %rd15894;
	setp.lt.u64 	%p3231, %rd27242, %rd15896;
	selp.u64 	%rd15898, 1, 0, %p3231;
	st.local.u64 	[%rd54+32], %rd27242;
	add.s64 	%rd15899, %rd15895, %rd15897;
	add.s64 	%rd27241, %rd15899, %rd15898;
	setp.eq.s64 	%p3232, %rd27241, 0;
	@%p3232 bra 	$L__BB0_1558;
	mov.b32 	%r4582, 5;
$L__BB0_1556:
	mul.wide.u32 	%rd15901, %r4582, 8;
	add.s64 	%rd15902, %rd54, %rd15901;
	ld.local.u64 	%rd15903, [%rd15902];
	add.s64 	%rd15904, %rd15903, %rd27241;
	setp.lt.u64 	%p3233, %rd15904, %rd15903;
	st.local.u64 	[%rd15902], %rd15904;
	add.s32 	%r4582, %r4582, 1;
	mov.b64 	%rd27241, 1;
	@%p3233 bra 	$L__BB0_1556;
	ld.local.v2.u64 	{%rd27244, %rd27243}, [%rd54+16];
	ld.local.u64 	%rd27242, [%rd54+32];
$L__BB0_1558:
	mul.hi.u64 	%rd15905, %rd27225, %rd2997;
	mad.lo.s64 	%rd15906, %rd2997, %rd27225, %rd27244;
	setp.lt.u64 	%p3234, %rd15906, %rd27244;
	selp.u64 	%rd15907, 1, 0, %p3234;
	add.s64 	%rd15908, %rd15905, %rd15907;
	mul.hi.u64 	%rd15909, %rd27225, %rd26930;
	mad.lo.s64 	%rd15910, %rd26930, %rd27225, %rd27243;
	setp.lt.u64 	%p3235, %rd15910, %rd27243;
	selp.u64 	%rd15911, 1, 0, %p3235;
	add.s64 	%rd27248, %rd15910, %rd15908;
	setp.lt.u64 	%p3236, %rd27248, %rd15910;
	selp.u64 	%rd15912, 1, 0, %p3236;
	st.local.v2.u64 	[%rd54+16], {%rd15906, %rd27248};
	add.s64 	%rd15913, %rd15909, %rd15911;
	add.s64 	%rd15914, %rd15913, %rd15912;
	mul.hi.u64 	%rd15915, %rd27225, %rd26929;
	mad.lo.s64 	%rd15916, %rd26929, %rd27225, %rd27242;
	setp.lt.u64 	%p3237, %rd15916, %rd27242;
	selp.u64 	%rd15917, 1, 0, %p3237;
	add.s64 	%rd27247, %rd15916, %rd15914;
	setp.lt.u64 	%p3238, %rd27247, %rd15916;
	selp.u64 	%rd15918, 1, 0, %p3238;
	add.s64 	%rd15919, %rd15915, %rd15917;
	add.s64 	%rd15920, %rd15919, %rd15918;
	mul.hi.u64 	%rd15921, %rd27225, %rd26928;
	ld.local.u64 	%rd15922, [%rd54+40];
	mad.lo.s64 	%rd15923, %rd26928, %rd27225, %rd15922;
	setp.lt.u64 	%p3239, %rd15923, %rd15922;
	selp.u64 	%rd15924, 1, 0, %p3239;
	add.s64 	%rd27246, %rd15923, %rd15920;
	setp.lt.u64 	%p3240, %rd27246, %rd15923;
	selp.u64 	%rd15925, 1, 0, %p3240;
	st.local.v2.u64 	[%rd54+32], {%rd27247, %rd27246};
	add.s64 	%rd15926, %rd15921, %rd15924;
	add.s64 	%rd27245, %rd15926, %rd15925;
	setp.eq.s64 	%p3241, %rd27245, 0;
	@%p3241 bra 	$L__BB0_1562;
	mov.b32 	%r4583, 6;
$L__BB0_1560:
	mul.wide.u32 	%rd15928, %r4583, 8;
	add.s64 	%rd15929, %rd54, %rd15928;
	ld.local.u64 	%rd15930, [%rd15929];
	add.s64 	%rd15931, %rd15930, %rd27245;
	setp.lt.u64 	%p3242, %rd15931, %rd15930;
	st.local.u64 	[%rd15929], %rd15931;
	add.s32 	%r4583, %r4583, 1;
	mov.b64 	%rd27245, 1;
	@%p3242 bra 	$L__BB0_1560;
	ld.local.u64 	%rd27248, [%rd54+24];
	ld.local.v2.u64 	{%rd27247, %rd27246}, [%rd54+32];
$L__BB0_1562:
	mul.hi.u64 	%rd15932, %rd27224, %rd2997;
	mad.lo.s64 	%rd27253, %rd2997, %rd27224, %rd27248;
	setp.lt.u64 	%p3243, %rd27253, %rd27248;
	selp.u64 	%rd15933, 1, 0, %p3243;
	st.local.u64 	[%rd54+24], %rd27253;
	add.s64 	%rd15934, %rd15932, %rd15933;
	mul.hi.u64 	%rd15935, %rd27224, %rd26930;
	mad.lo.s64 	%rd15936, %rd26930, %rd27224, %rd27247;
	setp.lt.u64 	%p3244, %rd15936, %rd27247;
	selp.u64 	%rd15937, 1, 0, %p3244;
	add.s64 	%rd27250, %rd15936, %rd15934;
	setp.lt.u64 	%p3245, %rd27250, %rd15936;
	selp.u64 	%rd15938, 1, 0, %p3245;
	add.s64 	%rd15939, %rd15935, %rd15937;
	add.s64 	%rd15940, %rd15939, %rd15938;
	mul.hi.u64 	%rd15941, %rd27224, %rd26929;
	mad.lo.s64 	%rd15942, %rd26929, %rd27224, %rd27246;
	setp.lt.u64 	%p3246, %rd15942, %rd27246;
	selp.u64 	%rd15943, 1, 0, %p3246;
	add.s64 	%rd15944, %rd15942, %rd15940;
	setp.lt.u64 	%p3247, %rd15944, %rd15942;
	selp.u64 	%rd15945, 1, 0, %p3247;
	st.local.v2.u64 	[%rd54+32], {%rd27250, %rd15944};
	add.s64 	%rd15946, %rd15941, %rd15943;
	add.s64 	%rd15947, %rd15946, %rd15945;
	mul.hi.u64 	%rd15948, %rd27224, %rd26928;
	ld.local.u64 	%rd15949, [%rd54+48];
	mad.lo.s64 	%rd15950, %rd26928, %rd27224, %rd15949;
	setp.lt.u64 	%p3248, %rd15950, %rd15949;
	selp.u64 	%rd15951, 1, 0, %p3248;
	add.s64 	%rd15952, %rd15950, %rd15947;
	setp.lt.u64 	%p3249, %rd15952, %rd15950;
	selp.u64 	%rd15953, 1, 0, %p3249;
	st.local.u64 	[%rd54+48], %rd15952;
	add.s64 	%rd15954, %rd15948, %rd15951;
	add.s64 	%rd27249, %rd15954, %rd15953;
	setp.eq.s64 	%p3250, %rd27249, 0;
	@%p3250 bra 	$L__BB0_1566;
	mov.b32 	%r4584, 7;
$L__BB0_1564:
	mul.wide.u32 	%rd15956, %r4584, 8;
	add.s64 	%rd15957, %rd54, %rd15956;
	ld.local.u64 	%rd15958, [%rd15957];
	add.s64 	%rd15959, %rd15958, %rd27249;
	setp.lt.u64 	%p3251, %rd15959, %rd15958;
	st.local.u64 	[%rd15957], %rd15959;
	add.s32 	%r4584, %r4584, 1;
	mov.b64 	%rd27249, 1;
	@%p3251 bra 	$L__BB0_1564;
	ld.local.u64 	%rd27253, [%rd54+24];
	ld.local.u64 	%rd27250, [%rd54+32];
$L__BB0_1566:
	ld.local.u64 	%rd15961, [%rd54+8];
	ld.local.u64 	%rd27254, [%rd54+16];
	shl.b64 	%rd15962, %rd27250, 32;
	shr.u64 	%rd15963, %rd27250, 32;
	add.s64 	%rd3910, %rd3865, %rd15962;
	setp.lt.u64 	%p3252, %rd3910, %rd3865;
	selp.u64 	%rd15964, 1, 0, %p3252;
	add.s64 	%rd15965, %rd15963, %rd15964;
	add.s64 	%rd3911, %rd15965, %rd15961;
	max.u64 	%rd15966, %rd15965, %rd15961;
	setp.gt.u64 	%p3253, %rd15966, %rd3911;
	mov.b64 	%rd27252, 0;
	@%p3253 bra 	$L__BB0_1585;
$L__BB0_1567:
	ld.local.u64 	%rd3915, [%rd54+40];
	shl.b64 	%rd15969, %rd3915, 32;
	shr.u64 	%rd15970, %rd3915, 32;
	add.s64 	%rd3916, %rd3911, %rd15969;
	setp.lt.u64 	%p3256, %rd3916, %rd3911;
	selp.u64 	%rd15971, 1, 0, %p3256;
	add.s64 	%rd15972, %rd15970, %rd15971;
	add.s64 	%rd3917, %rd15972, %rd27254;
	max.u64 	%rd15973, %rd15972, %rd27254;
	setp.le.u64 	%p3257, %rd15973, %rd3917;
	@%p3257 bra 	$L__BB0_1569;
	add.s64 	%rd27253, %rd27253, 1;
	setp.eq.s64 	%p3258, %rd27253, 0;
	selp.u64 	%rd15974, 1, 0, %p3258;
	add.s64 	%rd27252, %rd27252, %rd15974;
$L__BB0_1569:
	ld.local.v2.u64 	{%rd3922, %rd3923}, [%rd54+48];
	shl.b64 	%rd15975, %rd3922, 32;
	shr.u64 	%rd15976, %rd3922, 32;
	add.s64 	%rd27259, %rd3917, %rd15975;
	setp.lt.u64 	%p3259, %rd27259, %rd3917;
	selp.u64 	%rd15977, 1, 0, %p3259;
	add.s64 	%rd15978, %rd15976, %rd15977;
	add.s64 	%rd15979, %rd15978, %rd27253;
	max.u64 	%rd15980, %rd15978, %rd27253;
	setp.gt.u64 	%p3260, %rd15980, %rd15979;
	selp.u64 	%rd15981, 1, 0, %p3260;
	add.s64 	%rd15982, %rd27252, %rd15981;
	shl.b64 	%rd15983, %rd3923, 32;
	shr.u64 	%rd15984, %rd3923, 32;
	add.s64 	%rd27258, %rd15979, %rd15983;
	setp.lt.u64 	%p3261, %rd27258, %rd15979;
	selp.u64 	%rd15985, 1, 0, %p3261;
	add.s64 	%rd15986, %rd15982, %rd15984;
	add.s64 	%rd27257, %rd15986, %rd15985;
	mov.b64 	%rd15987, 977;
	mul.hi.u64 	%rd15988, %rd27250, %rd15987;
	mad.lo.s64 	%rd27267, %rd27250, 977, %rd3910;
	setp.lt.u64 	%p3262, %rd27267, %rd3910;
	selp.u64 	%rd15989, 1, 0, %p3262;
	add.s64 	%rd15990, %rd15988, %rd15989;
	add.s64 	%rd3928, %rd15990, %rd3916;
	max.u64 	%rd15991, %rd15990, %rd3916;
	setp.gt.u64 	%p3263, %rd15991, %rd3928;
	@%p3263 bra 	$L__BB0_1587;
$L__BB0_1570:
	mov.b64 	%rd15994, 977;
	mul.hi.u64 	%rd15995, %rd3915, %rd15994;
	mad.lo.s64 	%rd28312, %rd3915, 977, %rd3928;
	setp.lt.u64 	%p3266, %rd28312, %rd3928;
	selp.u64 	%rd15996, 1, 0, %p3266;
	add.s64 	%rd15997, %rd15995, %rd15996;
	add.s64 	%rd3936, %rd15997, %rd27259;
	max.u64 	%rd15998, %rd15997, %rd27259;
	setp.le.u64 	%p3267, %rd15998, %rd3936;
	@%p3267 bra 	$L__BB0_1572;
	add.s64 	%rd27258, %rd27258, 1;
	setp.eq.s64 	%p3268, %rd27258, 0;
	selp.u64 	%rd15999, 1, 0, %p3268;
	add.s64 	%rd27257, %rd27257, %rd15999;
$L__BB0_1572:
	mov.b64 	%rd16000, 977;
	mul.hi.u64 	%rd16001, %rd3922, %rd16000;
	mad.lo.s64 	%rd28311, %rd3922, 977, %rd3936;
	setp.lt.u64 	%p3269, %rd28311, %rd3936;
	selp.u64 	%rd16002, 1, 0, %p3269;
	add.s64 	%rd16003, %rd16001, %rd16002;
	add.s64 	%rd16004, %rd16003, %rd27258;
	max.u64 	%rd16005, %rd16003, %rd27258;
	setp.gt.u64 	%p3270, %rd16005, %rd16004;
	selp.u64 	%rd16006, 1, 0, %p3270;
	add.s64 	%rd16007, %rd27257, %rd16006;
	mul.hi.u64 	%rd16008, %rd3923, %rd16000;
	mad.lo.s64 	%rd28310, %rd3923, 977, %rd16004;
	setp.lt.u64 	%p3271, %rd28310, %rd16004;
	selp.u64 	%rd16009, 1, 0, %p3271;
	add.s64 	%rd16010, %rd16007, %rd16008;
	add.s64 	%rd3943, %rd16010, %rd16009;
	setp.eq.s64 	%p3272, %rd3943, 0;
	@%p3272 bra 	$L__BB0_1577;
	shl.b64 	%rd16011, %rd3943, 32;
	shr.u64 	%rd16012, %rd3943, 32;
	add.s64 	%rd3947, %rd27267, %rd16011;
	setp.lt.u64 	%p3273, %rd3947, %rd27267;
	selp.u64 	%rd16013, 1, 0, %p3273;
	add.s64 	%rd16014, %rd16012, %rd16013;
	add.s64 	%rd3948, %rd16014, %rd28312;
	max.u64 	%rd16015, %rd16014, %rd28312;
	setp.le.u64 	%p3274, %rd16015, %rd3948;
	@%p3274 bra 	$L__BB0_1575;
	add.s64 	%rd28311, %rd28311, 1;
	setp.eq.s64 	%p3275, %rd28311, 0;
	selp.u64 	%rd16016, 1, 0, %p3275;
	add.s64 	%rd28310, %rd28310, %rd16016;
$L__BB0_1575:
	mov.b64 	%rd16017, 977;
	mul.hi.u64 	%rd16018, %rd3943, %rd16017;
	mad.lo.s64 	%rd27267, %rd3943, 977, %rd3947;
	setp.lt.u64 	%p3276, %rd27267, %rd3947;
	selp.u64 	%rd16019, 1, 0, %p3276;
	add.s64 	%rd16020, %rd16018, %rd16019;
	add.s64 	%rd28312, %rd16020, %rd3948;
	max.u64 	%rd16021, %rd16020, %rd3948;
	setp.le.u64 	%p3277, %rd16021, %rd28312;
	@%p3277 bra 	$L__BB0_1577;
	add.s64 	%rd28311, %rd28311, 1;
	setp.eq.s64 	%p3278, %rd28311, 0;
	selp.u64 	%rd16022, 1, 0, %p3278;
	add.s64 	%rd28310, %rd28310, %rd16022;
$L__BB0_1577:
	setp.gt.u64 	%p3279, %rd28310, %rd15465;
	@%p3279 bra 	$L__BB0_1583;
	setp.lt.u64 	%p3280, %rd28310, %rd15465;
	mov.u64 	%rd27271, %rd27267;
	@%p3280 bra 	$L__BB0_1584;
	setp.gt.u64 	%p3281, %rd28311, %rd3845;
	@%p3281 bra 	$L__BB0_1583;
	setp.lt.u64 	%p3282, %rd28311, %rd3845;
	mov.u64 	%rd27271, %rd27267;
	@%p3282 bra 	$L__BB0_1584;
	setp.gt.u64 	%p3283, %rd28312, %rd3846;
	@%p3283 bra 	$L__BB0_1583;
	setp.lt.u64 	%p3284, %rd28312, %rd3846;
	setp.lt.u64 	%p3285, %rd27267, %rd3847;
	or.pred  	%p3286, %p3284, %p3285;
	mov.u64 	%rd27271, %rd27267;
	@%p3286 bra 	$L__BB0_1584;
$L__BB0_1583:
	sub.s64 	%rd27271, %rd27267, %rd3847;
	setp.lt.u64 	%p3287, %rd27267, %rd3847;
	selp.u64 	%rd16023, 1, 0, %p3287;
	sub.s64 	%rd16024, %rd28312, %rd3846;
	setp.lt.u64 	%p3288, %rd28312, %rd3846;
	selp.s64 	%rd16025, -1, 0, %p3287;
	add.s64 	%rd28312, %rd16024, %rd16025;
	setp.lt.u64 	%p3289, %rd16024, %rd16023;
	or.pred  	%p3290, %p3288, %p3289;
	selp.u64 	%rd16026, 1, 0, %p3290;
	sub.s64 	%rd16027, %rd28311, %rd3845;
	setp.lt.u64 	%p3291, %rd28311, %rd3845;
	selp.s64 	%rd16028, -1, 0, %p3290;
	add.s64 	%rd28311, %rd16027, %rd16028;
	setp.lt.u64 	%p3292, %rd16027, %rd16026;
	or.pred  	%p3293, %p3291, %p3292;
	selp.s64 	%rd16029, -1, 0, %p3293;
	sub.s64 	%rd16030, %rd28310, %rd15465;
	add.s64 	%rd28310, %rd16030, %rd16029;
$L__BB0_1584:
	setp.gt.u64 	%p3294, %rd28310, %rd15465;
	@%p3294 bra 	$L__BB0_1593;
	bra.uni 	$L__BB0_1594;
$L__BB0_1585:
	add.s64 	%rd27254, %rd27254, 1;
	setp.ne.s64 	%p3254, %rd27254, 0;
	@%p3254 bra 	$L__BB0_1567;
	add.s64 	%rd27253, %rd27253, 1;
	setp.eq.s64 	%p3255, %rd27253, 0;
	selp.u64 	%rd27252, 1, 0, %p3255;
	mov.b64 	%rd27254, 0;
	bra.uni 	$L__BB0_1567;
$L__BB0_1587:
	add.s64 	%rd27259, %rd27259, 1;
	setp.ne.s64 	%p3264, %rd27259, 0;
	@%p3264 bra 	$L__BB0_1570;
	add.s64 	%rd27258, %rd27258, 1;
	setp.eq.s64 	%p3265, %rd27258, 0;
	selp.u64 	%rd15993, 1, 0, %p3265;
	add.s64 	%rd27257, %rd27257, %rd15993;
	mov.b64 	%rd27259, 0;
	bra.uni 	$L__BB0_1570;
$L__BB0_1589:
	setp.gt.u64 	%p3296, %rd28311, %rd3845;
	@%p3296 bra 	$L__BB0_1593;
	setp.lt.u64 	%p3297, %rd28311, %rd3845;
	mov.u64 	%rd28313, %rd27271;
	@%p3297 bra 	$L__BB0_1595;
	setp.gt.u64 	%p3298, %rd28312, %rd3846;
	@%p3298 bra 	$L__BB0_1593;
	setp.lt.u64 	%p3299, %rd28312, %rd3846;
	setp.lt.u64 	%p3300, %rd27271, %rd3847;
	or.pred  	%p3301, %p3299, %p3300;
	mov.u64 	%rd28313, %rd27271;
	@%p3301 bra 	$L__BB0_1595;
$L__BB0_1593:
	sub.s64 	%rd28313, %rd27271, %rd3847;
	setp.lt.u64 	%p3302, %rd27271, %rd3847;
	selp.u64 	%rd16031, 1, 0, %p3302;
	sub.s64 	%rd16032, %rd28312, %rd3846;
	setp.lt.u64 	%p3303, %rd28312, %rd3846;
	selp.s64 	%rd16033, -1, 0, %p3302;
	add.s64 	%rd28312, %rd16032, %rd16033;
	setp.lt.u64 	%p3304, %rd16032, %rd16031;
	or.pred  	%p3305, %p3303, %p3304;
	selp.u64 	%rd16034, 1, 0, %p3305;
	sub.s64 	%rd16035, %rd28311, %rd3845;
	setp.lt.u64 	%p3306, %rd28311, %rd3845;
	selp.s64 	%rd16036, -1, 0, %p3305;
	add.s64 	%rd28311, %rd16035, %rd16036;
	setp.lt.u64 	%p3307, %rd16035, %rd16034;
	or.pred  	%p3308, %p3306, %p3307;
	selp.s64 	%rd16037, -1, 0, %p3308;
	sub.s64 	%rd16038, %rd28310, %rd15465;
	add.s64 	%rd28310, %rd16038, %rd16037;
	bra.uni 	$L__BB0_1595;
$L__BB0_1594:
	setp.lt.u64 	%p3295, %rd28310, %rd15465;
	mov.u64 	%rd28313, %rd27271;
	@%p3295 bra 	$L__BB0_1595;
	bra.uni 	$L__BB0_1589;
$L__BB0_1595:
	add.s32 	%r4464, %r2, -1;
	setp.ne.s32 	%p3309, %r2, 0;
	@%p3309 bra 	$L__BB0_9;
	mov.b32 	%r4703, 0;
	ld.const.u64 	%rd16048, [SECP256K1_N+24];
	ld.const.u64 	%rd4046, [SECP256K1_P+24];
	ld.const.u64 	%rd4047, [SECP256K1_P+16];
	ld.const.u64 	%rd4048, [SECP256K1_P+8];
	ld.const.u64 	%rd4049, [SECP256K1_P];
	ld.const.u32 	%r2010, [KECCAK_ROTATION_OFFSETS+4];
	ld.const.u32 	%r2014, [KECCAK_ROTATION_OFFSETS+40];
	ld.const.u32 	%r2018, [KECCAK_ROTATION_OFFSETS+28];
	ld.const.u32 	%r2022, [KECCAK_ROTATION_OFFSETS+44];
	ld.const.u32 	%r2026, [KECCAK_ROTATION_OFFSETS+68];
	ld.const.u32 	%r2030, [KECCAK_ROTATION_OFFSETS+72];
	ld.const.u32 	%r2034, [KECCAK_ROTATION_OFFSETS+12];
	ld.const.u32 	%r2038, [KECCAK_ROTATION_OFFSETS+20];
	ld.const.u32 	%r2042, [KECCAK_ROTATION_OFFSETS+64];
	ld.const.u32 	%r2046, [KECCAK_ROTATION_OFFSETS+32];
	ld.const.u32 	%r2050, [KECCAK_ROTATION_OFFSETS+84];
	ld.const.u32 	%r2054, [KECCAK_ROTATION_OFFSETS+96];
	ld.const.u32 	%r2058, [KECCAK_ROTATION_OFFSETS+16];
	ld.const.u32 	%r2062, [KECCAK_ROTATION_OFFSETS+60];
	ld.const.u32 	%r2066, [KECCAK_ROTATION_OFFSETS+92];
	ld.const.u32 	%r2070, [KECCAK_ROTATION_OFFSETS+76];
	ld.const.u32 	%r2074, [KECCAK_ROTATION_OFFSETS+52];
	ld.const.u32 	%r2078, [KECCAK_ROTATION_OFFSETS+48];
	ld.const.u32 	%r2082, [KECCAK_ROTATION_OFFSETS+8];
	ld.const.u32 	%r2086, [KECCAK_ROTATION_OFFSETS+80];
	ld.const.u32 	%r2090, [KECCAK_ROTATION_OFFSETS+56];
	ld.const.u32 	%r2094, [KECCAK_ROTATION_OFFSETS+88];
	ld.const.u32 	%r2098, [KECCAK_ROTATION_OFFSETS+36];
	ld.const.u32 	%r2102, [KECCAK_ROTATION_OFFSETS+24];
	ld.const.u32 	%r2339, [SHA256_H];
	ld.const.u32 	%r2341, [SHA256_H+4];
	ld.const.u32 	%r2343, [SHA256_H+8];
	ld.const.u32 	%r2345, [SHA256_H+12];
	ld.const.u32 	%r2347, [SHA256_H+16];
	ld.const.u32 	%r2349, [SHA256_H+20];
	ld.const.u32 	%r2351, [SHA256_H+24];
	ld.const.u32 	%r2353, [SHA256_H+28];
	mov.u32 	%r4586, %r4703;
$L__BB0_1597:
	ld.local.u64 	%rd29230, [%rd84];
	ld.local.u64 	%rd29229, [%rd84+8];
	ld.local.u64 	%rd29228, [%rd84+16];
	ld.local.u64 	%rd29227, [%rd84+24];
	mov.b32 	%r4587, 0;
$L__BB0_1598:
	mov.u64 	%rd4020, %rd28321;
	mov.u64 	%rd4019, %rd28320;
	mov.u64 	%rd4018, %rd28319;
	mov.u64 	%rd4017, %rd28318;
	mov.u64 	%rd4016, %rd28317;
	mov.u64 	%rd4015, %rd28316;
	mov.u64 	%rd4014, %rd28315;
	mov.u64 	%rd4013, %rd28314;
	mov.u64 	%rd4012, %rd28313;
	mov.u64 	%rd4011, %rd28312;
	mov.u64 	%rd4010, %rd28311;
	mov.u64 	%rd4009, %rd28310;
	mul.wide.u32 	%rd16039, %r4587, 96;
	add.s64 	%rd16040, %rd85, %rd16039;
	st.local.v2.u64 	[%rd16040], {%rd4020, %rd4019};
	st.local.v2.u64 	[%rd16040+16], {%rd4018, %rd4017};
	st.local.v2.u64 	[%rd16040+32], {%rd4016, %rd4015};
	st.local.v2.u64 	[%rd16040+48], {%rd4014, %rd4013};
	st.local.v2.u64 	[%rd16040+64], {%rd4012, %rd4011};
	st.local.v2.u64 	[%rd16040+80], {%rd4010, %rd4009};
	ld.local.u64 	%rd16041, [%rd84];
	add.s64 	%rd4021, %rd16041, 1;
	setp.ne.s64 	%p3310, %rd4021, 0;
	st.local.u64 	[%rd84], %rd4021;
	@%p3310 bra 	$L__BB0_1602;
	ld.local.u64 	%rd16042, [%rd84+8];
	add.s64 	%rd16043, %rd16042, 1;
	setp.ne.s64 	%p3311, %rd16043, 0;
	st.local.u64 	[%rd84+8], %rd16043;
	@%p3311 bra 	$L__BB0_1602;
	ld.local.u64 	%rd16044, [%rd84+16];
	add.s64 	%rd16045, %rd16044, 1;
	setp.ne.s64 	%p3312, %rd16045, 0;
	st.local.u64 	[%rd84+16], %rd16045;
	@%p3312 bra 	$L__BB0_1602;
	ld.local.u64 	%rd16046, [%rd84+24];
	add.s64 	%rd16047, %rd16046, 1;
	st.local.u64 	[%rd84+24], %rd16047;
$L__BB0_1602:
	ld.local.u64 	%rd27320, [%rd84+24];
	setp.le.u64 	%p3313, %rd27320, %rd16048;
	@%p3313 bra 	$L__BB0_1609;
	ld.local.u64 	%rd27315, [%rd84+16];
	ld.local.u64 	%rd27316, [%rd84+8];
	bra.uni 	$L__BB0_1608;
$L__BB0_1604:
	ld.local.u64 	%rd27315, [%rd84+16];
	ld.const.u64 	%rd16050, [SECP256K1_N+16];
	setp.gt.u64 	%p3315, %rd27315, %rd16050;
	ld.local.u64 	%rd27316, [%rd84+8];
	@%p3315 bra 	$L__BB0_1608;
	setp.lt.u64 	%p3316, %rd27315, %rd16050;
	mov.u64 	%rd27317, %rd4021;
	@%p3316 bra 	$L__BB0_1611;
	ld.const.u64 	%rd16052, [SECP256K1_N+8];
	setp.gt.u64 	%p3317, %rd27316, %rd16052;
	@%p3317 bra 	$L__BB0_1608;
	setp.lt.u64 	%p3318, %rd27316, %rd16052;
	ld.const.u64 	%rd16054, [SECP256K1_N];
	setp.lt.u64 	%p3319, %rd4021, %rd16054;
	or.pred  	%p3320, %p3318, %p3319;
	mov.u64 	%rd27317, %rd4021;
	@%p3320 bra 	$L__BB0_1611;
$L__BB0_1608:
	ld.const.u64 	%rd16056, [SECP256K1_N];
	sub.s64 	%rd27317, %rd4021, %rd16056;
	setp.lt.u64 	%p3321, %rd4021, %rd16056;
	st.local.u64 	[%rd84], %rd27317;
	selp.u64 	%rd16057, 1, 0, %p3321;
	ld.const.u64 	%rd16058, [SECP256K1_N+8];
	sub.s64 	%rd16059, %rd27316, %rd16058;
	setp.lt.u64 	%p3322, %rd27316, %rd16058;
	selp.s64 	%rd16060, -1, 0, %p3321;
	add.s64 	%rd27316, %rd16059, %rd16060;
	setp.lt.u64 	%p3323, %rd16059, %rd16057;
	st.local.u64 	[%rd84+8], %rd27316;
	or.pred  	%p3324, %p3322, %p3323;
	selp.u64 	%rd16061, 1, 0, %p3324;
	ld.const.u64 	%rd16062, [SECP256K1_N+16];
	sub.s64 	%rd16063, %rd27315, %rd16062;
	setp.lt.u64 	%p3325, %rd27315, %rd16062;
	selp.s64 	%rd16064, -1, 0, %p3324;
	add.s64 	%rd27315, %rd16063, %rd16064;
	setp.lt.u64 	%p3326, %rd16063, %rd16061;
	st.local.u64 	[%rd84+16], %rd27315;
	or.pred  	%p3327, %p3325, %p3326;
	selp.s64 	%rd16065, -1, 0, %p3327;
	ld.const.u64 	%rd16066, [SECP256K1_N+24];
	sub.s64 	%rd16067, %rd27320, %rd16066;
	add.s64 	%rd27320, %rd16067, %rd16065;
	st.local.u64 	[%rd84+24], %rd27320;
	bra.uni 	$L__BB0_1611;
$L__BB0_1609:
	ld.const.u64 	%rd16049, [SECP256K1_N+24];
	setp.ge.u64 	%p3314, %rd27320, %rd16049;
	@%p3314 bra 	$L__BB0_1604;
	ld.local.u64 	%rd27316, [%rd84+8];
	ld.local.u64 	%rd27315, [%rd84+16];
	mov.u64 	%rd27317, %rd4021;
$L__BB0_1611:
	or.b64  	%rd16068, %rd27316, %rd27317;
	or.b64  	%rd16069, %rd16068, %rd27315;
	or.b64  	%rd16070, %rd16069, %rd27320;
	setp.ne.s64 	%p3328, %rd16070, 0;
	@%p3328 bra 	$L__BB0_1623;
	add.s64 	%rd4039, %rd27317, 1;
	setp.ne.s64 	%p3329, %rd4039, 0;
	st.local.u64 	[%rd84], %rd4039;
	@%p3329 bra 	$L__BB0_1616;
	add.s64 	%rd27316, %rd27316, 1;
	setp.ne.s64 	%p3330, %rd27316, 0;
	st.local.u64 	[%rd84+8], %rd27316;
	@%p3330 bra 	$L__BB0_1616;
	add.s64 	%rd27315, %rd27315, 1;
	setp.ne.s64 	%p3331, %rd27315, 0;
	st.local.u64 	[%rd84+16], %rd27315;
	mov.b64 	%rd27316, 0;
	@%p3331 bra 	$L__BB0_1616;
	add.s64 	%rd27320, %rd27320, 1;
	st.local.u64 	[%rd84+24], %rd27320;
	mov.b64 	%rd27316, 0;
	mov.u64 	%rd27315, %rd27316;
$L__BB0_1616:
	ld.const.u64 	%rd16073, [SECP256K1_N+24];
	setp.gt.u64 	%p3332, %rd27320, %rd16073;
	@%p3332 bra 	$L__BB0_1621;
	bra.uni 	$L__BB0_1622;
$L__BB0_1617:
	ld.const.u64 	%rd16075, [SECP256K1_N+16];
	setp.gt.u64 	%p3334, %rd27315, %rd16075;
	@%p3334 bra 	$L__BB0_1621;
	setp.lt.u64 	%p3335, %rd27315, %rd16075;
	@%p3335 bra 	$L__BB0_1623;
	ld.const.u64 	%rd16077, [SECP256K1_N+8];
	setp.gt.u64 	%p3336, %rd27316, %rd16077;
	@%p3336 bra 	$L__BB0_1621;
	setp.lt.u64 	%p3337, %rd27316, %rd16077;
	ld.const.u64 	%rd16079, [SECP256K1_N];
	setp.lt.u64 	%p3338, %rd4039, %rd16079;
	or.pred  	%p3339, %p3337, %p3338;
	@%p3339 bra 	$L__BB0_1623;
$L__BB0_1621:
	ld.const.u64 	%rd16081, [SECP256K1_N];
	sub.s64 	%rd16082, %rd4039, %rd16081;
	setp.lt.u64 	%p3340, %rd4039, %rd16081;
	st.local.u64 	[%rd84], %rd16082;
	selp.u64 	%rd16083, 1, 0, %p3340;
	ld.const.u64 	%rd16084, [SECP256K1_N+8];
	sub.s64 	%rd16085, %rd27316, %rd16084;
	setp.lt.u64 	%p3341, %rd27316, %rd16084;
	selp.s64 	%rd16086, -1, 0, %p3340;
	add.s64 	%rd16087, %rd16085, %rd16086;
	setp.lt.u64 	%p3342, %rd16085, %rd16083;
	st.local.u64 	[%rd84+8], %rd16087;
	or.pred  	%p3343, %p3341, %p3342;
	selp.u64 	%rd16088, 1, 0, %p3343;
	ld.const.u64 	%rd16089, [SECP256K1_N+16];
	sub.s64 	%rd16090, %rd27315, %rd16089;
	setp.lt.u64 	%p3344, %rd27315, %rd16089;
	selp.s64 	%rd16091, -1, 0, %p3343;
	add.s64 	%rd16092, %rd16090, %rd16091;
	setp.lt.u64 	%p3345, %rd16090, %rd16088;
	st.local.u64 	[%rd84+16], %rd16092;
	or.pred  	%p3346, %p3344, %p3345;
	selp.s64 	%rd16093, -1, 0, %p3346;
	sub.s64 	%rd16095, %rd27320, %rd16073;
	add.s64 	%rd16096, %rd16095, %rd16093;
	st.local.u64 	[%rd84+24], %rd16096;
	bra.uni 	$L__BB0_1623;
$L__BB0_1622:
	setp.lt.u64 	%p3333, %rd27320, %rd16073;
	@%p3333 bra 	$L__BB0_1623;
	bra.uni 	$L__BB0_1617;
$L__BB0_1623:
	ld.const.u64 	%rd28318, [SECP256K1_GX+24];
	ld.const.u64 	%rd28319, [SECP256K1_GX+16];
	ld.const.u64 	%rd28315, [SECP256K1_GY+16];
	ld.const.u64 	%rd28314, [SECP256K1_GY+24];
	ld.const.u64 	%rd28316, [SECP256K1_GY+8];
	ld.const.u64 	%rd28320, [SECP256K1_GX+8];
	ld.const.u64 	%rd28321, [SECP256K1_GX];
	ld.const.u64 	%rd28317, [SECP256K1_GY];
	or.b64  	%rd16099, %rd4011, %rd4012;
	or.b64  	%rd16100, %rd16099, %rd4010;
	or.b64  	%rd16101, %rd16100, %rd4009;
	setp.eq.s64 	%p3347, %rd16101, 0;
	mov.b64 	%rd28313, 1;
	mov.b64 	%rd28310, 0;
	mov.u64 	%rd28311, %rd28310;
	mov.u64 	%rd28312, %rd28310;
	@%p3347 bra 	$L__BB0_2805;
	mov.b64 	%rd27323, 0;
	st.local.v2.u64 	[%rd53+32], {%rd27323, %rd27323};
	st.local.v2.u64 	[%rd53+48], {%rd27323, %rd27323};
	mul.lo.s64 	%rd16103, %rd4012, %rd4012;
	mul.hi.u64 	%rd16104, %rd4012, %rd4012;
	mul.lo.s64 	%rd16105, %rd4011, %rd4012;
	mul.hi.u64 	%rd16106, %rd4012, %rd4011;
	add.s64 	%rd27326, %rd16105, %rd16104;
	setp.lt.u64 	%p3348, %rd27326, %rd16105;
	selp.u64 	%rd16107, 1, 0, %p3348;
	st.local.v2.u64 	[%rd53], {%rd16103, %rd27326};
	add.s64 	%rd16108, %rd16106, %rd16107;
	mul.lo.s64 	%rd16109, %rd4010, %rd4012;
	mul.hi.u64 	%rd16110, %rd4012, %rd4010;
	add.s64 	%rd27325, %rd16109, %rd16108;
	setp.lt.u64 	%p3349, %rd27325, %rd16109;
	selp.u64 	%rd16111, 1, 0, %p3349;
	add.s64 	%rd16112, %rd16110, %rd16111;
	mul.lo.s64 	%rd16113, %rd4009, %rd4012;
	mul.hi.u64 	%rd16114, %rd4012, %rd4009;
	add.s64 	%rd27324, %rd16113, %rd16112;
	setp.lt.u64 	%p3350, %rd27324, %rd16113;
	selp.u64 	%rd16115, 1, 0, %p3350;
	st.local.v2.u64 	[%rd53+16], {%rd27325, %rd27324};
	add.s64 	%rd27322, %rd16114, %rd16115;
	setp.eq.s64 	%p3351, %rd27322, 0;
	@%p3351 bra 	$L__BB0_1628;
	add.s64 	%rd27321, %rd53, 32;
$L__BB0_1626:
	ld.local.u64 	%rd16117, [%rd27321];
	add.s64 	%rd16118, %rd16117, %rd27322;
	setp.lt.u64 	%p3352, %rd16118, %rd16117;
	st.local.u64 	[%rd27321], %rd16118;
	add.s64 	%rd27321, %rd27321, 8;
	mov.b64 	%rd27322, 1;
	@%p3352 bra 	$L__BB0_1626;
	ld.local.u64 	%rd27326, [%rd53+8];
	ld.local.v2.u64 	{%rd27325, %rd27324}, [%rd53+16];
	ld.local.u64 	%rd27323, [%rd53+32];
$L__BB0_1628:
	mul.hi.u64 	%rd16119, %rd4011, %rd4012;
	mad.lo.s64 	%rd16120, %rd4011, %rd4012, %rd27326;
	setp.lt.u64 	%p3353, %rd16120, %rd27326;
	selp.u64 	%rd16121, 1, 0, %p3353;
	st.local.u64 	[%rd53+8], %rd16120;
	add.s64 	%rd16122, %rd16119, %rd16121;
	mul.hi.u64 	%rd16123, %rd4011, %rd4011;
	mad.lo.s64 	%rd16124, %rd4011, %rd4011, %rd27325;
	setp.lt.u64 	%p3354, %rd16124, %rd27325;
	selp.u64 	%rd16125, 1, 0, %p3354;
	add.s64 	%rd27330, %rd16124, %rd16122;
	setp.lt.u64 	%p3355, %rd27330, %rd16124;
	selp.u64 	%rd16126, 1, 0, %p3355;
	add.s64 	%rd16127, %rd16123, %rd16125;
	add.s64 	%rd16128, %rd16127, %rd16126;
	mul.hi.u64 	%rd16129, %rd4011, %rd4010;
	mad.lo.s64 	%rd16130, %rd4010, %rd4011, %rd27324;
	setp.lt.u64 	%p3356, %rd16130, %rd27324;
	selp.u64 	%rd16131, 1, 0, %p3356;
	add.s64 	%rd27329, %rd16130, %rd16128;
	setp.lt.u64 	%p3357, %rd27329, %rd16130;
	selp.u64 	%rd16132, 1, 0, %p3357;
	st.local.v2.u64 	[%rd53+16], {%rd27330, %rd27329};
	add.s64 	%rd16133, %rd16129, %rd16131;
	add.s64 	%rd16134, %rd16133, %rd16132;
	mul.hi.u64 	%rd16135, %rd4011, %rd4009;
	mad.lo.s64 	%rd16136, %rd4009, %rd4011, %rd27323;
	setp.lt.u64 	%p3358, %rd16136, %rd27323;
	selp.u64 	%rd16137, 1, 0, %p3358;
	add.s64 	%rd27328, %rd16136, %rd16134;
	setp.lt.u64 	%p3359, %rd27328, %rd16136;
	selp.u64 	%rd16138, 1, 0, %p3359;
	st.local.u64 	[%rd53+32], %rd27328;
	add.s64 	%rd16139, %rd16135, %rd16137;
	add.s64 	%rd27327, %rd16139, %rd16138;
	setp.eq.s64 	%p3360, %rd27327, 0;
	@%p3360 bra 	$L__BB0_1632;
	mov.b32 	%r4588, 5;
$L__BB0_1630:
	mul.wide.u32 	%rd16141, %r4588, 8;
	add.s64 	%rd16142, %rd53, %rd16141;
	ld.local.u64 	%rd16143, [%rd16142];
	add.s64 	%rd16144, %rd16143, %rd27327;
	setp.lt.u64 	%p3361, %rd16144, %rd16143;
	st.local.u64 	[%rd16142], %rd16144;
	add.s32 	%r4588, %r4588, 1;
	mov.b64 	%rd27327, 1;
	@%p3361 bra 	$L__BB0_1630;
	ld.local.v2.u64 	{%rd27330, %rd27329}, [%rd53+16];
	ld.local.u64 	%rd27328, [%rd53+32];
$L__BB0_1632:
	mul.hi.u64 	%rd16145, %rd4010, %rd4012;
	mad.lo.s64 	%rd16146, %rd4010, %rd4012, %rd27330;
	setp.lt.u64 	%p3362, %rd16146, %rd27330;
	selp.u64 	%rd16147, 1, 0, %p3362;
	add.s64 	%rd16148, %rd16145, %rd16147;
	mul.hi.u64 	%rd16149, %rd4010, %rd4011;
	mad.lo.s64 	%rd16150, %rd4010, %rd4011, %rd27329;
	setp.lt.u64 	%p3363, %rd16150, %rd27329;
	selp.u64 	%rd16151, 1, 0, %p3363;
	add.s64 	%rd27334, %rd16150, %rd16148;
	setp.lt.u64 	%p3364, %rd27334, %rd16150;
	selp.u64 	%rd16152, 1, 0, %p3364;
	st.local.v2.u64 	[%rd53+16], {%rd16146, %rd27334};
	add.s64 	%rd16153, %rd16149, %rd16151;
	add.s64 	%rd16154, %rd16153, %rd16152;
	mul.hi.u64 	%rd16155, %rd4010, %rd4010;
	mad.lo.s64 	%rd16156, %rd4010, %rd4010, %rd27328;
	setp.lt.u64 	%p3365, %rd16156, %rd27328;
	selp.u64 	%rd16157, 1, 0, %p3365;
	add.s64 	%rd27333, %rd16156, %rd16154;
	setp.lt.u64 	%p3366, %rd27333, %rd16156;
	selp.u64 	%rd16158, 1, 0, %p3366;
	add.s64 	%rd16159, %rd16155, %rd16157;
	add.s64 	%rd16160, %rd16159, %rd16158;
	mul.hi.u64 	%rd16161, %rd4010, %rd4009;
	ld.local.u64 	%rd16162, [%rd53+40];
	mad.lo.s64 	%rd16163, %rd4009, %rd4010, %rd16162;
	setp.lt.u64 	%p3367, %rd16163, %rd16162;
	selp.u64 	%rd16164, 1, 0, %p3367;
	add.s64 	%rd27332, %rd16163, %rd16160;
	setp.lt.u64 	%p3368, %rd27332, %rd16163;
	selp.u64 	%rd16165, 1, 0, %p3368;
	st.local.v2.u64 	[%rd53+32], {%rd27333, %rd27332};
	add.s64 	%rd16166, %rd16161, %rd16164;
	add.s64 	%rd27331, %rd16166, %rd16165;
	setp.eq.s64 	%p3369, %rd27331, 0;
	@%p3369 bra 	$L__BB0_1636;
	mov.b32 	%r4589, 6;
$L__BB0_1634:
	mul.wide.u32 	%rd16168, %r4589, 8;
	add.s64 	%rd16169, %rd53, %rd16168;
	ld.local.u64 	%rd16170, [%rd16169];
	add.s64 	%rd16171, %rd16170, %rd27331;
	setp.lt.u64 	%p3370, %rd16171, %rd16170;
	st.local.u64 	[%rd16169], %rd16171;
	add.s32 	%r4589, %r4589, 1;
	mov.b64 	%rd27331, 1;
	@%p3370 bra 	$L__BB0_1634;
	ld.local.u64 	%rd27334, [%rd53+24];
	ld.local.v2.u64 	{%rd27333, %rd27332}, [%rd53+32];
$L__BB0_1636:
	mul.hi.u64 	%rd16172, %rd4009, %rd4012;
	mad.lo.s64 	%rd27339, %rd4009, %rd4012, %rd27334;
	setp.lt.u64 	%p3371, %rd27339, %rd27334;
	selp.u64 	%rd16173, 1, 0, %p3371;
	st.local.u64 	[%rd53+24], %rd27339;
	add.s64 	%rd16174, %rd16172, %rd16173;
	mul.hi.u64 	%rd16175, %rd4009, %rd4011;
	mad.lo.s64 	%rd16176, %rd4009, %rd4011, %rd27333;
	setp.lt.u64 	%p3372, %rd16176, %rd27333;
	selp.u64 	%rd16177, 1, 0, %p3372;
	add.s64 	%rd27336, %rd16176, %rd16174;
	setp.lt.u64 	%p3373, %rd27336, %rd16176;
	selp.u64 	%rd16178, 1, 0, %p3373;
	add.s64 	%rd16179, %rd16175, %rd16177;
	add.s64 	%rd16180, %rd16179, %rd16178;
	mul.hi.u64 	%rd16181, %rd4009, %rd4010;
	mad.lo.s64 	%rd16182, %rd4009, %rd4010, %rd27332;
	setp.lt.u64 	%p3374, %rd16182, %rd27332;
	selp.u64 	%rd16183, 1, 0, %p3374;
	add.s64 	%rd16184, %rd16182, %rd16180;
	setp.lt.u64 	%p3375, %rd16184, %rd16182;
	selp.u64 	%rd16185, 1, 0, %p3375;
	st.local.v2.u64 	[%rd53+32], {%rd27336, %rd16184};
	add.s64 	%rd16186, %rd16181, %rd16183;
	add.s64 	%rd16187, %rd16186, %rd16185;
	mul.hi.u64 	%rd16188, %rd4009, %rd4009;
	ld.local.u64 	%rd16189, [%rd53+48];
	mad.lo.s64 	%rd16190, %rd4009, %rd4009, %rd16189;
	setp.lt.u64 	%p3376, %rd16190, %rd16189;
	selp.u64 	%rd16191, 1, 0, %p3376;
	add.s64 	%rd16192, %rd16190, %rd16187;
	setp.lt.u64 	%p3377, %rd16192, %rd16190;
	selp.u64 	%rd16193, 1, 0, %p3377;
	st.local.u64 	[%rd53+48], %rd16192;
	add.s64 	%rd16194, %rd16188, %rd16191;
	add.s64 	%rd27335, %rd16194, %rd16193;
	setp.eq.s64 	%p3378, %rd27335, 0;
	@%p3378 bra 	$L__BB0_1640;
	mov.b32 	%r4590, 7;
$L__BB0_1638:
	mul.wide.u32 	%rd16196, %r4590, 8;
	add.s64 	%rd16197, %rd53, %rd16196;
	ld.local.u64 	%rd16198, [%rd16197];
	add.s64 	%rd16199, %rd16198, %rd27335;
	setp.lt.u64 	%p3379, %rd16199, %rd16198;
	st.local.u64 	[%rd16197], %rd16199;
	add.s32 	%r4590, %r4590, 1;
	mov.b64 	%rd27335, 1;
	@%p3379 bra 	$L__BB0_1638;
	ld.local.u64 	%rd27339, [%rd53+24];
	ld.local.u64 	%rd27336, [%rd53+32];
$L__BB0_1640:
	ld.local.u64 	%rd16201, [%rd53+8];
	ld.local.u64 	%rd27338, [%rd53+16];
	shl.b64 	%rd16202, %rd27336, 32;
	shr.u64 	%rd16203, %rd27336, 32;
	add.s64 	%rd4105, %rd16103, %rd16202;
	setp.lt.u64 	%p3380, %rd4105, %rd16103;
	selp.u64 	%rd16205, 1, 0, %p3380;
	add.s64 	%rd16206, %rd16203, %rd16205;
	add.s64 	%rd4106, %rd16206, %rd16201;
	max.u64 	%rd16207, %rd16206, %rd16201;
	setp.gt.u64 	%p3381, %rd16207, %rd4106;
	mov.b64 	%rd27340, 0;
	@%p3381 bra 	$L__BB0_1659;
$L__BB0_1641:
	ld.local.u64 	%rd4110, [%rd53+40];
	shl.b64 	%rd16210, %rd4110, 32;
	shr.u64 	%rd16211, %rd4110, 32;
	add.s64 	%rd4111, %rd4106, %rd16210;
	setp.lt.u64 	%p3384, %rd4111, %rd4106;
	selp.u64 	%rd16212, 1, 0, %p3384;
	add.s64 	%rd16213, %rd16211, %rd16212;
	add.s64 	%rd4112, %rd16213, %rd27338;
	max.u64 	%rd16214, %rd16213, %rd27338;
	setp.le.u64 	%p3385, %rd16214, %rd4112;
	@%p3385 bra 	$L__BB0_1643;
	add.s64 	%rd27339, %rd27339, 1;
	setp.eq.s64 	%p3386, %rd27339, 0;
	selp.u64 	%rd16215, 1, 0, %p3386;
	add.s64 	%rd27340, %rd27340, %rd16215;
$L__BB0_1643:
	ld.local.v2.u64 	{%rd4117, %rd4118}, [%rd53+48];
	shl.b64 	%rd16216, %rd4117, 32;
	shr.u64 	%rd16217, %rd4117, 32;
	add.s64 	%rd27343, %rd4112, %rd16216;
	setp.lt.u64 	%p3387, %rd27343, %rd4112;
	selp.u64 	%rd16218, 1, 0, %p3387;
	add.s64 	%rd16219, %rd16217, %rd16218;
	add.s64 	%rd16220, %rd16219, %rd27339;
	max.u64 	%rd16221, %rd16219, %rd27339;
	setp.gt.u64 	%p3388, %rd16221, %rd16220;
	selp.u64 	%rd16222, 1, 0, %p3388;
	add.s64 	%rd16223, %rd27340, %rd16222;
	shl.b64 	%rd16224, %rd4118, 32;
	shr.u64 	%rd16225, %rd4118, 32;
	add.s64 	%rd27344, %rd16220, %rd16224;
	setp.lt.u64 	%p3389, %rd27344, %rd16220;
	selp.u64 	%rd16226, 1, 0, %p3389;
	add.s64 	%rd16227, %rd16223, %rd16225;
	add.s64 	%rd27345, %rd16227, %rd16226;
	mov.b64 	%rd16228, 977;
	mul.hi.u64 	%rd16229, %rd27336, %rd16228;
	mad.lo.s64 	%rd27350, %rd27336, 977, %rd4105;
	setp.lt.u64 	%p3390, %rd27350, %rd4105;
	selp.u64 	%rd16230, 1, 0, %p3390;
	add.s64 	%rd16231, %rd16229, %rd16230;
	add.s64 	%rd4123, %rd16231, %rd4111;
	max.u64 	%rd16232, %rd16231, %rd4111;
	setp.gt.u64 	%p3391, %rd16232, %rd4123;
	@%p3391 bra 	$L__BB0_1661;
$L__BB0_1644:
	mov.b64 	%rd16235, 977;
	mul.hi.u64 	%rd16236, %rd4110, %rd16235;
	mad.lo.s64 	%rd27355, %rd4110, 977, %rd4123;
	setp.lt.u64 	%p3394, %rd27355, %rd4123;
	selp.u64 	%rd16237, 1, 0, %p3394;
	add.s64 	%rd16238, %rd16236, %rd16237;
	add.s64 	%rd4131, %rd16238, %rd27343;
	max.u64 	%rd16239, %rd16238, %rd27343;
	setp.le.u64 	%p3395, %rd16239, %rd4131;
	@%p3395 bra 	$L__BB0_1646;
	add.s64 	%rd27344, %rd27344, 1;
	setp.eq.s64 	%p3396, %rd27344, 0;
	selp.u64 	%rd16240, 1, 0, %p3396;
	add.s64 	%rd27345, %rd27345, %rd16240;
$L__BB0_1646:
	mov.b64 	%rd16241, 977;
	mul.hi.u64 	%rd16242, %rd4117, %rd16241;
	mad.lo.s64 	%rd27352, %rd4117, 977, %rd4131;
	setp.lt.u64 	%p3397, %rd27352, %rd4131;
	selp.u64 	%rd16243, 1, 0, %p3397;
	add.s64 	%rd16244, %rd16242, %rd16243;
	add.s64 	%rd16245, %rd16244, %rd27344;
	max.u64 	%rd16246, %rd16244, %rd27344;
	setp.gt.u64 	%p3398, %rd16246, %rd16245;
	selp.u64 	%rd16247, 1, 0, %p3398;
	add.s64 	%rd16248, %rd27345, %rd16247;
	mul.hi.u64 	%rd16249, %rd4118, %rd16241;
	mad.lo.s64 	%rd27353, %rd4118, 977, %rd16245;
	setp.lt.u64 	%p3399, %rd27353, %rd16245;
	selp.u64 	%rd16250, 1, 0, %p3399;
	add.s64 	%rd16251, %rd16248, %rd16249;
	add.s64 	%rd4138, %rd16251, %rd16250;
	setp.eq.s64 	%p3400, %rd4138, 0;
	@%p3400 bra 	$L__BB0_1651;
	shl.b64 	%rd16252, %rd4138, 32;
	shr.u64 	%rd16253, %rd4138, 32;
	add.s64 	%rd4142, %rd27350, %rd16252;
	setp.lt.u64 	%p3401, %rd4142, %rd27350;
	selp.u64 	%rd16254, 1, 0, %p3401;
	add.s64 	%rd16255, %rd16253, %rd16254;
	add.s64 	%rd4143, %rd16255, %rd27355;
	max.u64 	%rd16256, %rd16255, %rd27355;
	setp.le.u64 	%p3402, %rd16256, %rd4143;
	@%p3402 bra 	$L__BB0_1649;
	add.s64 	%rd27352, %rd27352, 1;
	setp.eq.s64 	%p3403, %rd27352, 0;
	selp.u64 	%rd16257, 1, 0, %p3403;
	add.s64 	%rd27353, %rd27353, %rd16257;
$L__BB0_1649:
	mov.b64 	%rd16258, 977;
	mul.hi.u64 	%rd16259, %rd4138, %rd16258;
	mad.lo.s64 	%rd27350, %rd4138, 977, %rd4142;
	setp.lt.u64 	%p3404, %rd27350, %rd4142;
	selp.u64 	%rd16260, 1, 0, %p3404;
	add.s64 	%rd16261, %rd16259, %rd16260;
	add.s64 	%rd27355, %rd16261, %rd4143;
	max.u64 	%rd16262, %rd16261, %rd4143;
	setp.le.u64 	%p3405, %rd16262, %rd27355;
	@%p3405 bra 	$L__BB0_1651;
	add.s64 	%rd27352, %rd27352, 1;
	setp.eq.s64 	%p3406, %rd27352, 0;
	selp.u64 	%rd16263, 1, 0, %p3406;
	add.s64 	%rd27353, %rd27353, %rd16263;
$L__BB0_1651:
	setp.gt.u64 	%p3407, %rd27353, %rd4046;
	@%p3407 bra 	$L__BB0_1657;
	setp.lt.u64 	%p3408, %rd27353, %rd4046;
	mov.u64 	%rd27354, %rd27350;
	@%p3408 bra 	$L__BB0_1658;
	setp.gt.u64 	%p3409, %rd27352, %rd4047;
	@%p3409 bra 	$L__BB0_1657;
	setp.lt.u64 	%p3410, %rd27352, %rd4047;
	mov.u64 	%rd27354, %rd27350;
	@%p3410 bra 	$L__BB0_1658;
	setp.gt.u64 	%p3411, %rd27355, %rd4048;
	@%p3411 bra 	$L__BB0_1657;
	setp.lt.u64 	%p3412, %rd27355, %rd4048;
	setp.lt.u64 	%p3413, %rd27350, %rd4049;
	or.pred  	%p3414, %p3412, %p3413;
	mov.u64 	%rd27354, %rd27350;
	@%p3414 bra 	$L__BB0_1658;
$L__BB0_1657:
	sub.s64 	%rd27354, %rd27350, %rd4049;
	setp.lt.u64 	%p3415, %rd27350, %rd4049;
	selp.u64 	%rd16264, 1, 0, %p3415;
	sub.s64 	%rd16265, %rd27355, %rd4048;
	setp.lt.u64 	%p3416, %rd27355, %rd4048;
	selp.s64 	%rd16266, -1, 0, %p3415;
	add.s64 	%rd27355, %rd16265, %rd16266;
	setp.lt.u64 	%p3417, %rd16265, %rd16264;
	or.pred  	%p3418, %p3416, %p3417;
	selp.u64 	%rd16267, 1, 0, %p3418;
	sub.s64 	%rd16268, %rd27352, %rd4047;
	setp.lt.u64 	%p3419, %rd27352, %rd4047;
	selp.s64 	%rd16269, -1, 0, %p3418;
	add.s64 	%rd27352, %rd16268, %rd16269;
	setp.lt.u64 	%p3420, %rd16268, %rd16267;
	or.pred  	%p3421, %p3419, %p3420;
	selp.s64 	%rd16270, -1, 0, %p3421;
	sub.s64 	%rd16271, %rd27353, %rd4046;
	add.s64 	%rd27353, %rd16271, %rd16270;
$L__BB0_1658:
	setp.gt.u64 	%p3422, %rd27353, %rd4046;
	@%p3422 bra 	$L__BB0_1667;
	bra.uni 	$L__BB0_1668;
$L__BB0_1659:
	add.s64 	%rd27338, %rd27338, 1;
	setp.ne.s64 	%p3382, %rd27338, 0;
	@%p3382 bra 	$L__BB0_1641;
	add.s64 	%rd27339, %rd27339, 1;
	setp.eq.s64 	%p3383, %rd27339, 0;
	selp.u64 	%rd27340, 1, 0, %p3383;
	mov.b64 	%rd27338, 0;
	bra.uni 	$L__BB0_1641;
$L__BB0_1661:
	add.s64 	%rd27343, %rd27343, 1;
	setp.ne.s64 	%p3392, %rd27343, 0;
	@%p3392 bra 	$L__BB0_1644;
	add.s64 	%rd27344, %rd27344, 1;
	setp.eq.s64 	%p3393, %rd27344, 0;
	selp.u64 	%rd16234, 1, 0, %p3393;
	add.s64 	%rd27345, %rd27345, %rd16234;
	mov.b64 	%rd27343, 0;
	bra.uni 	$L__BB0_1644;
$L__BB0_1663:
	setp.gt.u64 	%p3424, %rd27352, %rd4047;
	@%p3424 bra 	$L__BB0_1667;
	setp.lt.u64 	%p3425, %rd27352, %rd4047;
	mov.u64 	%rd27358, %rd27354;
	@%p3425 bra 	$L__BB0_1669;
	setp.gt.u64 	%p3426, %rd27355, %rd4048;
	@%p3426 bra 	$L__BB0_1667;
	setp.lt.u64 	%p3427, %rd27355, %rd4048;
	setp.lt.u64 	%p3428, %rd27354, %rd4049;
	or.pred  	%p3429, %p3427, %p3428;
	mov.u64 	%rd27358, %rd27354;
	@%p3429 bra 	$L__BB0_1669;
$L__BB0_1667:
	sub.s64 	%rd27358, %rd27354, %rd4049;
	setp.lt.u64 	%p3430, %rd27354, %rd4049;
	selp.u64 	%rd16272, 1, 0, %p3430;
	sub.s64 	%rd16273, %rd27355, %rd4048;
	setp.lt.u64 	%p3431, %rd27355, %rd4048;
	selp.s64 	%rd16274, -1, 0, %p3430;
	add.s64 	%rd27355, %rd16273, %rd16274;
	setp.lt.u64 	%p3432, %rd16273, %rd16272;
	or.pred  	%p3433, %p3431, %p3432;
	selp.u64 	%rd16275, 1, 0, %p3433;
	sub.s64 	%rd16276, %rd27352, %rd4047;
	setp.lt.u64 	%p3434, %rd27352, %rd4047;
	selp.s64 	%rd16277, -1, 0, %p3433;
	add.s64 	%rd27352, %rd16276, %rd16277;
	setp.lt.u64 	%p3435, %rd16276, %rd16275;
	or.pred  	%p3436, %p3434, %p3435;
	selp.s64 	%rd16278, -1, 0, %p3436;
	sub.s64 	%rd16279, %rd27353, %rd4046;
	add.s64 	%rd27353, %rd16279, %rd16278;
	bra.uni 	$L__BB0_1669;
$L__BB0_1668:
	setp.lt.u64 	%p3423, %rd27353, %rd4046;
	mov.u64 	%rd27358, %rd27354;
	@%p3423 bra 	$L__BB0_1669;
	bra.uni 	$L__BB0_1663;
$L__BB0_1669:
	mov.b64 	%rd27363, 0;
	mov.b64 	%rd16281, 1;
	mul.hi.u64 	%rd16282, %rd16281, %rd27363;
	setp.eq.s64 	%p3437, %rd16282, 0;
	st.local.v2.u64 	[%rd52+32], {%rd27363, %rd27363};
	st.local.v2.u64 	[%rd52+48], {%rd27363, %rd27363};
	mul.hi.u64 	%rd16283, %rd16281, %rd16281;
	st.local.v2.u64 	[%rd52], {%rd16281, %rd16283};
	st.local.v2.u64 	[%rd52+16], {%rd16282, %rd16282};
	mov.u64 	%rd27364, %rd27363;
	mov.u64 	%rd27365, %rd27363;
	@%p3437 bra 	$L__BB0_1673;
	mov.b64 	%rd16284, 0;
	mov.b64 	%rd16285, 1;
	mul.hi.u64 	%rd27362, %rd16285, %rd16284;
	mov.b32 	%r4591, 4;
$L__BB0_1671:
	mul.wide.u32 	%rd16287, %r4591, 8;
	add.s64 	%rd16288, %rd52, %rd16287;
	ld.local.u64 	%rd16289, [%rd16288];
	add.s64 	%rd16290, %rd16289, %rd27362;
	setp.lt.u64 	%p3438, %rd16290, %rd16289;
	st.local.u64 	[%rd16288], %rd16290;
	add.s32 	%r4591, %r4591, 1;
	mov.b64 	%rd27362, 1;
	@%p3438 bra 	$L__BB0_1671;
	ld.local.v2.u64 	{%rd27365, %rd27364}, [%rd52+16];
	ld.local.u64 	%rd27363, [%rd52+32];
$L__BB0_1673:
	mov.b64 	%rd16291, 1;
	mov.b64 	%rd16292, 0;
	mul.hi.u64 	%rd16293, %rd16292, %rd16291;
	add.s64 	%rd16294, %rd27365, %rd16293;
	setp.lt.u64 	%p3439, %rd16294, %rd27365;
	selp.u64 	%rd16295, 1, 0, %p3439;
	mul.hi.u64 	%rd16296, %rd16292, %rd16292;
	add.s64 	%rd16297, %rd16296, %rd16295;
	add.s64 	%rd27368, %rd27364, %rd16297;
	setp.lt.u64 	%p3440, %rd27368, %rd27364;
	selp.u64 	%rd16298, 1, 0, %p3440;
	st.local.v2.u64 	[%rd52+16], {%rd16294, %rd27368};
	add.s64 	%rd16299, %rd16296, %rd16298;
	add.s64 	%rd27367, %rd27363, %rd16299;
	setp.lt.u64 	%p3441, %rd27367, %rd27363;
	selp.u64 	%rd16300, 1, 0, %p3441;
	st.local.u64 	[%rd52+32], %rd27367;
	add.s64 	%rd27366, %rd16296, %rd16300;
	setp.eq.s64 	%p3442, %rd27366, 0;
	@%p3442 bra 	$L__BB0_1677;
	mov.b32 	%r4592, 5;
$L__BB0_1675:
	mul.wide.u32 	%rd16302, %r4592, 8;
	add.s64 	%rd16303, %rd52, %rd16302;
	ld.local.u64 	%rd16304, [%rd16303];
	add.s64 	%rd16305, %rd16304, %rd27366;
	setp.lt.u64 	%p3443, %rd16305, %rd16304;
	st.local.u64 	[%rd16303], %rd16305;
	add.s32 	%r4592, %r4592, 1;
	mov.b64 	%rd27366, 1;
	@%p3443 bra 	$L__BB0_1675;
	ld.local.u64 	%rd27368, [%rd52+24];
	ld.local.u64 	%rd27367, [%rd52+32];
$L__BB0_1677:
	mov.b64 	%rd16306, 1;
	mov.b64 	%rd16307, 0;
	mul.hi.u64 	%rd16308, %rd16307, %rd16306;
	add.s64 	%rd16309, %rd27368, %rd16308;
	setp.lt.u64 	%p3444, %rd16309, %rd27368;
	selp.u64 	%rd16310, 1, 0, %p3444;
	st.local.u64 	[%rd52+24], %rd16309;
	mul.hi.u64 	%rd16311, %rd16307, %rd16307;
	add.s64 	%rd16312, %rd16311, %rd16310;
	add.s64 	%rd27371, %rd27367, %rd16312;
	setp.lt.u64 	%p3445, %rd27371, %rd27367;
	selp.u64 	%rd16313, 1, 0, %p3445;
	add.s64 	%rd16314, %rd16311, %rd16313;
	ld.local.u64 	%rd16315, [%rd52+40];
	add.s64 	%rd27370, %rd16315, %rd16314;
	setp.lt.u64 	%p3446, %rd27370, %rd16315;
	selp.u64 	%rd16316, 1, 0, %p3446;
	st.local.v2.u64 	[%rd52+32], {%rd27371, %rd27370};
	add.s64 	%rd27369, %rd16311, %rd16316;
	setp.eq.s64 	%p3447, %rd27369, 0;
	@%p3447 bra 	$L__BB0_1681;
	mov.b32 	%r4593, 6;
$L__BB0_1679:
	mul.wide.u32 	%rd16318, %r4593, 8;
	add.s64 	%rd16319, %rd52, %rd16318;
	ld.local.u64 	%rd16320, [%rd16319];
	add.s64 	%rd16321, %rd16320, %rd27369;
	setp.lt.u64 	%p3448, %rd16321, %rd16320;
	st.local.u64 	[%rd16319], %rd16321;
	add.s32 	%r4593, %r4593, 1;
	mov.b64 	%rd27369, 1;
	@%p3448 bra 	$L__BB0_1679;
	ld.local.v2.u64 	{%rd27371, %rd27370}, [%rd52+32];
$L__BB0_1681:
	mov.b64 	%rd16322, 1;
	mov.b64 	%rd16323, 0;
	mul.hi.u64 	%rd16324, %rd16323, %rd16322;
	add.s64 	%rd27373, %rd27371, %rd16324;
	setp.lt.u64 	%p3449, %rd27373, %rd27371;
	selp.u64 	%rd16325, 1, 0, %p3449;
	mul.hi.u64 	%rd16326, %rd16323, %rd16323;
	add.s64 	%rd16327, %rd16326, %rd16325;
	add.s64 	%rd16328, %rd27370, %rd16327;
	setp.lt.u64 	%p3450, %rd16328, %rd27370;
	selp.u64 	%rd16329, 1, 0, %p3450;
	st.local.v2.u64 	[%rd52+32], {%rd27373, %rd16328};
	add.s64 	%rd16330, %rd16326, %rd16329;
	ld.local.u64 	%rd16331, [%rd52+48];
	add.s64 	%rd16332, %rd16331, %rd16330;
	setp.lt.u64 	%p3451, %rd16332, %rd16331;
	selp.u64 	%rd16333, 1, 0, %p3451;
	st.local.u64 	[%rd52+48], %rd16332;
	add.s64 	%rd27372, %rd16326, %rd16333;
	setp.eq.s64 	%p3452, %rd27372, 0;
	@%p3452 bra 	$L__BB0_1685;
	mov.b32 	%r4594, 7;
$L__BB0_1683:
	mul.wide.u32 	%rd16335, %r4594, 8;
	add.s64 	%rd16336, %rd52, %rd16335;
	ld.local.u64 	%rd16337, [%rd16336];
	add.s64 	%rd16338, %rd16337, %rd27372;
	setp.lt.u64 	%p3453, %rd16338, %rd16337;
	st.local.u64 	[%rd16336], %rd16338;
	add.s32 	%r4594, %r4594, 1;
	mov.b64 	%rd27372, 1;
	@%p3453 bra 	$L__BB0_1683;
	ld.local.u64 	%rd27373, [%rd52+32];
$L__BB0_1685:
	ld.local.u64 	%rd16340, [%rd52+8];
	ld.local.v2.u64 	{%rd27374, %rd27375}, [%rd52+16];
	shr.u64 	%rd16341, %rd27373, 32;
	add.s64 	%rd4203, %rd16340, %rd16341;
	setp.lt.u64 	%p3454, %rd4203, %rd16340;
	mov.b64 	%rd27376, 0;
	@%p3454 bra 	$L__BB0_1704;
$L__BB0_1686:
	ld.local.u64 	%rd4207, [%rd52+40];
	shl.b64 	%rd16344, %rd4207, 32;
	shr.u64 	%rd16345, %rd4207, 32;
	add.s64 	%rd4208, %rd4203, %rd16344;
	setp.lt.u64 	%p3457, %rd4208, %rd4203;
	selp.u64 	%rd16346, 1, 0, %p3457;
	add.s64 	%rd16347, %rd16345, %rd16346;
	add.s64 	%rd4209, %rd16347, %rd27374;
	max.u64 	%rd16348, %rd16347, %rd27374;
	setp.le.u64 	%p3458, %rd16348, %rd4209;
	@%p3458 bra 	$L__BB0_1688;
	add.s64 	%rd27375, %rd27375, 1;
	setp.eq.s64 	%p3459, %rd27375, 0;
	selp.u64 	%rd16349, 1, 0, %p3459;
	add.s64 	%rd27376, %rd27376, %rd16349;
$L__BB0_1688:
	shl.b64 	%rd16350, %rd27373, 32;
	ld.local.v2.u64 	{%rd4214, %rd4215}, [%rd52+48];
	shl.b64 	%rd16351, %rd4214, 32;
	shr.u64 	%rd16352, %rd4214, 32;
	add.s64 	%rd27379, %rd4209, %rd16351;
	setp.lt.u64 	%p3460, %rd27379, %rd4209;
	selp.u64 	%rd16353, 1, 0, %p3460;
	add.s64 	%rd16354, %rd16352, %rd16353;
	add.s64 	%rd16355, %rd16354, %rd27375;
	max.u64 	%rd16356, %rd16354, %rd27375;
	setp.gt.u64 	%p3461, %rd16356, %rd16355;
	selp.u64 	%rd16357, 1, 0, %p3461;
	add.s64 	%rd16358, %rd27376, %rd16357;
	shl.b64 	%rd16359, %rd4215, 32;
	shr.u64 	%rd16360, %rd4215, 32;
	add.s64 	%rd27380, %rd16355, %rd16359;
	setp.lt.u64 	%p3462, %rd27380, %rd16355;
	selp.u64 	%rd16361, 1, 0, %p3462;
	add.s64 	%rd16362, %rd16358, %rd16360;
	add.s64 	%rd27381, %rd16362, %rd16361;
	mov.b64 	%rd16363, 977;
	mul.hi.u64 	%rd16364, %rd27373, %rd16363;
	mad.lo.s64 	%rd16365, %rd27373, 977, %rd16350;
	add.s64 	%rd27386, %rd16365, 1;
	setp.le.u64 	%p3463, %rd27386, %rd16350;
	selp.u64 	%rd16366, 1, 0, %p3463;
	add.s64 	%rd16367, %rd16364, %rd16366;
	add.s64 	%rd4220, %rd16367, %rd4208;
	max.u64 	%rd16368, %rd16367, %rd4208;
	setp.gt.u64 	%p3464, %rd16368, %rd4220;
	@%p3464 bra 	$L__BB0_1706;
$L__BB0_1689:
	mov.b64 	%rd16371, 977;
	mul.hi.u64 	%rd16372, %rd4207, %rd16371;
	mad.lo.s64 	%rd27391, %rd4207, 977, %rd4220;
	setp.lt.u64 	%p3467, %rd27391, %rd4220;
	selp.u64 	%rd16373, 1, 0, %p3467;
	add.s64 	%rd16374, %rd16372, %rd16373;
	add.s64 	%rd4228, %rd16374, %rd27379;
	max.u64 	%rd16375, %rd16374, %rd27379;
	setp.le.u64 	%p3468, %rd16375, %rd4228;
	@%p3468 bra 	$L__BB0_1691;
	add.s64 	%rd27380, %rd27380, 1;
	setp.eq.s64 	%p3469, %rd27380, 0;
	selp.u64 	%rd16376, 1, 0, %p3469;
	add.s64 	%rd27381, %rd27381, %rd16376;
$L__BB0_1691:
	mov.b64 	%rd16377, 977;
	mul.hi.u64 	%rd16378, %rd4214, %rd16377;
	mad.lo.s64 	%rd27388, %rd4214, 977, %rd4228;
	setp.lt.u64 	%p3470, %rd27388, %rd4228;
	selp.u64 	%rd16379, 1, 0, %p3470;
	add.s64 	%rd16380, %rd16378, %rd16379;
	add.s64 	%rd16381, %rd16380, %rd27380;
	max.u64 	%rd16382, %rd16380, %rd27380;
	setp.gt.u64 	%p3471, %rd16382, %rd16381;
	selp.u64 	%rd16383, 1, 0, %p3471;
	add.s64 	%rd16384, %rd27381, %rd16383;
	mul.hi.u64 	%rd16385, %rd4215, %rd16377;
	mad.lo.s64 	%rd27389, %rd4215, 977, %rd16381;
	setp.lt.u64 	%p3472, %rd27389, %rd16381;
	selp.u64 	%rd16386, 1, 0, %p3472;
	add.s64 	%rd16387, %rd16384, %rd16385;
	add.s64 	%rd4235, %rd16387, %rd16386;
	setp.eq.s64 	%p3473, %rd4235, 0;
	@%p3473 bra 	$L__BB0_1696;
	shl.b64 	%rd16388, %rd4235, 32;
	shr.u64 	%rd16389, %rd4235, 32;
	add.s64 	%rd4239, %rd27386, %rd16388;
	setp.lt.u64 	%p3474, %rd4239, %rd27386;
	selp.u64 	%rd16390, 1, 0, %p3474;
	add.s64 	%rd16391, %rd16389, %rd16390;
	add.s64 	%rd4240, %rd16391, %rd27391;
	max.u64 	%rd16392, %rd16391, %rd27391;
	setp.le.u64 	%p3475, %rd16392, %rd4240;
	@%p3475 bra 	$L__BB0_1694;
	add.s64 	%rd27388, %rd27388, 1;
	setp.eq.s64 	%p3476, %rd27388, 0;
	selp.u64 	%rd16393, 1, 0, %p3476;
	add.s64 	%rd27389, %rd27389, %rd16393;
$L__BB0_1694:
	mov.b64 	%rd16394, 977;
	mul.hi.u64 	%rd16395, %rd4235, %rd16394;
	mad.lo.s64 	%rd27386, %rd4235, 977, %rd4239;
	setp.lt.u64 	%p3477, %rd27386, %rd4239;
	selp.u64 	%rd16396, 1, 0, %p3477;
	add.s64 	%rd16397, %rd16395, %rd16396;
	add.s64 	%rd27391, %rd16397, %rd4240;
	max.u64 	%rd16398, %rd16397, %rd4240;
	setp.le.u64 	%p3478, %rd16398, %rd27391;
	@%p3478 bra 	$L__BB0_1696;
	add.s64 	%rd27388, %rd27388, 1;
	setp.eq.s64 	%p3479, %rd27388, 0;
	selp.u64 	%rd16399, 1, 0, %p3479;
	add.s64 	%rd27389, %rd27389, %rd16399;
$L__BB0_1696:
	setp.gt.u64 	%p3480, %rd27389, %rd4046;
	@%p3480 bra 	$L__BB0_1702;
	setp.lt.u64 	%p3481, %rd27389, %rd4046;
	mov.u64 	%rd27390, %rd27386;
	@%p3481 bra 	$L__BB0_1703;
	setp.gt.u64 	%p3482, %rd27388, %rd4047;
	@%p3482 bra 	$L__BB0_1702;
	setp.lt.u64 	%p3483, %rd27388, %rd4047;
	mov.u64 	%rd27390, %rd27386;
	@%p3483 bra 	$L__BB0_1703;
	setp.gt.u64 	%p3484, %rd27391, %rd4048;
	@%p3484 bra 	$L__BB0_1702;
	setp.lt.u64 	%p3485, %rd27391, %rd4048;
	setp.lt.u64 	%p3486, %rd27386, %rd4049;
	or.pred  	%p3487, %p3485, %p3486;
	mov.u64 	%rd27390, %rd27386;
	@%p3487 bra 	$L__BB0_1703;
$L__BB0_1702:
	sub.s64 	%rd27390, %rd27386, %rd4049;
	setp.lt.u64 	%p3488, %rd27386, %rd4049;
	selp.u64 	%rd16400, 1, 0, %p3488;
	sub.s64 	%rd16401, %rd27391, %rd4048;
	setp.lt.u64 	%p3489, %rd27391, %rd4048;
	selp.s64 	%rd16402, -1, 0, %p3488;
	add.s64 	%rd27391, %rd16401, %rd16402;
	setp.lt.u64 	%p3490, %rd16401, %rd16400;
	or.pred  	%p3491, %p3489, %p3490;
	selp.u64 	%rd16403, 1, 0, %p3491;
	sub.s64 	%rd16404, %rd27388, %rd4047;
	setp.lt.u64 	%p3492, %rd27388, %rd4047;
	selp.s64 	%rd16405, -1, 0, %p3491;
	add.s64 	%rd27388, %rd16404, %rd16405;
	setp.lt.u64 	%p3493, %rd16404, %rd16403;
	or.pred  	%p3494, %p3492, %p3493;
	selp.s64 	%rd16406, -1, 0, %p3494;
	sub.s64 	%rd16407, %rd27389, %rd4046;
	add.s64 	%rd27389, %rd16407, %rd16406;
$L__BB0_1703:
	setp.gt.u64 	%p3495, %rd27389, %rd4046;
	@%p3495 bra 	$L__BB0_1712;
	bra.uni 	$L__BB0_1713;
$L__BB0_1704:
	add.s64 	%rd27374, %rd27374, 1;
	setp.ne.s64 	%p3455, %rd27374, 0;
	@%p3455 bra 	$L__BB0_1686;
	add.s64 	%rd27375, %rd27375, 1;
	setp.eq.s64 	%p3456, %rd27375, 0;
	selp.u64 	%rd27376, 1, 0, %p3456;
	mov.b64 	%rd27374, 0;
	bra.uni 	$L__BB0_1686;
$L__BB0_1706:
	add.s64 	%rd27379, %rd27379, 1;
	setp.ne.s64 	%p3465, %rd27379, 0;
	@%p3465 bra 	$L__BB0_1689;
	add.s64 	%rd27380, %rd27380, 1;
	setp.eq.s64 	%p3466, %rd27380, 0;
	selp.u64 	%rd16370, 1, 0, %p3466;
	add.s64 	%rd27381, %rd27381, %rd16370;
	mov.b64 	%rd27379, 0;
	bra.uni 	$L__BB0_1689;
$L__BB0_1708:
	setp.gt.u64 	%p3497, %rd27388, %rd4047;
	@%p3497 bra 	$L__BB0_1712;
	setp.lt.u64 	%p3498, %rd27388, %rd4047;
	mov.u64 	%rd27394, %rd27390;
	@%p3498 bra 	$L__BB0_1714;
	setp.gt.u64 	%p3499, %rd27391, %rd4048;
	@%p3499 bra 	$L__BB0_1712;
	setp.lt.u64 	%p3500, %rd27391, %rd4048;
	setp.lt.u64 	%p3501, %rd27390, %rd4049;
	or.pred  	%p3502, %p3500, %p3501;
	mov.u64 	%rd27394, %rd27390;
	@%p3502 bra 	$L__BB0_1714;
$L__BB0_1712:
	sub.s64 	%rd27394, %rd27390, %rd4049;
	setp.lt.u64 	%p3503, %rd27390, %rd4049;
	selp.u64 	%rd16408, 1, 0, %p3503;
	sub.s64 	%rd16409, %rd27391, %rd4048;
	setp.lt.u64 	%p3504, %rd27391, %rd4048;
	selp.s64 	%rd16410, -1, 0, %p3503;
	add.s64 	%rd27391, %rd16409, %rd16410;
	setp.lt.u64 	%p3505, %rd16409, %rd16408;
	or.pred  	%p3506, %p3504, %p3505;
	selp.u64 	%rd16411, 1, 0, %p3506;
	sub.s64 	%rd16412, %rd27388, %rd4047;
	setp.lt.u64 	%p3507, %rd27388, %rd4047;
	selp.s64 	%rd16413, -1, 0, %p3506;
	add.s64 	%rd27388, %rd16412, %rd16413;
	setp.lt.u64 	%p3508, %rd16412, %rd16411;
	or.pred  	%p3509, %p3507, %p3508;
	selp.s64 	%rd16414, -1, 0, %p3509;
	sub.s64 	%rd16415, %rd27389, %rd4046;
	add.s64 	%rd27389, %rd16415, %rd16414;
	bra.uni 	$L__BB0_1714;
$L__BB0_1713:
	setp.lt.u64 	%p3496, %rd27389, %rd4046;
	mov.u64 	%rd27394, %rd27390;
	@%p3496 bra 	$L__BB0_1714;
	bra.uni 	$L__BB0_1708;
$L__BB0_1714:
	mov.b64 	%rd27399, 0;
	st.local.v2.u64 	[%rd51+32], {%rd27399, %rd27399};
	st.local.v2.u64 	[%rd51+48], {%rd27399, %rd27399};
	mul.lo.s64 	%rd16417, %rd27394, %rd4020;
	mul.hi.u64 	%rd16418, %rd4020, %rd27394;
	mul.lo.s64 	%rd16419, %rd27391, %rd4020;
	mul.hi.u64 	%rd16420, %rd4020, %rd27391;
	add.s64 	%rd27402, %rd16419, %rd16418;
	setp.lt.u64 	%p3510, %rd27402, %rd16419;
	selp.u64 	%rd16421, 1, 0, %p3510;
	st.local.v2.u64 	[%rd51], {%rd16417, %rd27402};
	add.s64 	%rd16422, %rd16420, %rd16421;
	mul.lo.s64 	%rd16423, %rd27388, %rd4020;
	mul.hi.u64 	%rd16424, %rd4020, %rd27388;
	add.s64 	%rd27401, %rd16423, %rd16422;
	setp.lt.u64 	%p3511, %rd27401, %rd16423;
	selp.u64 	%rd16425, 1, 0, %p3511;
	add.s64 	%rd16426, %rd16424, %rd16425;
	mul.lo.s64 	%rd16427, %rd27389, %rd4020;
	mul.hi.u64 	%rd16428, %rd4020, %rd27389;
	add.s64 	%rd27400, %rd16427, %rd16426;
	setp.lt.u64 	%p3512, %rd27400, %rd16427;
	selp.u64 	%rd16429, 1, 0, %p3512;
	st.local.v2.u64 	[%rd51+16], {%rd27401, %rd27400};
	add.s64 	%rd27398, %rd16428, %rd16429;
	setp.eq.s64 	%p3513, %rd27398, 0;
	@%p3513 bra 	$L__BB0_1718;
	mov.b32 	%r4595, 4;
$L__BB0_1716:
	mul.wide.u32 	%rd16431, %r4595, 8;
	add.s64 	%rd16432, %rd51, %rd16431;
	ld.local.u64 	%rd16433, [%rd16432];
	add.s64 	%rd16434, %rd16433, %rd27398;
	setp.lt.u64 	%p3514, %rd16434, %rd16433;
	st.local.u64 	[%rd16432], %rd16434;
	add.s32 	%r4595, %r4595, 1;
	mov.b64 	%rd27398, 1;
	@%p3514 bra 	$L__BB0_1716;
	ld.local.u64 	%rd27402, [%rd51+8];
	ld.local.v2.u64 	{%rd27401, %rd27400}, [%rd51+16];
	ld.local.u64 	%rd27399, [%rd51+32];
$L__BB0_1718:
	mul.hi.u64 	%rd16435, %rd4019, %rd27394;
	mad.lo.s64 	%rd16436, %rd27394, %rd4019, %rd27402;
	setp.lt.u64 	%p3515, %rd16436, %rd27402;
	selp.u64 	%rd16437, 1, 0, %p3515;
	st.local.u64 	[%rd51+8], %rd16436;
	add.s64 	%rd16438, %rd16435, %rd16437;
	mul.hi.u64 	%rd16439, %rd4019, %rd27391;
	mad.lo.s64 	%rd16440, %rd27391, %rd4019, %rd27401;
	setp.lt.u64 	%p3516, %rd16440, %rd27401;
	selp.u64 	%rd16441, 1, 0, %p3516;
	add.s64 	%rd27406, %rd16440, %rd16438;
	setp.lt.u64 	%p3517, %rd27406, %rd16440;
	selp.u64 	%rd16442, 1, 0, %p3517;
	add.s64 	%rd16443, %rd16439, %rd16441;
	add.s64 	%rd16444, %rd16443, %rd16442;
	mul.hi.u64 	%rd16445, %rd4019, %rd27388;
	mad.lo.s64 	%rd16446, %rd27388, %rd4019, %rd27400;
	setp.lt.u64 	%p3518, %rd16446, %rd27400;
	selp.u64 	%rd16447, 1, 0, %p3518;
	add.s64 	%rd27405, %rd16446, %rd16444;
	setp.lt.u64 	%p3519, %rd27405, %rd16446;
	selp.u64 	%rd16448, 1, 0, %p3519;
	st.local.v2.u64 	[%rd51+16], {%rd27406, %rd27405};
	add.s64 	%rd16449, %rd16445, %rd16447;
	add.s64 	%rd16450, %rd16449, %rd16448;
	mul.hi.u64 	%rd16451, %rd4019, %rd27389;
	mad.lo.s64 	%rd16452, %rd27389, %rd4019, %rd27399;
	setp.lt.u64 	%p3520, %rd16452, %rd27399;
	selp.u64 	%rd16453, 1, 0, %p3520;
	add.s64 	%rd27404, %rd16452, %rd16450;
	setp.lt.u64 	%p3521, %rd27404, %rd16452;
	selp.u64 	%rd16454, 1, 0, %p3521;
	st.local.u64 	[%rd51+32], %rd27404;
	add.s64 	%rd16455, %rd16451, %rd16453;
	add.s64 	%rd27403, %rd16455, %rd16454;
	setp.eq.s64 	%p3522, %rd27403, 0;
	@%p3522 bra 	$L__BB0_1722;
	mov.b32 	%r4596, 5;
$L__BB0_1720:
	mul.wide.u32 	%rd16457, %r4596, 8;
	add.s64 	%rd16458, %rd51, %rd16457;
	ld.local.u64 	%rd16459, [%rd16458];
	add.s64 	%rd16460, %rd16459, %rd27403;
	setp.lt.u64 	%p3523, %rd16460, %rd16459;
	st.local.u64 	[%rd16458], %rd16460;
	add.s32 	%r4596, %r4596, 1;
	mov.b64 	%rd27403, 1;
	@%p3523 bra 	$L__BB0_1720;
	ld.local.v2.u64 	{%rd27406, %rd27405}, [%rd51+16];
	ld.local.u64 	%rd27404, [%rd51+32];
$L__BB0_1722:
	mul.hi.u64 	%rd16461, %rd4018, %rd27394;
	mad.lo.s64 	%rd16462, %rd27394, %rd4018, %rd27406;
	setp.lt.u64 	%p3524, %rd16462, %rd27406;
	selp.u64 	%rd16463, 1, 0, %p3524;
	add.s64 	%rd16464, %rd16461, %rd16463;
	mul.hi.u64 	%rd16465, %rd4018, %rd27391;
	mad.lo.s64 	%rd16466, %rd27391, %rd4018, %rd27405;
	setp.lt.u64 	%p3525, %rd16466, %rd27405;
	selp.u64 	%rd16467, 1, 0, %p3525;
	add.s64 	%rd27410, %rd16466, %rd16464;
	setp.lt.u64 	%p3526, %rd27410, %rd16466;
	selp.u64 	%rd16468, 1, 0, %p3526;
	st.local.v2.u64 	[%rd51+16], {%rd16462, %rd27410};
	add.s64 	%rd16469, %rd16465, %rd16467;
	add.s64 	%rd16470, %rd16469, %rd16468;
	mul.hi.u64 	%rd16471, %rd4018, %rd27388;
	mad.lo.s64 	%rd16472, %rd27388, %rd4018, %rd27404;
	setp.lt.u64 	%p3527, %rd16472, %rd27404;
	selp.u64 	%rd16473, 1, 0, %p3527;
	add.s64 	%rd27409, %rd16472, %rd16470;
	setp.lt.u64 	%p3528, %rd27409, %rd16472;
	selp.u64 	%rd16474, 1, 0, %p3528;
	add.s64 	%rd16475, %rd16471, %rd16473;
	add.s64 	%rd16476, %rd16475, %rd16474;
	mul.hi.u64 	%rd16477, %rd4018, %rd27389;
	ld.local.u64 	%rd16478, [%rd51+40];
	mad.lo.s64 	%rd16479, %rd27389, %rd4018, %rd16478;
	setp.lt.u64 	%p3529, %rd16479, %rd16478;
	selp.u64 	%rd16480, 1, 0, %p3529;
	add.s64 	%rd27408, %rd16479, %rd16476;
	setp.lt.u64 	%p3530, %rd27408, %rd16479;
	selp.u64 	%rd16481, 1, 0, %p3530;
	st.local.v2.u64 	[%rd51+32], {%rd27409, %rd27408};
	add.s64 	%rd16482, %rd16477, %rd16480;
	add.s64 	%rd27407, %rd16482, %rd16481;
	setp.eq.s64 	%p3531, %rd27407, 0;
	@%p3531 bra 	$L__BB0_1726;
	mov.b32 	%r4597, 6;
$L__BB0_1724:
	mul.wide.u32 	%rd16484, %r4597, 8;
	add.s64 	%rd16485, %rd51, %rd16484;
	ld.local.u64 	%rd16486, [%rd16485];
	add.s64 	%rd16487, %rd16486, %rd27407;
	setp.lt.u64 	%p3532, %rd16487, %rd16486;
	st.local.u64 	[%rd16485], %rd16487;
	add.s32 	%r4597, %r4597, 1;
	mov.b64 	%rd27407, 1;
	@%p3532 bra 	$L__BB0_1724;
	ld.local.u64 	%rd27410, [%rd51+24];
	ld.local.v2.u64 	{%rd27409, %rd27408}, [%rd51+32];
$L__BB0_1726:
	mul.hi.u64 	%rd16488, %rd4017, %rd27394;
	mad.lo.s64 	%rd27415, %rd27394, %rd4017, %rd27410;
	setp.lt.u64 	%p3533, %rd27415, %rd27410;
	selp.u64 	%rd16489, 1, 0, %p3533;
	st.local.u64 	[%rd51+24], %rd27415;
	add.s64 	%rd16490, %rd16488, %rd16489;
	mul.hi.u64 	%rd16491, %rd4017, %rd27391;
	mad.lo.s64 	%rd16492, %rd27391, %rd4017, %rd27409;
	setp.lt.u64 	%p3534, %rd16492, %rd27409;
	selp.u64 	%rd16493, 1, 0, %p3534;
	add.s64 	%rd27412, %rd16492, %rd16490;
	setp.lt.u64 	%p3535, %rd27412, %rd16492;
	selp.u64 	%rd16494, 1, 0, %p3535;
	add.s64 	%rd16495, %rd16491, %rd16493;
	add.s64 	%rd16496, %rd16495, %rd16494;
	mul.hi.u64 	%rd16497, %rd4017, %rd27388;
	mad.lo.s64 	%rd16498, %rd27388, %rd4017, %rd27408;
	setp.lt.u64 	%p3536, %rd16498, %rd27408;
	selp.u64 	%rd16499, 1, 0, %p3536;
	add.s64 	%rd16500, %rd16498, %rd16496;
	setp.lt.u64 	%p3537, %rd16500, %rd16498;
	selp.u64 	%rd16501, 1, 0, %p3537;
	st.local.v2.u64 	[%rd51+32], {%rd27412, %rd16500};
	add.s64 	%rd16502, %rd16497, %rd16499;
	add.s64 	%rd16503, %rd16502, %rd16501;
	mul.hi.u64 	%rd16504, %rd4017, %rd27389;
	ld.local.u64 	%rd16505, [%rd51+48];
	mad.lo.s64 	%rd16506, %rd27389, %rd4017, %rd16505;
	setp.lt.u64 	%p3538, %rd16506, %rd16505;
	selp.u64 	%rd16507, 1, 0, %p3538;
	add.s64 	%rd16508, %rd16506, %rd16503;
	setp.lt.u64 	%p3539, %rd16508, %rd16506;
	selp.u64 	%rd16509, 1, 0, %p3539;
	st.local.u64 	[%rd51+48], %rd16508;
	add.s64 	%rd16510, %rd16504, %rd16507;
	add.s64 	%rd27411, %rd16510, %rd16509;
	setp.eq.s64 	%p3540, %rd27411, 0;
	@%p3540 bra 	$L__BB0_1730;
	mov.b32 	%r4598, 7;
$L__BB0_1728:
	mul.wide.u32 	%rd16512, %r4598, 8;
	add.s64 	%rd16513, %rd51, %rd16512;
	ld.local.u64 	%rd16514, [%rd16513];
	add.s64 	%rd16515, %rd16514, %rd27411;
	setp.lt.u64 	%p3541, %rd16515, %rd16514;
	st.local.u64 	[%rd16513], %rd16515;
	add.s32 	%r4598, %r4598, 1;
	mov.b64 	%rd27411, 1;
	@%p3541 bra 	$L__BB0_1728;
	ld.local.u64 	%rd27415, [%rd51+24];
	ld.local.u64 	%rd27412, [%rd51+32];
$L__BB0_1730:
	ld.local.u64 	%rd16517, [%rd51+8];
	ld.local.u64 	%rd27414, [%rd51+16];
	shl.b64 	%rd16518, %rd27412, 32;
	shr.u64 	%rd16519, %rd27412, 32;
	add.s64 	%rd4313, %rd16417, %rd16518;
	setp.lt.u64 	%p3542, %rd4313, %rd16417;
	selp.u64 	%rd16521, 1, 0, %p3542;
	add.s64 	%rd16522, %rd16519, %rd16521;
	add.s64 	%rd4314, %rd16522, %rd16517;
	max.u64 	%rd16523, %rd16522, %rd16517;
	setp.gt.u64 	%p3543, %rd16523, %rd4314;
	mov.b64 	%rd27416, 0;
	@%p3543 bra 	$L__BB0_1749;
$L__BB0_1731:
	ld.local.u64 	%rd4318, [%rd51+40];
	shl.b64 	%rd16526, %rd4318, 32;
	shr.u64 	%rd16527, %rd4318, 32;
	add.s64 	%rd4319, %rd4314, %rd16526;
	setp.lt.u64 	%p3546, %rd4319, %rd4314;
	selp.u64 	%rd16528, 1, 0, %p3546;
	add.s64 	%rd16529, %rd16527, %rd16528;
	add.s64 	%rd4320, %rd16529, %rd27414;
	max.u64 	%rd16530, %rd16529, %rd27414;
	setp.le.u64 	%p3547, %rd16530, %rd4320;
	@%p3547 bra 	$L__BB0_1733;
	add.s64 	%rd27415, %rd27415, 1;
	setp.eq.s64 	%p3548, %rd27415, 0;
	selp.u64 	%rd16531, 1, 0, %p3548;
	add.s64 	%rd27416, %rd27416, %rd16531;
$L__BB0_1733:
	ld.local.v2.u64 	{%rd4325, %rd4326}, [%rd51+48];
	shl.b64 	%rd16532, %rd4325, 32;
	shr.u64 	%rd16533, %rd4325, 32;
	add.s64 	%rd27419, %rd4320, %rd16532;
	setp.lt.u64 	%p3549, %rd27419, %rd4320;
	selp.u64 	%rd16534, 1, 0, %p3549;
	add.s64 	%rd16535, %rd16533, %rd16534;
	add.s64 	%rd16536, %rd16535, %rd27415;
	max.u64 	%rd16537, %rd16535, %rd27415;
	setp.gt.u64 	%p3550, %rd16537, %rd16536;
	selp.u64 	%rd16538, 1, 0, %p3550;
	add.s64 	%rd16539, %rd27416, %rd16538;
	shl.b64 	%rd16540, %rd4326, 32;
	shr.u64 	%rd16541, %rd4326, 32;
	add.s64 	%rd27420, %rd16536, %rd16540;
	setp.lt.u64 	%p3551, %rd27420, %rd16536;
	selp.u64 	%rd16542, 1, 0, %p3551;
	add.s64 	%rd16543, %rd16539, %rd16541;
	add.s64 	%rd27421, %rd16543, %rd16542;
	mov.b64 	%rd16544, 977;
	mul.hi.u64 	%rd16545, %rd27412, %rd16544;
	mad.lo.s64 	%rd27426, %rd27412, 977, %rd4313;
	setp.lt.u64 	%p3552, %rd27426, %rd4313;
	selp.u64 	%rd16546, 1, 0, %p3552;
	add.s64 	%rd16547, %rd16545, %rd16546;
	add.s64 	%rd4331, %rd16547, %rd4319;
	max.u64 	%rd16548, %rd16547, %rd4319;
	setp.gt.u64 	%p3553, %rd16548, %rd4331;
	@%p3553 bra 	$L__BB0_1751;
$L__BB0_1734:
	mov.b64 	%rd16551, 977;
	mul.hi.u64 	%rd16552, %rd4318, %rd16551;
	mad.lo.s64 	%rd27435, %rd4318, 977, %rd4331;
	setp.lt.u64 	%p3556, %rd27435, %rd4331;
	selp.u64 	%rd16553, 1, 0, %p3556;
	add.s64 	%rd16554, %rd16552, %rd16553;
	add.s64 	%rd4339, %rd16554, %rd27419;
	max.u64 	%rd16555, %rd16554, %rd27419;
	setp.le.u64 	%p3557, %rd16555, %rd4339;
	@%p3557 bra 	$L__BB0_1736;
	add.s64 	%rd27420, %rd27420, 1;
	setp.eq.s64 	%p3558, %rd27420, 0;
	selp.u64 	%rd16556, 1, 0, %p3558;
	add.s64 	%rd27421, %rd27421, %rd16556;
$L__BB0_1736:
	mov.b64 	%rd16557, 977;
	mul.hi.u64 	%rd16558, %rd4325, %rd16557;
	mad.lo.s64 	%rd27428, %rd4325, 977, %rd4339;
	setp.lt.u64 	%p3559, %rd27428, %rd4339;
	selp.u64 	%rd16559, 1, 0, %p3559;
	add.s64 	%rd16560, %rd16558, %rd16559;
	add.s64 	%rd16561, %rd16560, %rd27420;
	max.u64 	%rd16562, %rd16560, %rd27420;
	setp.gt.u64 	%p3560, %rd16562, %rd16561;
	selp.u64 	%rd16563, 1, 0, %p3560;
	add.s64 	%rd16564, %rd27421, %rd16563;
	mul.hi.u64 	%rd16565, %rd4326, %rd16557;
	mad.lo.s64 	%rd27429, %rd4326, 977, %rd16561;
	setp.lt.u64 	%p3561, %rd27429, %rd16561;
	selp.u64 	%rd16566, 1, 0, %p3561;
	add.s64 	%rd16567, %rd16564, %rd16565;
	add.s64 	%rd4346, %rd16567, %rd16566;
	setp.eq.s64 	%p3562, %rd4346, 0;
	@%p3562 bra 	$L__BB0_1741;
	shl.b64 	%rd16568, %rd4346, 32;
	shr.u64 	%rd16569, %rd4346, 32;
	add.s64 	%rd4350, %rd27426, %rd16568;
	setp.lt.u64 	%p3563, %rd4350, %rd27426;
	selp.u64 	%rd16570, 1, 0, %p3563;
	add.s64 	%rd16571, %rd16569, %rd16570;
	add.s64 	%rd4351, %rd16571, %rd27435;
	max.u64 	%rd16572, %rd16571, %rd27435;
	setp.le.u64 	%p3564, %rd16572, %rd4351;
	@%p3564 bra 	$L__BB0_1739;
	add.s64 	%rd27428, %rd27428, 1;
	setp.eq.s64 	%p3565, %rd27428, 0;
	selp.u64 	%rd16573, 1, 0, %p3565;
	add.s64 	%rd27429, %rd27429, %rd16573;
$L__BB0_1739:
	mov.b64 	%rd16574, 977;
	mul.hi.u64 	%rd16575, %rd4346, %rd16574;
	mad.lo.s64 	%rd27426, %rd4346, 977, %rd4350;
	setp.lt.u64 	%p3566, %rd27426, %rd4350;
	selp.u64 	%rd16576, 1, 0, %p3566;
	add.s64 	%rd16577, %rd16575, %rd16576;
	add.s64 	%rd27435, %rd16577, %rd4351;
	max.u64 	%rd16578, %rd16577, %rd4351;
	setp.le.u64 	%p3567, %rd16578, %rd27435;
	@%p3567 bra 	$L__BB0_1741;
	add.s64 	%rd27428, %rd27428, 1;
	setp.eq.s64 	%p3568, %rd27428, 0;
	selp.u64 	%rd16579, 1, 0, %p3568;
	add.s64 	%rd27429, %rd27429, %rd16579;
$L__BB0_1741:
	setp.gt.u64 	%p3569, %rd27429, %rd4046;
	@%p3569 bra 	$L__BB0_1747;
	setp.lt.u64 	%p3570, %rd27429, %rd4046;
	mov.u64 	%rd27430, %rd27426;
	@%p3570 bra 	$L__BB0_1748;
	setp.gt.u64 	%p3571, %rd27428, %rd4047;
	@%p3571 bra 	$L__BB0_1747;
	setp.lt.u64 	%p3572, %rd27428, %rd4047;
	mov.u64 	%rd27430, %rd27426;
	@%p3572 bra 	$L__BB0_1748;
	setp.gt.u64 	%p3573, %rd27435, %rd4048;
	@%p3573 bra 	$L__BB0_1747;
	setp.lt.u64 	%p3574, %rd27435, %rd4048;
	setp.lt.u64 	%p3575, %rd27426, %rd4049;
	or.pred  	%p3576, %p3574, %p3575;
	mov.u64 	%rd27430, %rd27426;
	@%p3576 bra 	$L__BB0_1748;
$L__BB0_1747:
	sub.s64 	%rd27430, %rd27426, %rd4049;
	setp.lt.u64 	%p3577, %rd27426, %rd4049;
	selp.u64 	%rd16580, 1, 0, %p3577;
	sub.s64 	%rd16581, %rd27435, %rd4048;
	setp.lt.u64 	%p3578, %rd27435, %rd4048;
	selp.s64 	%rd16582, -1, 0, %p3577;
	add.s64 	%rd27435, %rd16581, %rd16582;
	setp.lt.u64 	%p3579, %rd16581, %rd16580;
	or.pred  	%p3580, %p3578, %p3579;
	selp.u64 	%rd16583, 1, 0, %p3580;
	sub.s64 	%rd16584, %rd27428, %rd4047;
	setp.lt.u64 	%p3581, %rd27428, %rd4047;
	selp.s64 	%rd16585, -1, 0, %p3580;
	add.s64 	%rd27428, %rd16584, %rd16585;
	setp.lt.u64 	%p3582, %rd16584, %rd16583;
	or.pred  	%p3583, %p3581, %p3582;
	selp.s64 	%rd16586, -1, 0, %p3583;
	sub.s64 	%rd16587, %rd27429, %rd4046;
	add.s64 	%rd27429, %rd16587, %rd16586;
$L__BB0_1748:
	setp.gt.u64 	%p3584, %rd27429, %rd4046;
	@%p3584 bra 	$L__BB0_1757;
	bra.uni 	$L__BB0_1758;
$L__BB0_1749:
	add.s64 	%rd27414, %rd27414, 1;
	setp.ne.s64 	%p3544, %rd27414, 0;
	@%p3544 bra 	$L__BB0_1731;
	add.s64 	%rd27415, %rd27415, 1;
	setp.eq.s64 	%p3545, %rd27415, 0;
	selp.u64 	%rd27416, 1, 0, %p3545;
	mov.b64 	%rd27414, 0;
	bra.uni 	$L__BB0_1731;
$L__BB0_1751:
	add.s64 	%rd27419, %rd27419, 1;
	setp.ne.s64 	%p3554, %rd27419, 0;
	@%p3554 bra 	$L__BB0_1734;
	add.s64 	%rd27420, %rd27420, 1;
	setp.eq.s64 	%p3555, %rd27420, 0;
	selp.u64 	%rd16550, 1, 0, %p3555;
	add.s64 	%rd27421, %rd27421, %rd16550;
	mov.b64 	%rd27419, 0;
	bra.uni 	$L__BB0_1734;
$L__BB0_1753:
	setp.gt.u64 	%p3586, %rd27428, %rd4047;
	@%p3586 bra 	$L__BB0_1757;
	setp.lt.u64 	%p3587, %rd27428, %rd4047;
	mov.u64 	%rd27434, %rd27430;
	@%p3587 bra 	$L__BB0_1759;
	setp.gt.u64 	%p3588, %rd27435, %rd4048;
	@%p3588 bra 	$L__BB0_1757;
	setp.lt.u64 	%p3589, %rd27435, %rd4048;
	setp.lt.u64 	%p3590, %rd27430, %rd4049;
	or.pred  	%p3591, %p3589, %p3590;
	mov.u64 	%rd27434, %rd27430;
	@%p3591 bra 	$L__BB0_1759;
$L__BB0_1757:
	sub.s64 	%rd27434, %rd27430, %rd4049;
	setp.lt.u64 	%p3592, %rd27430, %rd4049;
	selp.u64 	%rd16588, 1, 0, %p3592;
	sub.s64 	%rd16589, %rd27435, %rd4048;
	setp.lt.u64 	%p3593, %rd27435, %rd4048;
	selp.s64 	%rd16590, -1, 0, %p3592;
	add.s64 	%rd27435, %rd16589, %rd16590;
	setp.lt.u64 	%p3594, %rd16589, %rd16588;
	or.pred  	%p3595, %p3593, %p3594;
	selp.u64 	%rd16591, 1, 0, %p3595;
	sub.s64 	%rd16592, %rd27428, %rd4047;
	setp.lt.u64 	%p3596, %rd27428, %rd4047;
	selp.s64 	%rd16593, -1, 0, %p3595;
	add.s64 	%rd27428, %rd16592, %rd16593;
	setp.lt.u64 	%p3597, %rd16592, %rd16591;
	or.pred  	%p3598, %p3596, %p3597;
	selp.s64 	%rd16594, -1, 0, %p3598;
	sub.s64 	%rd16595, %rd27429, %rd4046;
	add.s64 	%rd27429, %rd16595, %rd16594;
	bra.uni 	$L__BB0_1759;
$L__BB0_1758:
	setp.lt.u64 	%p3585, %rd27429, %rd4046;
	mov.u64 	%rd27434, %rd27430;
	@%p3585 bra 	$L__BB0_1759;
	bra.uni 	$L__BB0_1753;
$L__BB0_1759:
	mov.b64 	%rd27439, 0;
	st.local.v2.u64 	[%rd50+32], {%rd27439, %rd27439};
	st.local.v2.u64 	[%rd50+48], {%rd27439, %rd27439};
	ld.const.u64 	%rd16597, [SECP256K1_GX];
	mul.lo.s64 	%rd16598, %rd27358, %rd16597;
	mul.hi.u64 	%rd16599, %rd16597, %rd27358;
	mul.lo.s64 	%rd16600, %rd27355, %rd16597;
	mul.hi.u64 	%rd16601, %rd16597, %rd27355;
	add.s64 	%rd27442, %rd16600, %rd16599;
	setp.lt.u64 	%p3599, %rd27442, %rd16600;
	selp.u64 	%rd16602, 1, 0, %p3599;
	st.local.v2.u64 	[%rd50], {%rd16598, %rd27442};
	add.s64 	%rd16603, %rd16601, %rd16602;
	mul.lo.s64 	%rd16604, %rd27352, %rd16597;
	mul.hi.u64 	%rd16605, %rd16597, %rd27352;
	add.s64 	%rd27441, %rd16604, %rd16603;
	setp.lt.u64 	%p3600, %rd27441, %rd16604;
	selp.u64 	%rd16606, 1, 0, %p3600;
	add.s64 	%rd16607, %rd16605, %rd16606;
	mul.lo.s64 	%rd16608, %rd27353, %rd16597;
	mul.hi.u64 	%rd16609, %rd16597, %rd27353;
	add.s64 	%rd27440, %rd16608, %rd16607;
	setp.lt.u64 	%p3601, %rd27440, %rd16608;
	selp.u64 	%rd16610, 1, 0, %p3601;
	st.local.v2.u64 	[%rd50+16], {%rd27441, %rd27440};
	add.s64 	%rd27438, %rd16609, %rd16610;
	setp.eq.s64 	%p3602, %rd27438, 0;
	@%p3602 bra 	$L__BB0_1763;
	mov.b32 	%r4599, 4;
$L__BB0_1761:
	mul.wide.u32 	%rd16612, %r4599, 8;
	add.s64 	%rd16613, %rd50, %rd16612;
	ld.local.u64 	%rd16614, [%rd16613];
	add.s64 	%rd16615, %rd16614, %rd27438;
	setp.lt.u64 	%p3603, %rd16615, %rd16614;
	st.local.u64 	[%rd16613], %rd16615;
	add.s32 	%r4599, %r4599, 1;
	mov.b64 	%rd27438, 1;
	@%p3603 bra 	$L__BB0_1761;
	ld.local.u64 	%rd27442, [%rd50+8];
	ld.local.v2.u64 	{%rd27441, %rd27440}, [%rd50+16];
	ld.local.u64 	%rd27439, [%rd50+32];
$L__BB0_1763:
	ld.const.u64 	%rd16616, [SECP256K1_GX+8];
	mul.hi.u64 	%rd16617, %rd16616, %rd27358;
	mad.lo.s64 	%rd16618, %rd27358, %rd16616, %rd27442;
	setp.lt.u64 	%p3604, %rd16618, %rd27442;
	selp.u64 	%rd16619, 1, 0, %p3604;
	st.local.u64 	[%rd50+8], %rd16618;
	add.s64 	%rd16620, %rd16617, %rd16619;
	mul.hi.u64 	%rd16621, %rd16616, %rd27355;
	mad.lo.s64 	%rd16622, %rd27355, %rd16616, %rd27441;
	setp.lt.u64 	%p3605, %rd16622, %rd27441;
	selp.u64 	%rd16623, 1, 0, %p3605;
	add.s64 	%rd27446, %rd16622, %rd16620;
	setp.lt.u64 	%p3606, %rd27446, %rd16622;
	selp.u64 	%rd16624, 1, 0, %p3606;
	add.s64 	%rd16625, %rd16621, %rd16623;
	add.s64 	%rd16626, %rd16625, %rd16624;
	mul.hi.u64 	%rd16627, %rd16616, %rd27352;
	mad.lo.s64 	%rd16628, %rd27352, %rd16616, %rd27440;
	setp.lt.u64 	%p3607, %rd16628, %rd27440;
	selp.u64 	%rd16629, 1, 0, %p3607;
	add.s64 	%rd27445, %rd16628, %rd16626;
	setp.lt.u64 	%p3608, %rd27445, %rd16628;
	selp.u64 	%rd16630, 1, 0, %p3608;
	st.local.v2.u64 	[%rd50+16], {%rd27446, %rd27445};
	add.s64 	%rd16631, %rd16627, %rd16629;
	add.s64 	%rd16632, %rd16631, %rd16630;
	mul.hi.u64 	%rd16633, %rd16616, %rd27353;
	mad.lo.s64 	%rd16634, %rd27353, %rd16616, %rd27439;
	setp.lt.u64 	%p3609, %rd16634, %rd27439;
	selp.u64 	%rd16635, 1, 0, %p3609;
	add.s64 	%rd27444, %rd16634, %rd16632;
	setp.lt.u64 	%p3610, %rd27444, %rd16634;
	selp.u64 	%rd16636, 1, 0, %p3610;
	st.local.u64 	[%rd50+32], %rd27444;
	add.s64 	%rd16637, %rd16633, %rd16635;
	add.s64 	%rd27443, %rd16637, %rd16636;
	setp.eq.s64 	%p3611, %rd27443, 0;
	@%p3611 bra 	$L__BB0_1767;
	mov.b32 	%r4600, 5;
$L__BB0_1765:
	mul.wide.u32 	%rd16639, %r4600, 8;
	add.s64 	%rd16640, %rd50, %rd16639;
	ld.local.u64 	%rd16641, [%rd16640];
	add.s64 	%rd16642, %rd16641, %rd27443;
	setp.lt.u64 	%p3612, %rd16642, %rd16641;
	st.local.u64 	[%rd16640], %rd16642;
	add.s32 	%r4600, %r4600, 1;
	mov.b64 	%rd27443, 1;
	@%p3612 bra 	$L__BB0_1765;
	ld.local.v2.u64 	{%rd27446, %rd27445}, [%rd50+16];
	ld.local.u64 	%rd27444, [%rd50+32];
$L__BB0_1767:
	ld.const.u64 	%rd16643, [SECP256K1_GX+16];
	mul.hi.u64 	%rd16644, %rd16643, %rd27358;
	mad.lo.s64 	%rd16645, %rd27358, %rd16643, %rd27446;
	setp.lt.u64 	%p3613, %rd16645, %rd27446;
	selp.u64 	%rd16646, 1, 0, %p3613;
	add.s64 	%rd16647, %rd16644, %rd16646;
	mul.hi.u64 	%rd16648, %rd16643, %rd27355;
	mad.lo.s64 	%rd16649, %rd27355, %rd16643, %rd27445;
	setp.lt.u64 	%p3614, %rd16649, %rd27445;
	selp.u64 	%rd16650, 1, 0, %p3614;
	add.s64 	%rd27450, %rd16649, %rd16647;
	setp.lt.u64 	%p3615, %rd27450, %rd16649;
	selp.u64 	%rd16651, 1, 0, %p3615;
	st.local.v2.u64 	[%rd50+16], {%rd16645, %rd27450};
	add.s64 	%rd16652, %rd16648, %rd16650;
	add.s64 	%rd16653, %rd16652, %rd16651;
	mul.hi.u64 	%rd16654, %rd16643, %rd27352;
	mad.lo.s64 	%rd16655, %rd27352, %rd16643, %rd27444;
	setp.lt.u64 	%p3616, %rd16655, %rd27444;
	selp.u64 	%rd16656, 1, 0, %p3616;
	add.s64 	%rd27449, %rd16655, %rd16653;
	setp.lt.u64 	%p3617, %rd27449, %rd16655;
	selp.u64 	%rd16657, 1, 0, %p3617;
	add.s64 	%rd16658, %rd16654, %rd16656;
	add.s64 	%rd16659, %rd16658, %rd16657;
	mul.hi.u64 	%rd16660, %rd16643, %rd27353;
	ld.local.u64 	%rd16661, [%rd50+40];
	mad.lo.s64 	%rd16662, %rd27353, %rd16643, %rd16661;
	setp.lt.u64 	%p3618, %rd16662, %rd16661;
	selp.u64 	%rd16663, 1, 0, %p3618;
	add.s64 	%rd27448, %rd16662, %rd16659;
	setp.lt.u64 	%p3619, %rd27448, %rd16662;
	selp.u64 	%rd16664, 1, 0, %p3619;
	st.local.v2.u64 	[%rd50+32], {%rd27449, %rd27448};
	add.s64 	%rd16665, %rd16660, %rd16663;
	add.s64 	%rd27447, %rd16665, %rd16664;
	setp.eq.s64 	%p3620, %rd27447, 0;
	@%p3620 bra 	$L__BB0_1771;
	mov.b32 	%r4601, 6;
$L__BB0_1769:
	mul.wide.u32 	%rd16667, %r4601, 8;
	add.s64 	%rd16668, %rd50, %rd16667;
	ld.local.u64 	%rd16669, [%rd16668];
	add.s64 	%rd16670, %rd16669, %rd27447;
	setp.lt.u64 	%p3621, %rd16670, %rd16669;
	st.local.u64 	[%rd16668], %rd16670;
	add.s32 	%r4601, %r4601, 1;
	mov.b64 	%rd27447, 1;
	@%p3621 bra 	$L__BB0_1769;
	ld.local.u64 	%rd27450, [%rd50+24];
	ld.local.v2.u64 	{%rd27449, %rd27448}, [%rd50+32];
$L__BB0_1771:
	ld.const.u64 	%rd16671, [SECP256K1_GX+24];
	mul.hi.u64 	%rd16672, %rd16671, %rd27358;
	mad.lo.s64 	%rd27455, %rd27358, %rd16671, %rd27450;
	setp.lt.u64 	%p3622, %rd27455, %rd27450;
	selp.u64 	%rd16673, 1, 0, %p3622;
	st.local.u64 	[%rd50+24], %rd27455;
	add.s64 	%rd16674, %rd16672, %rd16673;
	mul.hi.u64 	%rd16675, %rd16671, %rd27355;
	mad.lo.s64 	%rd16676, %rd27355, %rd16671, %rd27449;
	setp.lt.u64 	%p3623, %rd16676, %rd27449;
	selp.u64 	%rd16677, 1, 0, %p3623;
	add.s64 	%rd27452, %rd16676, %rd16674;
	setp.lt.u64 	%p3624, %rd27452, %rd16676;
	selp.u64 	%rd16678, 1, 0, %p3624;
	add.s64 	%rd16679, %rd16675, %rd16677;
	add.s64 	%rd16680, %rd16679, %rd16678;
	mul.hi.u64 	%rd16681, %rd16671, %rd27352;
	mad.lo.s64 	%rd16682, %rd27352, %rd16671, %rd27448;
	setp.lt.u64 	%p3625, %rd16682, %rd27448;
	selp.u64 	%rd16683, 1, 0, %p3625;
	add.s64 	%rd16684, %rd16682, %rd16680;
	setp.lt.u64 	%p3626, %rd16684, %rd16682;
	selp.u64 	%rd16685, 1, 0, %p3626;
	st.local.v2.u64 	[%rd50+32], {%rd27452, %rd16684};
	add.s64 	%rd16686, %rd16681, %rd16683;
	add.s64 	%rd16687, %rd16686, %rd16685;
	mul.hi.u64 	%rd16688, %rd16671, %rd27353;
	ld.local.u64 	%rd16689, [%rd50+48];
	mad.lo.s64 	%rd16690, %rd27353, %rd16671, %rd16689;
	setp.lt.u64 	%p3627, %rd16690, %rd16689;
	selp.u64 	%rd16691, 1, 0, %p3627;
	add.s64 	%rd16692, %rd16690, %rd16687;
	setp.lt.u64 	%p3628, %rd16692, %rd16690;
	selp.u64 	%rd16693, 1, 0, %p3628;
	st.local.u64 	[%rd50+48], %rd16692;
	add.s64 	%rd16694, %rd16688, %rd16691;
	add.s64 	%rd27451, %rd16694, %rd16693;
	setp.eq.s64 	%p3629, %rd27451, 0;
	@%p3629 bra 	$L__BB0_1775;
	mov.b32 	%r4602, 7;
$L__BB0_1773:
	mul.wide.u32 	%rd16696, %r4602, 8;
	add.s64 	%rd16697, %rd50, %rd16696;
	ld.local.u64 	%rd16698, [%rd16697];
	add.s64 	%rd16699, %rd16698, %rd27451;
	setp.lt.u64 	%p3630, %rd16699, %rd16698;
	st.local.u64 	[%rd16697], %rd16699;
	add.s32 	%r4602, %r4602, 1;
	mov.b64 	%rd27451, 1;
	@%p3630 bra 	$L__BB0_1773;
	ld.local.u64 	%rd27455, [%rd50+24];
	ld.local.u64 	%rd27452, [%rd50+32];
$L__BB0_1775:
	ld.local.u64 	%rd16701, [%rd50+8];
	ld.local.u64 	%rd27454, [%rd50+16];
	shl.b64 	%rd16702, %rd27452, 32;
	shr.u64 	%rd16703, %rd27452, 32;
	add.s64 	%rd4424, %rd16598, %rd16702;
	setp.lt.u64 	%p3631, %rd4424, %rd16598;
	selp.u64 	%rd16706, 1, 0, %p3631;
	add.s64 	%rd16707, %rd16703, %rd16706;
	add.s64 	%rd4425, %rd16707, %rd16701;
	max.u64 	%rd16708, %rd16707, %rd16701;
	setp.gt.u64 	%p3632, %rd16708, %rd4425;
	mov.b64 	%rd27456, 0;
	@%p3632 bra 	$L__BB0_1794;
$L__BB0_1776:
	ld.local.u64 	%rd4429, [%rd50+40];
	shl.b64 	%rd16711, %rd4429, 32;
	shr.u64 	%rd16712, %rd4429, 32;
	add.s64 	%rd4430, %rd4425, %rd16711;
	setp.lt.u64 	%p3635, %rd4430, %rd4425;
	selp.u64 	%rd16713, 1, 0, %p3635;
	add.s64 	%rd16714, %rd16712, %rd16713;
	add.s64 	%rd4431, %rd16714, %rd27454;
	max.u64 	%rd16715, %rd16714, %rd27454;
	setp.le.u64 	%p3636, %rd16715, %rd4431;
	@%p3636 bra 	$L__BB0_1778;
	add.s64 	%rd27455, %rd27455, 1;
	setp.eq.s64 	%p3637, %rd27455, 0;
	selp.u64 	%rd16716, 1, 0, %p3637;
	add.s64 	%rd27456, %rd27456, %rd16716;
$L__BB0_1778:
	ld.local.v2.u64 	{%rd4436, %rd4437}, [%rd50+48];
	shl.b64 	%rd16717, %rd4436, 32;
	shr.u64 	%rd16718, %rd4436, 32;
	add.s64 	%rd27459, %rd4431, %rd16717;
	setp.lt.u64 	%p3638, %rd27459, %rd4431;
	selp.u64 	%rd16719, 1, 0, %p3638;
	add.s64 	%rd16720, %rd16718, %rd16719;
	add.s64 	%rd16721, %rd16720, %rd27455;
	max.u64 	%rd16722, %rd16720, %rd27455;
	setp.gt.u64 	%p3639, %rd16722, %rd16721;
	selp.u64 	%rd16723, 1, 0, %p3639;
	add.s64 	%rd16724, %rd27456, %rd16723;
	shl.b64 	%rd16725, %rd4437, 32;
	shr.u64 	%rd16726, %rd4437, 32;
	add.s64 	%rd27460, %rd16721, %rd16725;
	setp.lt.u64 	%p3640, %rd27460, %rd16721;
	selp.u64 	%rd16727, 1, 0, %p3640;
	add.s64 	%rd16728, %rd16724, %rd16726;
	add.s64 	%rd27461, %rd16728, %rd16727;
	mov.b64 	%rd16729, 977;
	mul.hi.u64 	%rd16730, %rd27452, %rd16729;
	mad.lo.s64 	%rd27466, %rd27452, 977, %rd4424;
	setp.lt.u64 	%p3641, %rd27466, %rd4424;
	selp.u64 	%rd16731, 1, 0, %p3641;
	add.s64 	%rd16732, %rd16730, %rd16731;
	add.s64 	%rd4442, %rd16732, %rd4430;
	max.u64 	%rd16733, %rd16732, %rd4430;
	setp.gt.u64 	%p3642, %rd16733, %rd4442;
	@%p3642 bra 	$L__BB0_1796;
$L__BB0_1779:
	mov.b64 	%rd16736, 977;
	mul.hi.u64 	%rd16737, %rd4429, %rd16736;
	mad.lo.s64 	%rd27475, %rd4429, 977, %rd4442;
	setp.lt.u64 	%p3645, %rd27475, %rd4442;
	selp.u64 	%rd16738, 1, 0, %p3645;
	add.s64 	%rd16739, %rd16737, %rd16738;
	add.s64 	%rd4450, %rd16739, %rd27459;
	max.u64 	%rd16740, %rd16739, %rd27459;
	setp.le.u64 	%p3646, %rd16740, %rd4450;
	@%p3646 bra 	$L__BB0_1781;
	add.s64 	%rd27460, %rd27460, 1;
	setp.eq.s64 	%p3647, %rd27460, 0;
	selp.u64 	%rd16741, 1, 0, %p3647;
	add.s64 	%rd27461, %rd27461, %rd16741;
$L__BB0_1781:
	mov.b64 	%rd16742, 977;
	mul.hi.u64 	%rd16743, %rd4436, %rd16742;
	mad.lo.s64 	%rd27468, %rd4436, 977, %rd4450;
	setp.lt.u64 	%p3648, %rd27468, %rd4450;
	selp.u64 	%rd16744, 1, 0, %p3648;
	add.s64 	%rd16745, %rd16743, %rd16744;
	add.s64 	%rd16746, %rd16745, %rd27460;
	max.u64 	%rd16747, %rd16745, %rd27460;
	setp.gt.u64 	%p3649, %rd16747, %rd16746;
	selp.u64 	%rd16748, 1, 0, %p3649;
	add.s64 	%rd16749, %rd27461, %rd16748;
	mul.hi.u64 	%rd16750, %rd4437, %rd16742;
	mad.lo.s64 	%rd27469, %rd4437, 977, %rd16746;
	setp.lt.u64 	%p3650, %rd27469, %rd16746;
	selp.u64 	%rd16751, 1, 0, %p3650;
	add.s64 	%rd16752, %rd16749, %rd16750;
	add.s64 	%rd4457, %rd16752, %rd16751;
	setp.eq.s64 	%p3651, %rd4457, 0;
	@%p3651 bra 	$L__BB0_1786;
	shl.b64 	%rd16753, %rd4457, 32;
	shr.u64 	%rd16754, %rd4457, 32;
	add.s64 	%rd4461, %rd27466, %rd16753;
	setp.lt.u64 	%p3652, %rd4461, %rd27466;
	selp.u64 	%rd16755, 1, 0, %p3652;
	add.s64 	%rd16756, %rd16754, %rd16755;
	add.s64 	%rd4462, %rd16756, %rd27475;
	max.u64 	%rd16757, %rd16756, %rd27475;
	setp.le.u64 	%p3653, %rd16757, %rd4462;
	@%p3653 bra 	$L__BB0_1784;
	add.s64 	%rd27468, %rd27468, 1;
	setp.eq.s64 	%p3654, %rd27468, 0;
	selp.u64 	%rd16758, 1, 0, %p3654;
	add.s64 	%rd27469, %rd27469, %rd16758;
$L__BB0_1784:
	mov.b64 	%rd16759, 977;
	mul.hi.u64 	%rd16760, %rd4457, %rd16759;
	mad.lo.s64 	%rd27466, %rd4457, 977, %rd4461;
	setp.lt.u64 	%p3655, %rd27466, %rd4461;
	selp.u64 	%rd16761, 1, 0, %p3655;
	add.s64 	%rd16762, %rd16760, %rd16761;
	add.s64 	%rd27475, %rd16762, %rd4462;
	max.u64 	%rd16763, %rd16762, %rd4462;
	setp.le.u64 	%p3656, %rd16763, %rd27475;
	@%p3656 bra 	$L__BB0_1786;
	add.s64 	%rd27468, %rd27468, 1;
	setp.eq.s64 	%p3657, %rd27468, 0;
	selp.u64 	%rd16764, 1, 0, %p3657;
	add.s64 	%rd27469, %rd27469, %rd16764;
$L__BB0_1786:
	setp.gt.u64 	%p3658, %rd27469, %rd4046;
	@%p3658 bra 	$L__BB0_1792;
	setp.lt.u64 	%p3659, %rd27469, %rd4046;
	mov.u64 	%rd27470, %rd27466;
	@%p3659 bra 	$L__BB0_1793;
	setp.gt.u64 	%p3660, %rd27468, %rd4047;
	@%p3660 bra 	$L__BB0_1792;
	setp.lt.u64 	%p3661, %rd27468, %rd4047;
	mov.u64 	%rd27470, %rd27466;
	@%p3661 bra 	$L__BB0_1793;
	setp.gt.u64 	%p3662, %rd27475, %rd4048;
	@%p3662 bra 	$L__BB0_1792;
	setp.lt.u64 	%p3663, %rd27475, %rd4048;
	setp.lt.u64 	%p3664, %rd27466, %rd4049;
	or.pred  	%p3665, %p3663, %p3664;
	mov.u64 	%rd27470, %rd27466;
	@%p3665 bra 	$L__BB0_1793;
$L__BB0_1792:
	sub.s64 	%rd27470, %rd27466, %rd4049;
	setp.lt.u64 	%p3666, %rd27466, %rd4049;
	selp.u64 	%rd16765, 1, 0, %p3666;
	sub.s64 	%rd16766, %rd27475, %rd4048;
	setp.lt.u64 	%p3667, %rd27475, %rd4048;
	selp.s64 	%rd16767, -1, 0, %p3666;
	add.s64 	%rd27475, %rd16766, %rd16767;
	setp.lt.u64 	%p3668, %rd16766, %rd16765;
	or.pred  	%p3669, %p3667, %p3668;
	selp.u64 	%rd16768, 1, 0, %p3669;
	sub.s64 	%rd16769, %rd27468, %rd4047;
	setp.lt.u64 	%p3670, %rd27468, %rd4047;
	selp.s64 	%rd16770, -1, 0, %p3669;
	add.s64 	%rd27468, %rd16769, %rd16770;
	setp.lt.u64 	%p3671, %rd16769, %rd16768;
	or.pred  	%p3672, %p3670, %p3671;
	selp.s64 	%rd16771, -1, 0, %p3672;
	sub.s64 	%rd16772, %rd27469, %rd4046;
	add.s64 	%rd27469, %rd16772, %rd16771;
$L__BB0_1793:
	setp.gt.u64 	%p3673, %rd27469, %rd4046;
	@%p3673 bra 	$L__BB0_1802;
	bra.uni 	$L__BB0_1803;
$L__BB0_1794:
	add.s64 	%rd27454, %rd27454, 1;
	setp.ne.s64 	%p3633, %rd27454, 0;
	@%p3633 bra 	$L__BB0_1776;
	add.s64 	%rd27455, %rd27455, 1;
	setp.eq.s64 	%p3634, %rd27455, 0;
	selp.u64 	%rd27456, 1, 0, %p3634;
	mov.b64 	%rd27454, 0;
	bra.uni 	$L__BB0_1776;
$L__BB0_1796:
	add.s64 	%rd27459, %rd27459, 1;
	setp.ne.s64 	%p3643, %rd27459, 0;
	@%p3643 bra 	$L__BB0_1779;
	add.s64 	%rd27460, %rd27460, 1;
	setp.eq.s64 	%p3644, %rd27460, 0;
	selp.u64 	%rd16735, 1, 0, %p3644;
	add.s64 	%rd27461, %rd27461, %rd16735;
	mov.b64 	%rd27459, 0;
	bra.uni 	$L__BB0_1779;
$L__BB0_1798:
	setp.gt.u64 	%p3675, %rd27468, %rd4047;
	@%p3675 bra 	$L__BB0_1802;
	setp.lt.u64 	%p3676, %rd27468, %rd4047;
	mov.u64 	%rd27474, %rd27470;
	@%p3676 bra 	$L__BB0_1804;
	setp.gt.u64 	%p3677, %rd27475, %rd4048;
	@%p3677 bra 	$L__BB0_1802;
	setp.lt.u64 	%p3678, %rd27475, %rd4048;
	setp.lt.u64 	%p3679, %rd27470, %rd4049;
	or.pred  	%p3680, %p3678, %p3679;
	mov.u64 	%rd27474, %rd27470;
	@%p3680 bra 	$L__BB0_1804;
$L__BB0_1802:
	sub.s64 	%rd27474, %rd27470, %rd4049;
	setp.lt.u64 	%p3681, %rd27470, %rd4049;
	selp.u64 	%rd16773, 1, 0, %p3681;
	sub.s64 	%rd16774, %rd27475, %rd4048;
	setp.lt.u64 	%p3682, %rd27475, %rd4048;
	selp.s64 	%rd16775, -1, 0, %p3681;
	add.s64 	%rd27475, %rd16774, %rd16775;
	setp.lt.u64 	%p3683, %rd16774, %rd16773;
	or.pred  	%p3684, %p3682, %p3683;
	selp.u64 	%rd16776, 1, 0, %p3684;
	sub.s64 	%rd16777, %rd27468, %rd4047;
	setp.lt.u64 	%p3685, %rd27468, %rd4047;
	selp.s64 	%rd16778, -1, 0, %p3684;
	add.s64 	%rd27468, %rd16777, %rd16778;
	setp.lt.u64 	%p3686, %rd16777, %rd16776;
	or.pred  	%p3687, %p3685, %p3686;
	selp.s64 	%rd16779, -1, 0, %p3687;
	sub.s64 	%rd16780, %rd27469, %rd4046;
	add.s64 	%rd27469, %rd16780, %rd16779;
	bra.uni 	$L__BB0_1804;
$L__BB0_1803:
	setp.lt.u64 	%p3674, %rd27469, %rd4046;
	mov.u64 	%rd27474, %rd27470;
	@%p3674 bra 	$L__BB0_1804;
	bra.uni 	$L__BB0_1798;
$L__BB0_1804:
	mov.b64 	%rd27479, 0;
	st.local.v2.u64 	[%rd49+32], {%rd27479, %rd27479};
	st.local.v2.u64 	[%rd49+48], {%rd27479, %rd27479};
	mov.b64 	%rd16782, 1;
	mul.hi.u64 	%rd27482, %rd27394, %rd16782;
	mul.hi.u64 	%rd16783, %rd27394, %rd27479;
	st.local.v2.u64 	[%rd49], {%rd27394, %rd27482};
	st.local.v2.u64 	[%rd49+16], {%rd16783, %rd16783};
	setp.eq.s64 	%p3688, %rd16783, 0;
	mov.u64 	%rd27480, %rd27479;
	mov.u64 	%rd27481, %rd27479;
	@%p3688 bra 	$L__BB0_1808;
	mov.b64 	%rd16784, 0;
	mul.hi.u64 	%rd27478, %rd27394, %rd16784;
	mov.b32 	%r4603, 4;
$L__BB0_1806:
	mul.wide.u32 	%rd16786, %r4603, 8;
	add.s64 	%rd16787, %rd49, %rd16786;
	ld.local.u64 	%rd16788, [%rd16787];
	add.s64 	%rd16789, %rd16788, %rd27478;
	setp.lt.u64 	%p3689, %rd16789, %rd16788;
	st.local.u64 	[%rd16787], %rd16789;
	add.s32 	%r4603, %r4603, 1;
	mov.b64 	%rd27478, 1;
	@%p3689 bra 	$L__BB0_1806;
	ld.local.u64 	%rd27482, [%rd49+8];
	ld.local.v2.u64 	{%rd27481, %rd27480}, [%rd49+16];
	ld.local.u64 	%rd27479, [%rd49+32];
$L__BB0_1808:
	mov.b64 	%rd16790, 1;
	mul.hi.u64 	%rd16791, %rd27391, %rd16790;
	add.s64 	%rd16792, %rd27482, %rd27391;
	setp.lt.u64 	%p3690, %rd16792, %rd27482;
	selp.u64 	%rd16793, 1, 0, %p3690;
	st.local.u64 	[%rd49+8], %rd16792;
	add.s64 	%rd16794, %rd16791, %rd16793;
	mov.b64 	%rd16795, 0;
	mul.hi.u64 	%rd16796, %rd27391, %rd16795;
	add.s64 	%rd27486, %rd27481, %rd16794;
	setp.lt.u64 	%p3691, %rd27486, %rd27481;
	selp.u64 	%rd16797, 1, 0, %p3691;
	add.s64 	%rd16798, %rd16796, %rd16797;
	add.s64 	%rd27485, %rd27480, %rd16798;
	setp.lt.u64 	%p3692, %rd27485, %rd27480;
	selp.u64 	%rd16799, 1, 0, %p3692;
	st.local.v2.u64 	[%rd49+16], {%rd27486, %rd27485};
	add.s64 	%rd16800, %rd16796, %rd16799;
	add.s64 	%rd27484, %rd27479, %rd16800;
	setp.lt.u64 	%p3693, %rd27484, %rd27479;
	selp.u64 	%rd16801, 1, 0, %p3693;
	st.local.u64 	[%rd49+32], %rd27484;
	add.s64 	%rd27483, %rd16796, %rd16801;
	setp.eq.s64 	%p3694, %rd27483, 0;
	@%p3694 bra 	$L__BB0_1812;
	mov.b32 	%r4604, 5;
$L__BB0_1810:
	mul.wide.u32 	%rd16803, %r4604, 8;
	add.s64 	%rd16804, %rd49, %rd16803;
	ld.local.u64 	%rd16805, [%rd16804];
	add.s64 	%rd16806, %rd16805, %rd27483;
	setp.lt.u64 	%p3695, %rd16806, %rd16805;
	st.local.u64 	[%rd16804], %rd16806;
	add.s32 	%r4604, %r4604, 1;
	mov.b64 	%rd27483, 1;
	@%p3695 bra 	$L__BB0_1810;
	ld.local.v2.u64 	{%rd27486, %rd27485}, [%rd49+16];
	ld.local.u64 	%rd27484, [%rd49+32];
$L__BB0_1812:
	mov.b64 	%rd16807, 1;
	mul.hi.u64 	%rd16808, %rd27388, %rd16807;
	add.s64 	%rd16809, %rd27486, %rd27388;
	setp.lt.u64 	%p3696, %rd16809, %rd27486;
	selp.u64 	%rd16810, 1, 0, %p3696;
	add.s64 	%rd16811, %rd16808, %rd16810;
	mov.b64 	%rd16812, 0;
	mul.hi.u64 	%rd16813, %rd27388, %rd16812;
	add.s64 	%rd27490, %rd27485, %rd16811;
	setp.lt.u64 	%p3697, %rd27490, %rd27485;
	selp.u64 	%rd16814, 1, 0, %p3697;
	st.local.v2.u64 	[%rd49+16], {%rd16809, %rd27490};
	add.s64 	%rd16815, %rd16813, %rd16814;
	add.s64 	%rd27489, %rd27484, %rd16815;
	setp.lt.u64 	%p3698, %rd27489, %rd27484;
	selp.u64 	%rd16816, 1, 0, %p3698;
	add.s64 	%rd16817, %rd16813, %rd16816;
	ld.local.u64 	%rd16818, [%rd49+40];
	add.s64 	%rd27488, %rd16818, %rd16817;
	setp.lt.u64 	%p3699, %rd27488, %rd16818;
	selp.u64 	%rd16819, 1, 0, %p3699;
	st.local.v2.u64 	[%rd49+32], {%rd27489, %rd27488};
	add.s64 	%rd27487, %rd16813, %rd16819;
	setp.eq.s64 	%p3700, %rd27487, 0;
	@%p3700 bra 	$L__BB0_1816;
	mov.b32 	%r4605, 6;
$L__BB0_1814:
	mul.wide.u32 	%rd16821, %r4605, 8;
	add.s64 	%rd16822, %rd49, %rd16821;
	ld.local.u64 	%rd16823, [%rd16822];
	add.s64 	%rd16824, %rd16823, %rd27487;
	setp.lt.u64 	%p3701, %rd16824, %rd16823;
	st.local.u64 	[%rd16822], %rd16824;
	add.s32 	%r4605, %r4605, 1;
	mov.b64 	%rd27487, 1;
	@%p3701 bra 	$L__BB0_1814;
	ld.local.u64 	%rd27490, [%rd49+24];
	ld.local.v2.u64 	{%rd27489, %rd27488}, [%rd49+32];
$L__BB0_1816:
	mov.b64 	%rd16825, 1;
	mul.hi.u64 	%rd16826, %rd27389, %rd16825;
	add.s64 	%rd27495, %rd27490, %rd27389;
	setp.lt.u64 	%p3702, %rd27495, %rd27490;
	selp.u64 	%rd16827, 1, 0, %p3702;
	st.local.u64 	[%rd49+24], %rd27495;
	add.s64 	%rd16828, %rd16826, %rd16827;
	mov.b64 	%rd16829, 0;
	mul.hi.u64 	%rd16830, %rd27389, %rd16829;
	add.s64 	%rd27492, %rd27489, %rd16828;
	setp.lt.u64 	%p3703, %rd27492, %rd27489;
	selp.u64 	%rd16831, 1, 0, %p3703;
	add.s64 	%rd16832, %rd16830, %rd16831;
	add.s64 	%rd16833, %rd27488, %rd16832;
	setp.lt.u64 	%p3704, %rd16833, %rd27488;
	selp.u64 	%rd16834, 1, 0, %p3704;
	st.local.v2.u64 	[%rd49+32], {%rd27492, %rd16833};
	add.s64 	%rd16835, %rd16830, %rd16834;
	ld.local.u64 	%rd16836, [%rd49+48];
	add.s64 	%rd16837, %rd16836, %rd16835;
	setp.lt.u64 	%p3705, %rd16837, %rd16836;
	selp.u64 	%rd16838, 1, 0, %p3705;
	st.local.u64 	[%rd49+48], %rd16837;
	add.s64 	%rd27491, %rd16830, %rd16838;
	setp.eq.s64 	%p3706, %rd27491, 0;
	@%p3706 bra 	$L__BB0_1820;
	mov.b32 	%r4606, 7;
$L__BB0_1818:
	mul.wide.u32 	%rd16840, %r4606, 8;
	add.s64 	%rd16841, %rd49, %rd16840;
	ld.local.u64 	%rd16842, [%rd16841];
	add.s64 	%rd16843, %rd16842, %rd27491;
	setp.lt.u64 	%p3707, %rd16843, %rd16842;
	st.local.u64 	[%rd16841], %rd16843;
	add.s32 	%r4606, %r4606, 1;
	mov.b64 	%rd27491, 1;
	@%p3707 bra 	$L__BB0_1818;
	ld.local.u64 	%rd27495, [%rd49+24];
	ld.local.u64 	%rd27492, [%rd49+32];
$L__BB0_1820:
	ld.local.u64 	%rd16845, [%rd49+8];
	ld.local.u64 	%rd27494, [%rd49+16];
	shl.b64 	%rd16846, %rd27492, 32;
	shr.u64 	%rd16847, %rd27492, 32;
	add.s64 	%rd4533, %rd27394, %rd16846;
	setp.lt.u64 	%p3708, %rd4533, %rd27394;
	selp.u64 	%rd16848, 1, 0, %p3708;
	add.s64 	%rd16849, %rd16847, %rd16848;
	add.s64 	%rd4534, %rd16849, %rd16845;
	max.u64 	%rd16850, %rd16849, %rd16845;
	setp.gt.u64 	%p3709, %rd16850, %rd4534;
	mov.b64 	%rd27496, 0;
	@%p3709 bra 	$L__BB0_1839;
$L__BB0_1821:
	ld.local.u64 	%rd4538, [%rd49+40];
	shl.b64 	%rd16853, %rd4538, 32;
	shr.u64 	%rd16854, %rd4538, 32;
	add.s64 	%rd4539, %rd4534, %rd16853;
	setp.lt.u64 	%p3712, %rd4539, %rd4534;
	selp.u64 	%rd16855, 1, 0, %p3712;
	add.s64 	%rd16856, %rd16854, %rd16855;
	add.s64 	%rd4540, %rd16856, %rd27494;
	max.u64 	%rd16857, %rd16856, %rd27494;
	setp.le.u64 	%p3713, %rd16857, %rd4540;
	@%p3713 bra 	$L__BB0_1823;
	add.s64 	%rd27495, %rd27495, 1;
	setp.eq.s64 	%p3714, %rd27495, 0;
	selp.u64 	%rd16858, 1, 0, %p3714;
	add.s64 	%rd27496, %rd27496, %rd16858;
$L__BB0_1823:
	ld.local.v2.u64 	{%rd4545, %rd4546}, [%rd49+48];
	shl.b64 	%rd16859, %rd4545, 32;
	shr.u64 	%rd16860, %rd4545, 32;
	add.s64 	%rd27499, %rd4540, %rd16859;
	setp.lt.u64 	%p3715, %rd27499, %rd4540;
	selp.u64 	%rd16861, 1, 0, %p3715;
	add.s64 	%rd16862, %rd16860, %rd16861;
	add.s64 	%rd16863, %rd16862, %rd27495;
	max.u64 	%rd16864, %rd16862, %rd27495;
	setp.gt.u64 	%p3716, %rd16864, %rd16863;
	selp.u64 	%rd16865, 1, 0, %p3716;
	add.s64 	%rd16866, %rd27496, %rd16865;
	shl.b64 	%rd16867, %rd4546, 32;
	shr.u64 	%rd16868, %rd4546, 32;
	add.s64 	%rd27500, %rd16863, %rd16867;
	setp.lt.u64 	%p3717, %rd27500, %rd16863;
	selp.u64 	%rd16869, 1, 0, %p3717;
	add.s64 	%rd16870, %rd16866, %rd16868;
	add.s64 	%rd27501, %rd16870, %rd16869;
	mov.b64 	%rd16871, 977;
	mul.hi.u64 	%rd16872, %rd27492, %rd16871;
	mad.lo.s64 	%rd27506, %rd27492, 977, %rd4533;
	setp.lt.u64 	%p3718, %rd27506, %rd4533;
	selp.u64 	%rd16873, 1, 0, %p3718;
	add.s64 	%rd16874, %rd16872, %rd16873;
	add.s64 	%rd4551, %rd16874, %rd4539;
	max.u64 	%rd16875, %rd16874, %rd4539;
	setp.gt.u64 	%p3719, %rd16875, %rd4551;
	@%p3719 bra 	$L__BB0_1841;
$L__BB0_1824:
	mov.b64 	%rd16878, 977;
	mul.hi.u64 	%rd16879, %rd4538, %rd16878;
	mad.lo.s64 	%rd27511, %rd4538, 977, %rd4551;
	setp.lt.u64 	%p3722, %rd27511, %rd4551;
	selp.u64 	%rd16880, 1, 0, %p3722;
	add.s64 	%rd16881, %rd16879, %rd16880;
	add.s64 	%rd4559, %rd16881, %rd27499;
	max.u64 	%rd16882, %rd16881, %rd27499;
	setp.le.u64 	%p3723, %rd16882, %rd4559;
	@%p3723 bra 	$L__BB0_1826;
	add.s64 	%rd27500, %rd27500, 1;
	setp.eq.s64 	%p3724, %rd27500, 0;
	selp.u64 	%rd16883, 1, 0, %p3724;
	add.s64 	%rd27501, %rd27501, %rd16883;
$L__BB0_1826:
	mov.b64 	%rd16884, 977;
	mul.hi.u64 	%rd16885, %rd4545, %rd16884;
	mad.lo.s64 	%rd27508, %rd4545, 977, %rd4559;
	setp.lt.u64 	%p3725, %rd27508, %rd4559;
	selp.u64 	%rd16886, 1, 0, %p3725;
	add.s64 	%rd16887, %rd16885, %rd16886;
	add.s64 	%rd16888, %rd16887, %rd27500;
	max.u64 	%rd16889, %rd16887, %rd27500;
	setp.gt.u64 	%p3726, %rd16889, %rd16888;
	selp.u64 	%rd16890, 1, 0, %p3726;
	add.s64 	%rd16891, %rd27501, %rd16890;
	mul.hi.u64 	%rd16892, %rd4546, %rd16884;
	mad.lo.s64 	%rd27509, %rd4546, 977, %rd16888;
	setp.lt.u64 	%p3727, %rd27509, %rd16888;
	selp.u64 	%rd16893, 1, 0, %p3727;
	add.s64 	%rd16894, %rd16891, %rd16892;
	add.s64 	%rd4566, %rd16894, %rd16893;
	setp.eq.s64 	%p3728, %rd4566, 0;
	@%p3728 bra 	$L__BB0_1831;
	shl.b64 	%rd16895, %rd4566, 32;
	shr.u64 	%rd16896, %rd4566, 32;
	add.s64 	%rd4570, %rd27506, %rd16895;
	setp.lt.u64 	%p3729, %rd4570, %rd27506;
	selp.u64 	%rd16897, 1, 0, %p3729;
	add.s64 	%rd16898, %rd16896, %rd16897;
	add.s64 	%rd4571, %rd16898, %rd27511;
	max.u64 	%rd16899, %rd16898, %rd27511;
	setp.le.u64 	%p3730, %rd16899, %rd4571;
	@%p3730 bra 	$L__BB0_1829;
	add.s64 	%rd27508, %rd27508, 1;
	setp.eq.s64 	%p3731, %rd27508, 0;
	selp.u64 	%rd16900, 1, 0, %p3731;
	add.s64 	%rd27509, %rd27509, %rd16900;
$L__BB0_1829:
	mov.b64 	%rd16901, 977;
	mul.hi.u64 	%rd16902, %rd4566, %rd16901;
	mad.lo.s64 	%rd27506, %rd4566, 977, %rd4570;
	setp.lt.u64 	%p3732, %rd27506, %rd4570;
	selp.u64 	%rd16903, 1, 0, %p3732;
	add.s64 	%rd16904, %rd16902, %rd16903;
	add.s64 	%rd27511, %rd16904, %rd4571;
	max.u64 	%rd16905, %rd16904, %rd4571;
	setp.le.u64 	%p3733, %rd16905, %rd27511;
	@%p3733 bra 	$L__BB0_1831;
	add.s64 	%rd27508, %rd27508, 1;
	setp.eq.s64 	%p3734, %rd27508, 0;
	selp.u64 	%rd16906, 1, 0, %p3734;
	add.s64 	%rd27509, %rd27509, %rd16906;
$L__BB0_1831:
	setp.gt.u64 	%p3735, %rd27509, %rd4046;
	@%p3735 bra 	$L__BB0_1837;
	setp.lt.u64 	%p3736, %rd27509, %rd4046;
	mov.u64 	%rd27510, %rd27506;
	@%p3736 bra 	$L__BB0_1838;
	setp.gt.u64 	%p3737, %rd27508, %rd4047;
	@%p3737 bra 	$L__BB0_1837;
	setp.lt.u64 	%p3738, %rd27508, %rd4047;
	mov.u64 	%rd27510, %rd27506;
	@%p3738 bra 	$L__BB0_1838;
	setp.gt.u64 	%p3739, %rd27511, %rd4048;
	@%p3739 bra 	$L__BB0_1837;
	setp.lt.u64 	%p3740, %rd27511, %rd4048;
	setp.lt.u64 	%p3741, %rd27506, %rd4049;
	or.pred  	%p3742, %p3740, %p3741;
	mov.u64 	%rd27510, %rd27506;
	@%p3742 bra 	$L__BB0_1838;
$L__BB0_1837:
	sub.s64 	%rd27510, %rd27506, %rd4049;
	setp.lt.u64 	%p3743, %rd27506, %rd4049;
	selp.u64 	%rd16907, 1, 0, %p3743;
	sub.s64 	%rd16908, %rd27511, %rd4048;
	setp.lt.u64 	%p3744, %rd27511, %rd4048;
	selp.s64 	%rd16909, -1, 0, %p3743;
	add.s64 	%rd27511, %rd16908, %rd16909;
	setp.lt.u64 	%p3745, %rd16908, %rd16907;
	or.pred  	%p3746, %p3744, %p3745;
	selp.u64 	%rd16910, 1, 0, %p3746;
	sub.s64 	%rd16911, %rd27508, %rd4047;
	setp.lt.u64 	%p3747, %rd27508, %rd4047;
	selp.s64 	%rd16912, -1, 0, %p3746;
	add.s64 	%rd27508, %rd16911, %rd16912;
	setp.lt.u64 	%p3748, %rd16911, %rd16910;
	or.pred  	%p3749, %p3747, %p3748;
	selp.s64 	%rd16913, -1, 0, %p3749;
	sub.s64 	%rd16914, %rd27509, %rd4046;
	add.s64 	%rd27509, %rd16914, %rd16913;
$L__BB0_1838:
	setp.gt.u64 	%p3750, %rd27509, %rd4046;
	@%p3750 bra 	$L__BB0_1847;
	bra.uni 	$L__BB0_1848;
$L__BB0_1839:
	add.s64 	%rd27494, %rd27494, 1;
	setp.ne.s64 	%p3710, %rd27494, 0;
	@%p3710 bra 	$L__BB0_1821;
	add.s64 	%rd27495, %rd27495, 1;
	setp.eq.s64 	%p3711, %rd27495, 0;
	selp.u64 	%rd27496, 1, 0, %p3711;
	mov.b64 	%rd27494, 0;
	bra.uni 	$L__BB0_1821;
$L__BB0_1841:
	add.s64 	%rd27499, %rd27499, 1;
	setp.ne.s64 	%p3720, %rd27499, 0;
	@%p3720 bra 	$L__BB0_1824;
	add.s64 	%rd27500, %rd27500, 1;
	setp.eq.s64 	%p3721, %rd27500, 0;
	selp.u64 	%rd16877, 1, 0, %p3721;
	add.s64 	%rd27501, %rd27501, %rd16877;
	mov.b64 	%rd27499, 0;
	bra.uni 	$L__BB0_1824;
$L__BB0_1843:
	setp.gt.u64 	%p3752, %rd27508, %rd4047;
	@%p3752 bra 	$L__BB0_1847;
	setp.lt.u64 	%p3753, %rd27508, %rd4047;
	mov.u64 	%rd27514, %rd27510;
	@%p3753 bra 	$L__BB0_1849;
	setp.gt.u64 	%p3754, %rd27511, %rd4048;
	@%p3754 bra 	$L__BB0_1847;
	setp.lt.u64 	%p3755, %rd27511, %rd4048;
	setp.lt.u64 	%p3756, %rd27510, %rd4049;
	or.pred  	%p3757, %p3755, %p3756;
	mov.u64 	%rd27514, %rd27510;
	@%p3757 bra 	$L__BB0_1849;
$L__BB0_1847:
	sub.s64 	%rd27514, %rd27510, %rd4049;
	setp.lt.u64 	%p3758, %rd27510, %rd4049;
	selp.u64 	%rd16915, 1, 0, %p3758;
	sub.s64 	%rd16916, %rd27511, %rd4048;
	setp.lt.u64 	%p3759, %rd27511, %rd4048;
	selp.s64 	%rd16917, -1, 0, %p3758;
	add.s64 	%rd27511, %rd16916, %rd16917;
	setp.lt.u64 	%p3760, %rd16916, %rd16915;
	or.pred  	%p3761, %p3759, %p3760;
	selp.u64 	%rd16918, 1, 0, %p3761;
	sub.s64 	%rd16919, %rd27508, %rd4047;
	setp.lt.u64 	%p3762, %rd27508, %rd4047;
	selp.s64 	%rd16920, -1, 0, %p3761;
	add.s64 	%rd27508, %rd16919, %rd16920;
	setp.lt.u64 	%p3763, %rd16919, %rd16918;
	or.pred  	%p3764, %p3762, %p3763;
	selp.s64 	%rd16921, -1, 0, %p3764;
	sub.s64 	%rd16922, %rd27509, %rd4046;
	add.s64 	%rd27509, %rd16922, %rd16921;
	bra.uni 	$L__BB0_1849;
$L__BB0_1848:
	setp.lt.u64 	%p3751, %rd27509, %rd4046;
	mov.u64 	%rd27514, %rd27510;
	@%p3751 bra 	$L__BB0_1849;
	bra.uni 	$L__BB0_1843;
$L__BB0_1849:
	mov.b64 	%rd27519, 0;
	st.local.v2.u64 	[%rd48+32], {%rd27519, %rd27519};
	st.local.v2.u64 	[%rd48+48], {%rd27519, %rd27519};
	mul.lo.s64 	%rd4600, %rd4012, %rd27358;
	mul.hi.u64 	%rd16924, %rd27358, %rd4012;
	mul.lo.s64 	%rd16925, %rd4011, %rd27358;
	mul.hi.u64 	%rd16926, %rd27358, %rd4011;
	add.s64 	%rd27522, %rd16925, %rd16924;
	setp.lt.u64 	%p3765, %rd27522, %rd16925;
	selp.u64 	%rd16927, 1, 0, %p3765;
	st.local.v2.u64 	[%rd48], {%rd4600, %rd27522};
	add.s64 	%rd16928, %rd16926, %rd16927;
	mul.lo.s64 	%rd16929, %rd4010, %rd27358;
	mul.hi.u64 	%rd16930, %rd27358, %rd4010;
	add.s64 	%rd27521, %rd16929, %rd16928;
	setp.lt.u64 	%p3766, %rd27521, %rd16929;
	selp.u64 	%rd16931, 1, 0, %p3766;
	add.s64 	%rd16932, %rd16930, %rd16931;
	mul.lo.s64 	%rd16933, %rd4009, %rd27358;
	mul.hi.u64 	%rd16934, %rd27358, %rd4009;
	add.s64 	%rd27520, %rd16933, %rd16932;
	setp.lt.u64 	%p3767, %rd27520, %rd16933;
	selp.u64 	%rd16935, 1, 0, %p3767;
	st.local.v2.u64 	[%rd48+16], {%rd27521, %rd27520};
	add.s64 	%rd27518, %rd16934, %rd16935;
	setp.eq.s64 	%p3768, %rd27518, 0;
	@%p3768 bra 	$L__BB0_1853;
	mov.b32 	%r4607, 4;
$L__BB0_1851:
	mul.wide.u32 	%rd16937, %r4607, 8;
	add.s64 	%rd16938, %rd48, %rd16937;
	ld.local.u64 	%rd16939, [%rd16938];
	add.s64 	%rd16940, %rd16939, %rd27518;
	setp.lt.u64 	%p3769, %rd16940, %rd16939;
	st.local.u64 	[%rd16938], %rd16940;
	add.s32 	%r4607, %r4607, 1;
	mov.b64 	%rd27518, 1;
	@%p3769 bra 	$L__BB0_1851;
	ld.local.u64 	%rd27522, [%rd48+8];
	ld.local.v2.u64 	{%rd27521, %rd27520}, [%rd48+16];
	ld.local.u64 	%rd27519, [%rd48+32];
$L__BB0_1853:
	mul.hi.u64 	%rd16941, %rd27355, %rd4012;
	mad.lo.s64 	%rd16942, %rd4012, %rd27355, %rd27522;
	setp.lt.u64 	%p3770, %rd16942, %rd27522;
	selp.u64 	%rd16943, 1, 0, %p3770;
	st.local.u64 	[%rd48+8], %rd16942;
	add.s64 	%rd16944, %rd16941, %rd16943;
	mul.hi.u64 	%rd16945, %rd27355, %rd4011;
	mad.lo.s64 	%rd16946, %rd4011, %rd27355, %rd27521;
	setp.lt.u64 	%p3771, %rd16946, %rd27521;
	selp.u64 	%rd16947, 1, 0, %p3771;
	add.s64 	%rd27526, %rd16946, %rd16944;
	setp.lt.u64 	%p3772, %rd27526, %rd16946;
	selp.u64 	%rd16948, 1, 0, %p3772;
	add.s64 	%rd16949, %rd16945, %rd16947;
	add.s64 	%rd16950, %rd16949, %rd16948;
	mul.hi.u64 	%rd16951, %rd27355, %rd4010;
	mad.lo.s64 	%rd16952, %rd4010, %rd27355, %rd27520;
	setp.lt.u64 	%p3773, %rd16952, %rd27520;
	selp.u64 	%rd16953, 1, 0, %p3773;
	add.s64 	%rd27525, %rd16952, %rd16950;
	setp.lt.u64 	%p3774, %rd27525, %rd16952;
	selp.u64 	%rd16954, 1, 0, %p3774;
	st.local.v2.u64 	[%rd48+16], {%rd27526, %rd27525};
	add.s64 	%rd16955, %rd16951, %rd16953;
	add.s64 	%rd16956, %rd16955, %rd16954;
	mul.hi.u64 	%rd16957, %rd27355, %rd4009;
	mad.lo.s64 	%rd16958, %rd4009, %rd27355, %rd27519;
	setp.lt.u64 	%p3775, %rd16958, %rd27519;
	selp.u64 	%rd16959, 1, 0, %p3775;
	add.s64 	%rd27524, %rd16958, %rd16956;
	setp.lt.u64 	%p3776, %rd27524, %rd16958;
	selp.u64 	%rd16960, 1, 0, %p3776;
	st.local.u64 	[%rd48+32], %rd27524;
	add.s64 	%rd16961, %rd16957, %rd16959;
	add.s64 	%rd27523, %rd16961, %rd16960;
	setp.eq.s64 	%p3777, %rd27523, 0;
	@%p3777 bra 	$L__BB0_1857;
	mov.b32 	%r4608, 5;
$L__BB0_1855:
	mul.wide.u32 	%rd16963, %r4608, 8;
	add.s64 	%rd16964, %rd48, %rd16963;
	ld.local.u64 	%rd16965, [%rd16964];
	add.s64 	%rd16966, %rd16965, %rd27523;
	setp.lt.u64 	%p3778, %rd16966, %rd16965;
	st.local.u64 	[%rd16964], %rd16966;
	add.s32 	%r4608, %r4608, 1;
	mov.b64 	%rd27523, 1;
	@%p3778 bra 	$L__BB0_1855;
	ld.local.v2.u64 	{%rd27526, %rd27525}, [%rd48+16];
	ld.local.u64 	%rd27524, [%rd48+32];
$L__BB0_1857:
	mul.hi.u64 	%rd16967, %rd27352, %rd4012;
	mad.lo.s64 	%rd16968, %rd4012, %rd27352, %rd27526;
	setp.lt.u64 	%p3779, %rd16968, %rd27526;
	selp.u64 	%rd16969, 1, 0, %p3779;
	add.s64 	%rd16970, %rd16967, %rd16969;
	mul.hi.u64 	%rd16971, %rd27352, %rd4011;
	mad.lo.s64 	%rd16972, %rd4011, %rd27352, %rd27525;
	setp.lt.u64 	%p3780, %rd16972, %rd27525;
	selp.u64 	%rd16973, 1, 0, %p3780;
	add.s64 	%rd27530, %rd16972, %rd16970;
	setp.lt.u64 	%p3781, %rd27530, %rd16972;
	selp.u64 	%rd16974, 1, 0, %p3781;
	st.local.v2.u64 	[%rd48+16], {%rd16968, %rd27530};
	add.s64 	%rd16975, %rd16971, %rd16973;
	add.s64 	%rd16976, %rd16975, %rd16974;
	mul.hi.u64 	%rd16977, %rd27352, %rd4010;
	mad.lo.s64 	%rd16978, %rd4010, %rd27352, %rd27524;
	setp.lt.u64 	%p3782, %rd16978, %rd27524;
	selp.u64 	%rd16979, 1, 0, %p3782;
	add.s64 	%rd27529, %rd16978, %rd16976;
	setp.lt.u64 	%p3783, %rd27529, %rd16978;
	selp.u64 	%rd16980, 1, 0, %p3783;
	add.s64 	%rd16981, %rd16977, %rd16979;
	add.s64 	%rd16982, %rd16981, %rd16980;
	mul.hi.u64 	%rd16983, %rd27352, %rd4009;
	ld.local.u64 	%rd16984, [%rd48+40];
	mad.lo.s64 	%rd16985, %rd4009, %rd27352, %rd16984;
	setp.lt.u64 	%p3784, %rd16985, %rd16984;
	selp.u64 	%rd16986, 1, 0, %p3784;
	add.s64 	%rd27528, %rd16985, %rd16982;
	setp.lt.u64 	%p3785, %rd27528, %rd16985;
	selp.u64 	%rd16987, 1, 0, %p3785;
	st.local.v2.u64 	[%rd48+32], {%rd27529, %rd27528};
	add.s64 	%rd16988, %rd16983, %rd16986;
	add.s64 	%rd27527, %rd16988, %rd16987;
	setp.eq.s64 	%p3786, %rd27527, 0;
	@%p3786 bra 	$L__BB0_1861;
	mov.b32 	%r4609, 6;
$L__BB0_1859:
	mul.wide.u32 	%rd16990, %r4609, 8;
	add.s64 	%rd16991, %rd48, %rd16990;
	ld.local.u64 	%rd16992, [%rd16991];
	add.s64 	%rd16993, %rd16992, %rd27527;
	setp.lt.u64 	%p3787, %rd16993, %rd16992;
	st.local.u64 	[%rd16991], %rd16993;
	add.s32 	%r4609, %r4609, 1;
	mov.b64 	%rd27527, 1;
	@%p3787 bra 	$L__BB0_1859;
	ld.local.u64 	%rd27530, [%rd48+24];
	ld.local.v2.u64 	{%rd27529, %rd27528}, [%rd48+32];
$L__BB0_1861:
	mul.hi.u64 	%rd16994, %rd27353, %rd4012;
	mad.lo.s64 	%rd27535, %rd4012, %rd27353, %rd27530;
	setp.lt.u64 	%p3788, %rd27535, %rd27530;
	selp.u64 	%rd16995, 1, 0, %p3788;
	st.local.u64 	[%rd48+24], %rd27535;
	add.s64 	%rd16996, %rd16994, %rd16995;
	mul.hi.u64 	%rd16997, %rd27353, %rd4011;
	mad.lo.s64 	%rd16998, %rd4011, %rd27353, %rd27529;
	setp.lt.u64 	%p3789, %rd16998, %rd27529;
	selp.u64 	%rd16999, 1, 0, %p3789;
	add.s64 	%rd27532, %rd16998, %rd16996;
	setp.lt.u64 	%p3790, %rd27532, %rd16998;
	selp.u64 	%rd17000, 1, 0, %p3790;
	add.s64 	%rd17001, %rd16997, %rd16999;
	add.s64 	%rd17002, %rd17001, %rd17000;
	mul.hi.u64 	%rd17003, %rd27353, %rd4010;
	mad.lo.s64 	%rd17004, %rd4010, %rd27353, %rd27528;
	setp.lt.u64 	%p3791, %rd17004, %rd27528;
	selp.u64 	%rd17005, 1, 0, %p3791;
	add.s64 	%rd17006, %rd17004, %rd17002;
	setp.lt.u64 	%p3792, %rd17006, %rd17004;
	selp.u64 	%rd17007, 1, 0, %p3792;
	st.local.v2.u64 	[%rd48+32], {%rd27532, %rd17006};
	add.s64 	%rd17008, %rd17003, %rd17005;
	add.s64 	%rd17009, %rd17008, %rd17007;
	mul.hi.u64 	%rd17010, %rd27353, %rd4009;
	ld.local.u64 	%rd17011, [%rd48+48];
	mad.lo.s64 	%rd17012, %rd4009, %rd27353, %rd17011;
	setp.lt.u64 	%p3793, %rd17012, %rd17011;
	selp.u64 	%rd17013, 1, 0, %p3793;
	add.s64 	%rd17014, %rd17012, %rd17009;
	setp.lt.u64 	%p3794, %rd17014, %rd17012;
	selp.u64 	%rd17015, 1, 0, %p3794;
	st.local.u64 	[%rd48+48], %rd17014;
	add.s64 	%rd17016, %rd17010, %rd17013;
	add.s64 	%rd27531, %rd17016, %rd17015;
	setp.eq.s64 	%p3795, %rd27531, 0;
	@%p3795 bra 	$L__BB0_1865;
	mov.b32 	%r4610, 7;
$L__BB0_1863:
	mul.wide.u32 	%rd17018, %r4610, 8;
	add.s64 	%rd17019, %rd48, %rd17018;
	ld.local.u64 	%rd17020, [%rd17019];
	add.s64 	%rd17021, %rd17020, %rd27531;
	setp.lt.u64 	%p3796, %rd17021, %rd17020;
	st.local.u64 	[%rd17019], %rd17021;
	add.s32 	%r4610, %r4610, 1;
	mov.b64 	%rd27531, 1;
	@%p3796 bra 	$L__BB0_1863;
	ld.local.u64 	%rd27535, [%rd48+24];
	ld.local.u64 	%rd27532, [%rd48+32];
$L__BB0_1865:
	ld.local.u64 	%rd17023, [%rd48+8];
	ld.local.u64 	%rd27534, [%rd48+16];
	shl.b64 	%rd17024, %rd27532, 32;
	shr.u64 	%rd17025, %rd27532, 32;
	add.s64 	%rd4645, %rd4600, %rd17024;
	setp.lt.u64 	%p3797, %rd4645, %rd4600;
	selp.u64 	%rd17026, 1, 0, %p3797;
	add.s64 	%rd17027, %rd17025, %rd17026;
	add.s64 	%rd4646, %rd17027, %rd17023;
	max.u64 	%rd17028, %rd17027, %rd17023;
	setp.gt.u64 	%p3798, %rd17028, %rd4646;
	mov.b64 	%rd27536, 0;
	@%p3798 bra 	$L__BB0_1884;
$L__BB0_1866:
	ld.local.u64 	%rd4650, [%rd48+40];
	shl.b64 	%rd17031, %rd4650, 32;
	shr.u64 	%rd17032, %rd4650, 32;
	add.s64 	%rd4651, %rd4646, %rd17031;
	setp.lt.u64 	%p3801, %rd4651, %rd4646;
	selp.u64 	%rd17033, 1, 0, %p3801;
	add.s64 	%rd17034, %rd17032, %rd17033;
	add.s64 	%rd4652, %rd17034, %rd27534;
	max.u64 	%rd17035, %rd17034, %rd27534;
	setp.le.u64 	%p3802, %rd17035, %rd4652;
	@%p3802 bra 	$L__BB0_1868;
	add.s64 	%rd27535, %rd27535, 1;
	setp.eq.s64 	%p3803, %rd27535, 0;
	selp.u64 	%rd17036, 1, 0, %p3803;
	add.s64 	%rd27536, %rd27536, %rd17036;
$L__BB0_1868:
	ld.local.v2.u64 	{%rd4657, %rd4658}, [%rd48+48];
	shl.b64 	%rd17037, %rd4657, 32;
	shr.u64 	%rd17038, %rd4657, 32;
	add.s64 	%rd27539, %rd4652, %rd17037;
	setp.lt.u64 	%p3804, %rd27539, %rd4652;
	selp.u64 	%rd17039, 1, 0, %p3804;
	add.s64 	%rd17040, %rd17038, %rd17039;
	add.s64 	%rd17041, %rd17040, %rd27535;
	max.u64 	%rd17042, %rd17040, %rd27535;
	setp.gt.u64 	%p3805, %rd17042, %rd17041;
	selp.u64 	%rd17043, 1, 0, %p3805;
	add.s64 	%rd17044, %rd27536, %rd17043;
	shl.b64 	%rd17045, %rd4658, 32;
	shr.u64 	%rd17046, %rd4658, 32;
	add.s64 	%rd27540, %rd17041, %rd17045;
	setp.lt.u64 	%p3806, %rd27540, %rd17041;
	selp.u64 	%rd17047, 1, 0, %p3806;
	add.s64 	%rd17048, %rd17044, %rd17046;
	add.s64 	%rd27541, %rd17048, %rd17047;
	mov.b64 	%rd17049, 977;
	mul.hi.u64 	%rd17050, %rd27532, %rd17049;
	mad.lo.s64 	%rd27546, %rd27532, 977, %rd4645;
	setp.lt.u64 	%p3807, %rd27546, %rd4645;
	selp.u64 	%rd17051, 1, 0, %p3807;
	add.s64 	%rd17052, %rd17050, %rd17051;
	add.s64 	%rd4663, %rd17052, %rd4651;
	max.u64 	%rd17053, %rd17052, %rd4651;
	setp.gt.u64 	%p3808, %rd17053, %rd4663;
	@%p3808 bra 	$L__BB0_1886;
$L__BB0_1869:
	mov.b64 	%rd17056, 977;
	mul.hi.u64 	%rd17057, %rd4650, %rd17056;
	mad.lo.s64 	%rd27551, %rd4650, 977, %rd4663;
	setp.lt.u64 	%p3811, %rd27551, %rd4663;
	selp.u64 	%rd17058, 1, 0, %p3811;
	add.s64 	%rd17059, %rd17057, %rd17058;
	add.s64 	%rd4671, %rd17059, %rd27539;
	max.u64 	%rd17060, %rd17059, %rd27539;
	setp.le.u64 	%p3812, %rd17060, %rd4671;
	@%p3812 bra 	$L__BB0_1871;
	add.s64 	%rd27540, %rd27540, 1;
	setp.eq.s64 	%p3813, %rd27540, 0;
	selp.u64 	%rd17061, 1, 0, %p3813;
	add.s64 	%rd27541, %rd27541, %rd17061;
$L__BB0_1871:
	mov.b64 	%rd17062, 977;
	mul.hi.u64 	%rd17063, %rd4657, %rd17062;
	mad.lo.s64 	%rd27548, %rd4657, 977, %rd4671;
	setp.lt.u64 	%p3814, %rd27548, %rd4671;
	selp.u64 	%rd17064, 1, 0, %p3814;
	add.s64 	%rd17065, %rd17063, %rd17064;
	add.s64 	%rd17066, %rd17065, %rd27540;
	max.u64 	%rd17067, %rd17065, %rd27540;
	setp.gt.u64 	%p3815, %rd17067, %rd17066;
	selp.u64 	%rd17068, 1, 0, %p3815;
	add.s64 	%rd17069, %rd27541, %rd17068;
	mul.hi.u64 	%rd17070, %rd4658, %rd17062;
	mad.lo.s64 	%rd27549, %rd4658, 977, %rd17066;
	setp.lt.u64 	%p3816, %rd27549, %rd17066;
	selp.u64 	%rd17071, 1, 0, %p3816;
	add.s64 	%rd17072, %rd17069, %rd17070;
	add.s64 	%rd4678, %rd17072, %rd17071;
	setp.eq.s64 	%p3817, %rd4678, 0;
	@%p3817 bra 	$L__BB0_1876;
	shl.b64 	%rd17073, %rd4678, 32;
	shr.u64 	%rd17074, %rd4678, 32;
	add.s64 	%rd4682, %rd27546, %rd17073;
	setp.lt.u64 	%p3818, %rd4682, %rd27546;
	selp.u64 	%rd17075, 1, 0, %p3818;
	add.s64 	%rd17076, %rd17074, %rd17075;
	add.s64 	%rd4683, %rd17076, %rd27551;
	max.u64 	%rd17077, %rd17076, %rd27551;
	setp.le.u64 	%p3819, %rd17077, %rd4683;
	@%p3819 bra 	$L__BB0_1874;
	add.s64 	%rd27548, %rd27548, 1;
	setp.eq.s64 	%p3820, %rd27548, 0;
	selp.u64 	%rd17078, 1, 0, %p3820;
	add.s64 	%rd27549, %rd27549, %rd17078;
$L__BB0_1874:
	mov.b64 	%rd17079, 977;
	mul.hi.u64 	%rd17080, %rd4678, %rd17079;
	mad.lo.s64 	%rd27546, %rd4678, 977, %rd4682;
	setp.lt.u64 	%p3821, %rd27546, %rd4682;
	selp.u64 	%rd17081, 1, 0, %p3821;
	add.s64 	%rd17082, %rd17080, %rd17081;
	add.s64 	%rd27551, %rd17082, %rd4683;
	max.u64 	%rd17083, %rd17082, %rd4683;
	setp.le.u64 	%p3822, %rd17083, %rd27551;
	@%p3822 bra 	$L__BB0_1876;
	add.s64 	%rd27548, %rd27548, 1;
	setp.eq.s64 	%p3823, %rd27548, 0;
	selp.u64 	%rd17084, 1, 0, %p3823;
	add.s64 	%rd27549, %rd27549, %rd17084;
$L__BB0_1876:
	setp.gt.u64 	%p3824, %rd27549, %rd4046;
	@%p3824 bra 	$L__BB0_1882;
	setp.lt.u64 	%p3825, %rd27549, %rd4046;
	mov.u64 	%rd27550, %rd27546;
	@%p3825 bra 	$L__BB0_1883;
	setp.gt.u64 	%p3826, %rd27548, %rd4047;
	@%p3826 bra 	$L__BB0_1882;
	setp.lt.u64 	%p3827, %rd27548, %rd4047;
	mov.u64 	%rd27550, %rd27546;
	@%p3827 bra 	$L__BB0_1883;
	setp.gt.u64 	%p3828, %rd27551, %rd4048;
	@%p3828 bra 	$L__BB0_1882;
	setp.lt.u64 	%p3829, %rd27551, %rd4048;
	setp.lt.u64 	%p3830, %rd27546, %rd4049;
	or.pred  	%p3831, %p3829, %p3830;
	mov.u64 	%rd27550, %rd27546;
	@%p3831 bra 	$L__BB0_1883;
$L__BB0_1882:
	sub.s64 	%rd27550, %rd27546, %rd4049;
	setp.lt.u64 	%p3832, %rd27546, %rd4049;
	selp.u64 	%rd17085, 1, 0, %p3832;
	sub.s64 	%rd17086, %rd27551, %rd4048;
	setp.lt.u64 	%p3833, %rd27551, %rd4048;
	selp.s64 	%rd17087, -1, 0, %p3832;
	add.s64 	%rd27551, %rd17086, %rd17087;
	setp.lt.u64 	%p3834, %rd17086, %rd17085;
	or.pred  	%p3835, %p3833, %p3834;
	selp.u64 	%rd17088, 1, 0, %p3835;
	sub.s64 	%rd17089, %rd27548, %rd4047;
	setp.lt.u64 	%p3836, %rd27548, %rd4047;
	selp.s64 	%rd17090, -1, 0, %p3835;
	add.s64 	%rd27548, %rd17089, %rd17090;
	setp.lt.u64 	%p3837, %rd17089, %rd17088;
	or.pred  	%p3838, %p3836, %p3837;
	selp.s64 	%rd17091, -1, 0, %p3838;
	sub.s64 	%rd17092, %rd27549, %rd4046;
	add.s64 	%rd27549, %rd17092, %rd17091;
$L__BB0_1883:
	setp.gt.u64 	%p3839, %rd27549, %rd4046;
	@%p3839 bra 	$L__BB0_1892;
	bra.uni 	$L__BB0_1893;
$L__BB0_1884:
	add.s64 	%rd27534, %rd27534, 1;
	setp.ne.s64 	%p3799, %rd27534, 0;
	@%p3799 bra 	$L__BB0_1866;
	add.s64 	%rd27535, %rd27535, 1;
	setp.eq.s64 	%p3800, %rd27535, 0;
	selp.u64 	%rd27536, 1, 0, %p3800;
	mov.b64 	%rd27534, 0;
	bra.uni 	$L__BB0_1866;
$L__BB0_1886:
	add.s64 	%rd27539, %rd27539, 1;
	setp.ne.s64 	%p3809, %rd27539, 0;
	@%p3809 bra 	$L__BB0_1869;
	add.s64 	%rd27540, %rd27540, 1;
	setp.eq.s64 	%p3810, %rd27540, 0;
	selp.u64 	%rd17055, 1, 0, %p3810;
	add.s64 	%rd27541, %rd27541, %rd17055;
	mov.b64 	%rd27539, 0;
	bra.uni 	$L__BB0_1869;
$L__BB0_1888:
	setp.gt.u64 	%p3841, %rd27548, %rd4047;
	@%p3841 bra 	$L__BB0_1892;
	setp.lt.u64 	%p3842, %rd27548, %rd4047;
	mov.u64 	%rd27554, %rd27550;
	@%p3842 bra 	$L__BB0_1894;
	setp.gt.u64 	%p3843, %rd27551, %rd4048;
	@%p3843 bra 	$L__BB0_1892;
	setp.lt.u64 	%p3844, %rd27551, %rd4048;
	setp.lt.u64 	%p3845, %rd27550, %rd4049;
	or.pred  	%p3846, %p3844, %p3845;
	mov.u64 	%rd27554, %rd27550;
	@%p3846 bra 	$L__BB0_1894;
$L__BB0_1892:
	sub.s64 	%rd27554, %rd27550, %rd4049;
	setp.lt.u64 	%p3847, %rd27550, %rd4049;
	selp.u64 	%rd17093, 1, 0, %p3847;
	sub.s64 	%rd17094, %rd27551, %rd4048;
	setp.lt.u64 	%p3848, %rd27551, %rd4048;
	selp.s64 	%rd17095, -1, 0, %p3847;
	add.s64 	%rd27551, %rd17094, %rd17095;
	setp.lt.u64 	%p3849, %rd17094, %rd17093;
	or.pred  	%p3850, %p3848, %p3849;
	selp.u64 	%rd17096, 1, 0, %p3850;
	sub.s64 	%rd17097, %rd27548, %rd4047;
	setp.lt.u64 	%p3851, %rd27548, %rd4047;
	selp.s64 	%rd17098, -1, 0, %p3850;
	add.s64 	%rd27548, %rd17097, %rd17098;
	setp.lt.u64 	%p3852, %rd17097, %rd17096;
	or.pred  	%p3853, %p3851, %p3852;
	selp.s64 	%rd17099, -1, 0, %p3853;
	sub.s64 	%rd17100, %rd27549, %rd4046;
	add.s64 	%rd27549, %rd17100, %rd17099;
	bra.uni 	$L__BB0_1894;
$L__BB0_1893:
	setp.lt.u64 	%p3840, %rd27549, %rd4046;
	mov.u64 	%rd27554, %rd27550;
	@%p3840 bra 	$L__BB0_1894;
	bra.uni 	$L__BB0_1888;
$L__BB0_1894:
	mov.b64 	%rd27559, 0;
	st.local.v2.u64 	[%rd47+32], {%rd27559, %rd27559};
	st.local.v2.u64 	[%rd47+48], {%rd27559, %rd27559};
	mul.lo.s64 	%rd4712, %rd27514, %rd4016;
	mul.hi.u64 	%rd17102, %rd4016, %rd27514;
	mul.lo.s64 	%rd17103, %rd27511, %rd4016;
	mul.hi.u64 	%rd17104, %rd4016, %rd27511;
	add.s64 	%rd27562, %rd17103, %rd17102;
	setp.lt.u64 	%p3854, %rd27562, %rd17103;
	selp.u64 	%rd17105, 1, 0, %p3854;
	st.local.v2.u64 	[%rd47], {%rd4712, %rd27562};
	add.s64 	%rd17106, %rd17104, %rd17105;
	mul.lo.s64 	%rd17107, %rd27508, %rd4016;
	mul.hi.u64 	%rd17108, %rd4016, %rd27508;
	add.s64 	%rd27561, %rd17107, %rd17106;
	setp.lt.u64 	%p3855, %rd27561, %rd17107;
	selp.u64 	%rd17109, 1, 0, %p3855;
	add.s64 	%rd17110, %rd17108, %rd17109;
	mul.lo.s64 	%rd17111, %rd27509, %rd4016;
	mul.hi.u64 	%rd17112, %rd4016, %rd27509;
	add.s64 	%rd27560, %rd17111, %rd17110;
	setp.lt.u64 	%p3856, %rd27560, %rd17111;
	selp.u64 	%rd17113, 1, 0, %p3856;
	st.local.v2.u64 	[%rd47+16], {%rd27561, %rd27560};
	add.s64 	%rd27558, %rd17112, %rd17113;
	setp.eq.s64 	%p3857, %rd27558, 0;
	@%p3857 bra 	$L__BB0_1898;
	mov.b32 	%r4611, 4;
$L__BB0_1896:
	mul.wide.u32 	%rd17115, %r4611, 8;
	add.s64 	%rd17116, %rd47, %rd17115;
	ld.local.u64 	%rd17117, [%rd17116];
	add.s64 	%rd17118, %rd17117, %rd27558;
	setp.lt.u64 	%p3858, %rd17118, %rd17117;
	st.local.u64 	[%rd17116], %rd17118;
	add.s32 	%r4611, %r4611, 1;
	mov.b64 	%rd27558, 1;
	@%p3858 bra 	$L__BB0_1896;
	ld.local.u64 	%rd27562, [%rd47+8];
	ld.local.v2.u64 	{%rd27561, %rd27560}, [%rd47+16];
	ld.local.u64 	%rd27559, [%rd47+32];
$L__BB0_1898:
	mul.hi.u64 	%rd17119, %rd4015, %rd27514;
	mad.lo.s64 	%rd17120, %rd27514, %rd4015, %rd27562;
	setp.lt.u64 	%p3859, %rd17120, %rd27562;
	selp.u64 	%rd17121, 1, 0, %p3859;
	st.local.u64 	[%rd47+8], %rd17120;
	add.s64 	%rd17122, %rd17119, %rd17121;
	mul.hi.u64 	%rd17123, %rd4015, %rd27511;
	mad.lo.s64 	%rd17124, %rd27511, %rd4015, %rd27561;
	setp.lt.u64 	%p3860, %rd17124, %rd27561;
	selp.u64 	%rd17125, 1, 0, %p3860;
	add.s64 	%rd27566, %rd17124, %rd17122;
	setp.lt.u64 	%p3861, %rd27566, %rd17124;
	selp.u64 	%rd17126, 1, 0, %p3861;
	add.s64 	%rd17127, %rd17123, %rd17125;
	add.s64 	%rd17128, %rd17127, %rd17126;
	mul.hi.u64 	%rd17129, %rd4015, %rd27508;
	mad.lo.s64 	%rd17130, %rd27508, %rd4015, %rd27560;
	setp.lt.u64 	%p3862, %rd17130, %rd27560;
	selp.u64 	%rd17131, 1, 0, %p3862;
	add.s64 	%rd27565, %rd17130, %rd17128;
	setp.lt.u64 	%p3863, %rd27565, %rd17130;
	selp.u64 	%rd17132, 1, 0, %p3863;
	st.local.v2.u64 	[%rd47+16], {%rd27566, %rd27565};
	add.s64 	%rd17133, %rd17129, %rd17131;
	add.s64 	%rd17134, %rd17133, %rd17132;
	mul.hi.u64 	%rd17135, %rd4015, %rd27509;
	mad.lo.s64 	%rd17136, %rd27509, %rd4015, %rd27559;
	setp.lt.u64 	%p3864, %rd17136, %rd27559;
	selp.u64 	%rd17137, 1, 0, %p3864;
	add.s64 	%rd27564, %rd17136, %rd17134;
	setp.lt.u64 	%p3865, %rd27564, %rd17136;
	selp.u64 	%rd17138, 1, 0, %p3865;
	st.local.u64 	[%rd47+32], %rd27564;
	add.s64 	%rd17139, %rd17135, %rd17137;
	add.s64 	%rd27563, %rd17139, %rd17138;
	setp.eq.s64 	%p3866, %rd27563, 0;
	@%p3866 bra 	$L__BB0_1902;
	mov.b32 	%r4612, 5;
$L__BB0_1900:
	mul.wide.u32 	%rd17141, %r4612, 8;
	add.s64 	%rd17142, %rd47, %rd17141;
	ld.local.u64 	%rd17143, [%rd17142];
	add.s64 	%rd17144, %rd17143, %rd27563;
	setp.lt.u64 	%p3867, %rd17144, %rd17143;
	st.local.u64 	[%rd17142], %rd17144;
	add.s32 	%r4612, %r4612, 1;
	mov.b64 	%rd27563, 1;
	@%p3867 bra 	$L__BB0_1900;
	ld.local.v2.u64 	{%rd27566, %rd27565}, [%rd47+16];
	ld.local.u64 	%rd27564, [%rd47+32];
$L__BB0_1902:
	mul.hi.u64 	%rd17145, %rd4014, %rd27514;
	mad.lo.s64 	%rd17146, %rd27514, %rd4014, %rd27566;
	setp.lt.u64 	%p3868, %rd17146, %rd27566;
	selp.u64 	%rd17147, 1, 0, %p3868;
	add.s64 	%rd17148, %rd17145, %rd17147;
	mul.hi.u64 	%rd17149, %rd4014, %rd27511;
	mad.lo.s64 	%rd17150, %rd27511, %rd4014, %rd27565;
	setp.lt.u64 	%p3869, %rd17150, %rd27565;
	selp.u64 	%rd17151, 1, 0, %p3869;
	add.s64 	%rd27570, %rd17150, %rd17148;
	setp.lt.u64 	%p3870, %rd27570, %rd17150;
	selp.u64 	%rd17152, 1, 0, %p3870;
	st.local.v2.u64 	[%rd47+16], {%rd17146, %rd27570};
	add.s64 	%rd17153, %rd17149, %rd17151;
	add.s64 	%rd17154, %rd17153, %rd17152;
	mul.hi.u64 	%rd17155, %rd4014, %rd27508;
	mad.lo.s64 	%rd17156, %rd27508, %rd4014, %rd27564;
	setp.lt.u64 	%p3871, %rd17156, %rd27564;
	selp.u64 	%rd17157, 1, 0, %p3871;
	add.s64 	%rd27569, %rd17156, %rd17154;
	setp.lt.u64 	%p3872, %rd27569, %rd17156;
	selp.u64 	%rd17158, 1, 0, %p3872;
	add.s64 	%rd17159, %rd17155, %rd17157;
	add.s64 	%rd17160, %rd17159, %rd17158;
	mul.hi.u64 	%rd17161, %rd4014, %rd27509;
	ld.local.u64 	%rd17162, [%rd47+40];
	mad.lo.s64 	%rd17163, %rd27509, %rd4014, %rd17162;
	setp.lt.u64 	%p3873, %rd17163, %rd17162;
	selp.u64 	%rd17164, 1, 0, %p3873;
	add.s64 	%rd27568, %rd17163, %rd17160;
	setp.lt.u64 	%p3874, %rd27568, %rd17163;
	selp.u64 	%rd17165, 1, 0, %p3874;
	st.local.v2.u64 	[%rd47+32], {%rd27569, %rd27568};
	add.s64 	%rd17166, %rd17161, %rd17164;
	add.s64 	%rd27567, %rd17166, %rd17165;
	setp.eq.s64 	%p3875, %rd27567, 0;
	@%p3875 bra 	$L__BB0_1906;
	mov.b32 	%r4613, 6;
$L__BB0_1904:
	mul.wide.u32 	%rd17168, %r4613, 8;
	add.s64 	%rd17169, %rd47, %rd17168;
	ld.local.u64 	%rd17170, [%rd17169];
	add.s64 	%rd17171, %rd17170, %rd27567;
	setp.lt.u64 	%p3876, %rd17171, %rd17170;
	st.local.u64 	[%rd17169], %rd17171;
	add.s32 	%r4613, %r4613, 1;
	mov.b64 	%rd27567, 1;
	@%p3876 bra 	$L__BB0_1904;
	ld.local.u64 	%rd27570, [%rd47+24];
	ld.local.v2.u64 	{%rd27569, %rd27568}, [%rd47+32];
$L__BB0_1906:
	mul.hi.u64 	%rd17172, %rd4013, %rd27514;
	mad.lo.s64 	%rd27575, %rd27514, %rd4013, %rd27570;
	setp.lt.u64 	%p3877, %rd27575, %rd27570;
	selp.u64 	%rd17173, 1, 0, %p3877;
	st.local.u64 	[%rd47+24], %rd27575;
	add.s64 	%rd17174, %rd17172, %rd17173;
	mul.hi.u64 	%rd17175, %rd4013, %rd27511;
	mad.lo.s64 	%rd17176, %rd27511, %rd4013, %rd27569;
	setp.lt.u64 	%p3878, %rd17176, %rd27569;
	selp.u64 	%rd17177, 1, 0, %p3878;
	add.s64 	%rd27572, %rd17176, %rd17174;
	setp.lt.u64 	%p3879, %rd27572, %rd17176;
	selp.u64 	%rd17178, 1, 0, %p3879;
	add.s64 	%rd17179, %rd17175, %rd17177;
	add.s64 	%rd17180, %rd17179, %rd17178;
	mul.hi.u64 	%rd17181, %rd4013, %rd27508;
	mad.lo.s64 	%rd17182, %rd27508, %rd4013, %rd27568;
	setp.lt.u64 	%p3880, %rd17182, %rd27568;
	selp.u64 	%rd17183, 1, 0, %p3880;
	add.s64 	%rd17184, %rd17182, %rd17180;
	setp.lt.u64 	%p3881, %rd17184, %rd17182;
	selp.u64 	%rd17185, 1, 0, %p3881;
	st.local.v2.u64 	[%rd47+32], {%rd27572, %rd17184};
	add.s64 	%rd17186, %rd17181, %rd17183;
	add.s64 	%rd17187, %rd17186, %rd17185;
	mul.hi.u64 	%rd17188, %rd4013, %rd27509;
	ld.local.u64 	%rd17189, [%rd47+48];
	mad.lo.s64 	%rd17190, %rd27509, %rd4013, %rd17189;
	setp.lt.u64 	%p3882, %rd17190, %rd17189;
	selp.u64 	%rd17191, 1, 0, %p3882;
	add.s64 	%rd17192, %rd17190, %rd17187;
	setp.lt.u64 	%p3883, %rd17192, %rd17190;
	selp.u64 	%rd17193, 1, 0, %p3883;
	st.local.u64 	[%rd47+48], %rd17192;
	add.s64 	%rd17194, %rd17188, %rd17191;
	add.s64 	%rd27571, %rd17194, %rd17193;
	setp.eq.s64 	%p3884, %rd27571, 0;
	@%p3884 bra 	$L__BB0_1910;
	mov.b32 	%r4614, 7;
$L__BB0_1908:
	mul.wide.u32 	%rd17196, %r4614, 8;
	add.s64 	%rd17197, %rd47, %rd17196;
	ld.local.u64 	%rd17198, [%rd17197];
	add.s64 	%rd17199, %rd17198, %rd27571;
	setp.lt.u64 	%p3885, %rd17199, %rd17198;
	st.local.u64 	[%rd17197], %rd17199;
	add.s32 	%r4614, %r4614, 1;
	mov.b64 	%rd27571, 1;
	@%p3885 bra 	$L__BB0_1908;
	ld.local.u64 	%rd27575, [%rd47+24];
	ld.local.u64 	%rd27572, [%rd47+32];
$L__BB0_1910:
	ld.local.u64 	%rd17201, [%rd47+8];
	ld.local.u64 	%rd27574, [%rd47+16];
	shl.b64 	%rd17202, %rd27572, 32;
	shr.u64 	%rd17203, %rd27572, 32;
	add.s64 	%rd4757, %rd4712, %rd17202;
	setp.lt.u64 	%p3886, %rd4757, %rd4712;
	selp.u64 	%rd17204, 1, 0, %p3886;
	add.s64 	%rd17205, %rd17203, %rd17204;
	add.s64 	%rd4758, %rd17205, %rd17201;
	max.u64 	%rd17206, %rd17205, %rd17201;
	setp.gt.u64 	%p3887, %rd17206, %rd4758;
	mov.b64 	%rd27576, 0;
	@%p3887 bra 	$L__BB0_1929;
$L__BB0_1911:
	ld.local.u64 	%rd4762, [%rd47+40];
	shl.b64 	%rd17209, %rd4762, 32;
	shr.u64 	%rd17210, %rd4762, 32;
	add.s64 	%rd4763, %rd4758, %rd17209;
	setp.lt.u64 	%p3890, %rd4763, %rd4758;
	selp.u64 	%rd17211, 1, 0, %p3890;
	add.s64 	%rd17212, %rd17210, %rd17211;
	add.s64 	%rd4764, %rd17212, %rd27574;
	max.u64 	%rd17213, %rd17212, %rd27574;
	setp.le.u64 	%p3891, %rd17213, %rd4764;
	@%p3891 bra 	$L__BB0_1913;
	add.s64 	%rd27575, %rd27575, 1;
	setp.eq.s64 	%p3892, %rd27575, 0;
	selp.u64 	%rd17214, 1, 0, %p3892;
	add.s64 	%rd27576, %rd27576, %rd17214;
$L__BB0_1913:
	ld.local.v2.u64 	{%rd4769, %rd4770}, [%rd47+48];
	shl.b64 	%rd17215, %rd4769, 32;
	shr.u64 	%rd17216, %rd4769, 32;
	add.s64 	%rd27579, %rd4764, %rd17215;
	setp.lt.u64 	%p3893, %rd27579, %rd4764;
	selp.u64 	%rd17217, 1, 0, %p3893;
	add.s64 	%rd17218, %rd17216, %rd17217;
	add.s64 	%rd17219, %rd17218, %rd27575;
	max.u64 	%rd17220, %rd17218, %rd27575;
	setp.gt.u64 	%p3894, %rd17220, %rd17219;
	selp.u64 	%rd17221, 1, 0, %p3894;
	add.s64 	%rd17222, %rd27576, %rd17221;
	shl.b64 	%rd17223, %rd4770, 32;
	shr.u64 	%rd17224, %rd4770, 32;
	add.s64 	%rd27580, %rd17219, %rd17223;
	setp.lt.u64 	%p3895, %rd27580, %rd17219;
	selp.u64 	%rd17225, 1, 0, %p3895;
	add.s64 	%rd17226, %rd17222, %rd17224;
	add.s64 	%rd27581, %rd17226, %rd17225;
	mov.b64 	%rd17227, 977;
	mul.hi.u64 	%rd17228, %rd27572, %rd17227;
	mad.lo.s64 	%rd27586, %rd27572, 977, %rd4757;
	setp.lt.u64 	%p3896, %rd27586, %rd4757;
	selp.u64 	%rd17229, 1, 0, %p3896;
	add.s64 	%rd17230, %rd17228, %rd17229;
	add.s64 	%rd4775, %rd17230, %rd4763;
	max.u64 	%rd17231, %rd17230, %rd4763;
	setp.gt.u64 	%p3897, %rd17231, %rd4775;
	@%p3897 bra 	$L__BB0_1931;
$L__BB0_1914:
	mov.b64 	%rd17234, 977;
	mul.hi.u64 	%rd17235, %rd4762, %rd17234;
	mad.lo.s64 	%rd27595, %rd4762, 977, %rd4775;
	setp.lt.u64 	%p3900, %rd27595, %rd4775;
	selp.u64 	%rd17236, 1, 0, %p3900;
	add.s64 	%rd17237, %rd17235, %rd17236;
	add.s64 	%rd4783, %rd17237, %rd27579;
	max.u64 	%rd17238, %rd17237, %rd27579;
	setp.le.u64 	%p3901, %rd17238, %rd4783;
	@%p3901 bra 	$L__BB0_1916;
	add.s64 	%rd27580, %rd27580, 1;
	setp.eq.s64 	%p3902, %rd27580, 0;
	selp.u64 	%rd17239, 1, 0, %p3902;
	add.s64 	%rd27581, %rd27581, %rd17239;
$L__BB0_1916:
	mov.b64 	%rd17240, 977;
	mul.hi.u64 	%rd17241, %rd4769, %rd17240;
	mad.lo.s64 	%rd27588, %rd4769, 977, %rd4783;
	setp.lt.u64 	%p3903, %rd27588, %rd4783;
	selp.u64 	%rd17242, 1, 0, %p3903;
	add.s64 	%rd17243, %rd17241, %rd17242;
	add.s64 	%rd17244, %rd17243, %rd27580;
	max.u64 	%rd17245, %rd17243, %rd27580;
	setp.gt.u64 	%p3904, %rd17245, %rd17244;
	selp.u64 	%rd17246, 1, 0, %p3904;
	add.s64 	%rd17247, %rd27581, %rd17246;
	mul.hi.u64 	%rd17248, %rd4770, %rd17240;
	mad.lo.s64 	%rd27589, %rd4770, 977, %rd17244;
	setp.lt.u64 	%p3905, %rd27589, %rd17244;
	selp.u64 	%rd17249, 1, 0, %p3905;
	add.s64 	%rd17250, %rd17247, %rd17248;
	add.s64 	%rd4790, %rd17250, %rd17249;
	setp.eq.s64 	%p3906, %rd4790, 0;
	@%p3906 bra 	$L__BB0_1921;
	shl.b64 	%rd17251, %rd4790, 32;
	shr.u64 	%rd17252, %rd4790, 32;
	add.s64 	%rd4794, %rd27586, %rd17251;
	setp.lt.u64 	%p3907, %rd4794, %rd27586;
	selp.u64 	%rd17253, 1, 0, %p3907;
	add.s64 	%rd17254, %rd17252, %rd17253;
	add.s64 	%rd4795, %rd17254, %rd27595;
	max.u64 	%rd17255, %rd17254, %rd27595;
	setp.le.u64 	%p3908, %rd17255, %rd4795;
	@%p3908 bra 	$L__BB0_1919;
	add.s64 	%rd27588, %rd27588, 1;
	setp.eq.s64 	%p3909, %rd27588, 0;
	selp.u64 	%rd17256, 1, 0, %p3909;
	add.s64 	%rd27589, %rd27589, %rd17256;
$L__BB0_1919:
	mov.b64 	%rd17257, 977;
	mul.hi.u64 	%rd17258, %rd4790, %rd17257;
	mad.lo.s64 	%rd27586, %rd4790, 977, %rd4794;
	setp.lt.u64 	%p3910, %rd27586, %rd4794;
	selp.u64 	%rd17259, 1, 0, %p3910;
	add.s64 	%rd17260, %rd17258, %rd17259;
	add.s64 	%rd27595, %rd17260, %rd4795;
	max.u64 	%rd17261, %rd17260, %rd4795;
	setp.le.u64 	%p3911, %rd17261, %rd27595;
	@%p3911 bra 	$L__BB0_1921;
	add.s64 	%rd27588, %rd27588, 1;
	setp.eq.s64 	%p3912, %rd27588, 0;
	selp.u64 	%rd17262, 1, 0, %p3912;
	add.s64 	%rd27589, %rd27589, %rd17262;
$L__BB0_1921:
	setp.gt.u64 	%p3913, %rd27589, %rd4046;
	@%p3913 bra 	$L__BB0_1927;
	setp.lt.u64 	%p3914, %rd27589, %rd4046;
	mov.u64 	%rd27590, %rd27586;
	@%p3914 bra 	$L__BB0_1928;
	setp.gt.u64 	%p3915, %rd27588, %rd4047;
	@%p3915 bra 	$L__BB0_1927;
	setp.lt.u64 	%p3916, %rd27588, %rd4047;
	mov.u64 	%rd27590, %rd27586;
	@%p3916 bra 	$L__BB0_1928;
	setp.gt.u64 	%p3917, %rd27595, %rd4048;
	@%p3917 bra 	$L__BB0_1927;
	setp.lt.u64 	%p3918, %rd27595, %rd4048;
	setp.lt.u64 	%p3919, %rd27586, %rd4049;
	or.pred  	%p3920, %p3918, %p3919;
	mov.u64 	%rd27590, %rd27586;
	@%p3920 bra 	$L__BB0_1928;
$L__BB0_1927:
	sub.s64 	%rd27590, %rd27586, %rd4049;
	setp.lt.u64 	%p3921, %rd27586, %rd4049;
	selp.u64 	%rd17263, 1, 0, %p3921;
	sub.s64 	%rd17264, %rd27595, %rd4048;
	setp.lt.u64 	%p3922, %rd27595, %rd4048;
	selp.s64 	%rd17265, -1, 0, %p3921;
	add.s64 	%rd27595, %rd17264, %rd17265;
	setp.lt.u64 	%p3923, %rd17264, %rd17263;
	or.pred  	%p3924, %p3922, %p3923;
	selp.u64 	%rd17266, 1, 0, %p3924;
	sub.s64 	%rd17267, %rd27588, %rd4047;
	setp.lt.u64 	%p3925, %rd27588, %rd4047;
	selp.s64 	%rd17268, -1, 0, %p3924;
	add.s64 	%rd27588, %rd17267, %rd17268;
	setp.lt.u64 	%p3926, %rd17267, %rd17266;
	or.pred  	%p3927, %p3925, %p3926;
	selp.s64 	%rd17269, -1, 0, %p3927;
	sub.s64 	%rd17270, %rd27589, %rd4046;
	add.s64 	%rd27589, %rd17270, %rd17269;
$L__BB0_1928:
	setp.gt.u64 	%p3928, %rd27589, %rd4046;
	@%p3928 bra 	$L__BB0_1937;
	bra.uni 	$L__BB0_1938;
$L__BB0_1929:
	add.s64 	%rd27574, %rd27574, 1;
	setp.ne.s64 	%p3888, %rd27574, 0;
	@%p3888 bra 	$L__BB0_1911;
	add.s64 	%rd27575, %rd27575, 1;
	setp.eq.s64 	%p3889, %rd27575, 0;
	selp.u64 	%rd27576, 1, 0, %p3889;
	mov.b64 	%rd27574, 0;
	bra.uni 	$L__BB0_1911;
$L__BB0_1931:
	add.s64 	%rd27579, %rd27579, 1;
	setp.ne.s64 	%p3898, %rd27579, 0;
	@%p3898 bra 	$L__BB0_1914;
	add.s64 	%rd27580, %rd27580, 1;
	setp.eq.s64 	%p3899, %rd27580, 0;
	selp.u64 	%rd17233, 1, 0, %p3899;
	add.s64 	%rd27581, %rd27581, %rd17233;
	mov.b64 	%rd27579, 0;
	bra.uni 	$L__BB0_1914;
$L__BB0_1933:
	setp.gt.u64 	%p3930, %rd27588, %rd4047;
	@%p3930 bra 	$L__BB0_1937;
	setp.lt.u64 	%p3931, %rd27588, %rd4047;
	mov.u64 	%rd27594, %rd27590;
	@%p3931 bra 	$L__BB0_1939;
	setp.gt.u64 	%p3932, %rd27595, %rd4048;
	@%p3932 bra 	$L__BB0_1937;
	setp.lt.u64 	%p3933, %rd27595, %rd4048;
	setp.lt.u64 	%p3934, %rd27590, %rd4049;
	or.pred  	%p3935, %p3933, %p3934;
	mov.u64 	%rd27594, %rd27590;
	@%p3935 bra 	$L__BB0_1939;
$L__BB0_1937:
	sub.s64 	%rd27594, %rd27590, %rd4049;
	setp.lt.u64 	%p3936, %rd27590, %rd4049;
	selp.u64 	%rd17271, 1, 0, %p3936;
	sub.s64 	%rd17272, %rd27595, %rd4048;
	setp.lt.u64 	%p3937, %rd27595, %rd4048;
	selp.s64 	%rd17273, -1, 0, %p3936;
	add.s64 	%rd27595, %rd17272, %rd17273;
	setp.lt.u64 	%p3938, %rd17272, %rd17271;
	or.pred  	%p3939, %p3937, %p3938;
	selp.u64 	%rd17274, 1, 0, %p3939;
	sub.s64 	%rd17275, %rd27588, %rd4047;
	setp.lt.u64 	%p3940, %rd27588, %rd4047;
	selp.s64 	%rd17276, -1, 0, %p3939;
	add.s64 	%rd27588, %rd17275, %rd17276;
	setp.lt.u64 	%p3941, %rd17275, %rd17274;
	or.pred  	%p3942, %p3940, %p3941;
	selp.s64 	%rd17277, -1, 0, %p3942;
	sub.s64 	%rd17278, %rd27589, %rd4046;
	add.s64 	%rd27589, %rd17278, %rd17277;
	bra.uni 	$L__BB0_1939;
$L__BB0_1938:
	setp.lt.u64 	%p3929, %rd27589, %rd4046;
	mov.u64 	%rd27594, %rd27590;
	@%p3929 bra 	$L__BB0_1939;
	bra.uni 	$L__BB0_1933;
$L__BB0_1939:
	mov.b64 	%rd27599, 0;
	st.local.v2.u64 	[%rd46+32], {%rd27599, %rd27599};
	st.local.v2.u64 	[%rd46+48], {%rd27599, %rd27599};
	ld.const.u64 	%rd17280, [SECP256K1_GY];
	mul.lo.s64 	%rd4824, %rd27554, %rd17280;
	mul.hi.u64 	%rd17281, %rd17280, %rd27554;
	mul.lo.s64 	%rd17282, %rd27551, %rd17280;
	mul.hi.u64 	%rd17283, %rd17280, %rd27551;
	add.s64 	%rd27602, %rd17282, %rd17281;
	setp.lt.u64 	%p3943, %rd27602, %rd17282;
	selp.u64 	%rd17284, 1, 0, %p3943;
	st.local.v2.u64 	[%rd46], {%rd4824, %rd27602};
	add.s64 	%rd17285, %rd17283, %rd17284;
	mul.lo.s64 	%rd17286, %rd27548, %rd17280;
	mul.hi.u64 	%rd17287, %rd17280, %rd27548;
	add.s64 	%rd27601, %rd17286, %rd17285;
	setp.lt.u64 	%p3944, %rd27601, %rd17286;
	selp.u64 	%rd17288, 1, 0, %p3944;
	add.s64 	%rd17289, %rd17287, %rd17288;
	mul.lo.s64 	%rd17290, %rd27549, %rd17280;
	mul.hi.u64 	%rd17291, %rd17280, %rd27549;
	add.s64 	%rd27600, %rd17290, %rd17289;
	setp.lt.u64 	%p3945, %rd27600, %rd17290;
	selp.u64 	%rd17292, 1, 0, %p3945;
	st.local.v2.u64 	[%rd46+16], {%rd27601, %rd27600};
	add.s64 	%rd27598, %rd17291, %rd17292;
	setp.eq.s64 	%p3946, %rd27598, 0;
	@%p3946 bra 	$L__BB0_1943;
	mov.b32 	%r4615, 4;
$L__BB0_1941:
	mul.wide.u32 	%rd17294, %r4615, 8;
	add.s64 	%rd17295, %rd46, %rd17294;
	ld.local.u64 	%rd17296, [%rd17295];
	add.s64 	%rd17297, %rd17296, %rd27598;
	setp.lt.u64 	%p3947, %rd17297, %rd17296;
	st.local.u64 	[%rd17295], %rd17297;
	add.s32 	%r4615, %r4615, 1;
	mov.b64 	%rd27598, 1;
	@%p3947 bra 	$L__BB0_1941;
	ld.local.u64 	%rd27602, [%rd46+8];
	ld.local.v2.u64 	{%rd27601, %rd27600}, [%rd46+16];
	ld.local.u64 	%rd27599, [%rd46+32];
$L__BB0_1943:
	ld.const.u64 	%rd17298, [SECP256K1_GY+8];
	mul.hi.u64 	%rd17299, %rd17298, %rd27554;
	mad.lo.s64 	%rd17300, %rd27554, %rd17298, %rd27602;
	setp.lt.u64 	%p3948, %rd17300, %rd27602;
	selp.u64 	%rd17301, 1, 0, %p3948;
	st.local.u64 	[%rd46+8], %rd17300;
	add.s64 	%rd17302, %rd17299, %rd17301;
	mul.hi.u64 	%rd17303, %rd17298, %rd27551;
	mad.lo.s64 	%rd17304, %rd27551, %rd17298, %rd27601;
	setp.lt.u64 	%p3949, %rd17304, %rd27601;
	selp.u64 	%rd17305, 1, 0, %p3949;
	add.s64 	%rd27606, %rd17304, %rd17302;
	setp.lt.u64 	%p3950, %rd27606, %rd17304;
	selp.u64 	%rd17306, 1, 0, %p3950;
	add.s64 	%rd17307, %rd17303, %rd17305;
	add.s64 	%rd17308, %rd17307, %rd17306;
	mul.hi.u64 	%rd17309, %rd17298, %rd27548;
	mad.lo.s64 	%rd17310, %rd27548, %rd17298, %rd27600;
	setp.lt.u64 	%p3951, %rd17310, %rd27600;
	selp.u64 	%rd17311, 1, 0, %p3951;
	add.s64 	%rd27605, %rd17310, %rd17308;
	setp.lt.u64 	%p3952, %rd27605, %rd17310;
	selp.u64 	%rd17312, 1, 0, %p3952;
	st.local.v2.u64 	[%rd46+16], {%rd27606, %rd27605};
	add.s64 	%rd17313, %rd17309, %rd17311;
	add.s64 	%rd17314, %rd17313, %rd17312;
	mul.hi.u64 	%rd17315, %rd17298, %rd27549;
	mad.lo.s64 	%rd17316, %rd27549, %rd17298, %rd27599;
	setp.lt.u64 	%p3953, %rd17316, %rd27599;
	selp.u64 	%rd17317, 1, 0, %p3953;
	add.s64 	%rd27604, %rd17316, %rd17314;
	setp.lt.u64 	%p3954, %rd27604, %rd17316;
	selp.u64 	%rd17318, 1, 0, %p3954;
	st.local.u64 	[%rd46+32], %rd27604;
	add.s64 	%rd17319, %rd17315, %rd17317;
	add.s64 	%rd27603, %rd17319, %rd17318;
	setp.eq.s64 	%p3955, %rd27603, 0;
	@%p3955 bra 	$L__BB0_1947;
	mov.b32 	%r4616, 5;
$L__BB0_1945:
	mul.wide.u32 	%rd17321, %r4616, 8;
	add.s64 	%rd17322, %rd46, %rd17321;
	ld.local.u64 	%rd17323, [%rd17322];
	add.s64 	%rd17324, %rd17323, %rd27603;
	setp.lt.u64 	%p3956, %rd17324, %rd17323;
	st.local.u64 	[%rd17322], %rd17324;
	add.s32 	%r4616, %r4616, 1;
	mov.b64 	%rd27603, 1;
	@%p3956 bra 	$L__BB0_1945;
	ld.local.v2.u64 	{%rd27606, %rd27605}, [%rd46+16];
	ld.local.u64 	%rd27604, [%rd46+32];
$L__BB0_1947:
	ld.const.u64 	%rd17325, [SECP256K1_GY+16];
	mul.hi.u64 	%rd17326, %rd17325, %rd27554;
	mad.lo.s64 	%rd17327, %rd27554, %rd17325, %rd27606;
	setp.lt.u64 	%p3957, %rd17327, %rd27606;
	selp.u64 	%rd17328, 1, 0, %p3957;
	add.s64 	%rd17329, %rd17326, %rd17328;
	mul.hi.u64 	%rd17330, %rd17325, %rd27551;
	mad.lo.s64 	%rd17331, %rd27551, %rd17325, %rd27605;
	setp.lt.u64 	%p3958, %rd17331, %rd27605;
	selp.u64 	%rd17332, 1, 0, %p3958;
	add.s64 	%rd27610, %rd17331, %rd17329;
	setp.lt.u64 	%p3959, %rd27610, %rd17331;
	selp.u64 	%rd17333, 1, 0, %p3959;
	st.local.v2.u64 	[%rd46+16], {%rd17327, %rd27610};
	add.s64 	%rd17334, %rd17330, %rd17332;
	add.s64 	%rd17335, %rd17334, %rd17333;
	mul.hi.u64 	%rd17336, %rd17325, %rd27548;
	mad.lo.s64 	%rd17337, %rd27548, %rd17325, %rd27604;
	setp.lt.u64 	%p3960, %rd17337, %rd27604;
	selp.u64 	%rd17338, 1, 0, %p3960;
	add.s64 	%rd27609, %rd17337, %rd17335;
	setp.lt.u64 	%p3961, %rd27609, %rd17337;
	selp.u64 	%rd17339, 1, 0, %p3961;
	add.s64 	%rd17340, %rd17336, %rd17338;
	add.s64 	%rd17341, %rd17340, %rd17339;
	mul.hi.u64 	%rd17342, %rd17325, %rd27549;
	ld.local.u64 	%rd17343, [%rd46+40];
	mad.lo.s64 	%rd17344, %rd27549, %rd17325, %rd17343;
	setp.lt.u64 	%p3962, %rd17344, %rd17343;
	selp.u64 	%rd17345, 1, 0, %p3962;
	add.s64 	%rd27608, %rd17344, %rd17341;
	setp.lt.u64 	%p3963, %rd27608, %rd17344;
	selp.u64 	%rd17346, 1, 0, %p3963;
	st.local.v2.u64 	[%rd46+32], {%rd27609, %rd27608};
	add.s64 	%rd17347, %rd17342, %rd17345;
	add.s64 	%rd27607, %rd17347, %rd17346;
	setp.eq.s64 	%p3964, %rd27607, 0;
	@%p3964 bra 	$L__BB0_1951;
	mov.b32 	%r4617, 6;
$L__BB0_1949:
	mul.wide.u32 	%rd17349, %r4617, 8;
	add.s64 	%rd17350, %rd46, %rd17349;
	ld.local.u64 	%rd17351, [%rd17350];
	add.s64 	%rd17352, %rd17351, %rd27607;
	setp.lt.u64 	%p3965, %rd17352, %rd17351;
	st.local.u64 	[%rd17350], %rd17352;
	add.s32 	%r4617, %r4617, 1;
	mov.b64 	%rd27607, 1;
	@%p3965 bra 	$L__BB0_1949;
	ld.local.u64 	%rd27610, [%rd46+24];
	ld.local.v2.u64 	{%rd27609, %rd27608}, [%rd46+32];
$L__BB0_1951:
	ld.const.u64 	%rd17353, [SECP256K1_GY+24];
	mul.hi.u64 	%rd17354, %rd17353, %rd27554;
	mad.lo.s64 	%rd27615, %rd27554, %rd17353, %rd27610;
	setp.lt.u64 	%p3966, %rd27615, %rd27610;
	selp.u64 	%rd17355, 1, 0, %p3966;
	st.local.u64 	[%rd46+24], %rd27615;
	add.s64 	%rd17356, %rd17354, %rd17355;
	mul.hi.u64 	%rd17357, %rd17353, %rd27551;
	mad.lo.s64 	%rd17358, %rd27551, %rd17353, %rd27609;
	setp.lt.u64 	%p3967, %rd17358, %rd27609;
	selp.u64 	%rd17359, 1, 0, %p3967;
	add.s64 	%rd27612, %rd17358, %rd17356;
	setp.lt.u64 	%p3968, %rd27612, %rd17358;
	selp.u64 	%rd17360, 1, 0, %p3968;
	add.s64 	%rd17361, %rd17357, %rd17359;
	add.s64 	%rd17362, %rd17361, %rd17360;
	mul.hi.u64 	%rd17363, %rd17353, %rd27548;
	mad.lo.s64 	%rd17364, %rd27548, %rd17353, %rd27608;
	setp.lt.u64 	%p3969, %rd17364, %rd27608;
	selp.u64 	%rd17365, 1, 0, %p3969;
	add.s64 	%rd17366, %rd17364, %rd17362;
	setp.lt.u64 	%p3970, %rd17366, %rd17364;
	selp.u64 	%rd17367, 1, 0, %p3970;
	st.local.v2.u64 	[%rd46+32], {%rd27612, %rd17366};
	add.s64 	%rd17368, %rd17363, %rd17365;
	add.s64 	%rd17369, %rd17368, %rd17367;
	mul.hi.u64 	%rd17370, %rd17353, %rd27549;
	ld.local.u64 	%rd17371, [%rd46+48];
	mad.lo.s64 	%rd17372, %rd27549, %rd17353, %rd17371;
	setp.lt.u64 	%p3971, %rd17372, %rd17371;
	selp.u64 	%rd17373, 1, 0, %p3971;
	add.s64 	%rd17374, %rd17372, %rd17369;
	setp.lt.u64 	%p3972, %rd17374, %rd17372;
	selp.u64 	%rd17375, 1, 0, %p3972;
	st.local.u64 	[%rd46+48], %rd17374;
	add.s64 	%rd17376, %rd17370, %rd17373;
	add.s64 	%rd27611, %rd17376, %rd17375;
	setp.eq.s64 	%p3973, %rd27611, 0;
	@%p3973 bra 	$L__BB0_1955;
	mov.b32 	%r4618, 7;
$L__BB0_1953:
	mul.wide.u32 	%rd17378, %r4618, 8;
	add.s64 	%rd17379, %rd46, %rd17378;
	ld.local.u64 	%rd17380, [%rd17379];
	add.s64 	%rd17381, %rd17380, %rd27611;
	setp.lt.u64 	%p3974, %rd17381, %rd17380;
	st.local.u64 	[%rd17379], %rd17381;
	add.s32 	%r4618, %r4618, 1;
	mov.b64 	%rd27611, 1;
	@%p3974 bra 	$L__BB0_1953;
	ld.local.u64 	%rd27615, [%rd46+24];
	ld.local.u64 	%rd27612, [%rd46+32];
$L__BB0_1955:
	ld.local.u64 	%rd17383, [%rd46+8];
	ld.local.u64 	%rd27614, [%rd46+16];
	shl.b64 	%rd17384, %rd27612, 32;
	shr.u64 	%rd17385, %rd27612, 32;
	add.s64 	%rd4869, %rd4824, %rd17384;
	setp.lt.u64 	%p3975, %rd4869, %rd4824;
	selp.u64 	%rd17386, 1, 0, %p3975;
	add.s64 	%rd17387, %rd17385, %rd17386;
	add.s64 	%rd4870, %rd17387, %rd17383;
	max.u64 	%rd17388, %rd17387, %rd17383;
	setp.gt.u64 	%p3976, %rd17388, %rd4870;
	mov.b64 	%rd27616, 0;
	@%p3976 bra 	$L__BB0_1974;
$L__BB0_1956:
	ld.local.u64 	%rd4874, [%rd46+40];
	shl.b64 	%rd17391, %rd4874, 32;
	shr.u64 	%rd17392, %rd4874, 32;
	add.s64 	%rd4875, %rd4870, %rd17391;
	setp.lt.u64 	%p3979, %rd4875, %rd4870;
	selp.u64 	%rd17393, 1, 0, %p3979;
	add.s64 	%rd17394, %rd17392, %rd17393;
	add.s64 	%rd4876, %rd17394, %rd27614;
	max.u64 	%rd17395, %rd17394, %rd27614;
	setp.le.u64 	%p3980, %rd17395, %rd4876;
	@%p3980 bra 	$L__BB0_1958;
	add.s64 	%rd27615, %rd27615, 1;
	setp.eq.s64 	%p3981, %rd27615, 0;
	selp.u64 	%rd17396, 1, 0, %p3981;
	add.s64 	%rd27616, %rd27616, %rd17396;
$L__BB0_1958:
	ld.local.v2.u64 	{%rd4881, %rd4882}, [%rd46+48];
	shl.b64 	%rd17397, %rd4881, 32;
	shr.u64 	%rd17398, %rd4881, 32;
	add.s64 	%rd27619, %rd4876, %rd17397;
	setp.lt.u64 	%p3982, %rd27619, %rd4876;
	selp.u64 	%rd17399, 1, 0, %p3982;
	add.s64 	%rd17400, %rd17398, %rd17399;
	add.s64 	%rd17401, %rd17400, %rd27615;
	max.u64 	%rd17402, %rd17400, %rd27615;
	setp.gt.u64 	%p3983, %rd17402, %rd17401;
	selp.u64 	%rd17403, 1, 0, %p3983;
	add.s64 	%rd17404, %rd27616, %rd17403;
	shl.b64 	%rd17405, %rd4882, 32;
	shr.u64 	%rd17406, %rd4882, 32;
	add.s64 	%rd27620, %rd17401, %rd17405;
	setp.lt.u64 	%p3984, %rd27620, %rd17401;
	selp.u64 	%rd17407, 1, 0, %p3984;
	add.s64 	%rd17408, %rd17404, %rd17406;
	add.s64 	%rd27621, %rd17408, %rd17407;
	mov.b64 	%rd17409, 977;
	mul.hi.u64 	%rd17410, %rd27612, %rd17409;
	mad.lo.s64 	%rd27626, %rd27612, 977, %rd4869;
	setp.lt.u64 	%p3985, %rd27626, %rd4869;
	selp.u64 	%rd17411, 1, 0, %p3985;
	add.s64 	%rd17412, %rd17410, %rd17411;
	add.s64 	%rd4887, %rd17412, %rd4875;
	max.u64 	%rd17413, %rd17412, %rd4875;
	setp.gt.u64 	%p3986, %rd17413, %rd4887;
	@%p3986 bra 	$L__BB0_1976;
$L__BB0_1959:
	mov.b64 	%rd17416, 977;
	mul.hi.u64 	%rd17417, %rd4874, %rd17416;
	mad.lo.s64 	%rd27635, %rd4874, 977, %rd4887;
	setp.lt.u64 	%p3989, %rd27635, %rd4887;
	selp.u64 	%rd17418, 1, 0, %p3989;
	add.s64 	%rd17419, %rd17417, %rd17418;
	add.s64 	%rd4895, %rd17419, %rd27619;
	max.u64 	%rd17420, %rd17419, %rd27619;
	setp.le.u64 	%p3990, %rd17420, %rd4895;
	@%p3990 bra 	$L__BB0_1961;
	add.s64 	%rd27620, %rd27620, 1;
	setp.eq.s64 	%p3991, %rd27620, 0;
	selp.u64 	%rd17421, 1, 0, %p3991;
	add.s64 	%rd27621, %rd27621, %rd17421;
$L__BB0_1961:
	mov.b64 	%rd17422, 977;
	mul.hi.u64 	%rd17423, %rd4881, %rd17422;
	mad.lo.s64 	%rd27628, %rd4881, 977, %rd4895;
	setp.lt.u64 	%p3992, %rd27628, %rd4895;
	selp.u64 	%rd17424, 1, 0, %p3992;
	add.s64 	%rd17425, %rd17423, %rd17424;
	add.s64 	%rd17426, %rd17425, %rd27620;
	max.u64 	%rd17427, %rd17425, %rd27620;
	setp.gt.u64 	%p3993, %rd17427, %rd17426;
	selp.u64 	%rd17428, 1, 0, %p3993;
	add.s64 	%rd17429, %rd27621, %rd17428;
	mul.hi.u64 	%rd17430, %rd4882, %rd17422;
	mad.lo.s64 	%rd27629, %rd4882, 977, %rd17426;
	setp.lt.u64 	%p3994, %rd27629, %rd17426;
	selp.u64 	%rd17431, 1, 0, %p3994;
	add.s64 	%rd17432, %rd17429, %rd17430;
	add.s64 	%rd4902, %rd17432, %rd17431;
	setp.eq.s64 	%p3995, %rd4902, 0;
	@%p3995 bra 	$L__BB0_1966;
	shl.b64 	%rd17433, %rd4902, 32;
	shr.u64 	%rd17434, %rd4902, 32;
	add.s64 	%rd4906, %rd27626, %rd17433;
	setp.lt.u64 	%p3996, %rd4906, %rd27626;
	selp.u64 	%rd17435, 1, 0, %p3996;
	add.s64 	%rd17436, %rd17434, %rd17435;
	add.s64 	%rd4907, %rd17436, %rd27635;
	max.u64 	%rd17437, %rd17436, %rd27635;
	setp.le.u64 	%p3997, %rd17437, %rd4907;
	@%p3997 bra 	$L__BB0_1964;
	add.s64 	%rd27628, %rd27628, 1;
	setp.eq.s64 	%p3998, %rd27628, 0;
	selp.u64 	%rd17438, 1, 0, %p3998;
	add.s64 	%rd27629, %rd27629, %rd17438;
$L__BB0_1964:
	mov.b64 	%rd17439, 977;
	mul.hi.u64 	%rd17440, %rd4902, %rd17439;
	mad.lo.s64 	%rd27626, %rd4902, 977, %rd4906;
	setp.lt.u64 	%p3999, %rd27626, %rd4906;
	selp.u64 	%rd17441, 1, 0, %p3999;
	add.s64 	%rd17442, %rd17440, %rd17441;
	add.s64 	%rd27635, %rd17442, %rd4907;
	max.u64 	%rd17443, %rd17442, %rd4907;
	setp.le.u64 	%p4000, %rd17443, %rd27635;
	@%p4000 bra 	$L__BB0_1966;
	add.s64 	%rd27628, %rd27628, 1;
	setp.eq.s64 	%p4001, %rd27628, 0;
	selp.u64 	%rd17444, 1, 0, %p4001;
	add.s64 	%rd27629, %rd27629, %rd17444;
$L__BB0_1966:
	setp.gt.u64 	%p4002, %rd27629, %rd4046;
	@%p4002 bra 	$L__BB0_1972;
	setp.lt.u64 	%p4003, %rd27629, %rd4046;
	mov.u64 	%rd27630, %rd27626;
	@%p4003 bra 	$L__BB0_1973;
	setp.gt.u64 	%p4004, %rd27628, %rd4047;
	@%p4004 bra 	$L__BB0_1972;
	setp.lt.u64 	%p4005, %rd27628, %rd4047;
	mov.u64 	%rd27630, %rd27626;
	@%p4005 bra 	$L__BB0_1973;
	setp.gt.u64 	%p4006, %rd27635, %rd4048;
	@%p4006 bra 	$L__BB0_1972;
	setp.lt.u64 	%p4007, %rd27635, %rd4048;
	setp.lt.u64 	%p4008, %rd27626, %rd4049;
	or.pred  	%p4009, %p4007, %p4008;
	mov.u64 	%rd27630, %rd27626;
	@%p4009 bra 	$L__BB0_1973;
$L__BB0_1972:
	sub.s64 	%rd27630, %rd27626, %rd4049;
	setp.lt.u64 	%p4010, %rd27626, %rd4049;
	selp.u64 	%rd17445, 1, 0, %p4010;
	sub.s64 	%rd17446, %rd27635, %rd4048;
	setp.lt.u64 	%p4011, %rd27635, %rd4048;
	selp.s64 	%rd17447, -1, 0, %p4010;
	add.s64 	%rd27635, %rd17446, %rd17447;
	setp.lt.u64 	%p4012, %rd17446, %rd17445;
	or.pred  	%p4013, %p4011, %p4012;
	selp.u64 	%rd17448, 1, 0, %p4013;
	sub.s64 	%rd17449, %rd27628, %rd4047;
	setp.lt.u64 	%p4014, %rd27628, %rd4047;
	selp.s64 	%rd17450, -1, 0, %p4013;
	add.s64 	%rd27628, %rd17449, %rd17450;
	setp.lt.u64 	%p4015, %rd17449, %rd17448;
	or.pred  	%p4016, %p4014, %p4015;
	selp.s64 	%rd17451, -1, 0, %p4016;
	sub.s64 	%rd17452, %rd27629, %rd4046;
	add.s64 	%rd27629, %rd17452, %rd17451;
$L__BB0_1973:
	setp.gt.u64 	%p4017, %rd27629, %rd4046;
	@%p4017 bra 	$L__BB0_1982;
	bra.uni 	$L__BB0_1983;
$L__BB0_1974:
	add.s64 	%rd27614, %rd27614, 1;
	setp.ne.s64 	%p3977, %rd27614, 0;
	@%p3977 bra 	$L__BB0_1956;
	add.s64 	%rd27615, %rd27615, 1;
	setp.eq.s64 	%p3978, %rd27615, 0;
	selp.u64 	%rd27616, 1, 0, %p3978;
	mov.b64 	%rd27614, 0;
	bra.uni 	$L__BB0_1956;
$L__BB0_1976:
	add.s64 	%rd27619, %rd27619, 1;
	setp.ne.s64 	%p3987, %rd27619, 0;
	@%p3987 bra 	$L__BB0_1959;
	add.s64 	%rd27620, %rd27620, 1;
	setp.eq.s64 	%p3988, %rd27620, 0;
	selp.u64 	%rd17415, 1, 0, %p3988;
	add.s64 	%rd27621, %rd27621, %rd17415;
	mov.b64 	%rd27619, 0;
	bra.uni 	$L__BB0_1959;
$L__BB0_1978:
	setp.gt.u64 	%p4019, %rd27628, %rd4047;
	@%p4019 bra 	$L__BB0_1982;
	setp.lt.u64 	%p4020, %rd27628, %rd4047;
	mov.u64 	%rd27634, %rd27630;
	@%p4020 bra 	$L__BB0_1984;
	setp.gt.u64 	%p4021, %rd27635, %rd4048;
	@%p4021 bra 	$L__BB0_1982;
	setp.lt.u64 	%p4022, %rd27635, %rd4048;
	setp.lt.u64 	%p4023, %rd27630, %rd4049;
	or.pred  	%p4024, %p4022, %p4023;
	mov.u64 	%rd27634, %rd27630;
	@%p4024 bra 	$L__BB0_1984;
$L__BB0_1982:
	sub.s64 	%rd27634, %rd27630, %rd4049;
	setp.lt.u64 	%p4025, %rd27630, %rd4049;
	selp.u64 	%rd17453, 1, 0, %p4025;
	sub.s64 	%rd17454, %rd27635, %rd4048;
	setp.lt.u64 	%p4026, %rd27635, %rd4048;
	selp.s64 	%rd17455, -1, 0, %p4025;
	add.s64 	%rd27635, %rd17454, %rd17455;
	setp.lt.u64 	%p4027, %rd17454, %rd17453;
	or.pred  	%p4028, %p4026, %p4027;
	selp.u64 	%rd17456, 1, 0, %p4028;
	sub.s64 	%rd17457, %rd27628, %rd4047;
	setp.lt.u64 	%p4029, %rd27628, %rd4047;
	selp.s64 	%rd17458, -1, 0, %p4028;
	add.s64 	%rd27628, %rd17457, %rd17458;
	setp.lt.u64 	%p4030, %rd17457, %rd17456;
	or.pred  	%p4031, %p4029, %p4030;
	selp.s64 	%rd17459, -1, 0, %p4031;
	sub.s64 	%rd17460, %rd27629, %rd4046;
	add.s64 	%rd27629, %rd17460, %rd17459;
	bra.uni 	$L__BB0_1984;
$L__BB0_1983:
	setp.lt.u64 	%p4018, %rd27629, %rd4046;
	mov.u64 	%rd27634, %rd27630;
	@%p4018 bra 	$L__BB0_1984;
	bra.uni 	$L__BB0_1978;
$L__BB0_1984:
	setp.lt.u64 	%p4032, %rd27469, %rd27429;
	@%p4032 bra 	$L__BB0_2395;
	setp.gt.u64 	%p4033, %rd27469, %rd27429;
	setp.ne.s64 	%p4034, %rd27468, %rd27428;
	setp.ne.s64 	%p4035, %rd27475, %rd27435;
	or.pred  	%p4036, %p4034, %p4035;
	or.pred  	%p4037, %p4036, %p4033;
	setp.ne.s64 	%p4038, %rd27434, %rd27474;
	or.pred  	%p4039, %p4037, %p4038;
	@%p4039 bra 	$L__BB0_2395;
	setp.lt.u64 	%p4040, %rd27629, %rd27589;
	mov.b64 	%rd28310, 0;
	mov.u64 	%rd28311, %rd28310;
	mov.u64 	%rd28312, %rd28310;
	mov.u64 	%rd28313, %rd28310;
	mov.u64 	%rd28314, %rd28310;
	mov.u64 	%rd28315, %rd28310;
	mov.u64 	%rd28316, %rd28310;
	mov.u64 	%rd28317, %rd28310;
	mov.u64 	%rd28318, %rd28310;
	mov.u64 	%rd28319, %rd28310;
	mov.u64 	%rd28320, %rd28310;
	mov.u64 	%rd28321, %rd28310;
	@%p4040 bra 	$L__BB0_2805;
	setp.gt.u64 	%p4041, %rd27629, %rd27589;
	setp.ne.s64 	%p4042, %rd27628, %rd27588;
	setp.ne.s64 	%p4043, %rd27635, %rd27595;
	or.pred  	%p4044, %p4042, %p4043;
	or.pred  	%p4045, %p4044, %p4041;
	setp.ne.s64 	%p4046, %rd27594, %rd27634;
	or.pred  	%p4047, %p4045, %p4046;
	@%p4047 bra 	$L__BB0_2805;
	mov.b64 	%rd27639, 0;
	st.local.v2.u64 	[%rd45+32], {%rd27639, %rd27639};
	st.local.v2.u64 	[%rd45+48], {%rd27639, %rd27639};
	mul.lo.s64 	%rd17464, %rd4020, %rd4020;
	mul.hi.u64 	%rd17465, %rd4020, %rd4020;
	mul.lo.s64 	%rd17466, %rd4019, %rd4020;
	mul.hi.u64 	%rd17467, %rd4020, %rd4019;
	add.s64 	%rd27642, %rd17466, %rd17465;
	setp.lt.u64 	%p4048, %rd27642, %rd17466;
	selp.u64 	%rd17468, 1, 0, %p4048;
	st.local.v2.u64 	[%rd45], {%rd17464, %rd27642};
	add.s64 	%rd17469, %rd17467, %rd17468;
	mul.lo.s64 	%rd17470, %rd4018, %rd4020;
	mul.hi.u64 	%rd17471, %rd4020, %rd4018;
	add.s64 	%rd27641, %rd17470, %rd17469;
	setp.lt.u64 	%p4049, %rd27641, %rd17470;
	selp.u64 	%rd17472, 1, 0, %p4049;
	add.s64 	%rd17473, %rd17471, %rd17472;
	mul.lo.s64 	%rd17474, %rd4017, %rd4020;
	mul.hi.u64 	%rd17475, %rd4020, %rd4017;
	add.s64 	%rd27640, %rd17474, %rd17473;
	setp.lt.u64 	%p4050, %rd27640, %rd17474;
	selp.u64 	%rd17476, 1, 0, %p4050;
	st.local.v2.u64 	[%rd45+16], {%rd27641, %rd27640};
	add.s64 	%rd27638, %rd17475, %rd17476;
	setp.eq.s64 	%p4051, %rd27638, 0;
	@%p4051 bra 	$L__BB0_1992;
	mov.b32 	%r4619, 4;
$L__BB0_1990:
	mul.wide.u32 	%rd17478, %r4619, 8;
	add.s64 	%rd17479, %rd45, %rd17478;
	ld.local.u64 	%rd17480, [%rd17479];
	add.s64 	%rd17481, %rd17480, %rd27638;
	setp.lt.u64 	%p4052, %rd17481, %rd17480;
	st.local.u64 	[%rd17479], %rd17481;
	add.s32 	%r4619, %r4619, 1;
	mov.b64 	%rd27638, 1;
	@%p4052 bra 	$L__BB0_1990;
	ld.local.u64 	%rd27642, [%rd45+8];
	ld.local.v2.u64 	{%rd27641, %rd27640}, [%rd45+16];
	ld.local.u64 	%rd27639, [%rd45+32];
$L__BB0_1992:
	mul.hi.u64 	%rd17482, %rd4019, %rd4020;
	mad.lo.s64 	%rd17483, %rd4019, %rd4020, %rd27642;
	setp.lt.u64 	%p4053, %rd17483, %rd27642;
	selp.u64 	%rd17484, 1, 0, %p4053;
	st.local.u64 	[%rd45+8], %rd17483;
	add.s64 	%rd17485, %rd17482, %rd17484;
	mul.hi.u64 	%rd17486, %rd4019, %rd4019;
	mad.lo.s64 	%rd17487, %rd4019, %rd4019, %rd27641;
	setp.lt.u64 	%p4054, %rd17487, %rd27641;
	selp.u64 	%rd17488, 1, 0, %p4054;
	add.s64 	%rd27646, %rd17487, %rd17485;
	setp.lt.u64 	%p4055, %rd27646, %rd17487;
	selp.u64 	%rd17489, 1, 0, %p4055;
	add.s64 	%rd17490, %rd17486, %rd17488;
	add.s64 	%rd17491, %rd17490, %rd17489;
	mul.hi.u64 	%rd17492, %rd4019, %rd4018;
	mad.lo.s64 	%rd17493, %rd4018, %rd4019, %rd27640;
	setp.lt.u64 	%p4056, %rd17493, %rd27640;
	selp.u64 	%rd17494, 1, 0, %p4056;
	add.s64 	%rd27645, %rd17493, %rd17491;
	setp.lt.u64 	%p4057, %rd27645, %rd17493;
	selp.u64 	%rd17495, 1, 0, %p4057;
	st.local.v2.u64 	[%rd45+16], {%rd27646, %rd27645};
	add.s64 	%rd17496, %rd17492, %rd17494;
	add.s64 	%rd17497, %rd17496, %rd17495;
	mul.hi.u64 	%rd17498, %rd4019, %rd4017;
	mad.lo.s64 	%rd17499, %rd4017, %rd4019, %rd27639;
	setp.lt.u64 	%p4058, %rd17499, %rd27639;
	selp.u64 	%rd17500, 1, 0, %p4058;
	add.s64 	%rd27644, %rd17499, %rd17497;
	setp.lt.u64 	%p4059, %rd27644, %rd17499;
	selp.u64 	%rd17501, 1, 0, %p4059;
	st.local.u64 	[%rd45+32], %rd27644;
	add.s64 	%rd17502, %rd17498, %rd17500;
	add.s64 	%rd27643, %rd17502, %rd17501;
	setp.eq.s64 	%p4060, %rd27643, 0;
	@%p4060 bra 	$L__BB0_1996;
	mov.b32 	%r4620, 5;
$L__BB0_1994:
	mul.wide.u32 	%rd17504, %r4620, 8;
	add.s64 	%rd17505, %rd45, %rd17504;
	ld.local.u64 	%rd17506, [%rd17505];
	add.s64 	%rd17507, %rd17506, %rd27643;
	setp.lt.u64 	%p4061, %rd17507, %rd17506;
	st.local.u64 	[%rd17505], %rd17507;
	add.s32 	%r4620, %r4620, 1;
	mov.b64 	%rd27643, 1;
	@%p4061 bra 	$L__BB0_1994;
	ld.local.v2.u64 	{%rd27646, %rd27645}, [%rd45+16];
	ld.local.u64 	%rd27644, [%rd45+32];
$L__BB0_1996:
	mul.hi.u64 	%rd17508, %rd4018, %rd4020;
	mad.lo.s64 	%rd17509, %rd4018, %rd4020, %rd27646;
	setp.lt.u64 	%p4062, %rd17509, %rd27646;
	selp.u64 	%rd17510, 1, 0, %p4062;
	add.s64 	%rd17511, %rd17508, %rd17510;
	mul.hi.u64 	%rd17512, %rd4018, %rd4019;
	mad.lo.s64 	%rd17513, %rd4018, %rd4019, %rd27645;
	setp.lt.u64 	%p4063, %rd17513, %rd27645;
	selp.u64 	%rd17514, 1, 0, %p4063;
	add.s64 	%rd27650, %rd17513, %rd17511;
	setp.lt.u64 	%p4064, %rd27650, %rd17513;
	selp.u64 	%rd17515, 1, 0, %p4064;
	st.local.v2.u64 	[%rd45+16], {%rd17509, %rd27650};
	add.s64 	%rd17516, %rd17512, %rd17514;
	add.s64 	%rd17517, %rd17516, %rd17515;
	mul.hi.u64 	%rd17518, %rd4018, %rd4018;
	mad.lo.s64 	%rd17519, %rd4018, %rd4018, %rd27644;
	setp.lt.u64 	%p4065, %rd17519, %rd27644;
	selp.u64 	%rd17520, 1, 0, %p4065;
	add.s64 	%rd27649, %rd17519, %rd17517;
	setp.lt.u64 	%p4066, %rd27649, %rd17519;
	selp.u64 	%rd17521, 1, 0, %p4066;
	add.s64 	%rd17522, %rd17518, %rd17520;
	add.s64 	%rd17523, %rd17522, %rd17521;
	mul.hi.u64 	%rd17524, %rd4018, %rd4017;
	ld.local.u64 	%rd17525, [%rd45+40];
	mad.lo.s64 	%rd17526, %rd4017, %rd4018, %rd17525;
	setp.lt.u64 	%p4067, %rd17526, %rd17525;
	selp.u64 	%rd17527, 1, 0, %p4067;
	add.s64 	%rd27648, %rd17526, %rd17523;
	setp.lt.u64 	%p4068, %rd27648, %rd17526;
	selp.u64 	%rd17528, 1, 0, %p4068;
	st.local.v2.u64 	[%rd45+32], {%rd27649, %rd27648};
	add.s64 	%rd17529, %rd17524, %rd17527;
	add.s64 	%rd27647, %rd17529, %rd17528;
	setp.eq.s64 	%p4069, %rd27647, 0;
	@%p4069 bra 	$L__BB0_2000;
	mov.b32 	%r4621, 6;
$L__BB0_1998:
	mul.wide.u32 	%rd17531, %r4621, 8;
	add.s64 	%rd17532, %rd45, %rd17531;
	ld.local.u64 	%rd17533, [%rd17532];
	add.s64 	%rd17534, %rd17533, %rd27647;
	setp.lt.u64 	%p4070, %rd17534, %rd17533;
	st.local.u64 	[%rd17532], %rd17534;
	add.s32 	%r4621, %r4621, 1;
	mov.b64 	%rd27647, 1;
	@%p4070 bra 	$L__BB0_1998;
	ld.local.u64 	%rd27650, [%rd45+24];
	ld.local.v2.u64 	{%rd27649, %rd27648}, [%rd45+32];
$L__BB0_2000:
	mul.hi.u64 	%rd17535, %rd4017, %rd4020;
	mad.lo.s64 	%rd27655, %rd4017, %rd4020, %rd27650;
	setp.lt.u64 	%p4071, %rd27655, %rd27650;
	selp.u64 	%rd17536, 1, 0, %p4071;
	st.local.u64 	[%rd45+24], %rd27655;
	add.s64 	%rd17537, %rd17535, %rd17536;
	mul.hi.u64 	%rd17538, %rd4017, %rd4019;
	mad.lo.s64 	%rd17539, %rd4017, %rd4019, %rd27649;
	setp.lt.u64 	%p4072, %rd17539, %rd27649;
	selp.u64 	%rd17540, 1, 0, %p4072;
	add.s64 	%rd27652, %rd17539, %rd17537;
	setp.lt.u64 	%p4073, %rd27652, %rd17539;
	selp.u64 	%rd17541, 1, 0, %p4073;
	add.s64 	%rd17542, %rd17538, %rd17540;
	add.s64 	%rd17543, %rd17542, %rd17541;
	mul.hi.u64 	%rd17544, %rd4017, %rd4018;
	mad.lo.s64 	%rd17545, %rd4017, %rd4018, %rd27648;
	setp.lt.u64 	%p4074, %rd17545, %rd27648;
	selp.u64 	%rd17546, 1, 0, %p4074;
	add.s64 	%rd17547, %rd17545, %rd17543;
	setp.lt.u64 	%p4075, %rd17547, %rd17545;
	selp.u64 	%rd17548, 1, 0, %p4075;
	st.local.v2.u64 	[%rd45+32], {%rd27652, %rd17547};
	add.s64 	%rd17549, %rd17544, %rd17546;
	add.s64 	%rd17550, %rd17549, %rd17548;
	mul.hi.u64 	%rd17551, %rd4017, %rd4017;
	ld.local.u64 	%rd17552, [%rd45+48];
	mad.lo.s64 	%rd17553, %rd4017, %rd4017, %rd17552;
	setp.lt.u64 	%p4076, %rd17553, %rd17552;
	selp.u64 	%rd17554, 1, 0, %p4076;
	add.s64 	%rd17555, %rd17553, %rd17550;
	setp.lt.u64 	%p4077, %rd17555, %rd17553;
	selp.u64 	%rd17556, 1, 0, %p4077;
	st.local.u64 	[%rd45+48], %rd17555;
	add.s64 	%rd17557, %rd17551, %rd17554;
	add.s64 	%rd27651, %rd17557, %rd17556;
	setp.eq.s64 	%p4078, %rd27651, 0;
	@%p4078 bra 	$L__BB0_2004;
	mov.b32 	%r4622, 7;
$L__BB0_2002:
	mul.wide.u32 	%rd17559, %r4622, 8;
	add.s64 	%rd17560, %rd45, %rd17559;
	ld.local.u64 	%rd17561, [%rd17560];
	add.s64 	%rd17562, %rd17561, %rd27651;
	setp.lt.u64 	%p4079, %rd17562, %rd17561;
	st.local.u64 	[%rd17560], %rd17562;
	add.s32 	%r4622, %r4622, 1;
	mov.b64 	%rd27651, 1;
	@%p4079 bra 	$L__BB0_2002;
	ld.local.u64 	%rd27655, [%rd45+24];
	ld.local.u64 	%rd27652, [%rd45+32];
$L__BB0_2004:
	ld.local.u64 	%rd17564, [%rd45+8];
	ld.local.u64 	%rd27654, [%rd45+16];
	shl.b64 	%rd17565, %rd27652, 32;
	shr.u64 	%rd17566, %rd27652, 32;
	add.s64 	%rd4980, %rd17464, %rd17565;
	setp.lt.u64 	%p4080, %rd4980, %rd17464;
	selp.u64 	%rd17568, 1, 0, %p4080;
	add.s64 	%rd17569, %rd17566, %rd17568;
	add.s64 	%rd4981, %rd17569, %rd17564;
	max.u64 	%rd17570, %rd17569, %rd17564;
	setp.gt.u64 	%p4081, %rd17570, %rd4981;
	mov.b64 	%rd27656, 0;
	@%p4081 bra 	$L__BB0_2023;
$L__BB0_2005:
	ld.local.u64 	%rd4985, [%rd45+40];
	shl.b64 	%rd17573, %rd4985, 32;
	shr.u64 	%rd17574, %rd4985, 32;
	add.s64 	%rd4986, %rd4981, %rd17573;
	setp.lt.u64 	%p4084, %rd4986, %rd4981;
	selp.u64 	%rd17575, 1, 0, %p4084;
	add.s64 	%rd17576, %rd17574, %rd17575;
	add.s64 	%rd4987, %rd17576, %rd27654;
	max.u64 	%rd17577, %rd17576, %rd27654;
	setp.le.u64 	%p4085, %rd17577, %rd4987;
	@%p4085 bra 	$L__BB0_2007;
	add.s64 	%rd27655, %rd27655, 1;
	setp.eq.s64 	%p4086, %rd27655, 0;
	selp.u64 	%rd17578, 1, 0, %p4086;
	add.s64 	%rd27656, %rd27656, %rd17578;
$L__BB0_2007:
	ld.local.v2.u64 	{%rd4992, %rd4993}, [%rd45+48];
	shl.b64 	%rd17579, %rd4992, 32;
	shr.u64 	%rd17580, %rd4992, 32;
	add.s64 	%rd27659, %rd4987, %rd17579;
	setp.lt.u64 	%p4087, %rd27659, %rd4987;
	selp.u64 	%rd17581, 1, 0, %p4087;
	add.s64 	%rd17582, %rd17580, %rd17581;
	add.s64 	%rd17583, %rd17582, %rd27655;
	max.u64 	%rd17584, %rd17582, %rd27655;
	setp.gt.u64 	%p4088, %rd17584, %rd17583;
	selp.u64 	%rd17585, 1, 0, %p4088;
	add.s64 	%rd17586, %rd27656, %rd17585;
	shl.b64 	%rd17587, %rd4993, 32;
	shr.u64 	%rd17588, %rd4993, 32;
	add.s64 	%rd27660, %rd17583, %rd17587;
	setp.lt.u64 	%p4089, %rd27660, %rd17583;
	selp.u64 	%rd17589, 1, 0, %p4089;
	add.s64 	%rd17590, %rd17586, %rd17588;
	add.s64 	%rd27661, %rd17590, %rd17589;
	mov.b64 	%rd17591, 977;
	mul.hi.u64 	%rd17592, %rd27652, %rd17591;
	mad.lo.s64 	%rd27666, %rd27652, 977, %rd4980;
	setp.lt.u64 	%p4090, %rd27666, %rd4980;
	selp.u64 	%rd17593, 1, 0, %p4090;
	add.s64 	%rd17594, %rd17592, %rd17593;
	add.s64 	%rd4998, %rd17594, %rd4986;
	max.u64 	%rd17595, %rd17594, %rd4986;
	setp.gt.u64 	%p4091, %rd17595, %rd4998;
	@%p4091 bra 	$L__BB0_2025;
$L__BB0_2008:
	mov.b64 	%rd17598, 977;
	mul.hi.u64 	%rd17599, %rd4985, %rd17598;
	mad.lo.s64 	%rd27671, %rd4985, 977, %rd4998;
	setp.lt.u64 	%p4094, %rd27671, %rd4998;
	selp.u64 	%rd17600, 1, 0, %p4094;
	add.s64 	%rd17601, %rd17599, %rd17600;
	add.s64 	%rd5006, %rd17601, %rd27659;
	max.u64 	%rd17602, %rd17601, %rd27659;
	setp.le.u64 	%p4095, %rd17602, %rd5006;
	@%p4095 bra 	$L__BB0_2010;
	add.s64 	%rd27660, %rd27660, 1;
	setp.eq.s64 	%p4096, %rd27660, 0;
	selp.u64 	%rd17603, 1, 0, %p4096;
	add.s64 	%rd27661, %rd27661, %rd17603;
$L__BB0_2010:
	mov.b64 	%rd17604, 977;
	mul.hi.u64 	%rd17605, %rd4992, %rd17604;
	mad.lo.s64 	%rd27668, %rd4992, 977, %rd5006;
	setp.lt.u64 	%p4097, %rd27668, %rd5006;
	selp.u64 	%rd17606, 1, 0, %p4097;
	add.s64 	%rd17607, %rd17605, %rd17606;
	add.s64 	%rd17608, %rd17607, %rd27660;
	max.u64 	%rd17609, %rd17607, %rd27660;
	setp.gt.u64 	%p4098, %rd17609, %rd17608;
	selp.u64 	%rd17610, 1, 0, %p4098;
	add.s64 	%rd17611, %rd27661, %rd17610;
	mul.hi.u64 	%rd17612, %rd4993, %rd17604;
	mad.lo.s64 	%rd27669, %rd4993, 977, %rd17608;
	setp.lt.u64 	%p4099, %rd27669, %rd17608;
	selp.u64 	%rd17613, 1, 0, %p4099;
	add.s64 	%rd17614, %rd17611, %rd17612;
	add.s64 	%rd5013, %rd17614, %rd17613;
	setp.eq.s64 	%p4100, %rd5013, 0;
	@%p4100 bra 	$L__BB0_2015;
	shl.b64 	%rd17615, %rd5013, 32;
	shr.u64 	%rd17616, %rd5013, 32;
	add.s64 	%rd5017, %rd27666, %rd17615;
	setp.lt.u64 	%p4101, %rd5017, %rd27666;
	selp.u64 	%rd17617, 1, 0, %p4101;
	add.s64 	%rd17618, %rd17616, %rd17617;
	add.s64 	%rd5018, %rd17618, %rd27671;
	max.u64 	%rd17619, %rd17618, %rd27671;
	setp.le.u64 	%p4102, %rd17619, %rd5018;
	@%p4102 bra 	$L__BB0_2013;
	add.s64 	%rd27668, %rd27668, 1;
	setp.eq.s64 	%p4103, %rd27668, 0;
	selp.u64 	%rd17620, 1, 0, %p4103;
	add.s64 	%rd27669, %rd27669, %rd17620;
$L__BB0_2013:
	mov.b64 	%rd17621, 977;
	mul.hi.u64 	%rd17622, %rd5013, %rd17621;
	mad.lo.s64 	%rd27666, %rd5013, 977, %rd5017;
	setp.lt.u64 	%p4104, %rd27666, %rd5017;
	selp.u64 	%rd17623, 1, 0, %p4104;
	add.s64 	%rd17624, %rd17622, %rd17623;
	add.s64 	%rd27671, %rd17624, %rd5018;
	max.u64 	%rd17625, %rd17624, %rd5018;
	setp.le.u64 	%p4105, %rd17625, %rd27671;
	@%p4105 bra 	$L__BB0_2015;
	add.s64 	%rd27668, %rd27668, 1;
	setp.eq.s64 	%p4106, %rd27668, 0;
	selp.u64 	%rd17626, 1, 0, %p4106;
	add.s64 	%rd27669, %rd27669, %rd17626;
$L__BB0_2015:
	setp.gt.u64 	%p4107, %rd27669, %rd4046;
	@%p4107 bra 	$L__BB0_2021;
	setp.lt.u64 	%p4108, %rd27669, %rd4046;
	mov.u64 	%rd27670, %rd27666;
	@%p4108 bra 	$L__BB0_2022;
	setp.gt.u64 	%p4109, %rd27668, %rd4047;
	@%p4109 bra 	$L__BB0_2021;
	setp.lt.u64 	%p4110, %rd27668, %rd4047;
	mov.u64 	%rd27670, %rd27666;
	@%p4110 bra 	$L__BB0_2022;
	setp.gt.u64 	%p4111, %rd27671, %rd4048;
	@%p4111 bra 	$L__BB0_2021;
	setp.lt.u64 	%p4112, %rd27671, %rd4048;
	setp.lt.u64 	%p4113, %rd27666, %rd4049;
	or.pred  	%p4114, %p4112, %p4113;
	mov.u64 	%rd27670, %rd27666;
	@%p4114 bra 	$L__BB0_2022;
$L__BB0_2021:
	sub.s64 	%rd27670, %rd27666, %rd4049;
	setp.lt.u64 	%p4115, %rd27666, %rd4049;
	selp.u64 	%rd17627, 1, 0, %p4115;
	sub.s64 	%rd17628, %rd27671, %rd4048;
	setp.lt.u64 	%p4116, %rd27671, %rd4048;
	selp.s64 	%rd17629, -1, 0, %p4115;
	add.s64 	%rd27671, %rd17628, %rd17629;
	setp.lt.u64 	%p4117, %rd17628, %rd17627;
	or.pred  	%p4118, %p4116, %p4117;
	selp.u64 	%rd17630, 1, 0, %p4118;
	sub.s64 	%rd17631, %rd27668, %rd4047;
	setp.lt.u64 	%p4119, %rd27668, %rd4047;
	selp.s64 	%rd17632, -1, 0, %p4118;
	add.s64 	%rd27668, %rd17631, %rd17632;
	setp.lt.u64 	%p4120, %rd17631, %rd17630;
	or.pred  	%p4121, %p4119, %p4120;
	selp.s64 	%rd17633, -1, 0, %p4121;
	sub.s64 	%rd17634, %rd27669, %rd4046;
	add.s64 	%rd27669, %rd17634, %rd17633;
$L__BB0_2022:
	setp.gt.u64 	%p4122, %rd27669, %rd4046;
	@%p4122 bra 	$L__BB0_2031;
	bra.uni 	$L__BB0_2032;
$L__BB0_2023:
	add.s64 	%rd27654, %rd27654, 1;
	setp.ne.s64 	%p4082, %rd27654, 0;
	@%p4082 bra 	$L__BB0_2005;
	add.s64 	%rd27655, %rd27655, 1;
	setp.eq.s64 	%p4083, %rd27655, 0;
	selp.u64 	%rd27656, 1, 0, %p4083;
	mov.b64 	%rd27654, 0;
	bra.uni 	$L__BB0_2005;
$L__BB0_2025:
	add.s64 	%rd27659, %rd27659, 1;
	setp.ne.s64 	%p4092, %rd27659, 0;
	@%p4092 bra 	$L__BB0_2008;
	add.s64 	%rd27660, %rd27660, 1;
	setp.eq.s64 	%p4093, %rd27660, 0;
	selp.u64 	%rd17597, 1, 0, %p4093;
	add.s64 	%rd27661, %rd27661, %rd17597;
	mov.b64 	%rd27659, 0;
	bra.uni 	$L__BB0_2008;
$L__BB0_2027:
	setp.gt.u64 	%p4124, %rd27668, %rd4047;
	@%p4124 bra 	$L__BB0_2031;
	setp.lt.u64 	%p4125, %rd27668, %rd4047;
	mov.u64 	%rd27674, %rd27670;
	@%p4125 bra 	$L__BB0_2033;
	setp.gt.u64 	%p4126, %rd27671, %rd4048;
	@%p4126 bra 	$L__BB0_2031;
	setp.lt.u64 	%p4127, %rd27671, %rd4048;
	setp.lt.u64 	%p4128, %rd27670, %rd4049;
	or.pred  	%p4129, %p4127, %p4128;
	mov.u64 	%rd27674, %rd27670;
	@%p4129 bra 	$L__BB0_2033;
$L__BB0_2031:
	sub.s64 	%rd27674, %rd27670, %rd4049;
	setp.lt.u64 	%p4130, %rd27670, %rd4049;
	selp.u64 	%rd17635, 1, 0, %p4130;
	sub.s64 	%rd17636, %rd27671, %rd4048;
	setp.lt.u64 	%p4131, %rd27671, %rd4048;
	selp.s64 	%rd17637, -1, 0, %p4130;
	add.s64 	%rd27671, %rd17636, %rd17637;
	setp.lt.u64 	%p4132, %rd17636, %rd17635;
	or.pred  	%p4133, %p4131, %p4132;
	selp.u64 	%rd17638, 1, 0, %p4133;
	sub.s64 	%rd17639, %rd27668, %rd4047;
	setp.lt.u64 	%p4134, %rd27668, %rd4047;
	selp.s64 	%rd17640, -1, 0, %p4133;
	add.s64 	%rd27668, %rd17639, %rd17640;
	setp.lt.u64 	%p4135, %rd17639, %rd17638;
	or.pred  	%p4136, %p4134, %p4135;
	selp.s64 	%rd17641, -1, 0, %p4136;
	sub.s64 	%rd17642, %rd27669, %rd4046;
	add.s64 	%rd27669, %rd17642, %rd17641;
	bra.uni 	$L__BB0_2033;
$L__BB0_2032:
	setp.lt.u64 	%p4123, %rd27669, %rd4046;
	mov.u64 	%rd27674, %rd27670;
	@%p4123 bra 	$L__BB0_2033;
	bra.uni 	$L__BB0_2027;
$L__BB0_2033:
	mov.b64 	%rd27679, 0;
	st.local.v2.u64 	[%rd44+32], {%rd27679, %rd27679};
	st.local.v2.u64 	[%rd44+48], {%rd27679, %rd27679};
	mul.lo.s64 	%rd17644, %rd4016, %rd4016;
	mul.hi.u64 	%rd17645, %rd4016, %rd4016;
	mul.lo.s64 	%rd17646, %rd4015, %rd4016;
	mul.hi.u64 	%rd17647, %rd4016, %rd4015;
	add.s64 	%rd27682, %rd17646, %rd17645;
	setp.lt.u64 	%p4137, %rd27682, %rd17646;
	selp.u64 	%rd17648, 1, 0, %p4137;
	st.local.v2.u64 	[%rd44], {%rd17644, %rd27682};
	add.s64 	%rd17649, %rd17647, %rd17648;
	mul.lo.s64 	%rd17650, %rd4014, %rd4016;
	mul.hi.u64 	%rd17651, %rd4016, %rd4014;
	add.s64 	%rd27681, %rd17650, %rd17649;
	setp.lt.u64 	%p4138, %rd27681, %rd17650;
	selp.u64 	%rd17652, 1, 0, %p4138;
	add.s64 	%rd17653, %rd17651, %rd17652;
	mul.lo.s64 	%rd17654, %rd4013, %rd4016;
	mul.hi.u64 	%rd17655, %rd4016, %rd4013;
	add.s64 	%rd27680, %rd17654, %rd17653;
	setp.lt.u64 	%p4139, %rd27680, %rd17654;
	selp.u64 	%rd17656, 1, 0, %p4139;
	st.local.v2.u64 	[%rd44+16], {%rd27681, %rd27680};
	add.s64 	%rd27678, %rd17655, %rd17656;
	setp.eq.s64 	%p4140, %rd27678, 0;
	@%p4140 bra 	$L__BB0_2037;
	mov.b32 	%r4623, 4;
$L__BB0_2035:
	mul.wide.u32 	%rd17658, %r4623, 8;
	add.s64 	%rd17659, %rd44, %rd17658;
	ld.local.u64 	%rd17660, [%rd17659];
	add.s64 	%rd17661, %rd17660, %rd27678;
	setp.lt.u64 	%p4141, %rd17661, %rd17660;
	st.local.u64 	[%rd17659], %rd17661;
	add.s32 	%r4623, %r4623, 1;
	mov.b64 	%rd27678, 1;
	@%p4141 bra 	$L__BB0_2035;
	ld.local.u64 	%rd27682, [%rd44+8];
	ld.local.v2.u64 	{%rd27681, %rd27680}, [%rd44+16];
	ld.local.u64 	%rd27679, [%rd44+32];
$L__BB0_2037:
	mul.hi.u64 	%rd17662, %rd4015, %rd4016;
	mad.lo.s64 	%rd17663, %rd4015, %rd4016, %rd27682;
	setp.lt.u64 	%p4142, %rd17663, %rd27682;
	selp.u64 	%rd17664, 1, 0, %p4142;
	st.local.u64 	[%rd44+8], %rd17663;
	add.s64 	%rd17665, %rd17662, %rd17664;
	mul.hi.u64 	%rd17666, %rd4015, %rd4015;
	mad.lo.s64 	%rd17667, %rd4015, %rd4015, %rd27681;
	setp.lt.u64 	%p4143, %rd17667, %rd27681;
	selp.u64 	%rd17668, 1, 0, %p4143;
	add.s64 	%rd27686, %rd17667, %rd17665;
	setp.lt.u64 	%p4144, %rd27686, %rd17667;
	selp.u64 	%rd17669, 1, 0, %p4144;
	add.s64 	%rd17670, %rd17666, %rd17668;
	add.s64 	%rd17671, %rd17670, %rd17669;
	mul.hi.u64 	%rd17672, %rd4015, %rd4014;
	mad.lo.s64 	%rd17673, %rd4014, %rd4015, %rd27680;
	setp.lt.u64 	%p4145, %rd17673, %rd27680;
	selp.u64 	%rd17674, 1, 0, %p4145;
	add.s64 	%rd27685, %rd17673, %rd17671;
	setp.lt.u64 	%p4146, %rd27685, %rd17673;
	selp.u64 	%rd17675, 1, 0, %p4146;
	st.local.v2.u64 	[%rd44+16], {%rd27686, %rd27685};
	add.s64 	%rd17676, %rd17672, %rd17674;
	add.s64 	%rd17677, %rd17676, %rd17675;
	mul.hi.u64 	%rd17678, %rd4015, %rd4013;
	mad.lo.s64 	%rd17679, %rd4013, %rd4015, %rd27679;
	setp.lt.u64 	%p4147, %rd17679, %rd27679;
	selp.u64 	%rd17680, 1, 0, %p4147;
	add.s64 	%rd27684, %rd17679, %rd17677;
	setp.lt.u64 	%p4148, %rd27684, %rd17679;
	selp.u64 	%rd17681, 1, 0, %p4148;
	st.local.u64 	[%rd44+32], %rd27684;
	add.s64 	%rd17682, %rd17678, %rd17680;
	add.s64 	%rd27683, %rd17682, %rd17681;
	setp.eq.s64 	%p4149, %rd27683, 0;
	@%p4149 bra 	$L__BB0_2041;
	mov.b32 	%r4624, 5;
$L__BB0_2039:
	mul.wide.u32 	%rd17684, %r4624, 8;
	add.s64 	%rd17685, %rd44, %rd17684;
	ld.local.u64 	%rd17686, [%rd17685];
	add.s64 	%rd17687, %rd17686, %rd27683;
	setp.lt.u64 	%p4150, %rd17687, %rd17686;
	st.local.u64 	[%rd17685], %rd17687;
	add.s32 	%r4624, %r4624, 1;
	mov.b64 	%rd27683, 1;
	@%p4150 bra 	$L__BB0_2039;
	ld.local.v2.u64 	{%rd27686, %rd27685}, [%rd44+16];
	ld.local.u64 	%rd27684, [%rd44+32];
$L__BB0_2041:
	mul.hi.u64 	%rd17688, %rd4014, %rd4016;
	mad.lo.s64 	%rd17689, %rd4014, %rd4016, %rd27686;
	setp.lt.u64 	%p4151, %rd17689, %rd27686;
	selp.u64 	%rd17690, 1, 0, %p4151;
	add.s64 	%rd17691, %rd17688, %rd17690;
	mul.hi.u64 	%rd17692, %rd4014, %rd4015;
	mad.lo.s64 	%rd17693, %rd4014, %rd4015, %rd27685;
	setp.lt.u64 	%p4152, %rd17693, %rd27685;
	selp.u64 	%rd17694, 1, 0, %p4152;
	add.s64 	%rd27690, %rd17693, %rd17691;
	setp.lt.u64 	%p4153, %rd27690, %rd17693;
	selp.u64 	%rd17695, 1, 0, %p4153;
	st.local.v2.u64 	[%rd44+16], {%rd17689, %rd27690};
	add.s64 	%rd17696, %rd17692, %rd17694;
	add.s64 	%rd17697, %rd17696, %rd17695;
	mul.hi.u64 	%rd17698, %rd4014, %rd4014;
	mad.lo.s64 	%rd17699, %rd4014, %rd4014, %rd27684;
	setp.lt.u64 	%p4154, %rd17699, %rd27684;
	selp.u64 	%rd17700, 1, 0, %p4154;
	add.s64 	%rd27689, %rd17699, %rd17697;
	setp.lt.u64 	%p4155, %rd27689, %rd17699;
	selp.u64 	%rd17701, 1, 0, %p4155;
	add.s64 	%rd17702, %rd17698, %rd17700;
	add.s64 	%rd17703, %rd17702, %rd17701;
	mul.hi.u64 	%rd17704, %rd4014, %rd4013;
	ld.local.u64 	%rd17705, [%rd44+40];
	mad.lo.s64 	%rd17706, %rd4013, %rd4014, %rd17705;
	setp.lt.u64 	%p4156, %rd17706, %rd17705;
	selp.u64 	%rd17707, 1, 0, %p4156;
	add.s64 	%rd27688, %rd17706, %rd17703;
	setp.lt.u64 	%p4157, %rd27688, %rd17706;
	selp.u64 	%rd17708, 1, 0, %p4157;
	st.local.v2.u64 	[%rd44+32], {%rd27689, %rd27688};
	add.s64 	%rd17709, %rd17704, %rd17707;
	add.s64 	%rd27687, %rd17709, %rd17708;
	setp.eq.s64 	%p4158, %rd27687, 0;
	@%p4158 bra 	$L__BB0_2045;
	mov.b32 	%r4625, 6;
$L__BB0_2043:
	mul.wide.u32 	%rd17711, %r4625, 8;
	add.s64 	%rd17712, %rd44, %rd17711;
	ld.local.u64 	%rd17713, [%rd17712];
	add.s64 	%rd17714, %rd17713, %rd27687;
	setp.lt.u64 	%p4159, %rd17714, %rd17713;
	st.local.u64 	[%rd17712], %rd17714;
	add.s32 	%r4625, %r4625, 1;
	mov.b64 	%rd27687, 1;
	@%p4159 bra 	$L__BB0_2043;
	ld.local.u64 	%rd27690, [%rd44+24];
	ld.local.v2.u64 	{%rd27689, %rd27688}, [%rd44+32];
$L__BB0_2045:
	mul.hi.u64 	%rd17715, %rd4013, %rd4016;
	mad.lo.s64 	%rd27695, %rd4013, %rd4016, %rd27690;
	setp.lt.u64 	%p4160, %rd27695, %rd27690;
	selp.u64 	%rd17716, 1, 0, %p4160;
	st.local.u64 	[%rd44+24], %rd27695;
	add.s64 	%rd17717, %rd17715, %rd17716;
	mul.hi.u64 	%rd17718, %rd4013, %rd4015;
	mad.lo.s64 	%rd17719, %rd4013, %rd4015, %rd27689;
	setp.lt.u64 	%p4161, %rd17719, %rd27689;
	selp.u64 	%rd17720, 1, 0, %p4161;
	add.s64 	%rd27692, %rd17719, %rd17717;
	setp.lt.u64 	%p4162, %rd27692, %rd17719;
	selp.u64 	%rd17721, 1, 0, %p4162;
	add.s64 	%rd17722, %rd17718, %rd17720;
	add.s64 	%rd17723, %rd17722, %rd17721;
	mul.hi.u64 	%rd17724, %rd4013, %rd4014;
	mad.lo.s64 	%rd17725, %rd4013, %rd4014, %rd27688;
	setp.lt.u64 	%p4163, %rd17725, %rd27688;
	selp.u64 	%rd17726, 1, 0, %p4163;
	add.s64 	%rd17727, %rd17725, %rd17723;
	setp.lt.u64 	%p4164, %rd17727, %rd17725;
	selp.u64 	%rd17728, 1, 0, %p4164;
	st.local.v2.u64 	[%rd44+32], {%rd27692, %rd17727};
	add.s64 	%rd17729, %rd17724, %rd17726;
	add.s64 	%rd17730, %rd17729, %rd17728;
	mul.hi.u64 	%rd17731, %rd4013, %rd4013;
	ld.local.u64 	%rd17732, [%rd44+48];
	mad.lo.s64 	%rd17733, %rd4013, %rd4013, %rd17732;
	setp.lt.u64 	%p4165, %rd17733, %rd17732;
	selp.u64 	%rd17734, 1, 0, %p4165;
	add.s64 	%rd17735, %rd17733, %rd17730;
	setp.lt.u64 	%p4166, %rd17735, %rd17733;
	selp.u64 	%rd17736, 1, 0, %p4166;
	st.local.u64 	[%rd44+48], %rd17735;
	add.s64 	%rd17737, %rd17731, %rd17734;
	add.s64 	%rd27691, %rd17737, %rd17736;
	setp.eq.s64 	%p4167, %rd27691, 0;
	@%p4167 bra 	$L__BB0_2049;
	mov.b32 	%r4626, 7;
$L__BB0_2047:
	mul.wide.u32 	%rd17739, %r4626, 8;
	add.s64 	%rd17740, %rd44, %rd17739;
	ld.local.u64 	%rd17741, [%rd17740];
	add.s64 	%rd17742, %rd17741, %rd27691;
	setp.lt.u64 	%p4168, %rd17742, %rd17741;
	st.local.u64 	[%rd17740], %rd17742;
	add.s32 	%r4626, %r4626, 1;
	mov.b64 	%rd27691, 1;
	@%p4168 bra 	$L__BB0_2047;
	ld.local.u64 	%rd27695, [%rd44+24];
	ld.local.u64 	%rd27692, [%rd44+32];
$L__BB0_2049:
	ld.local.u64 	%rd17744, [%rd44+8];
	ld.local.u64 	%rd27694, [%rd44+16];
	shl.b64 	%rd17745, %rd27692, 32;
	shr.u64 	%rd17746, %rd27692, 32;
	add.s64 	%rd5091, %rd17644, %rd17745;
	setp.lt.u64 	%p4169, %rd5091, %rd17644;
	selp.u64 	%rd17748, 1, 0, %p4169;
	add.s64 	%rd17749, %rd17746, %rd17748;
	add.s64 	%rd5092, %rd17749, %rd17744;
	max.u64 	%rd17750, %rd17749, %rd17744;
	setp.gt.u64 	%p4170, %rd17750, %rd5092;
	mov.b64 	%rd27696, 0;
	@%p4170 bra 	$L__BB0_2068;
$L__BB0_2050:
	ld.local.u64 	%rd5096, [%rd44+40];
	shl.b64 	%rd17753, %rd5096, 32;
	shr.u64 	%rd17754, %rd5096, 32;
	add.s64 	%rd5097, %rd5092, %rd17753;
	setp.lt.u64 	%p4173, %rd5097, %rd5092;
	selp.u64 	%rd17755, 1, 0, %p4173;
	add.s64 	%rd17756, %rd17754, %rd17755;
	add.s64 	%rd5098, %rd17756, %rd27694;
	max.u64 	%rd17757, %rd17756, %rd27694;
	setp.le.u64 	%p4174, %rd17757, %rd5098;
	@%p4174 bra 	$L__BB0_2052;
	add.s64 	%rd27695, %rd27695, 1;
	setp.eq.s64 	%p4175, %rd27695, 0;
	selp.u64 	%rd17758, 1, 0, %p4175;
	add.s64 	%rd27696, %rd27696, %rd17758;
$L__BB0_2052:
	ld.local.v2.u64 	{%rd5103, %rd5104}, [%rd44+48];
	shl.b64 	%rd17759, %rd5103, 32;
	shr.u64 	%rd17760, %rd5103, 32;
	add.s64 	%rd27699, %rd5098, %rd17759;
	setp.lt.u64 	%p4176, %rd27699, %rd5098;
	selp.u64 	%rd17761, 1, 0, %p4176;
	add.s64 	%rd17762, %rd17760, %rd17761;
	add.s64 	%rd17763, %rd17762, %rd27695;
	max.u64 	%rd17764, %rd17762, %rd27695;
	setp.gt.u64 	%p4177, %rd17764, %rd17763;
	selp.u64 	%rd17765, 1, 0, %p4177;
	add.s64 	%rd17766, %rd27696, %rd17765;
	shl.b64 	%rd17767, %rd5104, 32;
	shr.u64 	%rd17768, %rd5104, 32;
	add.s64 	%rd27700, %rd17763, %rd17767;
	setp.lt.u64 	%p4178, %rd27700, %rd17763;
	selp.u64 	%rd17769, 1, 0, %p4178;
	add.s64 	%rd17770, %rd17766, %rd17768;
	add.s64 	%rd27701, %rd17770, %rd17769;
	mov.b64 	%rd17771, 977;
	mul.hi.u64 	%rd17772, %rd27692, %rd17771;
	mad.lo.s64 	%rd27706, %rd27692, 977, %rd5091;
	setp.lt.u64 	%p4179, %rd27706, %rd5091;
	selp.u64 	%rd17773, 1, 0, %p4179;
	add.s64 	%rd17774, %rd17772, %rd17773;
	add.s64 	%rd5109, %rd17774, %rd5097;
	max.u64 	%rd17775, %rd17774, %rd5097;
	setp.gt.u64 	%p4180, %rd17775, %rd5109;
	@%p4180 bra 	$L__BB0_2070;
$L__BB0_2053:
	mov.b64 	%rd17778, 977;
	mul.hi.u64 	%rd17779, %rd5096, %rd17778;
	mad.lo.s64 	%rd27711, %rd5096, 977, %rd5109;
	setp.lt.u64 	%p4183, %rd27711, %rd5109;
	selp.u64 	%rd17780, 1, 0, %p4183;
	add.s64 	%rd17781, %rd17779, %rd17780;
	add.s64 	%rd5117, %rd17781, %rd27699;
	max.u64 	%rd17782, %rd17781, %rd27699;
	setp.le.u64 	%p4184, %rd17782, %rd5117;
	@%p4184 bra 	$L__BB0_2055;
	add.s64 	%rd27700, %rd27700, 1;
	setp.eq.s64 	%p4185, %rd27700, 0;
	selp.u64 	%rd17783, 1, 0, %p4185;
	add.s64 	%rd27701, %rd27701, %rd17783;
$L__BB0_2055:
	mov.b64 	%rd17784, 977;
	mul.hi.u64 	%rd17785, %rd5103, %rd17784;
	mad.lo.s64 	%rd27708, %rd5103, 977, %rd5117;
	setp.lt.u64 	%p4186, %rd27708, %rd5117;
	selp.u64 	%rd17786, 1, 0, %p4186;
	add.s64 	%rd17787, %rd17785, %rd17786;
	add.s64 	%rd17788, %rd17787, %rd27700;
	max.u64 	%rd17789, %rd17787, %rd27700;
	setp.gt.u64 	%p4187, %rd17789, %rd17788;
	selp.u64 	%rd17790, 1, 0, %p4187;
	add.s64 	%rd17791, %rd27701, %rd17790;
	mul.hi.u64 	%rd17792, %rd5104, %rd17784;
	mad.lo.s64 	%rd27709, %rd5104, 977, %rd17788;
	setp.lt.u64 	%p4188, %rd27709, %rd17788;
	selp.u64 	%rd17793, 1, 0, %p4188;
	add.s64 	%rd17794, %rd17791, %rd17792;
	add.s64 	%rd5124, %rd17794, %rd17793;
	setp.eq.s64 	%p4189, %rd5124, 0;
	@%p4189 bra 	$L__BB0_2060;
	shl.b64 	%rd17795, %rd5124, 32;
	shr.u64 	%rd17796, %rd5124, 32;
	add.s64 	%rd5128, %rd27706, %rd17795;
	setp.lt.u64 	%p4190, %rd5128, %rd27706;
	selp.u64 	%rd17797, 1, 0, %p4190;
	add.s64 	%rd17798, %rd17796, %rd17797;
	add.s64 	%rd5129, %rd17798, %rd27711;
	max.u64 	%rd17799, %rd17798, %rd27711;
	setp.le.u64 	%p4191, %rd17799, %rd5129;
	@%p4191 bra 	$L__BB0_2058;
	add.s64 	%rd27708, %rd27708, 1;
	setp.eq.s64 	%p4192, %rd27708, 0;
	selp.u64 	%rd17800, 1, 0, %p4192;
	add.s64 	%rd27709, %rd27709, %rd17800;
$L__BB0_2058:
	mov.b64 	%rd17801, 977;
	mul.hi.u64 	%rd17802, %rd5124, %rd17801;
	mad.lo.s64 	%rd27706, %rd5124, 977, %rd5128;
	setp.lt.u64 	%p4193, %rd27706, %rd5128;
	selp.u64 	%rd17803, 1, 0, %p4193;
	add.s64 	%rd17804, %rd17802, %rd17803;
	add.s64 	%rd27711, %rd17804, %rd5129;
	max.u64 	%rd17805, %rd17804, %rd5129;
	setp.le.u64 	%p4194, %rd17805, %rd27711;
	@%p4194 bra 	$L__BB0_2060;
	add.s64 	%rd27708, %rd27708, 1;
	setp.eq.s64 	%p4195, %rd27708, 0;
	selp.u64 	%rd17806, 1, 0, %p4195;
	add.s64 	%rd27709, %rd27709, %rd17806;
$L__BB0_2060:
	setp.gt.u64 	%p4196, %rd27709, %rd4046;
	@%p4196 bra 	$L__BB0_2066;
	setp.lt.u64 	%p4197, %rd27709, %rd4046;
	mov.u64 	%rd27710, %rd27706;
	@%p4197 bra 	$L__BB0_2067;
	setp.gt.u64 	%p4198, %rd27708, %rd4047;
	@%p4198 bra 	$L__BB0_2066;
	setp.lt.u64 	%p4199, %rd27708, %rd4047;
	mov.u64 	%rd27710, %rd27706;
	@%p4199 bra 	$L__BB0_2067;
	setp.gt.u64 	%p4200, %rd27711, %rd4048;
	@%p4200 bra 	$L__BB0_2066;
	setp.lt.u64 	%p4201, %rd27711, %rd4048;
	setp.lt.u64 	%p4202, %rd27706, %rd4049;
	or.pred  	%p4203, %p4201, %p4202;
	mov.u64 	%rd27710, %rd27706;
	@%p4203 bra 	$L__BB0_2067;
$L__BB0_2066:
	sub.s64 	%rd27710, %rd27706, %rd4049;
	setp.lt.u64 	%p4204, %rd27706, %rd4049;
	selp.u64 	%rd17807, 1, 0, %p4204;
	sub.s64 	%rd17808, %rd27711, %rd4048;
	setp.lt.u64 	%p4205, %rd27711, %rd4048;
	selp.s64 	%rd17809, -1, 0, %p4204;
	add.s64 	%rd27711, %rd17808, %rd17809;
	setp.lt.u64 	%p4206, %rd17808, %rd17807;
	or.pred  	%p4207, %p4205, %p4206;
	selp.u64 	%rd17810, 1, 0, %p4207;
	sub.s64 	%rd17811, %rd27708, %rd4047;
	setp.lt.u64 	%p4208, %rd27708, %rd4047;
	selp.s64 	%rd17812, -1, 0, %p4207;
	add.s64 	%rd27708, %rd17811, %rd17812;
	setp.lt.u64 	%p4209, %rd17811, %rd17810;
	or.pred  	%p4210, %p4208, %p4209;
	selp.s64 	%rd17813, -1, 0, %p4210;
	sub.s64 	%rd17814, %rd27709, %rd4046;
	add.s64 	%rd27709, %rd17814, %rd17813;
$L__BB0_2067:
	setp.gt.u64 	%p4211, %rd27709, %rd4046;
	@%p4211 bra 	$L__BB0_2076;
	bra.uni 	$L__BB0_2077;
$L__BB0_2068:
	add.s64 	%rd27694, %rd27694, 1;
	setp.ne.s64 	%p4171, %rd27694, 0;
	@%p4171 bra 	$L__BB0_2050;
	add.s64 	%rd27695, %rd27695, 1;
	setp.eq.s64 	%p4172, %rd27695, 0;
	selp.u64 	%rd27696, 1, 0, %p4172;
	mov.b64 	%rd27694, 0;
	bra.uni 	$L__BB0_2050;
$L__BB0_2070:
	add.s64 	%rd27699, %rd27699, 1;
	setp.ne.s64 	%p4181, %rd27699, 0;
	@%p4181 bra 	$L__BB0_2053;
	add.s64 	%rd27700, %rd27700, 1;
	setp.eq.s64 	%p4182, %rd27700, 0;
	selp.u64 	%rd17777, 1, 0, %p4182;
	add.s64 	%rd27701, %rd27701, %rd17777;
	mov.b64 	%rd27699, 0;
	bra.uni 	$L__BB0_2053;
$L__BB0_2072:
	setp.gt.u64 	%p4213, %rd27708, %rd4047;
	@%p4213 bra 	$L__BB0_2076;
	setp.lt.u64 	%p4214, %rd27708, %rd4047;
	mov.u64 	%rd27714, %rd27710;
	@%p4214 bra 	$L__BB0_2078;
	setp.gt.u64 	%p4215, %rd27711, %rd4048;
	@%p4215 bra 	$L__BB0_2076;
	setp.lt.u64 	%p4216, %rd27711, %rd4048;
	setp.lt.u64 	%p4217, %rd27710, %rd4049;
	or.pred  	%p4218, %p4216, %p4217;
	mov.u64 	%rd27714, %rd27710;
	@%p4218 bra 	$L__BB0_2078;
$L__BB0_2076:
	sub.s64 	%rd27714, %rd27710, %rd4049;
	setp.lt.u64 	%p4219, %rd27710, %rd4049;
	selp.u64 	%rd17815, 1, 0, %p4219;
	sub.s64 	%rd17816, %rd27711, %rd4048;
	setp.lt.u64 	%p4220, %rd27711, %rd4048;
	selp.s64 	%rd17817, -1, 0, %p4219;
	add.s64 	%rd27711, %rd17816, %rd17817;
	setp.lt.u64 	%p4221, %rd17816, %rd17815;
	or.pred  	%p4222, %p4220, %p4221;
	selp.u64 	%rd17818, 1, 0, %p4222;
	sub.s64 	%rd17819, %rd27708, %rd4047;
	setp.lt.u64 	%p4223, %rd27708, %rd4047;
	selp.s64 	%rd17820, -1, 0, %p4222;
	add.s64 	%rd27708, %rd17819, %rd17820;
	setp.lt.u64 	%p4224, %rd17819, %rd17818;
	or.pred  	%p4225, %p4223, %p4224;
	selp.s64 	%rd17821, -1, 0, %p4225;
	sub.s64 	%rd17822, %rd27709, %rd4046;
	add.s64 	%rd27709, %rd17822, %rd17821;
	bra.uni 	$L__BB0_2078;
$L__BB0_2077:
	setp.lt.u64 	%p4212, %rd27709, %rd4046;
	mov.u64 	%rd27714, %rd27710;
	@%p4212 bra 	$L__BB0_2078;
	bra.uni 	$L__BB0_2072;
$L__BB0_2078:
	mov.b64 	%rd27719, 0;
	st.local.v2.u64 	[%rd43+32], {%rd27719, %rd27719};
	st.local.v2.u64 	[%rd43+48], {%rd27719, %rd27719};
	mul.lo.s64 	%rd17824, %rd27714, %rd27714;
	mul.hi.u64 	%rd17825, %rd27714, %rd27714;
	mul.lo.s64 	%rd17826, %rd27711, %rd27714;
	mul.hi.u64 	%rd17827, %rd27714, %rd27711;
	add.s64 	%rd27722, %rd17826, %rd17825;
	setp.lt.u64 	%p4226, %rd27722, %rd17826;
	selp.u64 	%rd17828, 1, 0, %p4226;
	st.local.v2.u64 	[%rd43], {%rd17824, %rd27722};
	add.s64 	%rd17829, %rd17827, %rd17828;
	mul.lo.s64 	%rd17830, %rd27708, %rd27714;
	mul.hi.u64 	%rd17831, %rd27714, %rd27708;
	add.s64 	%rd27721, %rd17830, %rd17829;
	setp.lt.u64 	%p4227, %rd27721, %rd17830;
	selp.u64 	%rd17832, 1, 0, %p4227;
	add.s64 	%rd17833, %rd17831, %rd17832;
	mul.lo.s64 	%rd17834, %rd27709, %rd27714;
	mul.hi.u64 	%rd17835, %rd27714, %rd27709;
	add.s64 	%rd27720, %rd17834, %rd17833;
	setp.lt.u64 	%p4228, %rd27720, %rd17834;
	selp.u64 	%rd17836, 1, 0, %p4228;
	st.local.v2.u64 	[%rd43+16], {%rd27721, %rd27720};
	add.s64 	%rd27718, %rd17835, %rd17836;
	setp.eq.s64 	%p4229, %rd27718, 0;
	@%p4229 bra 	$L__BB0_2082;
	mov.b32 	%r4627, 4;
$L__BB0_2080:
	mul.wide.u32 	%rd17838, %r4627, 8;
	add.s64 	%rd17839, %rd43, %rd17838;
	ld.local.u64 	%rd17840, [%rd17839];
	add.s64 	%rd17841, %rd17840, %rd27718;
	setp.lt.u64 	%p4230, %rd17841, %rd17840;
	st.local.u64 	[%rd17839], %rd17841;
	add.s32 	%r4627, %r4627, 1;
	mov.b64 	%rd27718, 1;
	@%p4230 bra 	$L__BB0_2080;
	ld.local.u64 	%rd27722, [%rd43+8];
	ld.local.v2.u64 	{%rd27721, %rd27720}, [%rd43+16];
	ld.local.u64 	%rd27719, [%rd43+32];
$L__BB0_2082:
	mul.hi.u64 	%rd17842, %rd27711, %rd27714;
	mad.lo.s64 	%rd17843, %rd27711, %rd27714, %rd27722;
	setp.lt.u64 	%p4231, %rd17843, %rd27722;
	selp.u64 	%rd17844, 1, 0, %p4231;
	st.local.u64 	[%rd43+8], %rd17843;
	add.s64 	%rd17845, %rd17842, %rd17844;
	mul.hi.u64 	%rd17846, %rd27711, %rd27711;
	mad.lo.s64 	%rd17847, %rd27711, %rd27711, %rd27721;
	setp.lt.u64 	%p4232, %rd17847, %rd27721;
	selp.u64 	%rd17848, 1, 0, %p4232;
	add.s64 	%rd27726, %rd17847, %rd17845;
	setp.lt.u64 	%p4233, %rd27726, %rd17847;
	selp.u64 	%rd17849, 1, 0, %p4233;
	add.s64 	%rd17850, %rd17846, %rd17848;
	add.s64 	%rd17851, %rd17850, %rd17849;
	mul.hi.u64 	%rd17852, %rd27711, %rd27708;
	mad.lo.s64 	%rd17853, %rd27708, %rd27711, %rd27720;
	setp.lt.u64 	%p4234, %rd17853, %rd27720;
	selp.u64 	%rd17854, 1, 0, %p4234;
	add.s64 	%rd27725, %rd17853, %rd17851;
	setp.lt.u64 	%p4235, %rd27725, %rd17853;
	selp.u64 	%rd17855, 1, 0, %p4235;
	st.local.v2.u64 	[%rd43+16], {%rd27726, %rd27725};
	add.s64 	%rd17856, %rd17852, %rd17854;
	add.s64 	%rd17857, %rd17856, %rd17855;
	mul.hi.u64 	%rd17858, %rd27711, %rd27709;
	mad.lo.s64 	%rd17859, %rd27709, %rd27711, %rd27719;
	setp.lt.u64 	%p4236, %rd17859, %rd27719;
	selp.u64 	%rd17860, 1, 0, %p4236;
	add.s64 	%rd27724, %rd17859, %rd17857;
	setp.lt.u64 	%p4237, %rd27724, %rd17859;
	selp.u64 	%rd17861, 1, 0, %p4237;
	st.local.u64 	[%rd43+32], %rd27724;
	add.s64 	%rd17862, %rd17858, %rd17860;
	add.s64 	%rd27723, %rd17862, %rd17861;
	setp.eq.s64 	%p4238, %rd27723, 0;
	@%p4238 bra 	$L__BB0_2086;
	mov.b32 	%r4628, 5;
$L__BB0_2084:
	mul.wide.u32 	%rd17864, %r4628, 8;
	add.s64 	%rd17865, %rd43, %rd17864;
	ld.local.u64 	%rd17866, [%rd17865];
	add.s64 	%rd17867, %rd17866, %rd27723;
	setp.lt.u64 	%p4239, %rd17867, %rd17866;
	st.local.u64 	[%rd17865], %rd17867;
	add.s32 	%r4628, %r4628, 1;
	mov.b64 	%rd27723, 1;
	@%p4239 bra 	$L__BB0_2084;
	ld.local.v2.u64 	{%rd27726, %rd27725}, [%rd43+16];
	ld.local.u64 	%rd27724, [%rd43+32];
$L__BB0_2086:
	mul.hi.u64 	%rd17868, %rd27708, %rd27714;
	mad.lo.s64 	%rd17869, %rd27708, %rd27714, %rd27726;
	setp.lt.u64 	%p4240, %rd17869, %rd27726;
	selp.u64 	%rd17870, 1, 0, %p4240;
	add.s64 	%rd17871, %rd17868, %rd17870;
	mul.hi.u64 	%rd17872, %rd27708, %rd27711;
	mad.lo.s64 	%rd17873, %rd27708, %rd27711, %rd27725;
	setp.lt.u64 	%p4241, %rd17873, %rd27725;
	selp.u64 	%rd17874, 1, 0, %p4241;
	add.s64 	%rd27730, %rd17873, %rd17871;
	setp.lt.u64 	%p4242, %rd27730, %rd17873;
	selp.u64 	%rd17875, 1, 0, %p4242;
	st.local.v2.u64 	[%rd43+16], {%rd17869, %rd27730};
	add.s64 	%rd17876, %rd17872, %rd17874;
	add.s64 	%rd17877, %rd17876, %rd17875;
	mul.hi.u64 	%rd17878, %rd27708, %rd27708;
	mad.lo.s64 	%rd17879, %rd27708, %rd27708, %rd27724;
	setp.lt.u64 	%p4243, %rd17879, %rd27724;
	selp.u64 	%rd17880, 1, 0, %p4243;
	add.s64 	%rd27729, %rd17879, %rd17877;
	setp.lt.u64 	%p4244, %rd27729, %rd17879;
	selp.u64 	%rd17881, 1, 0, %p4244;
	add.s64 	%rd17882, %rd17878, %rd17880;
	add.s64 	%rd17883, %rd17882, %rd17881;
	mul.hi.u64 	%rd17884, %rd27708, %rd27709;
	ld.local.u64 	%rd17885, [%rd43+40];
	mad.lo.s64 	%rd17886, %rd27709, %rd27708, %rd17885;
	setp.lt.u64 	%p4245, %rd17886, %rd17885;
	selp.u64 	%rd17887, 1, 0, %p4245;
	add.s64 	%rd27728, %rd17886, %rd17883;
	setp.lt.u64 	%p4246, %rd27728, %rd17886;
	selp.u64 	%rd17888, 1, 0, %p4246;
	st.local.v2.u64 	[%rd43+32], {%rd27729, %rd27728};
	add.s64 	%rd17889, %rd17884, %rd17887;
	add.s64 	%rd27727, %rd17889, %rd17888;
	setp.eq.s64 	%p4247, %rd27727, 0;
	@%p4247 bra 	$L__BB0_2090;
	mov.b32 	%r4629, 6;
$L__BB0_2088:
	mul.wide.u32 	%rd17891, %r4629, 8;
	add.s64 	%rd17892, %rd43, %rd17891;
	ld.local.u64 	%rd17893, [%rd17892];
	add.s64 	%rd17894, %rd17893, %rd27727;
	setp.lt.u64 	%p4248, %rd17894, %rd17893;
	st.local.u64 	[%rd17892], %rd17894;
	add.s32 	%r4629, %r4629, 1;
	mov.b64 	%rd27727, 1;
	@%p4248 bra 	$L__BB0_2088;
	ld.local.u64 	%rd27730, [%rd43+24];
	ld.local.v2.u64 	{%rd27729, %rd27728}, [%rd43+32];
$L__BB0_2090:
	mul.hi.u64 	%rd17895, %rd27709, %rd27714;
	mad.lo.s64 	%rd27735, %rd27709, %rd27714, %rd27730;
	setp.lt.u64 	%p4249, %rd27735, %rd27730;
	selp.u64 	%rd17896, 1, 0, %p4249;
	st.local.u64 	[%rd43+24], %rd27735;
	add.s64 	%rd17897, %rd17895, %rd17896;
	mul.hi.u64 	%rd17898, %rd27709, %rd27711;
	mad.lo.s64 	%rd17899, %rd27709, %rd27711, %rd27729;
	setp.lt.u64 	%p4250, %rd17899, %rd27729;
	selp.u64 	%rd17900, 1, 0, %p4250;
	add.s64 	%rd27732, %rd17899, %rd17897;
	setp.lt.u64 	%p4251, %rd27732, %rd17899;
	selp.u64 	%rd17901, 1, 0, %p4251;
	add.s64 	%rd17902, %rd17898, %rd17900;
	add.s64 	%rd17903, %rd17902, %rd17901;
	mul.hi.u64 	%rd17904, %rd27709, %rd27708;
	mad.lo.s64 	%rd17905, %rd27709, %rd27708, %rd27728;
	setp.lt.u64 	%p4252, %rd17905, %rd27728;
	selp.u64 	%rd17906, 1, 0, %p4252;
	add.s64 	%rd17907, %rd17905, %rd17903;
	setp.lt.u64 	%p4253, %rd17907, %rd17905;
	selp.u64 	%rd17908, 1, 0, %p4253;
	st.local.v2.u64 	[%rd43+32], {%rd27732, %rd17907};
	add.s64 	%rd17909, %rd17904, %rd17906;
	add.s64 	%rd17910, %rd17909, %rd17908;
	mul.hi.u64 	%rd17911, %rd27709, %rd27709;
	ld.local.u64 	%rd17912, [%rd43+48];
	mad.lo.s64 	%rd17913, %rd27709, %rd27709, %rd17912;
	setp.lt.u64 	%p4254, %rd17913, %rd17912;
	selp.u64 	%rd17914, 1, 0, %p4254;
	add.s64 	%rd17915, %rd17913, %rd17910;
	setp.lt.u64 	%p4255, %rd17915, %rd17913;
	selp.u64 	%rd17916, 1, 0, %p4255;
	st.local.u64 	[%rd43+48], %rd17915;
	add.s64 	%rd17917, %rd17911, %rd17914;
	add.s64 	%rd27731, %rd17917, %rd17916;
	setp.eq.s64 	%p4256, %rd27731, 0;
	@%p4256 bra 	$L__BB0_2094;
	mov.b32 	%r4630, 7;
$L__BB0_2092:
	mul.wide.u32 	%rd17919, %r4630, 8;
	add.s64 	%rd17920, %rd43, %rd17919;
	ld.local.u64 	%rd17921, [%rd17920];
	add.s64 	%rd17922, %rd17921, %rd27731;
	setp.lt.u64 	%p4257, %rd17922, %rd17921;
	st.local.u64 	[%rd17920], %rd17922;
	add.s32 	%r4630, %r4630, 1;
	mov.b64 	%rd27731, 1;
	@%p4257 bra 	$L__BB0_2092;
	ld.local.u64 	%rd27735, [%rd43+24];
	ld.local.u64 	%rd27732, [%rd43+32];
$L__BB0_2094:
	ld.local.u64 	%rd17924, [%rd43+8];
	ld.local.u64 	%rd27734, [%rd43+16];
	shl.b64 	%rd17925, %rd27732, 32;
	shr.u64 	%rd17926, %rd27732, 32;
	add.s64 	%rd5202, %rd17824, %rd17925;
	setp.lt.u64 	%p4258, %rd5202, %rd17824;
	selp.u64 	%rd17928, 1, 0, %p4258;
	add.s64 	%rd17929, %rd17926, %rd17928;
	add.s64 	%rd5203, %rd17929, %rd17924;
	max.u64 	%rd17930, %rd17929, %rd17924;
	setp.gt.u64 	%p4259, %rd17930, %rd5203;
	mov.b64 	%rd27736, 0;
	@%p4259 bra 	$L__BB0_2113;
$L__BB0_2095:
	ld.local.u64 	%rd5207, [%rd43+40];
	shl.b64 	%rd17933, %rd5207, 32;
	shr.u64 	%rd17934, %rd5207, 32;
	add.s64 	%rd5208, %rd5203, %rd17933;
	setp.lt.u64 	%p4262, %rd5208, %rd5203;
	selp.u64 	%rd17935, 1, 0, %p4262;
	add.s64 	%rd17936, %rd17934, %rd17935;
	add.s64 	%rd5209, %rd17936, %rd27734;
	max.u64 	%rd17937, %rd17936, %rd27734;
	setp.le.u64 	%p4263, %rd17937, %rd5209;
	@%p4263 bra 	$L__BB0_2097;
	add.s64 	%rd27735, %rd27735, 1;
	setp.eq.s64 	%p4264, %rd27735, 0;
	selp.u64 	%rd17938, 1, 0, %p4264;
	add.s64 	%rd27736, %rd27736, %rd17938;
$L__BB0_2097:
	ld.local.v2.u64 	{%rd5214, %rd5215}, [%rd43+48];
	shl.b64 	%rd17939, %rd5214, 32;
	shr.u64 	%rd17940, %rd5214, 32;
	add.s64 	%rd27739, %rd5209, %rd17939;
	setp.lt.u64 	%p4265, %rd27739, %rd5209;
	selp.u64 	%rd17941, 1, 0, %p4265;
	add.s64 	%rd17942, %rd17940, %rd17941;
	add.s64 	%rd17943, %rd17942, %rd27735;
	max.u64 	%rd17944, %rd17942, %rd27735;
	setp.gt.u64 	%p4266, %rd17944, %rd17943;
	selp.u64 	%rd17945, 1, 0, %p4266;
	add.s64 	%rd17946, %rd27736, %rd17945;
	shl.b64 	%rd17947, %rd5215, 32;
	shr.u64 	%rd17948, %rd5215, 32;
	add.s64 	%rd27740, %rd17943, %rd17947;
	setp.lt.u64 	%p4267, %rd27740, %rd17943;
	selp.u64 	%rd17949, 1, 0, %p4267;
	add.s64 	%rd17950, %rd17946, %rd17948;
	add.s64 	%rd27741, %rd17950, %rd17949;
	mov.b64 	%rd17951, 977;
	mul.hi.u64 	%rd17952, %rd27732, %rd17951;
	mad.lo.s64 	%rd27746, %rd27732, 977, %rd5202;
	setp.lt.u64 	%p4268, %rd27746, %rd5202;
	selp.u64 	%rd17953, 1, 0, %p4268;
	add.s64 	%rd17954, %rd17952, %rd17953;
	add.s64 	%rd5220, %rd17954, %rd5208;
	max.u64 	%rd17955, %rd17954, %rd5208;
	setp.gt.u64 	%p4269, %rd17955, %rd5220;
	@%p4269 bra 	$L__BB0_2115;
$L__BB0_2098:
	mov.b64 	%rd17958, 977;
	mul.hi.u64 	%rd17959, %rd5207, %rd17958;
	mad.lo.s64 	%rd27751, %rd5207, 977, %rd5220;
	setp.lt.u64 	%p4272, %rd27751, %rd5220;
	selp.u64 	%rd17960, 1, 0, %p4272;
	add.s64 	%rd17961, %rd17959, %rd17960;
	add.s64 	%rd5228, %rd17961, %rd27739;
	max.u64 	%rd17962, %rd17961, %rd27739;
	setp.le.u64 	%p4273, %rd17962, %rd5228;
	@%p4273 bra 	$L__BB0_2100;
	add.s64 	%rd27740, %rd27740, 1;
	setp.eq.s64 	%p4274, %rd27740, 0;
	selp.u64 	%rd17963, 1, 0, %p4274;
	add.s64 	%rd27741, %rd27741, %rd17963;
$L__BB0_2100:
	mov.b64 	%rd17964, 977;
	mul.hi.u64 	%rd17965, %rd5214, %rd17964;
	mad.lo.s64 	%rd27748, %rd5214, 977, %rd5228;
	setp.lt.u64 	%p4275, %rd27748, %rd5228;
	selp.u64 	%rd17966, 1, 0, %p4275;
	add.s64 	%rd17967, %rd17965, %rd17966;
	add.s64 	%rd17968, %rd17967, %rd27740;
	max.u64 	%rd17969, %rd17967, %rd27740;
	setp.gt.u64 	%p4276, %rd17969, %rd17968;
	selp.u64 	%rd17970, 1, 0, %p4276;
	add.s64 	%rd17971, %rd27741, %rd17970;
	mul.hi.u64 	%rd17972, %rd5215, %rd17964;
	mad.lo.s64 	%rd27749, %rd5215, 977, %rd17968;
	setp.lt.u64 	%p4277, %rd27749, %rd17968;
	selp.u64 	%rd17973, 1, 0, %p4277;
	add.s64 	%rd17974, %rd17971, %rd17972;
	add.s64 	%rd5235, %rd17974, %rd17973;
	setp.eq.s64 	%p4278, %rd5235, 0;
	@%p4278 bra 	$L__BB0_2105;
	shl.b64 	%rd17975, %rd5235, 32;
	shr.u64 	%rd17976, %rd5235, 32;
	add.s64 	%rd5239, %rd27746, %rd17975;
	setp.lt.u64 	%p4279, %rd5239, %rd27746;
	selp.u64 	%rd17977, 1, 0, %p4279;
	add.s64 	%rd17978, %rd17976, %rd17977;
	add.s64 	%rd5240, %rd17978, %rd27751;
	max.u64 	%rd17979, %rd17978, %rd27751;
	setp.le.u64 	%p4280, %rd17979, %rd5240;
	@%p4280 bra 	$L__BB0_2103;
	add.s64 	%rd27748, %rd27748, 1;
	setp.eq.s64 	%p4281, %rd27748, 0;
	selp.u64 	%rd17980, 1, 0, %p4281;
	add.s64 	%rd27749, %rd27749, %rd17980;
$L__BB0_2103:
	mov.b64 	%rd17981, 977;
	mul.hi.u64 	%rd17982, %rd5235, %rd17981;
	mad.lo.s64 	%rd27746, %rd5235, 977, %rd5239;
	setp.lt.u64 	%p4282, %rd27746, %rd5239;
	selp.u64 	%rd17983, 1, 0, %p4282;
	add.s64 	%rd17984, %rd17982, %rd17983;
	add.s64 	%rd27751, %rd17984, %rd5240;
	max.u64 	%rd17985, %rd17984, %rd5240;
	setp.le.u64 	%p4283, %rd17985, %rd27751;
	@%p4283 bra 	$L__BB0_2105;
	add.s64 	%rd27748, %rd27748, 1;
	setp.eq.s64 	%p4284, %rd27748, 0;
	selp.u64 	%rd17986, 1, 0, %p4284;
	add.s64 	%rd27749, %rd27749, %rd17986;
$L__BB0_2105:
	setp.gt.u64 	%p4285, %rd27749, %rd4046;
	@%p4285 bra 	$L__BB0_2111;
	setp.lt.u64 	%p4286, %rd27749, %rd4046;
	mov.u64 	%rd27750, %rd27746;
	@%p4286 bra 	$L__BB0_2112;
	setp.gt.u64 	%p4287, %rd27748, %rd4047;
	@%p4287 bra 	$L__BB0_2111;
	setp.lt.u64 	%p4288, %rd27748, %rd4047;
	mov.u64 	%rd27750, %rd27746;
	@%p4288 bra 	$L__BB0_2112;
	setp.gt.u64 	%p4289, %rd27751, %rd4048;
	@%p4289 bra 	$L__BB0_2111;
	setp.lt.u64 	%p4290, %rd27751, %rd4048;
	setp.lt.u64 	%p4291, %rd27746, %rd4049;
	or.pred  	%p4292, %p4290, %p4291;
	mov.u64 	%rd27750, %rd27746;
	@%p4292 bra 	$L__BB0_2112;
$L__BB0_2111:
	sub.s64 	%rd27750, %rd27746, %rd4049;
	setp.lt.u64 	%p4293, %rd27746, %rd4049;
	selp.u64 	%rd17987, 1, 0, %p4293;
	sub.s64 	%rd17988, %rd27751, %rd4048;
	setp.lt.u64 	%p4294, %rd27751, %rd4048;
	selp.s64 	%rd17989, -1, 0, %p4293;
	add.s64 	%rd27751, %rd17988, %rd17989;
	setp.lt.u64 	%p4295, %rd17988, %rd17987;
	or.pred  	%p4296, %p4294, %p4295;
	selp.u64 	%rd17990, 1, 0, %p4296;
	sub.s64 	%rd17991, %rd27748, %rd4047;
	setp.lt.u64 	%p4297, %rd27748, %rd4047;
	selp.s64 	%rd17992, -1, 0, %p4296;
	add.s64 	%rd27748, %rd17991, %rd17992;
	setp.lt.u64 	%p4298, %rd17991, %rd17990;
	or.pred  	%p4299, %p4297, %p4298;
	selp.s64 	%rd17993, -1, 0, %p4299;
	sub.s64 	%rd17994, %rd27749, %rd4046;
	add.s64 	%rd27749, %rd17994, %rd17993;
$L__BB0_2112:
	setp.gt.u64 	%p4300, %rd27749, %rd4046;
	@%p4300 bra 	$L__BB0_2121;
	bra.uni 	$L__BB0_2122;
$L__BB0_2113:
	add.s64 	%rd27734, %rd27734, 1;
	setp.ne.s64 	%p4260, %rd27734, 0;
	@%p4260 bra 	$L__BB0_2095;
	add.s64 	%rd27735, %rd27735, 1;
	setp.eq.s64 	%p4261, %rd27735, 0;
	selp.u64 	%rd27736, 1, 0, %p4261;
	mov.b64 	%rd27734, 0;
	bra.uni 	$L__BB0_2095;
$L__BB0_2115:
	add.s64 	%rd27739, %rd27739, 1;
	setp.ne.s64 	%p4270, %rd27739, 0;
	@%p4270 bra 	$L__BB0_2098;
	add.s64 	%rd27740, %rd27740, 1;
	setp.eq.s64 	%p4271, %rd27740, 0;
	selp.u64 	%rd17957, 1, 0, %p4271;
	add.s64 	%rd27741, %rd27741, %rd17957;
	mov.b64 	%rd27739, 0;
	bra.uni 	$L__BB0_2098;
$L__BB0_2117:
	setp.gt.u64 	%p4302, %rd27748, %rd4047;
	@%p4302 bra 	$L__BB0_2121;
	setp.lt.u64 	%p4303, %rd27748, %rd4047;
	mov.u64 	%rd27754, %rd27750;
	@%p4303 bra 	$L__BB0_2123;
	setp.gt.u64 	%p4304, %rd27751, %rd4048;
	@%p4304 bra 	$L__BB0_2121;
	setp.lt.u64 	%p4305, %rd27751, %rd4048;
	setp.lt.u64 	%p4306, %rd27750, %rd4049;
	or.pred  	%p4307, %p4305, %p4306;
	mov.u64 	%rd27754, %rd27750;
	@%p4307 bra 	$L__BB0_2123;
$L__BB0_2121:
	sub.s64 	%rd27754, %rd27750, %rd4049;
	setp.lt.u64 	%p4308, %rd27750, %rd4049;
	selp.u64 	%rd17995, 1, 0, %p4308;
	sub.s64 	%rd17996, %rd27751, %rd4048;
	setp.lt.u64 	%p4309, %rd27751, %rd4048;
	selp.s64 	%rd17997, -1, 0, %p4308;
	add.s64 	%rd27751, %rd17996, %rd17997;
	setp.lt.u64 	%p4310, %rd17996, %rd17995;
	or.pred  	%p4311, %p4309, %p4310;
	selp.u64 	%rd17998, 1, 0, %p4311;
	sub.s64 	%rd17999, %rd27748, %rd4047;
	setp.lt.u64 	%p4312, %rd27748, %rd4047;
	selp.s64 	%rd18000, -1, 0, %p4311;
	add.s64 	%rd27748, %rd17999, %rd18000;
	setp.lt.u64 	%p4313, %rd17999, %rd17998;
	or.pred  	%p4314, %p4312, %p4313;
	selp.s64 	%rd18001, -1, 0, %p4314;
	sub.s64 	%rd18002, %rd27749, %rd4046;
	add.s64 	%rd27749, %rd18002, %rd18001;
	bra.uni 	$L__BB0_2123;
$L__BB0_2122:
	setp.lt.u64 	%p4301, %rd27749, %rd4046;
	mov.u64 	%rd27754, %rd27750;
	@%p4301 bra 	$L__BB0_2123;
	bra.uni 	$L__BB0_2117;
$L__BB0_2123:
	mov.b64 	%rd27759, 0;
	st.local.v2.u64 	[%rd42+32], {%rd27759, %rd27759};
	st.local.v2.u64 	[%rd42+48], {%rd27759, %rd27759};
	mul.lo.s64 	%rd5269, %rd27714, %rd4020;
	mul.hi.u64 	%rd18004, %rd4020, %rd27714;
	mul.lo.s64 	%rd18005, %rd27711, %rd4020;
	mul.hi.u64 	%rd18006, %rd4020, %rd27711;
	add.s64 	%rd27762, %rd18005, %rd18004;
	setp.lt.u64 	%p4315, %rd27762, %rd18005;
	selp.u64 	%rd18007, 1, 0, %p4315;
	st.local.v2.u64 	[%rd42], {%rd5269, %rd27762};
	add.s64 	%rd18008, %rd18006, %rd18007;
	mul.lo.s64 	%rd18009, %rd27708, %rd4020;
	mul.hi.u64 	%rd18010, %rd4020, %rd27708;
	add.s64 	%rd27761, %rd18009, %rd18008;
	setp.lt.u64 	%p4316, %rd27761, %rd18009;
	selp.u64 	%rd18011, 1, 0, %p4316;
	add.s64 	%rd18012, %rd18010, %rd18011;
	mul.lo.s64 	%rd18013, %rd27709, %rd4020;
	mul.hi.u64 	%rd18014, %rd4020, %rd27709;
	add.s64 	%rd27760, %rd18013, %rd18012;
	setp.lt.u64 	%p4317, %rd27760, %rd18013;
	selp.u64 	%rd18015, 1, 0, %p4317;
	st.local.v2.u64 	[%rd42+16], {%rd27761, %rd27760};
	add.s64 	%rd27758, %rd18014, %rd18015;
	setp.eq.s64 	%p4318, %rd27758, 0;
	@%p4318 bra 	$L__BB0_2127;
	mov.b32 	%r4631, 4;
$L__BB0_2125:
	mul.wide.u32 	%rd18017, %r4631, 8;
	add.s64 	%rd18018, %rd42, %rd18017;
	ld.local.u64 	%rd18019, [%rd18018];
	add.s64 	%rd18020, %rd18019, %rd27758;
	setp.lt.u64 	%p4319, %rd18020, %rd18019;
	st.local.u64 	[%rd18018], %rd18020;
	add.s32 	%r4631, %r4631, 1;
	mov.b64 	%rd27758, 1;
	@%p4319 bra 	$L__BB0_2125;
	ld.local.u64 	%rd27762, [%rd42+8];
	ld.local.v2.u64 	{%rd27761, %rd27760}, [%rd42+16];
	ld.local.u64 	%rd27759, [%rd42+32];
$L__BB0_2127:
	mul.hi.u64 	%rd18021, %rd4019, %rd27714;
	mad.lo.s64 	%rd18022, %rd27714, %rd4019, %rd27762;
	setp.lt.u64 	%p4320, %rd18022, %rd27762;
	selp.u64 	%rd18023, 1, 0, %p4320;
	st.local.u64 	[%rd42+8], %rd18022;
	add.s64 	%rd18024, %rd18021, %rd18023;
	mul.hi.u64 	%rd18025, %rd4019, %rd27711;
	mad.lo.s64 	%rd18026, %rd27711, %rd4019, %rd27761;
	setp.lt.u64 	%p4321, %rd18026, %rd27761;
	selp.u64 	%rd18027, 1, 0, %p4321;
	add.s64 	%rd27766, %rd18026, %rd18024;
	setp.lt.u64 	%p4322, %rd27766, %rd18026;
	selp.u64 	%rd18028, 1, 0, %p4322;
	add.s64 	%rd18029, %rd18025, %rd18027;
	add.s64 	%rd18030, %rd18029, %rd18028;
	mul.hi.u64 	%rd18031, %rd4019, %rd27708;
	mad.lo.s64 	%rd18032, %rd27708, %rd4019, %rd27760;
	setp.lt.u64 	%p4323, %rd18032, %rd27760;
	selp.u64 	%rd18033, 1, 0, %p4323;
	add.s64 	%rd27765, %rd18032, %rd18030;
	setp.lt.u64 	%p4324, %rd27765, %rd18032;
	selp.u64 	%rd18034, 1, 0, %p4324;
	st.local.v2.u64 	[%rd42+16], {%rd27766, %rd27765};
	add.s64 	%rd18035, %rd18031, %rd18033;
	add.s64 	%rd18036, %rd18035, %rd18034;
	mul.hi.u64 	%rd18037, %rd4019, %rd27709;
	mad.lo.s64 	%rd18038, %rd27709, %rd4019, %rd27759;
	setp.lt.u64 	%p4325, %rd18038, %rd27759;
	selp.u64 	%rd18039, 1, 0, %p4325;
	add.s64 	%rd27764, %rd18038, %rd18036;
	setp.lt.u64 	%p4326, %rd27764, %rd18038;
	selp.u64 	%rd18040, 1, 0, %p4326;
	st.local.u64 	[%rd42+32], %rd27764;
	add.s64 	%rd18041, %rd18037, %rd18039;
	add.s64 	%rd27763, %rd18041, %rd18040;
	setp.eq.s64 	%p4327, %rd27763, 0;
	@%p4327 bra 	$L__BB0_2131;
	mov.b32 	%r4632, 5;
$L__BB0_2129:
	mul.wide.u32 	%rd18043, %r4632, 8;
	add.s64 	%rd18044, %rd42, %rd18043;
	ld.local.u64 	%rd18045, [%rd18044];
	add.s64 	%rd18046, %rd18045, %rd27763;
	setp.lt.u64 	%p4328, %rd18046, %rd18045;
	st.local.u64 	[%rd18044], %rd18046;
	add.s32 	%r4632, %r4632, 1;
	mov.b64 	%rd27763, 1;
	@%p4328 bra 	$L__BB0_2129;
	ld.local.v2.u64 	{%rd27766, %rd27765}, [%rd42+16];
	ld.local.u64 	%rd27764, [%rd42+32];
$L__BB0_2131:
	mul.hi.u64 	%rd18047, %rd4018, %rd27714;
	mad.lo.s64 	%rd18048, %rd27714, %rd4018, %rd27766;
	setp.lt.u64 	%p4329, %rd18048, %rd27766;
	selp.u64 	%rd18049, 1, 0, %p4329;
	add.s64 	%rd18050, %rd18047, %rd18049;
	mul.hi.u64 	%rd18051, %rd4018, %rd27711;
	mad.lo.s64 	%rd18052, %rd27711, %rd4018, %rd27765;
	setp.lt.u64 	%p4330, %rd18052, %rd27765;
	selp.u64 	%rd18053, 1, 0, %p4330;
	add.s64 	%rd27770, %rd18052, %rd18050;
	setp.lt.u64 	%p4331, %rd27770, %rd18052;
	selp.u64 	%rd18054, 1, 0, %p4331;
	st.local.v2.u64 	[%rd42+16], {%rd18048, %rd27770};
	add.s64 	%rd18055, %rd18051, %rd18053;
	add.s64 	%rd18056, %rd18055, %rd18054;
	mul.hi.u64 	%rd18057, %rd4018, %rd27708;
	mad.lo.s64 	%rd18058, %rd27708, %rd4018, %rd27764;
	setp.lt.u64 	%p4332, %rd18058, %rd27764;
	selp.u64 	%rd18059, 1, 0, %p4332;
	add.s64 	%rd27769, %rd18058, %rd18056;
	setp.lt.u64 	%p4333, %rd27769, %rd18058;
	selp.u64 	%rd18060, 1, 0, %p4333;
	add.s64 	%rd18061, %rd18057, %rd18059;
	add.s64 	%rd18062, %rd18061, %rd18060;
	mul.hi.u64 	%rd18063, %rd4018, %rd27709;
	ld.local.u64 	%rd18064, [%rd42+40];
	mad.lo.s64 	%rd18065, %rd27709, %rd4018, %rd18064;
	setp.lt.u64 	%p4334, %rd18065, %rd18064;
	selp.u64 	%rd18066, 1, 0, %p4334;
	add.s64 	%rd27768, %rd18065, %rd18062;
	setp.lt.u64 	%p4335, %rd27768, %rd18065;
	selp.u64 	%rd18067, 1, 0, %p4335;
	st.local.v2.u64 	[%rd42+32], {%rd27769, %rd27768};
	add.s64 	%rd18068, %rd18063, %rd18066;
	add.s64 	%rd27767, %rd18068, %rd18067;
	setp.eq.s64 	%p4336, %rd27767, 0;
	@%p4336 bra 	$L__BB0_2135;
	mov.b32 	%r4633, 6;
$L__BB0_2133:
	mul.wide.u32 	%rd18070, %r4633, 8;
	add.s64 	%rd18071, %rd42, %rd18070;
	ld.local.u64 	%rd18072, [%rd18071];
	add.s64 	%rd18073, %rd18072, %rd27767;
	setp.lt.u64 	%p4337, %rd18073, %rd18072;
	st.local.u64 	[%rd18071], %rd18073;
	add.s32 	%r4633, %r4633, 1;
	mov.b64 	%rd27767, 1;
	@%p4337 bra 	$L__BB0_2133;
	ld.local.u64 	%rd27770, [%rd42+24];
	ld.local.v2.u64 	{%rd27769, %rd27768}, [%rd42+32];
$L__BB0_2135:
	mul.hi.u64 	%rd18074, %rd4017, %rd27714;
	mad.lo.s64 	%rd27775, %rd27714, %rd4017, %rd27770;
	setp.lt.u64 	%p4338, %rd27775, %rd27770;
	selp.u64 	%rd18075, 1, 0, %p4338;
	st.local.u64 	[%rd42+24], %rd27775;
	add.s64 	%rd18076, %rd18074, %rd18075;
	mul.hi.u64 	%rd18077, %rd4017, %rd27711;
	mad.lo.s64 	%rd18078, %rd27711, %rd4017, %rd27769;
	setp.lt.u64 	%p4339, %rd18078, %rd27769;
	selp.u64 	%rd18079, 1, 0, %p4339;
	add.s64 	%rd27772, %rd18078, %rd18076;
	setp.lt.u64 	%p4340, %rd27772, %rd18078;
	selp.u64 	%rd18080, 1, 0, %p4340;
	add.s64 	%rd18081, %rd18077, %rd18079;
	add.s64 	%rd18082, %rd18081, %rd18080;
	mul.hi.u64 	%rd18083, %rd4017, %rd27708;
	mad.lo.s64 	%rd18084, %rd27708, %rd4017, %rd27768;
	setp.lt.u64 	%p4341, %rd18084, %rd27768;
	selp.u64 	%rd18085, 1, 0, %p4341;
	add.s64 	%rd18086, %rd18084, %rd18082;
	setp.lt.u64 	%p4342, %rd18086, %rd18084;
	selp.u64 	%rd18087, 1, 0, %p4342;
	st.local.v2.u64 	[%rd42+32], {%rd27772, %rd18086};
	add.s64 	%rd18088, %rd18083, %rd18085;
	add.s64 	%rd18089, %rd18088, %rd18087;
	mul.hi.u64 	%rd18090, %rd4017, %rd27709;
	ld.local.u64 	%rd18091, [%rd42+48];
	mad.lo.s64 	%rd18092, %rd27709, %rd4017, %rd18091;
	setp.lt.u64 	%p4343, %rd18092, %rd18091;
	selp.u64 	%rd18093, 1, 0, %p4343;
	add.s64 	%rd18094, %rd18092, %rd18089;
	setp.lt.u64 	%p4344, %rd18094, %rd18092;
	selp.u64 	%rd18095, 1, 0, %p4344;
	st.local.u64 	[%rd42+48], %rd18094;
	add.s64 	%rd18096, %rd18090, %rd18093;
	add.s64 	%rd27771, %rd18096, %rd18095;
	setp.eq.s64 	%p4345, %rd27771, 0;
	@%p4345 bra 	$L__BB0_2139;
	mov.b32 	%r4634, 7;
$L__BB0_2137:
	mul.wide.u32 	%rd18098, %r4634, 8;
	add.s64 	%rd18099, %rd42, %rd18098;
	ld.local.u64 	%rd18100, [%rd18099];
	add.s64 	%rd18101, %rd18100, %rd27771;
	setp.lt.u64 	%p4346, %rd18101, %rd18100;
	st.local.u64 	[%rd18099], %rd18101;
	add.s32 	%r4634, %r4634, 1;
	mov.b64 	%rd27771, 1;
	@%p4346 bra 	$L__BB0_2137;
	ld.local.u64 	%rd27775, [%rd42+24];
	ld.local.u64 	%rd27772, [%rd42+32];
$L__BB0_2139:
	ld.local.u64 	%rd18103, [%rd42+8];
	ld.local.u64 	%rd27774, [%rd42+16];
	shl.b64 	%rd18104, %rd27772, 32;
	shr.u64 	%rd18105, %rd27772, 32;
	add.s64 	%rd5314, %rd5269, %rd18104;
	setp.lt.u64 	%p4347, %rd5314, %rd5269;
	selp.u64 	%rd18106, 1, 0, %p4347;
	add.s64 	%rd18107, %rd18105, %rd18106;
	add.s64 	%rd5315, %rd18107, %rd18103;
	max.u64 	%rd18108, %rd18107, %rd18103;
	setp.gt.u64 	%p4348, %rd18108, %rd5315;
	mov.b64 	%rd27776, 0;
	@%p4348 bra 	$L__BB0_2158;
$L__BB0_2140:
	ld.local.u64 	%rd5319, [%rd42+40];
	shl.b64 	%rd18111, %rd5319, 32;
	shr.u64 	%rd18112, %rd5319, 32;
	add.s64 	%rd5320, %rd5315, %rd18111;
	setp.lt.u64 	%p4351, %rd5320, %rd5315;
	selp.u64 	%rd18113, 1, 0, %p4351;
	add.s64 	%rd18114, %rd18112, %rd18113;
	add.s64 	%rd5321, %rd18114, %rd27774;
	max.u64 	%rd18115, %rd18114, %rd27774;
	setp.le.u64 	%p4352, %rd18115, %rd5321;
	@%p4352 bra 	$L__BB0_2142;
	add.s64 	%rd27775, %rd27775, 1;
	setp.eq.s64 	%p4353, %rd27775, 0;
	selp.u64 	%rd18116, 1, 0, %p4353;
	add.s64 	%rd27776, %rd27776, %rd18116;
$L__BB0_2142:
	ld.local.v2.u64 	{%rd5326, %rd5327}, [%rd42+48];
	shl.b64 	%rd18117, %rd5326, 32;
	shr.u64 	%rd18118, %rd5326, 32;
	add.s64 	%rd27779, %rd5321, %rd18117;
	setp.lt.u64 	%p4354, %rd27779, %rd5321;
	selp.u64 	%rd18119, 1, 0, %p4354;
	add.s64 	%rd18120, %rd18118, %rd18119;
	add.s64 	%rd18121, %rd18120, %rd27775;
	max.u64 	%rd18122, %rd18120, %rd27775;
	setp.gt.u64 	%p4355, %rd18122, %rd18121;
	selp.u64 	%rd18123, 1, 0, %p4355;
	add.s64 	%rd18124, %rd27776, %rd18123;
	shl.b64 	%rd18125, %rd5327, 32;
	shr.u64 	%rd18126, %rd5327, 32;
	add.s64 	%rd27780, %rd18121, %rd18125;
	setp.lt.u64 	%p4356, %rd27780, %rd18121;
	selp.u64 	%rd18127, 1, 0, %p4356;
	add.s64 	%rd18128, %rd18124, %rd18126;
	add.s64 	%rd27781, %rd18128, %rd18127;
	mov.b64 	%rd18129, 977;
	mul.hi.u64 	%rd18130, %rd27772, %rd18129;
	mad.lo.s64 	%rd27786, %rd27772, 977, %rd5314;
	setp.lt.u64 	%p4357, %rd27786, %rd5314;
	selp.u64 	%rd18131, 1, 0, %p4357;
	add.s64 	%rd18132, %rd18130, %rd18131;
	add.s64 	%rd5332, %rd18132, %rd5320;
	max.u64 	%rd18133, %rd18132, %rd5320;
	setp.gt.u64 	%p4358, %rd18133, %rd5332;
	@%p4358 bra 	$L__BB0_2160;
$L__BB0_2143:
	mov.b64 	%rd18136, 977;
	mul.hi.u64 	%rd18137, %rd5319, %rd18136;
	mad.lo.s64 	%rd27791, %rd5319, 977, %rd5332;
	setp.lt.u64 	%p4361, %rd27791, %rd5332;
	selp.u64 	%rd18138, 1, 0, %p4361;
	add.s64 	%rd18139, %rd18137, %rd18138;
	add.s64 	%rd5340, %rd18139, %rd27779;
	max.u64 	%rd18140, %rd18139, %rd27779;
	setp.le.u64 	%p4362, %rd18140, %rd5340;
	@%p4362 bra 	$L__BB0_2145;
	add.s64 	%rd27780, %rd27780, 1;
	setp.eq.s64 	%p4363, %rd27780, 0;
	selp.u64 	%rd18141, 1, 0, %p4363;
	add.s64 	%rd27781, %rd27781, %rd18141;
$L__BB0_2145:
	mov.b64 	%rd18142, 977;
	mul.hi.u64 	%rd18143, %rd5326, %rd18142;
	mad.lo.s64 	%rd27788, %rd5326, 977, %rd5340;
	setp.lt.u64 	%p4364, %rd27788, %rd5340;
	selp.u64 	%rd18144, 1, 0, %p4364;
	add.s64 	%rd18145, %rd18143, %rd18144;
	add.s64 	%rd18146, %rd18145, %rd27780;
	max.u64 	%rd18147, %rd18145, %rd27780;
	setp.gt.u64 	%p4365, %rd18147, %rd18146;
	selp.u64 	%rd18148, 1, 0, %p4365;
	add.s64 	%rd18149, %rd27781, %rd18148;
	mul.hi.u64 	%rd18150, %rd5327, %rd18142;
	mad.lo.s64 	%rd27789, %rd5327, 977, %rd18146;
	setp.lt.u64 	%p4366, %rd27789, %rd18146;
	selp.u64 	%rd18151, 1, 0, %p4366;
	add.s64 	%rd18152, %rd18149, %rd18150;
	add.s64 	%rd5347, %rd18152, %rd18151;
	setp.eq.s64 	%p4367, %rd5347, 0;
	@%p4367 bra 	$L__BB0_2150;
	shl.b64 	%rd18153, %rd5347, 32;
	shr.u64 	%rd18154, %rd5347, 32;
	add.s64 	%rd5351, %rd27786, %rd18153;
	setp.lt.u64 	%p4368, %rd5351, %rd27786;
	selp.u64 	%rd18155, 1, 0, %p4368;
	add.s64 	%rd18156, %rd18154, %rd18155;
	add.s64 	%rd5352, %rd18156, %rd27791;
	max.u64 	%rd18157, %rd18156, %rd27791;
	setp.le.u64 	%p4369, %rd18157, %rd5352;
	@%p4369 bra 	$L__BB0_2148;
	add.s64 	%rd27788, %rd27788, 1;
	setp.eq.s64 	%p4370, %rd27788, 0;
	selp.u64 	%rd18158, 1, 0, %p4370;
	add.s64 	%rd27789, %rd27789, %rd18158;
$L__BB0_2148:
	mov.b64 	%rd18159, 977;
	mul.hi.u64 	%rd18160, %rd5347, %rd18159;
	mad.lo.s64 	%rd27786, %rd5347, 977, %rd5351;
	setp.lt.u64 	%p4371, %rd27786, %rd5351;
	selp.u64 	%rd18161, 1, 0, %p4371;
	add.s64 	%rd18162, %rd18160, %rd18161;
	add.s64 	%rd27791, %rd18162, %rd5352;
	max.u64 	%rd18163, %rd18162, %rd5352;
	setp.le.u64 	%p4372, %rd18163, %rd27791;
	@%p4372 bra 	$L__BB0_2150;
	add.s64 	%rd27788, %rd27788, 1;
	setp.eq.s64 	%p4373, %rd27788, 0;
	selp.u64 	%rd18164, 1, 0, %p4373;
	add.s64 	%rd27789, %rd27789, %rd18164;
$L__BB0_2150:
	setp.gt.u64 	%p4374, %rd27789, %rd4046;
	@%p4374 bra 	$L__BB0_2156;
	setp.lt.u64 	%p4375, %rd27789, %rd4046;
	mov.u64 	%rd27790, %rd27786;
	@%p4375 bra 	$L__BB0_2157;
	setp.gt.u64 	%p4376, %rd27788, %rd4047;
	@%p4376 bra 	$L__BB0_2156;
	setp.lt.u64 	%p4377, %rd27788, %rd4047;
	mov.u64 	%rd27790, %rd27786;
	@%p4377 bra 	$L__BB0_2157;
	setp.gt.u64 	%p4378, %rd27791, %rd4048;
	@%p4378 bra 	$L__BB0_2156;
	setp.lt.u64 	%p4379, %rd27791, %rd4048;
	setp.lt.u64 	%p4380, %rd27786, %rd4049;
	or.pred  	%p4381, %p4379, %p4380;
	mov.u64 	%rd27790, %rd27786;
	@%p4381 bra 	$L__BB0_2157;
$L__BB0_2156:
	sub.s64 	%rd27790, %rd27786, %rd4049;
	setp.lt.u64 	%p4382, %rd27786, %rd4049;
	selp.u64 	%rd18165, 1, 0, %p4382;
	sub.s64 	%rd18166, %rd27791, %rd4048;
	setp.lt.u64 	%p4383, %rd27791, %rd4048;
	selp.s64 	%rd18167, -1, 0, %p4382;
	add.s64 	%rd27791, %rd18166, %rd18167;
	setp.lt.u64 	%p4384, %rd18166, %rd18165;
	or.pred  	%p4385, %p4383, %p4384;
	selp.u64 	%rd18168, 1, 0, %p4385;
	sub.s64 	%rd18169, %rd27788, %rd4047;
	setp.lt.u64 	%p4386, %rd27788, %rd4047;
	selp.s64 	%rd18170, -1, 0, %p4385;
	add.s64 	%rd27788, %rd18169, %rd18170;
	setp.lt.u64 	%p4387, %rd18169, %rd18168;
	or.pred  	%p4388, %p4386, %p4387;
	selp.s64 	%rd18171, -1, 0, %p4388;
	sub.s64 	%rd18172, %rd27789, %rd4046;
	add.s64 	%rd27789, %rd18172, %rd18171;
$L__BB0_2157:
	setp.gt.u64 	%p4389, %rd27789, %rd4046;
	@%p4389 bra 	$L__BB0_2166;
	bra.uni 	$L__BB0_2167;
$L__BB0_2158:
	add.s64 	%rd27774, %rd27774, 1;
	setp.ne.s64 	%p4349, %rd27774, 0;
	@%p4349 bra 	$L__BB0_2140;
	add.s64 	%rd27775, %rd27775, 1;
	setp.eq.s64 	%p4350, %rd27775, 0;
	selp.u64 	%rd27776, 1, 0, %p4350;
	mov.b64 	%rd27774, 0;
	bra.uni 	$L__BB0_2140;
$L__BB0_2160:
	add.s64 	%rd27779, %rd27779, 1;
	setp.ne.s64 	%p4359, %rd27779, 0;
	@%p4359 bra 	$L__BB0_2143;
	add.s64 	%rd27780, %rd27780, 1;
	setp.eq.s64 	%p4360, %rd27780, 0;
	selp.u64 	%rd18135, 1, 0, %p4360;
	add.s64 	%rd27781, %rd27781, %rd18135;
	mov.b64 	%rd27779, 0;
	bra.uni 	$L__BB0_2143;
$L__BB0_2162:
	setp.gt.u64 	%p4391, %rd27788, %rd4047;
	@%p4391 bra 	$L__BB0_2166;
	setp.lt.u64 	%p4392, %rd27788, %rd4047;
	mov.u64 	%rd27794, %rd27790;
	@%p4392 bra 	$L__BB0_2168;
	setp.gt.u64 	%p4393, %rd27791, %rd4048;
	@%p4393 bra 	$L__BB0_2166;
	setp.lt.u64 	%p4394, %rd27791, %rd4048;
	setp.lt.u64 	%p4395, %rd27790, %rd4049;
	or.pred  	%p4396, %p4394, %p4395;
	mov.u64 	%rd27794, %rd27790;
	@%p4396 bra 	$L__BB0_2168;
$L__BB0_2166:
	sub.s64 	%rd27794, %rd27790, %rd4049;
	setp.lt.u64 	%p4397, %rd27790, %rd4049;
	selp.u64 	%rd18173, 1, 0, %p4397;
	sub.s64 	%rd18174, %rd27791, %rd4048;
	setp.lt.u64 	%p4398, %rd27791, %rd4048;
	selp.s64 	%rd18175, -1, 0, %p4397;
	add.s64 	%rd27791, %rd18174, %rd18175;
	setp.lt.u64 	%p4399, %rd18174, %rd18173;
	or.pred  	%p4400, %p4398, %p4399;
	selp.u64 	%rd18176, 1, 0, %p4400;
	sub.s64 	%rd18177, %rd27788, %rd4047;
	setp.lt.u64 	%p4401, %rd27788, %rd4047;
	selp.s64 	%rd18178, -1, 0, %p4400;
	add.s64 	%rd27788, %rd18177, %rd18178;
	setp.lt.u64 	%p4402, %rd18177, %rd18176;
	or.pred  	%p4403, %p4401, %p4402;
	selp.s64 	%rd18179, -1, 0, %p4403;
	sub.s64 	%rd18180, %rd27789, %rd4046;
	add.s64 	%rd27789, %rd18180, %rd18179;
	bra.uni 	$L__BB0_2168;
$L__BB0_2167:
	setp.lt.u64 	%p4390, %rd27789, %rd4046;
	mov.u64 	%rd27794, %rd27790;
	@%p4390 bra 	$L__BB0_2168;
	bra.uni 	$L__BB0_2162;
$L__BB0_2168:
	shl.b64 	%rd5381, %rd27794, 1;
	mov.b64 	{%r1515, %r1516}, %rd27794;
	mov.b64 	{%r1517, %r1518}, %rd27791;
	shf.l.wrap.b32 	%r1519, %r1516, %r1517, 1;
	shf.l.wrap.b32 	%r1520, %r1517, %r1518, 1;
	mov.b64 	%rd27799, {%r1519, %r1520};
	mov.b64 	{%r1521, %r1522}, %rd27788;
	shf.l.wrap.b32 	%r1523, %r1518, %r1521, 1;
	shf.l.wrap.b32 	%r1524, %r1521, %r1522, 1;
	mov.b64 	%rd27800, {%r1523, %r1524};
	mov.b64 	{%r1525, %r1526}, %rd27789;
	shf.l.wrap.b32 	%r1527, %r1522, %r1525, 1;
	shf.l.wrap.b32 	%r1528, %r1525, %r1526, 1;
	mov.b64 	%rd27801, {%r1527, %r1528};
	setp.gt.u64 	%p4404, %rd27801, %rd4046;
	@%p4404 bra 	$L__BB0_2174;
	setp.lt.u64 	%p4405, %rd27801, %rd4046;
	mov.u64 	%rd27798, %rd5381;
	@%p4405 bra 	$L__BB0_2175;
	setp.gt.u64 	%p4406, %rd27800, %rd4047;
	@%p4406 bra 	$L__BB0_2174;
	setp.lt.u64 	%p4407, %rd27800, %rd4047;
	mov.u64 	%rd27798, %rd5381;
	@%p4407 bra 	$L__BB0_2175;
	setp.gt.u64 	%p4408, %rd27799, %rd4048;
	@%p4408 bra 	$L__BB0_2174;
	setp.lt.u64 	%p4409, %rd27799, %rd4048;
	setp.lt.u64 	%p4410, %rd5381, %rd4049;
	or.pred  	%p4411, %p4409, %p4410;
	mov.u64 	%rd27798, %rd5381;
	@%p4411 bra 	$L__BB0_2175;
$L__BB0_2174:
	sub.s64 	%rd27798, %rd5381, %rd4049;
	setp.lt.u64 	%p4412, %rd5381, %rd4049;
	selp.u64 	%rd18181, 1, 0, %p4412;
	sub.s64 	%rd18182, %rd27799, %rd4048;
	setp.lt.u64 	%p4413, %rd27799, %rd4048;
	selp.s64 	%rd18183, -1, 0, %p4412;
	add.s64 	%rd27799, %rd18182, %rd18183;
	setp.lt.u64 	%p4414, %rd18182, %rd18181;
	or.pred  	%p4415, %p4413, %p4414;
	selp.u64 	%rd18184, 1, 0, %p4415;
	sub.s64 	%rd18185, %rd27800, %rd4047;
	setp.lt.u64 	%p4416, %rd27800, %rd4047;
	selp.s64 	%rd18186, -1, 0, %p4415;
	add.s64 	%rd27800, %rd18185, %rd18186;
	setp.lt.u64 	%p4417, %rd18185, %rd18184;
	or.pred  	%p4418, %p4416, %p4417;
	selp.s64 	%rd18187, -1, 0, %p4418;
	sub.s64 	%rd18188, %rd27801, %rd4046;
	add.s64 	%rd27801, %rd18188, %rd18187;
$L__BB0_2175:
	shl.b64 	%rd5393, %rd27798, 1;
	mov.b64 	{%r1529, %r1530}, %rd27798;
	mov.b64 	{%r1531, %r1532}, %rd27799;
	shf.l.wrap.b32 	%r1533, %r1530, %r1531, 1;
	shf.l.wrap.b32 	%r1534, %r1531, %r1532, 1;
	mov.b64 	%rd27803, {%r1533, %r1534};
	mov.b64 	{%r1535, %r1536}, %rd27800;
	shf.l.wrap.b32 	%r1537, %r1532, %r1535, 1;
	shf.l.wrap.b32 	%r1538, %r1535, %r1536, 1;
	mov.b64 	%rd27804, {%r1537, %r1538};
	mov.b64 	{%r1539, %r1540}, %rd27801;
	shf.l.wrap.b32 	%r1541, %r1536, %r1539, 1;
	shf.l.wrap.b32 	%r1542, %r1539, %r1540, 1;
	mov.b64 	%rd27805, {%r1541, %r1542};
	setp.gt.u64 	%p4419, %rd27805, %rd4046;
	@%p4419 bra 	$L__BB0_2181;
	setp.lt.u64 	%p4420, %rd27805, %rd4046;
	mov.u64 	%rd27802, %rd5393;
	@%p4420 bra 	$L__BB0_2182;
	setp.gt.u64 	%p4421, %rd27804, %rd4047;
	@%p4421 bra 	$L__BB0_2181;
	setp.lt.u64 	%p4422, %rd27804, %rd4047;
	mov.u64 	%rd27802, %rd5393;
	@%p4422 bra 	$L__BB0_2182;
	setp.gt.u64 	%p4423, %rd27803, %rd4048;
	@%p4423 bra 	$L__BB0_2181;
	setp.lt.u64 	%p4424, %rd27803, %rd4048;
	setp.lt.u64 	%p4425, %rd5393, %rd4049;
	or.pred  	%p4426, %p4424, %p4425;
	mov.u64 	%rd27802, %rd5393;
	@%p4426 bra 	$L__BB0_2182;
$L__BB0_2181:
	sub.s64 	%rd27802, %rd5393, %rd4049;
	setp.lt.u64 	%p4427, %rd5393, %rd4049;
	selp.u64 	%rd18189, 1, 0, %p4427;
	sub.s64 	%rd18190, %rd27803, %rd4048;
	setp.lt.u64 	%p4428, %rd27803, %rd4048;
	selp.s64 	%rd18191, -1, 0, %p4427;
	add.s64 	%rd27803, %rd18190, %rd18191;
	setp.lt.u64 	%p4429, %rd18190, %rd18189;
	or.pred  	%p4430, %p4428, %p4429;
	selp.u64 	%rd18192, 1, 0, %p4430;
	sub.s64 	%rd18193, %rd27804, %rd4047;
	setp.lt.u64 	%p4431, %rd27804, %rd4047;
	selp.s64 	%rd18194, -1, 0, %p4430;
	add.s64 	%rd27804, %rd18193, %rd18194;
	setp.lt.u64 	%p4432, %rd18193, %rd18192;
	or.pred  	%p4433, %p4431, %p4432;
	selp.s64 	%rd18195, -1, 0, %p4433;
	sub.s64 	%rd18196, %rd27805, %rd4046;
	add.s64 	%rd27805, %rd18196, %rd18195;
$L__BB0_2182:
	mov.b64 	{%r1543, %r1544}, %rd27669;
	mov.b64 	{%r1545, %r1546}, %rd27668;
	shf.l.wrap.b32 	%r1547, %r1546, %r1543, 1;
	shf.l.wrap.b32 	%r1548, %r1543, %r1544, 1;
	mov.b64 	%rd27809, {%r1547, %r1548};
	setp.gt.u64 	%p4434, %rd27809, %rd4046;
	@%p4434 bra 	$L__BB0_2188;
	mov.b64 	{%r1549, %r1550}, %rd27674;
	mov.b64 	{%r1551, %r1552}, %rd27671;
	shf.l.wrap.b32 	%r1553, %r1550, %r1551, 1;
	shf.l.wrap.b32 	%r1554, %r1551, %r1552, 1;
	mov.b64 	%rd27807, {%r1553, %r1554};
	shf.l.wrap.b32 	%r1557, %r1552, %r1545, 1;
	shf.l.wrap.b32 	%r1558, %r1545, %r1546, 1;
	mov.b64 	%rd27808, {%r1557, %r1558};
	shl.b64 	%rd27806, %rd27674, 1;
	setp.lt.u64 	%p4435, %rd27809, %rd4046;
	@%p4435 bra 	$L__BB0_2189;
	mov.b64 	%rd27808, {%r1557, %r1558};
	setp.gt.u64 	%p4436, %rd27808, %rd4047;
	@%p4436 bra 	$L__BB0_2188;
	setp.lt.u64 	%p4437, %rd27808, %rd4047;
	@%p4437 bra 	$L__BB0_2189;
	mov.b64 	%rd27807, {%r1553, %r1554};
	setp.gt.u64 	%p4438, %rd27807, %rd4048;
	@%p4438 bra 	$L__BB0_2188;
	setp.lt.u64 	%p4439, %rd27807, %rd4048;
	shl.b64 	%rd27806, %rd27674, 1;
	setp.lt.u64 	%p4440, %rd27806, %rd4049;
	or.pred  	%p4441, %p4439, %p4440;
	@%p4441 bra 	$L__BB0_2189;
$L__BB0_2188:
	shl.b64 	%rd18199, %rd27674, 1;
	sub.s64 	%rd27806, %rd18199, %rd4049;
	setp.lt.u64 	%p4442, %rd18199, %rd4049;
	selp.u64 	%rd18200, 1, 0, %p4442;
	mov.b64 	{%r1591, %r1592}, %rd27674;
	mov.b64 	{%r1593, %r1594}, %rd27671;
	shf.l.wrap.b32 	%r1595, %r1592, %r1593, 1;
	shf.l.wrap.b32 	%r1596, %r1593, %r1594, 1;
	mov.b64 	%rd18201, {%r1595, %r1596};
	sub.s64 	%rd18202, %rd18201, %rd4048;
	setp.lt.u64 	%p4443, %rd18201, %rd4048;
	selp.s64 	%rd18203, -1, 0, %p4442;
	add.s64 	%rd27807, %rd18202, %rd18203;
	setp.lt.u64 	%p4444, %rd18202, %rd18200;
	or.pred  	%p4445, %p4443, %p4444;
	selp.u64 	%rd18204, 1, 0, %p4445;
	shf.l.wrap.b32 	%r1599, %r1594, %r1545, 1;
	shf.l.wrap.b32 	%r1600, %r1545, %r1546, 1;
	mov.b64 	%rd18205, {%r1599, %r1600};
	sub.s64 	%rd18206, %rd18205, %rd4047;
	setp.lt.u64 	%p4446, %rd18205, %rd4047;
	selp.s64 	%rd18207, -1, 0, %p4445;
	add.s64 	%rd27808, %rd18206, %rd18207;
	setp.lt.u64 	%p4447, %rd18206, %rd18204;
	or.pred  	%p4448, %p4446, %p4447;
	selp.s64 	%rd18208, -1, 0, %p4448;
	sub.s64 	%rd18209, %rd27809, %rd4046;
	add.s64 	%rd27809, %rd18209, %rd18208;
$L__BB0_2189:
	add.s64 	%rd5423, %rd27674, %rd27806;
	setp.lt.u64 	%p4449, %rd5423, %rd27674;
	selp.u64 	%rd18210, 1, 0, %p4449;
	add.s64 	%rd18211, %rd27671, %rd27807;
	setp.lt.u64 	%p4450, %rd18211, %rd27671;
	add.s64 	%rd27811, %rd18211, %rd18210;
	setp.lt.u64 	%p4451, %rd27811, %rd18211;
	or.pred  	%p4452, %p4450, %p4451;
	selp.u64 	%rd18212, 1, 0, %p4452;
	add.s64 	%rd18213, %rd27668, %rd27808;
	setp.lt.u64 	%p4453, %rd18213, %rd27668;
	add.s64 	%rd27812, %rd18213, %rd18212;
	setp.lt.u64 	%p4454, %rd27812, %rd18213;
	or.pred  	%p4455, %p4453, %p4454;
	selp.u64 	%rd18214, 1, 0, %p4455;
	add.s64 	%rd18215, %rd27669, %rd27809;
	add.s64 	%rd27813, %rd18215, %rd18214;
	setp.gt.u64 	%p4456, %rd27813, %rd4046;
	@%p4456 bra 	$L__BB0_2195;
	setp.lt.u64 	%p4457, %rd27813, %rd4046;
	mov.u64 	%rd27810, %rd5423;
	@%p4457 bra 	$L__BB0_2196;
	setp.gt.u64 	%p4458, %rd27812, %rd4047;
	@%p4458 bra 	$L__BB0_2195;
	setp.lt.u64 	%p4459, %rd27812, %rd4047;
	mov.u64 	%rd27810, %rd5423;
	@%p4459 bra 	$L__BB0_2196;
	setp.gt.u64 	%p4460, %rd27811, %rd4048;
	@%p4460 bra 	$L__BB0_2195;
	setp.lt.u64 	%p4461, %rd27811, %rd4048;
	setp.lt.u64 	%p4462, %rd5423, %rd4049;
	or.pred  	%p4463, %p4461, %p4462;
	mov.u64 	%rd27810, %rd5423;
	@%p4463 bra 	$L__BB0_2196;
$L__BB0_2195:
	sub.s64 	%rd27810, %rd5423, %rd4049;
	setp.lt.u64 	%p4464, %rd5423, %rd4049;
	selp.u64 	%rd18216, 1, 0, %p4464;
	sub.s64 	%rd18217, %rd27811, %rd4048;
	setp.lt.u64 	%p4465, %rd27811, %rd4048;
	selp.s64 	%rd18218, -1, 0, %p4464;
	add.s64 	%rd27811, %rd18217, %rd18218;
	setp.lt.u64 	%p4466, %rd18217, %rd18216;
	or.pred  	%p4467, %p4465, %p4466;
	selp.u64 	%rd18219, 1, 0, %p4467;
	sub.s64 	%rd18220, %rd27812, %rd4047;
	setp.lt.u64 	%p4468, %rd27812, %rd4047;
	selp.s64 	%rd18221, -1, 0, %p4467;
	add.s64 	%rd27812, %rd18220, %rd18221;
	setp.lt.u64 	%p4469, %rd18220, %rd18219;
	or.pred  	%p4470, %p4468, %p4469;
	selp.s64 	%rd18222, -1, 0, %p4470;
	sub.s64 	%rd18223, %rd27813, %rd4046;
	add.s64 	%rd27813, %rd18223, %rd18222;
$L__BB0_2196:
	mov.b64 	%rd27815, 0;
	st.local.v2.u64 	[%rd41+32], {%rd27815, %rd27815};
	st.local.v2.u64 	[%rd41+48], {%rd27815, %rd27815};
	mul.lo.s64 	%rd18225, %rd27810, %rd27810;
	mul.hi.u64 	%rd18226, %rd27810, %rd27810;
	mul.lo.s64 	%rd18227, %rd27811, %rd27810;
	mul.hi.u64 	%rd18228, %rd27810, %rd27811;
	add.s64 	%rd27818, %rd18227, %rd18226;
	setp.lt.u64 	%p4471, %rd27818, %rd18227;
	selp.u64 	%rd18229, 1, 0, %p4471;
	st.local.v2.u64 	[%rd41], {%rd18225, %rd27818};
	add.s64 	%rd18230, %rd18228, %rd18229;
	mul.lo.s64 	%rd18231, %rd27812, %rd27810;
	mul.hi.u64 	%rd18232, %rd27810, %rd27812;
	add.s64 	%rd27817, %rd18231, %rd18230;
	setp.lt.u64 	%p4472, %rd27817, %rd18231;
	selp.u64 	%rd18233, 1, 0, %p4472;
	add.s64 	%rd18234, %rd18232, %rd18233;
	mul.lo.s64 	%rd18235, %rd27813, %rd27810;
	mul.hi.u64 	%rd18236, %rd27810, %rd27813;
	add.s64 	%rd27816, %rd18235, %rd18234;
	setp.lt.u64 	%p4473, %rd27816, %rd18235;
	selp.u64 	%rd18237, 1, 0, %p4473;
	st.local.v2.u64 	[%rd41+16], {%rd27817, %rd27816};
	add.s64 	%rd27814, %rd18236, %rd18237;
	setp.eq.s64 	%p4474, %rd27814, 0;
	@%p4474 bra 	$L__BB0_2200;
	mov.b32 	%r4635, 4;
$L__BB0_2198:
	mul.wide.u32 	%rd18239, %r4635, 8;
	add.s64 	%rd18240, %rd41, %rd18239;
	ld.local.u64 	%rd18241, [%rd18240];
	add.s64 	%rd18242, %rd18241, %rd27814;
	setp.lt.u64 	%p4475, %rd18242, %rd18241;
	st.local.u64 	[%rd18240], %rd18242;
	add.s32 	%r4635, %r4635, 1;
	mov.b64 	%rd27814, 1;
	@%p4475 bra 	$L__BB0_2198;
	ld.local.u64 	%rd27818, [%rd41+8];
	ld.local.v2.u64 	{%rd27817, %rd27816}, [%rd41+16];
	ld.local.u64 	%rd27815, [%rd41+32];
$L__BB0_2200:
	mul.hi.u64 	%rd18243, %rd27811, %rd27810;
	mad.lo.s64 	%rd18244, %rd27811, %rd27810, %rd27818;
	setp.lt.u64 	%p4476, %rd18244, %rd27818;
	selp.u64 	%rd18245, 1, 0, %p4476;
	st.local.u64 	[%rd41+8], %rd18244;
	add.s64 	%rd18246, %rd18243, %rd18245;
	mul.hi.u64 	%rd18247, %rd27811, %rd27811;
	mad.lo.s64 	%rd18248, %rd27811, %rd27811, %rd27817;
	setp.lt.u64 	%p4477, %rd18248, %rd27817;
	selp.u64 	%rd18249, 1, 0, %p4477;
	add.s64 	%rd27822, %rd18248, %rd18246;
	setp.lt.u64 	%p4478, %rd27822, %rd18248;
	selp.u64 	%rd18250, 1, 0, %p4478;
	add.s64 	%rd18251, %rd18247, %rd18249;
	add.s64 	%rd18252, %rd18251, %rd18250;
	mul.hi.u64 	%rd18253, %rd27811, %rd27812;
	mad.lo.s64 	%rd18254, %rd27812, %rd27811, %rd27816;
	setp.lt.u64 	%p4479, %rd18254, %rd27816;
	selp.u64 	%rd18255, 1, 0, %p4479;
	add.s64 	%rd27821, %rd18254, %rd18252;
	setp.lt.u64 	%p4480, %rd27821, %rd18254;
	selp.u64 	%rd18256, 1, 0, %p4480;
	st.local.v2.u64 	[%rd41+16], {%rd27822, %rd27821};
	add.s64 	%rd18257, %rd18253, %rd18255;
	add.s64 	%rd18258, %rd18257, %rd18256;
	mul.hi.u64 	%rd18259, %rd27811, %rd27813;
	mad.lo.s64 	%rd18260, %rd27813, %rd27811, %rd27815;
	setp.lt.u64 	%p4481, %rd18260, %rd27815;
	selp.u64 	%rd18261, 1, 0, %p4481;
	add.s64 	%rd27820, %rd18260, %rd18258;
	setp.lt.u64 	%p4482, %rd27820, %rd18260;
	selp.u64 	%rd18262, 1, 0, %p4482;
	st.local.u64 	[%rd41+32], %rd27820;
	add.s64 	%rd18263, %rd18259, %rd18261;
	add.s64 	%rd27819, %rd18263, %rd18262;
	setp.eq.s64 	%p4483, %rd27819, 0;
	@%p4483 bra 	$L__BB0_2204;
	mov.b32 	%r4636, 5;
$L__BB0_2202:
	mul.wide.u32 	%rd18265, %r4636, 8;
	add.s64 	%rd18266, %rd41, %rd18265;
	ld.local.u64 	%rd18267, [%rd18266];
	add.s64 	%rd18268, %rd18267, %rd27819;
	setp.lt.u64 	%p4484, %rd18268, %rd18267;
	st.local.u64 	[%rd18266], %rd18268;
	add.s32 	%r4636, %r4636, 1;
	mov.b64 	%rd27819, 1;
	@%p4484 bra 	$L__BB0_2202;
	ld.local.v2.u64 	{%rd27822, %rd27821}, [%rd41+16];
	ld.local.u64 	%rd27820, [%rd41+32];
$L__BB0_2204:
	mul.hi.u64 	%rd18269, %rd27812, %rd27810;
	mad.lo.s64 	%rd18270, %rd27812, %rd27810, %rd27822;
	setp.lt.u64 	%p4485, %rd18270, %rd27822;
	selp.u64 	%rd18271, 1, 0, %p4485;
	add.s64 	%rd18272, %rd18269, %rd18271;
	mul.hi.u64 	%rd18273, %rd27812, %rd27811;
	mad.lo.s64 	%rd18274, %rd27812, %rd27811, %rd27821;
	setp.lt.u64 	%p4486, %rd18274, %rd27821;
	selp.u64 	%rd18275, 1, 0, %p4486;
	add.s64 	%rd27826, %rd18274, %rd18272;
	setp.lt.u64 	%p4487, %rd27826, %rd18274;
	selp.u64 	%rd18276, 1, 0, %p4487;
	st.local.v2.u64 	[%rd41+16], {%rd18270, %rd27826};
	add.s64 	%rd18277, %rd18273, %rd18275;
	add.s64 	%rd18278, %rd18277, %rd18276;
	mul.hi.u64 	%rd18279, %rd27812, %rd27812;
	mad.lo.s64 	%rd18280, %rd27812, %rd27812, %rd27820;
	setp.lt.u64 	%p4488, %rd18280, %rd27820;
	selp.u64 	%rd18281, 1, 0, %p4488;
	add.s64 	%rd27825, %rd18280, %rd18278;
	setp.lt.u64 	%p4489, %rd27825, %rd18280;
	selp.u64 	%rd18282, 1, 0, %p4489;
	add.s64 	%rd18283, %rd18279, %rd18281;
	add.s64 	%rd18284, %rd18283, %rd18282;
	mul.hi.u64 	%rd18285, %rd27812, %rd27813;
	ld.local.u64 	%rd18286, [%rd41+40];
	mad.lo.s64 	%rd18287, %rd27813, %rd27812, %rd18286;
	setp.lt.u64 	%p4490, %rd18287, %rd18286;
	selp.u64 	%rd18288, 1, 0, %p4490;
	add.s64 	%rd27824, %rd18287, %rd18284;
	setp.lt.u64 	%p4491, %rd27824, %rd18287;
	selp.u64 	%rd18289, 1, 0, %p4491;
	st.local.v2.u64 	[%rd41+32], {%rd27825, %rd27824};
	add.s64 	%rd18290, %rd18285, %rd18288;
	add.s64 	%rd27823, %rd18290, %rd18289;
	setp.eq.s64 	%p4492, %rd27823, 0;
	@%p4492 bra 	$L__BB0_2208;
	mov.b32 	%r4637, 6;
$L__BB0_2206:
	mul.wide.u32 	%rd18292, %r4637, 8;
	add.s64 	%rd18293, %rd41, %rd18292;
	ld.local.u64 	%rd18294, [%rd18293];
	add.s64 	%rd18295, %rd18294, %rd27823;
	setp.lt.u64 	%p4493, %rd18295, %rd18294;
	st.local.u64 	[%rd18293], %rd18295;
	add.s32 	%r4637, %r4637, 1;
	mov.b64 	%rd27823, 1;
	@%p4493 bra 	$L__BB0_2206;
	ld.local.u64 	%rd27826, [%rd41+24];
	ld.local.v2.u64 	{%rd27825, %rd27824}, [%rd41+32];
$L__BB0_2208:
	mul.hi.u64 	%rd18296, %rd27813, %rd27810;
	mad.lo.s64 	%rd27831, %rd27813, %rd27810, %rd27826;
	setp.lt.u64 	%p4494, %rd27831, %rd27826;
	selp.u64 	%rd18297, 1, 0, %p4494;
	st.local.u64 	[%rd41+24], %rd27831;
	add.s64 	%rd18298, %rd18296, %rd18297;
	mul.hi.u64 	%rd18299, %rd27813, %rd27811;
	mad.lo.s64 	%rd18300, %rd27813, %rd27811, %rd27825;
	setp.lt.u64 	%p4495, %rd18300, %rd27825;
	selp.u64 	%rd18301, 1, 0, %p4495;
	add.s64 	%rd27828, %rd18300, %rd18298;
	setp.lt.u64 	%p4496, %rd27828, %rd18300;
	selp.u64 	%rd18302, 1, 0, %p4496;
	add.s64 	%rd18303, %rd18299, %rd18301;
	add.s64 	%rd18304, %rd18303, %rd18302;
	mul.hi.u64 	%rd18305, %rd27813, %rd27812;
	mad.lo.s64 	%rd18306, %rd27813, %rd27812, %rd27824;
	setp.lt.u64 	%p4497, %rd18306, %rd27824;
	selp.u64 	%rd18307, 1, 0, %p4497;
	add.s64 	%rd18308, %rd18306, %rd18304;
	setp.lt.u64 	%p4498, %rd18308, %rd18306;
	selp.u64 	%rd18309, 1, 0, %p4498;
	st.local.v2.u64 	[%rd41+32], {%rd27828, %rd18308};
	add.s64 	%rd18310, %rd18305, %rd18307;
	add.s64 	%rd18311, %rd18310, %rd18309;
	mul.hi.u64 	%rd18312, %rd27813, %rd27813;
	ld.local.u64 	%rd18313, [%rd41+48];
	mad.lo.s64 	%rd18314, %rd27813, %rd27813, %rd18313;
	setp.lt.u64 	%p4499, %rd18314, %rd18313;
	selp.u64 	%rd18315, 1, 0, %p4499;
	add.s64 	%rd18316, %rd18314, %rd18311;
	setp.lt.u64 	%p4500, %rd18316, %rd18314;
	selp.u64 	%rd18317, 1, 0, %p4500;
	st.local.u64 	[%rd41+48], %rd18316;
	add.s64 	%rd18318, %rd18312, %rd18315;
	add.s64 	%rd27827, %rd18318, %rd18317;
	setp.eq.s64 	%p4501, %rd27827, 0;
	@%p4501 bra 	$L__BB0_2212;
	mov.b32 	%r4638, 7;
$L__BB0_2210:
	mul.wide.u32 	%rd18320, %r4638, 8;
	add.s64 	%rd18321, %rd41, %rd18320;
	ld.local.u64 	%rd18322, [%rd18321];
	add.s64 	%rd18323, %rd18322, %rd27827;
	setp.lt.u64 	%p4502, %rd18323, %rd18322;
	st.local.u64 	[%rd18321], %rd18323;
	add.s32 	%r4638, %r4638, 1;
	mov.b64 	%rd27827, 1;
	@%p4502 bra 	$L__BB0_2210;
	ld.local.u64 	%rd27831, [%rd41+24];
	ld.local.u64 	%rd27828, [%rd41+32];
$L__BB0_2212:
	ld.local.u64 	%rd18325, [%rd41+8];
	ld.local.u64 	%rd27830, [%rd41+16];
	shl.b64 	%rd18326, %rd27828, 32;
	shr.u64 	%rd18327, %rd27828, 32;
	add.s64 	%rd5479, %rd18225, %rd18326;
	setp.lt.u64 	%p4503, %rd5479, %rd18225;
	selp.u64 	%rd18329, 1, 0, %p4503;
	add.s64 	%rd18330, %rd18327, %rd18329;
	add.s64 	%rd5480, %rd18330, %rd18325;
	max.u64 	%rd18331, %rd18330, %rd18325;
	setp.gt.u64 	%p4504, %rd18331, %rd5480;
	mov.b64 	%rd27832, 0;
	@%p4504 bra 	$L__BB0_2231;
$L__BB0_2213:
	ld.local.u64 	%rd5484, [%rd41+40];
	shl.b64 	%rd18334, %rd5484, 32;
	shr.u64 	%rd18335, %rd5484, 32;
	add.s64 	%rd5485, %rd5480, %rd18334;
	setp.lt.u64 	%p4507, %rd5485, %rd5480;
	selp.u64 	%rd18336, 1, 0, %p4507;
	add.s64 	%rd18337, %rd18335, %rd18336;
	add.s64 	%rd5486, %rd18337, %rd27830;
	max.u64 	%rd18338, %rd18337, %rd27830;
	setp.le.u64 	%p4508, %rd18338, %rd5486;
	@%p4508 bra 	$L__BB0_2215;
	add.s64 	%rd27831, %rd27831, 1;
	setp.eq.s64 	%p4509, %rd27831, 0;
	selp.u64 	%rd18339, 1, 0, %p4509;
	add.s64 	%rd27832, %rd27832, %rd18339;
$L__BB0_2215:
	ld.local.v2.u64 	{%rd5491, %rd5492}, [%rd41+48];
	shl.b64 	%rd18340, %rd5491, 32;
	shr.u64 	%rd18341, %rd5491, 32;
	add.s64 	%rd27835, %rd5486, %rd18340;
	setp.lt.u64 	%p4510, %rd27835, %rd5486;
	selp.u64 	%rd18342, 1, 0, %p4510;
	add.s64 	%rd18343, %rd18341, %rd18342;
	add.s64 	%rd18344, %rd18343, %rd27831;
	max.u64 	%rd18345, %rd18343, %rd27831;
	setp.gt.u64 	%p4511, %rd18345, %rd18344;
	selp.u64 	%rd18346, 1, 0, %p4511;
	add.s64 	%rd18347, %rd27832, %rd18346;
	shl.b64 	%rd18348, %rd5492, 32;
	shr.u64 	%rd18349, %rd5492, 32;
	add.s64 	%rd27836, %rd18344, %rd18348;
	setp.lt.u64 	%p4512, %rd27836, %rd18344;
	selp.u64 	%rd18350, 1, 0, %p4512;
	add.s64 	%rd18351, %rd18347, %rd18349;
	add.s64 	%rd27837, %rd18351, %rd18350;
	mov.b64 	%rd18352, 977;
	mul.hi.u64 	%rd18353, %rd27828, %rd18352;
	mad.lo.s64 	%rd27842, %rd27828, 977, %rd5479;
	setp.lt.u64 	%p4513, %rd27842, %rd5479;
	selp.u64 	%rd18354, 1, 0, %p4513;
	add.s64 	%rd18355, %rd18353, %rd18354;
	add.s64 	%rd5497, %rd18355, %rd5485;
	max.u64 	%rd18356, %rd18355, %rd5485;
	setp.gt.u64 	%p4514, %rd18356, %rd5497;
	@%p4514 bra 	$L__BB0_2233;
$L__BB0_2216:
	mov.b64 	%rd18359, 977;
	mul.hi.u64 	%rd18360, %rd5484, %rd18359;
	mad.lo.s64 	%rd27851, %rd5484, 977, %rd5497;
	setp.lt.u64 	%p4517, %rd27851, %rd5497;
	selp.u64 	%rd18361, 1, 0, %p4517;
	add.s64 	%rd18362, %rd18360, %rd18361;
	add.s64 	%rd5505, %rd18362, %rd27835;
	max.u64 	%rd18363, %rd18362, %rd27835;
	setp.le.u64 	%p4518, %rd18363, %rd5505;
	@%p4518 bra 	$L__BB0_2218;
	add.s64 	%rd27836, %rd27836, 1;
	setp.eq.s64 	%p4519, %rd27836, 0;
	selp.u64 	%rd18364, 1, 0, %p4519;
	add.s64 	%rd27837, %rd27837, %rd18364;
$L__BB0_2218:
	mov.b64 	%rd18365, 977;
	mul.hi.u64 	%rd18366, %rd5491, %rd18365;
	mad.lo.s64 	%rd27844, %rd5491, 977, %rd5505;
	setp.lt.u64 	%p4520, %rd27844, %rd5505;
	selp.u64 	%rd18367, 1, 0, %p4520;
	add.s64 	%rd18368, %rd18366, %rd18367;
	add.s64 	%rd18369, %rd18368, %rd27836;
	max.u64 	%rd18370, %rd18368, %rd27836;
	setp.gt.u64 	%p4521, %rd18370, %rd18369;
	selp.u64 	%rd18371, 1, 0, %p4521;
	add.s64 	%rd18372, %rd27837, %rd18371;
	mul.hi.u64 	%rd18373, %rd5492, %rd18365;
	mad.lo.s64 	%rd27845, %rd5492, 977, %rd18369;
	setp.lt.u64 	%p4522, %rd27845, %rd18369;
	selp.u64 	%rd18374, 1, 0, %p4522;
	add.s64 	%rd18375, %rd18372, %rd18373;
	add.s64 	%rd5512, %rd18375, %rd18374;
	setp.eq.s64 	%p4523, %rd5512, 0;
	@%p4523 bra 	$L__BB0_2223;
	shl.b64 	%rd18376, %rd5512, 32;
	shr.u64 	%rd18377, %rd5512, 32;
	add.s64 	%rd5516, %rd27842, %rd18376;
	setp.lt.u64 	%p4524, %rd5516, %rd27842;
	selp.u64 	%rd18378, 1, 0, %p4524;
	add.s64 	%rd18379, %rd18377, %rd18378;
	add.s64 	%rd5517, %rd18379, %rd27851;
	max.u64 	%rd18380, %rd18379, %rd27851;
	setp.le.u64 	%p4525, %rd18380, %rd5517;
	@%p4525 bra 	$L__BB0_2221;
	add.s64 	%rd27844, %rd27844, 1;
	setp.eq.s64 	%p4526, %rd27844, 0;
	selp.u64 	%rd18381, 1, 0, %p4526;
	add.s64 	%rd27845, %rd27845, %rd18381;
$L__BB0_2221:
	mov.b64 	%rd18382, 977;
	mul.hi.u64 	%rd18383, %rd5512, %rd18382;
	mad.lo.s64 	%rd27842, %rd5512, 977, %rd5516;
	setp.lt.u64 	%p4527, %rd27842, %rd5516;
	selp.u64 	%rd18384, 1, 0, %p4527;
	add.s64 	%rd18385, %rd18383, %rd18384;
	add.s64 	%rd27851, %rd18385, %rd5517;
	max.u64 	%rd18386, %rd18385, %rd5517;
	setp.le.u64 	%p4528, %rd18386, %rd27851;
	@%p4528 bra 	$L__BB0_2223;
	add.s64 	%rd27844, %rd27844, 1;
	setp.eq.s64 	%p4529, %rd27844, 0;
	selp.u64 	%rd18387, 1, 0, %p4529;
	add.s64 	%rd27845, %rd27845, %rd18387;
$L__BB0_2223:
	setp.gt.u64 	%p4530, %rd27845, %rd4046;
	@%p4530 bra 	$L__BB0_2229;
	setp.lt.u64 	%p4531, %rd27845, %rd4046;
	mov.u64 	%rd27846, %rd27842;
	@%p4531 bra 	$L__BB0_2230;
	setp.gt.u64 	%p4532, %rd27844, %rd4047;
	@%p4532 bra 	$L__BB0_2229;
	setp.lt.u64 	%p4533, %rd27844, %rd4047;
	mov.u64 	%rd27846, %rd27842;
	@%p4533 bra 	$L__BB0_2230;
	setp.gt.u64 	%p4534, %rd27851, %rd4048;
	@%p4534 bra 	$L__BB0_2229;
	setp.lt.u64 	%p4535, %rd27851, %rd4048;
	setp.lt.u64 	%p4536, %rd27842, %rd4049;
	or.pred  	%p4537, %p4535, %p4536;
	mov.u64 	%rd27846, %rd27842;
	@%p4537 bra 	$L__BB0_2230;
$L__BB0_2229:
	sub.s64 	%rd27846, %rd27842, %rd4049;
	setp.lt.u64 	%p4538, %rd27842, %rd4049;
	selp.u64 	%rd18388, 1, 0, %p4538;
	sub.s64 	%rd18389, %rd27851, %rd4048;
	setp.lt.u64 	%p4539, %rd27851, %rd4048;
	selp.s64 	%rd18390, -1, 0, %p4538;
	add.s64 	%rd27851, %rd18389, %rd18390;
	setp.lt.u64 	%p4540, %rd18389, %rd18388;
	or.pred  	%p4541, %p4539, %p4540;
	selp.u64 	%rd18391, 1, 0, %p4541;
	sub.s64 	%rd18392, %rd27844, %rd4047;
	setp.lt.u64 	%p4542, %rd27844, %rd4047;
	selp.s64 	%rd18393, -1, 0, %p4541;
	add.s64 	%rd27844, %rd18392, %rd18393;
	setp.lt.u64 	%p4543, %rd18392, %rd18391;
	or.pred  	%p4544, %p4542, %p4543;
	selp.s64 	%rd18394, -1, 0, %p4544;
	sub.s64 	%rd18395, %rd27845, %rd4046;
	add.s64 	%rd27845, %rd18395, %rd18394;
$L__BB0_2230:
	setp.gt.u64 	%p4545, %rd27845, %rd4046;
	@%p4545 bra 	$L__BB0_2239;
	bra.uni 	$L__BB0_2240;
$L__BB0_2231:
	add.s64 	%rd27830, %rd27830, 1;
	setp.ne.s64 	%p4505, %rd27830, 0;
	@%p4505 bra 	$L__BB0_2213;
	add.s64 	%rd27831, %rd27831, 1;
	setp.eq.s64 	%p4506, %rd27831, 0;
	selp.u64 	%rd27832, 1, 0, %p4506;
	mov.b64 	%rd27830, 0;
	bra.uni 	$L__BB0_2213;
$L__BB0_2233:
	add.s64 	%rd27835, %rd27835, 1;
	setp.ne.s64 	%p4515, %rd27835, 0;
	@%p4515 bra 	$L__BB0_2216;
	add.s64 	%rd27836, %rd27836, 1;
	setp.eq.s64 	%p4516, %rd27836, 0;
	selp.u64 	%rd18358, 1, 0, %p4516;
	add.s64 	%rd27837, %rd27837, %rd18358;
	mov.b64 	%rd27835, 0;
	bra.uni 	$L__BB0_2216;
$L__BB0_2235:
	setp.gt.u64 	%p4547, %rd27844, %rd4047;
	@%p4547 bra 	$L__BB0_2239;
	setp.lt.u64 	%p4548, %rd27844, %rd4047;
	mov.u64 	%rd27850, %rd27846;
	@%p4548 bra 	$L__BB0_2241;
	setp.gt.u64 	%p4549, %rd27851, %rd4048;
	@%p4549 bra 	$L__BB0_2239;
	setp.lt.u64 	%p4550, %rd27851, %rd4048;
	setp.lt.u64 	%p4551, %rd27846, %rd4049;
	or.pred  	%p4552, %p4550, %p4551;
	mov.u64 	%rd27850, %rd27846;
	@%p4552 bra 	$L__BB0_2241;
$L__BB0_2239:
	sub.s64 	%rd27850, %rd27846, %rd4049;
	setp.lt.u64 	%p4553, %rd27846, %rd4049;
	selp.u64 	%rd18396, 1, 0, %p4553;
	sub.s64 	%rd18397, %rd27851, %rd4048;
	setp.lt.u64 	%p4554, %rd27851, %rd4048;
	selp.s64 	%rd18398, -1, 0, %p4553;
	add.s64 	%rd27851, %rd18397, %rd18398;
	setp.lt.u64 	%p4555, %rd18397, %rd18396;
	or.pred  	%p4556, %p4554, %p4555;
	selp.u64 	%rd18399, 1, 0, %p4556;
	sub.s64 	%rd18400, %rd27844, %rd4047;
	setp.lt.u64 	%p4557, %rd27844, %rd4047;
	selp.s64 	%rd18401, -1, 0, %p4556;
	add.s64 	%rd27844, %rd18400, %rd18401;
	setp.lt.u64 	%p4558, %rd18400, %rd18399;
	or.pred  	%p4559, %p4557, %p4558;
	selp.s64 	%rd18402, -1, 0, %p4559;
	sub.s64 	%rd18403, %rd27845, %rd4046;
	add.s64 	%rd27845, %rd18403, %rd18402;
	bra.uni 	$L__BB0_2241;
$L__BB0_2240:
	setp.lt.u64 	%p4546, %rd27845, %rd4046;
	mov.u64 	%rd27850, %rd27846;
	@%p4546 bra 	$L__BB0_2241;
	bra.uni 	$L__BB0_2235;
$L__BB0_2241:
	mov.b64 	{%r1605, %r1606}, %rd27805;
	mov.b64 	{%r1607, %r1608}, %rd27804;
	shf.l.wrap.b32 	%r1609, %r1608, %r1605, 1;
	shf.l.wrap.b32 	%r1610, %r1605, %r1606, 1;
	mov.b64 	%rd27857, {%r1609, %r1610};
	setp.gt.u64 	%p4560, %rd27857, %rd4046;
	@%p4560 bra 	$L__BB0_2247;
	mov.b64 	{%r1613, %r1614}, %rd27803;
	shf.l.wrap.b32 	%r1615, %r1614, %r1607, 1;
	shf.l.wrap.b32 	%r1616, %r1607, %r1608, 1;
	mov.b64 	%rd27856, {%r1615, %r1616};
	mov.b64 	{%r1617, %r1618}, %rd27802;
	shf.l.wrap.b32 	%r1619, %r1618, %r1613, 1;
	shf.l.wrap.b32 	%r1620, %r1613, %r1614, 1;
	mov.b64 	%rd27855, {%r1619, %r1620};
	shl.b64 	%rd27854, %rd27802, 1;
	setp.lt.u64 	%p4561, %rd27857, %rd4046;
	@%p4561 bra 	$L__BB0_2248;
	mov.b64 	%rd27856, {%r1615, %r1616};
	setp.gt.u64 	%p4562, %rd27856, %rd4047;
	@%p4562 bra 	$L__BB0_2247;
	setp.lt.u64 	%p4563, %rd27856, %rd4047;
	@%p4563 bra 	$L__BB0_2248;
	mov.b64 	%rd27855, {%r1619, %r1620};
	setp.gt.u64 	%p4564, %rd27855, %rd4048;
	@%p4564 bra 	$L__BB0_2247;
	setp.lt.u64 	%p4565, %rd27855, %rd4048;
	shl.b64 	%rd27854, %rd27802, 1;
	setp.lt.u64 	%p4566, %rd27854, %rd4049;
	or.pred  	%p4567, %p4565, %p4566;
	@%p4567 bra 	$L__BB0_2248;
$L__BB0_2247:
	shl.b64 	%rd18406, %rd27802, 1;
	sub.s64 	%rd27854, %rd18406, %rd4049;
	setp.lt.u64 	%p4568, %rd18406, %rd4049;
	selp.u64 	%rd18407, 1, 0, %p4568;
	mov.b64 	{%r1653, %r1654}, %rd27802;
	mov.b64 	{%r1655, %r1656}, %rd27803;
	shf.l.wrap.b32 	%r1657, %r1654, %r1655, 1;
	shf.l.wrap.b32 	%r1658, %r1655, %r1656, 1;
	mov.b64 	%rd18408, {%r1657, %r1658};
	sub.s64 	%rd18409, %rd18408, %rd4048;
	setp.lt.u64 	%p4569, %rd18408, %rd4048;
	selp.s64 	%rd18410, -1, 0, %p4568;
	add.s64 	%rd27855, %rd18409, %rd18410;
	setp.lt.u64 	%p4570, %rd18409, %rd18407;
	or.pred  	%p4571, %p4569, %p4570;
	selp.u64 	%rd18411, 1, 0, %p4571;
	shf.l.wrap.b32 	%r1661, %r1656, %r1607, 1;
	shf.l.wrap.b32 	%r1662, %r1607, %r1608, 1;
	mov.b64 	%rd18412, {%r1661, %r1662};
	sub.s64 	%rd18413, %rd18412, %rd4047;
	setp.lt.u64 	%p4572, %rd18412, %rd4047;
	selp.s64 	%rd18414, -1, 0, %p4571;
	add.s64 	%rd27856, %rd18413, %rd18414;
	setp.lt.u64 	%p4573, %rd18413, %rd18411;
	or.pred  	%p4574, %p4572, %p4573;
	selp.s64 	%rd18415, -1, 0, %p4574;
	sub.s64 	%rd18416, %rd27857, %rd4046;
	add.s64 	%rd27857, %rd18416, %rd18415;
$L__BB0_2248:
	setp.gt.u64 	%p4575, %rd27845, %rd27857;
	@%p4575 bra 	$L__BB0_2254;
	setp.lt.u64 	%p4576, %rd27845, %rd27857;
	@%p4576 bra 	$L__BB0_2255;
	setp.gt.u64 	%p4577, %rd27844, %rd27856;
	@%p4577 bra 	$L__BB0_2254;
	setp.lt.u64 	%p4578, %rd27844, %rd27856;
	@%p4578 bra 	$L__BB0_2255;
	setp.gt.u64 	%p4579, %rd27851, %rd27855;
	@%p4579 bra 	$L__BB0_2254;
	setp.lt.u64 	%p4580, %rd27851, %rd27855;
	setp.lt.u64 	%p4581, %rd27850, %rd27854;
	or.pred  	%p4582, %p4580, %p4581;
	@%p4582 bra 	$L__BB0_2255;
$L__BB0_2254:
	setp.lt.u64 	%p4597, %rd27850, %rd27854;
	selp.u64 	%rd18434, 1, 0, %p4597;
	sub.s64 	%rd18435, %rd27851, %rd27855;
	setp.lt.u64 	%p4598, %rd27851, %rd27855;
	selp.s64 	%rd18436, -1, 0, %p4597;
	add.s64 	%rd28320, %rd18435, %rd18436;
	setp.lt.u64 	%p4599, %rd18435, %rd18434;
	or.pred  	%p4600, %p4598, %p4599;
	selp.u64 	%rd18437, 1, 0, %p4600;
	sub.s64 	%rd18438, %rd27844, %rd27856;
	setp.lt.u64 	%p4601, %rd27844, %rd27856;
	selp.s64 	%rd18439, -1, 0, %p4600;
	add.s64 	%rd28319, %rd18438, %rd18439;
	setp.lt.u64 	%p4602, %rd18438, %rd18437;
	or.pred  	%p4603, %p4601, %p4602;
	selp.s64 	%rd18440, -1, 0, %p4603;
	sub.s64 	%rd18441, %rd27845, %rd27857;
	add.s64 	%rd28318, %rd18441, %rd18440;
	bra.uni 	$L__BB0_2256;
$L__BB0_2255:
	add.s64 	%rd27850, %rd4049, %rd27850;
	setp.lt.u64 	%p4583, %rd27850, %rd4049;
	selp.u64 	%rd18417, 1, 0, %p4583;
	add.s64 	%rd18418, %rd4048, %rd27851;
	setp.lt.u64 	%p4584, %rd18418, %rd4048;
	add.s64 	%rd18419, %rd18418, %rd18417;
	setp.lt.u64 	%p4585, %rd18419, %rd18418;
	or.pred  	%p4586, %p4584, %p4585;
	selp.u64 	%rd18420, 1, 0, %p4586;
	add.s64 	%rd18421, %rd4047, %rd27844;
	setp.lt.u64 	%p4587, %rd18421, %rd4047;
	add.s64 	%rd18422, %rd18421, %rd18420;
	setp.lt.u64 	%p4588, %rd18422, %rd18421;
	or.pred  	%p4589, %p4587, %p4588;
	selp.u64 	%rd18423, 1, 0, %p4589;
	add.s64 	%rd18424, %rd4046, %rd27845;
	add.s64 	%rd18425, %rd18424, %rd18423;
	setp.lt.u64 	%p4590, %rd27850, %rd27854;
	selp.u64 	%rd18426, 1, 0, %p4590;
	sub.s64 	%rd18427, %rd18419, %rd27855;
	setp.lt.u64 	%p4591, %rd18419, %rd27855;
	selp.s64 	%rd18428, -1, 0, %p4590;
	add.s64 	%rd28320, %rd18427, %rd18428;
	setp.lt.u64 	%p4592, %rd18427, %rd18426;
	or.pred  	%p4593, %p4591, %p4592;
	selp.u64 	%rd18429, 1, 0, %p4593;
	sub.s64 	%rd18430, %rd18422, %rd27856;
	setp.lt.u64 	%p4594, %rd18422, %rd27856;
	selp.s64 	%rd18431, -1, 0, %p4593;
	add.s64 	%rd28319, %rd18430, %rd18431;
	setp.lt.u64 	%p4595, %rd18430, %rd18429;
	or.pred  	%p4596, %p4594, %p4595;
	selp.s64 	%rd18432, -1, 0, %p4596;
	sub.s64 	%rd18433, %rd18425, %rd27857;
	add.s64 	%rd28318, %rd18433, %rd18432;
$L__BB0_2256:
	sub.s64 	%rd28321, %rd27850, %rd27854;
	setp.gt.u64 	%p4604, %rd27805, %rd28318;
	@%p4604 bra 	$L__BB0_2262;
	setp.lt.u64 	%p4605, %rd27805, %rd28318;
	@%p4605 bra 	$L__BB0_2263;
	setp.gt.u64 	%p4606, %rd27804, %rd28319;
	@%p4606 bra 	$L__BB0_2262;
	setp.lt.u64 	%p4607, %rd27804, %rd28319;
	@%p4607 bra 	$L__BB0_2263;
	setp.gt.u64 	%p4608, %rd27803, %rd28320;
	@%p4608 bra 	$L__BB0_2262;
	setp.lt.u64 	%p4609, %rd27803, %rd28320;
	setp.lt.u64 	%p4610, %rd27802, %rd28321;
	or.pred  	%p4611, %p4609, %p4610;
	@%p4611 bra 	$L__BB0_2263;
$L__BB0_2262:
	setp.lt.u64 	%p4626, %rd27802, %rd28321;
	selp.u64 	%rd18459, 1, 0, %p4626;
	sub.s64 	%rd18460, %rd27803, %rd28320;
	setp.lt.u64 	%p4627, %rd27803, %rd28320;
	selp.s64 	%rd18461, -1, 0, %p4626;
	add.s64 	%rd27863, %rd18460, %rd18461;
	setp.lt.u64 	%p4628, %rd18460, %rd18459;
	or.pred  	%p4629, %p4627, %p4628;
	selp.u64 	%rd18462, 1, 0, %p4629;
	sub.s64 	%rd18463, %rd27804, %rd28319;
	setp.lt.u64 	%p4630, %rd27804, %rd28319;
	selp.s64 	%rd18464, -1, 0, %p4629;
	add.s64 	%rd27864, %rd18463, %rd18464;
	setp.lt.u64 	%p4631, %rd18463, %rd18462;
	or.pred  	%p4632, %p4630, %p4631;
	selp.s64 	%rd18465, -1, 0, %p4632;
	sub.s64 	%rd18466, %rd27805, %rd28318;
	add.s64 	%rd27865, %rd18466, %rd18465;
	bra.uni 	$L__BB0_2264;
$L__BB0_2263:
	add.s64 	%rd27802, %rd4049, %rd27802;
	setp.lt.u64 	%p4612, %rd27802, %rd4049;
	selp.u64 	%rd18442, 1, 0, %p4612;
	add.s64 	%rd18443, %rd4048, %rd27803;
	setp.lt.u64 	%p4613, %rd18443, %rd4048;
	add.s64 	%rd18444, %rd18443, %rd18442;
	setp.lt.u64 	%p4614, %rd18444, %rd18443;
	or.pred  	%p4615, %p4613, %p4614;
	selp.u64 	%rd18445, 1, 0, %p4615;
	add.s64 	%rd18446, %rd4047, %rd27804;
	setp.lt.u64 	%p4616, %rd18446, %rd4047;
	add.s64 	%rd18447, %rd18446, %rd18445;
	setp.lt.u64 	%p4617, %rd18447, %rd18446;
	or.pred  	%p4618, %p4616, %p4617;
	selp.u64 	%rd18448, 1, 0, %p4618;
	add.s64 	%rd18449, %rd4046, %rd27805;
	add.s64 	%rd18450, %rd18449, %rd18448;
	setp.lt.u64 	%p4619, %rd27802, %rd28321;
	selp.u64 	%rd18451, 1, 0, %p4619;
	sub.s64 	%rd18452, %rd18444, %rd28320;
	setp.lt.u64 	%p4620, %rd18444, %rd28320;
	selp.s64 	%rd18453, -1, 0, %p4619;
	add.s64 	%rd27863, %rd18452, %rd18453;
	setp.lt.u64 	%p4621, %rd18452, %rd18451;
	or.pred  	%p4622, %p4620, %p4621;
	selp.u64 	%rd18454, 1, 0, %p4622;
	sub.s64 	%rd18455, %rd18447, %rd28319;
	setp.lt.u64 	%p4623, %rd18447, %rd28319;
	selp.s64 	%rd18456, -1, 0, %p4622;
	add.s64 	%rd27864, %rd18455, %rd18456;
	setp.lt.u64 	%p4624, %rd18455, %rd18454;
	or.pred  	%p4625, %p4623, %p4624;
	selp.s64 	%rd18457, -1, 0, %p4625;
	sub.s64 	%rd18458, %rd18450, %rd28318;
	add.s64 	%rd27865, %rd18458, %rd18457;
$L__BB0_2264:
	sub.s64 	%rd5587, %rd27802, %rd28321;
	mov.b64 	%rd27867, 0;
	st.local.v2.u64 	[%rd40+32], {%rd27867, %rd27867};
	st.local.v2.u64 	[%rd40+48], {%rd27867, %rd27867};
	mul.lo.s64 	%rd5588, %rd5587, %rd27810;
	mul.hi.u64 	%rd18468, %rd27810, %rd5587;
	mul.lo.s64 	%rd18469, %rd27863, %rd27810;
	mul.hi.u64 	%rd18470, %rd27810, %rd27863;
	add.s64 	%rd27870, %rd18469, %rd18468;
	setp.lt.u64 	%p4633, %rd27870, %rd18469;
	selp.u64 	%rd18471, 1, 0, %p4633;
	st.local.v2.u64 	[%rd40], {%rd5588, %rd27870};
	add.s64 	%rd18472, %rd18470, %rd18471;
	mul.lo.s64 	%rd18473, %rd27864, %rd27810;
	mul.hi.u64 	%rd18474, %rd27810, %rd27864;
	add.s64 	%rd27869, %rd18473, %rd18472;
	setp.lt.u64 	%p4634, %rd27869, %rd18473;
	selp.u64 	%rd18475, 1, 0, %p4634;
	add.s64 	%rd18476, %rd18474, %rd18475;
	mul.lo.s64 	%rd18477, %rd27865, %rd27810;
	mul.hi.u64 	%rd18478, %rd27810, %rd27865;
	add.s64 	%rd27868, %rd18477, %rd18476;
	setp.lt.u64 	%p4635, %rd27868, %rd18477;
	selp.u64 	%rd18479, 1, 0, %p4635;
	st.local.v2.u64 	[%rd40+16], {%rd27869, %rd27868};
	add.s64 	%rd27866, %rd18478, %rd18479;
	setp.eq.s64 	%p4636, %rd27866, 0;
	@%p4636 bra 	$L__BB0_2268;
	mov.b32 	%r4639, 4;
$L__BB0_2266:
	mul.wide.u32 	%rd18481, %r4639, 8;
	add.s64 	%rd18482, %rd40, %rd18481;
	ld.local.u64 	%rd18483, [%rd18482];
	add.s64 	%rd18484, %rd18483, %rd27866;
	setp.lt.u64 	%p4637, %rd18484, %rd18483;
	st.local.u64 	[%rd18482], %rd18484;
	add.s32 	%r4639, %r4639, 1;
	mov.b64 	%rd27866, 1;
	@%p4637 bra 	$L__BB0_2266;
	ld.local.u64 	%rd27870, [%rd40+8];
	ld.local.v2.u64 	{%rd27869, %rd27868}, [%rd40+16];
	ld.local.u64 	%rd27867, [%rd40+32];
$L__BB0_2268:
	mul.hi.u64 	%rd18485, %rd27811, %rd5587;
	mad.lo.s64 	%rd18486, %rd5587, %rd27811, %rd27870;
	setp.lt.u64 	%p4638, %rd18486, %rd27870;
	selp.u64 	%rd18487, 1, 0, %p4638;
	st.local.u64 	[%rd40+8], %rd18486;
	add.s64 	%rd18488, %rd18485, %rd18487;
	mul.hi.u64 	%rd18489, %rd27811, %rd27863;
	mad.lo.s64 	%rd18490, %rd27863, %rd27811, %rd27869;
	setp.lt.u64 	%p4639, %rd18490, %rd27869;
	selp.u64 	%rd18491, 1, 0, %p4639;
	add.s64 	%rd27874, %rd18490, %rd18488;
	setp.lt.u64 	%p4640, %rd27874, %rd18490;
	selp.u64 	%rd18492, 1, 0, %p4640;
	add.s64 	%rd18493, %rd18489, %rd18491;
	add.s64 	%rd18494, %rd18493, %rd18492;
	mul.hi.u64 	%rd18495, %rd27811, %rd27864;
	mad.lo.s64 	%rd18496, %rd27864, %rd27811, %rd27868;
	setp.lt.u64 	%p4641, %rd18496, %rd27868;
	selp.u64 	%rd18497, 1, 0, %p4641;
	add.s64 	%rd27873, %rd18496, %rd18494;
	setp.lt.u64 	%p4642, %rd27873, %rd18496;
	selp.u64 	%rd18498, 1, 0, %p4642;
	st.local.v2.u64 	[%rd40+16], {%rd27874, %rd27873};
	add.s64 	%rd18499, %rd18495, %rd18497;
	add.s64 	%rd18500, %rd18499, %rd18498;
	mul.hi.u64 	%rd18501, %rd27811, %rd27865;
	mad.lo.s64 	%rd18502, %rd27865, %rd27811, %rd27867;
	setp.lt.u64 	%p4643, %rd18502, %rd27867;
	selp.u64 	%rd18503, 1, 0, %p4643;
	add.s64 	%rd27872, %rd18502, %rd18500;
	setp.lt.u64 	%p4644, %rd27872, %rd18502;
	selp.u64 	%rd18504, 1, 0, %p4644;
	st.local.u64 	[%rd40+32], %rd27872;
	add.s64 	%rd18505, %rd18501, %rd18503;
	add.s64 	%rd27871, %rd18505, %rd18504;
	setp.eq.s64 	%p4645, %rd27871, 0;
	@%p4645 bra 	$L__BB0_2272;
	mov.b32 	%r4640, 5;
$L__BB0_2270:
	mul.wide.u32 	%rd18507, %r4640, 8;
	add.s64 	%rd18508, %rd40, %rd18507;
	ld.local.u64 	%rd18509, [%rd18508];
	add.s64 	%rd18510, %rd18509, %rd27871;
	setp.lt.u64 	%p4646, %rd18510, %rd18509;
	st.local.u64 	[%rd18508], %rd18510;
	add.s32 	%r4640, %r4640, 1;
	mov.b64 	%rd27871, 1;
	@%p4646 bra 	$L__BB0_2270;
	ld.local.v2.u64 	{%rd27874, %rd27873}, [%rd40+16];
	ld.local.u64 	%rd27872, [%rd40+32];
$L__BB0_2272:
	mul.hi.u64 	%rd18511, %rd27812, %rd5587;
	mad.lo.s64 	%rd18512, %rd5587, %rd27812, %rd27874;
	setp.lt.u64 	%p4647, %rd18512, %rd27874;
	selp.u64 	%rd18513, 1, 0, %p4647;
	add.s64 	%rd18514, %rd18511, %rd18513;
	mul.hi.u64 	%rd18515, %rd27812, %rd27863;
	mad.lo.s64 	%rd18516, %rd27863, %rd27812, %rd27873;
	setp.lt.u64 	%p4648, %rd18516, %rd27873;
	selp.u64 	%rd18517, 1, 0, %p4648;
	add.s64 	%rd27878, %rd18516, %rd18514;
	setp.lt.u64 	%p4649, %rd27878, %rd18516;
	selp.u64 	%rd18518, 1, 0, %p4649;
	st.local.v2.u64 	[%rd40+16], {%rd18512, %rd27878};
	add.s64 	%rd18519, %rd18515, %rd18517;
	add.s64 	%rd18520, %rd18519, %rd18518;
	mul.hi.u64 	%rd18521, %rd27812, %rd27864;
	mad.lo.s64 	%rd18522, %rd27864, %rd27812, %rd27872;
	setp.lt.u64 	%p4650, %rd18522, %rd27872;
	selp.u64 	%rd18523, 1, 0, %p4650;
	add.s64 	%rd27877, %rd18522, %rd18520;
	setp.lt.u64 	%p4651, %rd27877, %rd18522;
	selp.u64 	%rd18524, 1, 0, %p4651;
	add.s64 	%rd18525, %rd18521, %rd18523;
	add.s64 	%rd18526, %rd18525, %rd18524;
	mul.hi.u64 	%rd18527, %rd27812, %rd27865;
	ld.local.u64 	%rd18528, [%rd40+40];
	mad.lo.s64 	%rd18529, %rd27865, %rd27812, %rd18528;
	setp.lt.u64 	%p4652, %rd18529, %rd18528;
	selp.u64 	%rd18530, 1, 0, %p4652;
	add.s64 	%rd27876, %rd18529, %rd18526;
	setp.lt.u64 	%p4653, %rd27876, %rd18529;
	selp.u64 	%rd18531, 1, 0, %p4653;
	st.local.v2.u64 	[%rd40+32], {%rd27877, %rd27876};
	add.s64 	%rd18532, %rd18527, %rd18530;
	add.s64 	%rd27875, %rd18532, %rd18531;
	setp.eq.s64 	%p4654, %rd27875, 0;
	@%p4654 bra 	$L__BB0_2276;
	mov.b32 	%r4641, 6;
$L__BB0_2274:
	mul.wide.u32 	%rd18534, %r4641, 8;
	add.s64 	%rd18535, %rd40, %rd18534;
	ld.local.u64 	%rd18536, [%rd18535];
	add.s64 	%rd18537, %rd18536, %rd27875;
	setp.lt.u64 	%p4655, %rd18537, %rd18536;
	st.local.u64 	[%rd18535], %rd18537;
	add.s32 	%r4641, %r4641, 1;
	mov.b64 	%rd27875, 1;
	@%p4655 bra 	$L__BB0_2274;
	ld.local.u64 	%rd27878, [%rd40+24];
	ld.local.v2.u64 	{%rd27877, %rd27876}, [%rd40+32];
$L__BB0_2276:
	mul.hi.u64 	%rd18538, %rd27813, %rd5587;
	mad.lo.s64 	%rd27883, %rd5587, %rd27813, %rd27878;
	setp.lt.u64 	%p4656, %rd27883, %rd27878;
	selp.u64 	%rd18539, 1, 0, %p4656;
	st.local.u64 	[%rd40+24], %rd27883;
	add.s64 	%rd18540, %rd18538, %rd18539;
	mul.hi.u64 	%rd18541, %rd27813, %rd27863;
	mad.lo.s64 	%rd18542, %rd27863, %rd27813, %rd27877;
	setp.lt.u64 	%p4657, %rd18542, %rd27877;
	selp.u64 	%rd18543, 1, 0, %p4657;
	add.s64 	%rd27880, %rd18542, %rd18540;
	setp.lt.u64 	%p4658, %rd27880, %rd18542;
	selp.u64 	%rd18544, 1, 0, %p4658;
	add.s64 	%rd18545, %rd18541, %rd18543;
	add.s64 	%rd18546, %rd18545, %rd18544;
	mul.hi.u64 	%rd18547, %rd27813, %rd27864;
	mad.lo.s64 	%rd18548, %rd27864, %rd27813, %rd27876;
	setp.lt.u64 	%p4659, %rd18548, %rd27876;
	selp.u64 	%rd18549, 1, 0, %p4659;
	add.s64 	%rd18550, %rd18548, %rd18546;
	setp.lt.u64 	%p4660, %rd18550, %rd18548;
	selp.u64 	%rd18551, 1, 0, %p4660;
	st.local.v2.u64 	[%rd40+32], {%rd27880, %rd18550};
	add.s64 	%rd18552, %rd18547, %rd18549;
	add.s64 	%rd18553, %rd18552, %rd18551;
	mul.hi.u64 	%rd18554, %rd27813, %rd27865;
	ld.local.u64 	%rd18555, [%rd40+48];
	mad.lo.s64 	%rd18556, %rd27865, %rd27813, %rd18555;
	setp.lt.u64 	%p4661, %rd18556, %rd18555;
	selp.u64 	%rd18557, 1, 0, %p4661;
	add.s64 	%rd18558, %rd18556, %rd18553;
	setp.lt.u64 	%p4662, %rd18558, %rd18556;
	selp.u64 	%rd18559, 1, 0, %p4662;
	st.local.u64 	[%rd40+48], %rd18558;
	add.s64 	%rd18560, %rd18554, %rd18557;
	add.s64 	%rd27879, %rd18560, %rd18559;
	setp.eq.s64 	%p4663, %rd27879, 0;
	@%p4663 bra 	$L__BB0_2280;
	mov.b32 	%r4642, 7;
$L__BB0_2278:
	mul.wide.u32 	%rd18562, %r4642, 8;
	add.s64 	%rd18563, %rd40, %rd18562;
	ld.local.u64 	%rd18564, [%rd18563];
	add.s64 	%rd18565, %rd18564, %rd27879;
	setp.lt.u64 	%p4664, %rd18565, %rd18564;
	st.local.u64 	[%rd18563], %rd18565;
	add.s32 	%r4642, %r4642, 1;
	mov.b64 	%rd27879, 1;
	@%p4664 bra 	$L__BB0_2278;
	ld.local.u64 	%rd27883, [%rd40+24];
	ld.local.u64 	%rd27880, [%rd40+32];
$L__BB0_2280:
	ld.local.u64 	%rd18567, [%rd40+8];
	ld.local.u64 	%rd27882, [%rd40+16];
	shl.b64 	%rd18568, %rd27880, 32;
	shr.u64 	%rd18569, %rd27880, 32;
	add.s64 	%rd5633, %rd5588, %rd18568;
	setp.lt.u64 	%p4665, %rd5633, %rd5588;
	selp.u64 	%rd18570, 1, 0, %p4665;
	add.s64 	%rd18571, %rd18569, %rd18570;
	add.s64 	%rd5634, %rd18571, %rd18567;
	max.u64 	%rd18572, %rd18571, %rd18567;
	setp.gt.u64 	%p4666, %rd18572, %rd5634;
	mov.b64 	%rd27884, 0;
	@%p4666 bra 	$L__BB0_2299;
$L__BB0_2281:
	ld.local.u64 	%rd5638, [%rd40+40];
	shl.b64 	%rd18575, %rd5638, 32;
	shr.u64 	%rd18576, %rd5638, 32;
	add.s64 	%rd5639, %rd5634, %rd18575;
	setp.lt.u64 	%p4669, %rd5639, %rd5634;
	selp.u64 	%rd18577, 1, 0, %p4669;
	add.s64 	%rd18578, %rd18576, %rd18577;
	add.s64 	%rd5640, %rd18578, %rd27882;
	max.u64 	%rd18579, %rd18578, %rd27882;
	setp.le.u64 	%p4670, %rd18579, %rd5640;
	@%p4670 bra 	$L__BB0_2283;
	add.s64 	%rd27883, %rd27883, 1;
	setp.eq.s64 	%p4671, %rd27883, 0;
	selp.u64 	%rd18580, 1, 0, %p4671;
	add.s64 	%rd27884, %rd27884, %rd18580;
$L__BB0_2283:
	ld.local.v2.u64 	{%rd5645, %rd5646}, [%rd40+48];
	shl.b64 	%rd18581, %rd5645, 32;
	shr.u64 	%rd18582, %rd5645, 32;
	add.s64 	%rd27887, %rd5640, %rd18581;
	setp.lt.u64 	%p4672, %rd27887, %rd5640;
	selp.u64 	%rd18583, 1, 0, %p4672;
	add.s64 	%rd18584, %rd18582, %rd18583;
	add.s64 	%rd18585, %rd18584, %rd27883;
	max.u64 	%rd18586, %rd18584, %rd27883;
	setp.gt.u64 	%p4673, %rd18586, %rd18585;
	selp.u64 	%rd18587, 1, 0, %p4673;
	add.s64 	%rd18588, %rd27884, %rd18587;
	shl.b64 	%rd18589, %rd5646, 32;
	shr.u64 	%rd18590, %rd5646, 32;
	add.s64 	%rd27888, %rd18585, %rd18589;
	setp.lt.u64 	%p4674, %rd27888, %rd18585;
	selp.u64 	%rd18591, 1, 0, %p4674;
	add.s64 	%rd18592, %rd18588, %rd18590;
	add.s64 	%rd27889, %rd18592, %rd18591;
	mov.b64 	%rd18593, 977;
	mul.hi.u64 	%rd18594, %rd27880, %rd18593;
	mad.lo.s64 	%rd27894, %rd27880, 977, %rd5633;
	setp.lt.u64 	%p4675, %rd27894, %rd5633;
	selp.u64 	%rd18595, 1, 0, %p4675;
	add.s64 	%rd18596, %rd18594, %rd18595;
	add.s64 	%rd5651, %rd18596, %rd5639;
	max.u64 	%rd18597, %rd18596, %rd5639;
	setp.gt.u64 	%p4676, %rd18597, %rd5651;
	@%p4676 bra 	$L__BB0_2301;
$L__BB0_2284:
	mov.b64 	%rd18600, 977;
	mul.hi.u64 	%rd18601, %rd5638, %rd18600;
	mad.lo.s64 	%rd27903, %rd5638, 977, %rd5651;
	setp.lt.u64 	%p4679, %rd27903, %rd5651;
	selp.u64 	%rd18602, 1, 0, %p4679;
	add.s64 	%rd18603, %rd18601, %rd18602;
	add.s64 	%rd5659, %rd18603, %rd27887;
	max.u64 	%rd18604, %rd18603, %rd27887;
	setp.le.u64 	%p4680, %rd18604, %rd5659;
	@%p4680 bra 	$L__BB0_2286;
	add.s64 	%rd27888, %rd27888, 1;
	setp.eq.s64 	%p4681, %rd27888, 0;
	selp.u64 	%rd18605, 1, 0, %p4681;
	add.s64 	%rd27889, %rd27889, %rd18605;
$L__BB0_2286:
	mov.b64 	%rd18606, 977;
	mul.hi.u64 	%rd18607, %rd5645, %rd18606;
	mad.lo.s64 	%rd27896, %rd5645, 977, %rd5659;
	setp.lt.u64 	%p4682, %rd27896, %rd5659;
	selp.u64 	%rd18608, 1, 0, %p4682;
	add.s64 	%rd18609, %rd18607, %rd18608;
	add.s64 	%rd18610, %rd18609, %rd27888;
	max.u64 	%rd18611, %rd18609, %rd27888;
	setp.gt.u64 	%p4683, %rd18611, %rd18610;
	selp.u64 	%rd18612, 1, 0, %p4683;
	add.s64 	%rd18613, %rd27889, %rd18612;
	mul.hi.u64 	%rd18614, %rd5646, %rd18606;
	mad.lo.s64 	%rd27897, %rd5646, 977, %rd18610;
	setp.lt.u64 	%p4684, %rd27897, %rd18610;
	selp.u64 	%rd18615, 1, 0, %p4684;
	add.s64 	%rd18616, %rd18613, %rd18614;
	add.s64 	%rd5666, %rd18616, %rd18615;
	setp.eq.s64 	%p4685, %rd5666, 0;
	@%p4685 bra 	$L__BB0_2291;
	shl.b64 	%rd18617, %rd5666, 32;
	shr.u64 	%rd18618, %rd5666, 32;
	add.s64 	%rd5670, %rd27894, %rd18617;
	setp.lt.u64 	%p4686, %rd5670, %rd27894;
	selp.u64 	%rd18619, 1, 0, %p4686;
	add.s64 	%rd18620, %rd18618, %rd18619;
	add.s64 	%rd5671, %rd18620, %rd27903;
	max.u64 	%rd18621, %rd18620, %rd27903;
	setp.le.u64 	%p4687, %rd18621, %rd5671;
	@%p4687 bra 	$L__BB0_2289;
	add.s64 	%rd27896, %rd27896, 1;
	setp.eq.s64 	%p4688, %rd27896, 0;
	selp.u64 	%rd18622, 1, 0, %p4688;
	add.s64 	%rd27897, %rd27897, %rd18622;
$L__BB0_2289:
	mov.b64 	%rd18623, 977;
	mul.hi.u64 	%rd18624, %rd5666, %rd18623;
	mad.lo.s64 	%rd27894, %rd5666, 977, %rd5670;
	setp.lt.u64 	%p4689, %rd27894, %rd5670;
	selp.u64 	%rd18625, 1, 0, %p4689;
	add.s64 	%rd18626, %rd18624, %rd18625;
	add.s64 	%rd27903, %rd18626, %rd5671;
	max.u64 	%rd18627, %rd18626, %rd5671;
	setp.le.u64 	%p4690, %rd18627, %rd27903;
	@%p4690 bra 	$L__BB0_2291;
	add.s64 	%rd27896, %rd27896, 1;
	setp.eq.s64 	%p4691, %rd27896, 0;
	selp.u64 	%rd18628, 1, 0, %p4691;
	add.s64 	%rd27897, %rd27897, %rd18628;
$L__BB0_2291:
	setp.gt.u64 	%p4692, %rd27897, %rd4046;
	@%p4692 bra 	$L__BB0_2297;
	setp.lt.u64 	%p4693, %rd27897, %rd4046;
	mov.u64 	%rd27898, %rd27894;
	@%p4693 bra 	$L__BB0_2298;
	setp.gt.u64 	%p4694, %rd27896, %rd4047;
	@%p4694 bra 	$L__BB0_2297;
	setp.lt.u64 	%p4695, %rd27896, %rd4047;
	mov.u64 	%rd27898, %rd27894;
	@%p4695 bra 	$L__BB0_2298;
	setp.gt.u64 	%p4696, %rd27903, %rd4048;
	@%p4696 bra 	$L__BB0_2297;
	setp.lt.u64 	%p4697, %rd27903, %rd4048;
	setp.lt.u64 	%p4698, %rd27894, %rd4049;
	or.pred  	%p4699, %p4697, %p4698;
	mov.u64 	%rd27898, %rd27894;
	@%p4699 bra 	$L__BB0_2298;
$L__BB0_2297:
	sub.s64 	%rd27898, %rd27894, %rd4049;
	setp.lt.u64 	%p4700, %rd27894, %rd4049;
	selp.u64 	%rd18629, 1, 0, %p4700;
	sub.s64 	%rd18630, %rd27903, %rd4048;
	setp.lt.u64 	%p4701, %rd27903, %rd4048;
	selp.s64 	%rd18631, -1, 0, %p4700;
	add.s64 	%rd27903, %rd18630, %rd18631;
	setp.lt.u64 	%p4702, %rd18630, %rd18629;
	or.pred  	%p4703, %p4701, %p4702;
	selp.u64 	%rd18632, 1, 0, %p4703;
	sub.s64 	%rd18633, %rd27896, %rd4047;
	setp.lt.u64 	%p4704, %rd27896, %rd4047;
	selp.s64 	%rd18634, -1, 0, %p4703;
	add.s64 	%rd27896, %rd18633, %rd18634;
	setp.lt.u64 	%p4705, %rd18633, %rd18632;
	or.pred  	%p4706, %p4704, %p4705;
	selp.s64 	%rd18635, -1, 0, %p4706;
	sub.s64 	%rd18636, %rd27897, %rd4046;
	add.s64 	%rd27897, %rd18636, %rd18635;
$L__BB0_2298:
	setp.gt.u64 	%p4707, %rd27897, %rd4046;
	@%p4707 bra 	$L__BB0_2307;
	bra.uni 	$L__BB0_2308;
$L__BB0_2299:
	add.s64 	%rd27882, %rd27882, 1;
	setp.ne.s64 	%p4667, %rd27882, 0;
	@%p4667 bra 	$L__BB0_2281;
	add.s64 	%rd27883, %rd27883, 1;
	setp.eq.s64 	%p4668, %rd27883, 0;
	selp.u64 	%rd27884, 1, 0, %p4668;
	mov.b64 	%rd27882, 0;
	bra.uni 	$L__BB0_2281;
$L__BB0_2301:
	add.s64 	%rd27887, %rd27887, 1;
	setp.ne.s64 	%p4677, %rd27887, 0;
	@%p4677 bra 	$L__BB0_2284;
	add.s64 	%rd27888, %rd27888, 1;
	setp.eq.s64 	%p4678, %rd27888, 0;
	selp.u64 	%rd18599, 1, 0, %p4678;
	add.s64 	%rd27889, %rd27889, %rd18599;
	mov.b64 	%rd27887, 0;
	bra.uni 	$L__BB0_2284;
$L__BB0_2303:
	setp.gt.u64 	%p4709, %rd27896, %rd4047;
	@%p4709 bra 	$L__BB0_2307;
	setp.lt.u64 	%p4710, %rd27896, %rd4047;
	mov.u64 	%rd27902, %rd27898;
	@%p4710 bra 	$L__BB0_2309;
	setp.gt.u64 	%p4711, %rd27903, %rd4048;
	@%p4711 bra 	$L__BB0_2307;
	setp.lt.u64 	%p4712, %rd27903, %rd4048;
	setp.lt.u64 	%p4713, %rd27898, %rd4049;
	or.pred  	%p4714, %p4712, %p4713;
	mov.u64 	%rd27902, %rd27898;
	@%p4714 bra 	$L__BB0_2309;
$L__BB0_2307:
	sub.s64 	%rd27902, %rd27898, %rd4049;
	setp.lt.u64 	%p4715, %rd27898, %rd4049;
	selp.u64 	%rd18637, 1, 0, %p4715;
	sub.s64 	%rd18638, %rd27903, %rd4048;
	setp.lt.u64 	%p4716, %rd27903, %rd4048;
	selp.s64 	%rd18639, -1, 0, %p4715;
	add.s64 	%rd27903, %rd18638, %rd18639;
	setp.lt.u64 	%p4717, %rd18638, %rd18637;
	or.pred  	%p4718, %p4716, %p4717;
	selp.u64 	%rd18640, 1, 0, %p4718;
	sub.s64 	%rd18641, %rd27896, %rd4047;
	setp.lt.u64 	%p4719, %rd27896, %rd4047;
	selp.s64 	%rd18642, -1, 0, %p4718;
	add.s64 	%rd27896, %rd18641, %rd18642;
	setp.lt.u64 	%p4720, %rd18641, %rd18640;
	or.pred  	%p4721, %p4719, %p4720;
	selp.s64 	%rd18643, -1, 0, %p4721;
	sub.s64 	%rd18644, %rd27897, %rd4046;
	add.s64 	%rd27897, %rd18644, %rd18643;
	bra.uni 	$L__BB0_2309;
$L__BB0_2308:
	setp.lt.u64 	%p4708, %rd27897, %rd4046;
	mov.u64 	%rd27902, %rd27898;
	@%p4708 bra 	$L__BB0_2309;
	bra.uni 	$L__BB0_2303;
$L__BB0_2309:
	shl.b64 	%rd5700, %rd27754, 1;
	mov.b64 	{%r1667, %r1668}, %rd27754;
	mov.b64 	{%r1669, %r1670}, %rd27751;
	shf.l.wrap.b32 	%r1671, %r1668, %r1669, 1;
	shf.l.wrap.b32 	%r1672, %r1669, %r1670, 1;
	mov.b64 	%rd27907, {%r1671, %r1672};
	mov.b64 	{%r1673, %r1674}, %rd27748;
	shf.l.wrap.b32 	%r1675, %r1670, %r1673, 1;
	shf.l.wrap.b32 	%r1676, %r1673, %r1674, 1;
	mov.b64 	%rd27908, {%r1675, %r1676};
	mov.b64 	{%r1677, %r1678}, %rd27749;
	shf.l.wrap.b32 	%r1679, %r1674, %r1677, 1;
	shf.l.wrap.b32 	%r1680, %r1677, %r1678, 1;
	mov.b64 	%rd27909, {%r1679, %r1680};
	setp.gt.u64 	%p4722, %rd27909, %rd4046;
	@%p4722 bra 	$L__BB0_2315;
	setp.lt.u64 	%p4723, %rd27909, %rd4046;
	mov.u64 	%rd27906, %rd5700;
	@%p4723 bra 	$L__BB0_2316;
	setp.gt.u64 	%p4724, %rd27908, %rd4047;
	@%p4724 bra 	$L__BB0_2315;
	setp.lt.u64 	%p4725, %rd27908, %rd4047;
	mov.u64 	%rd27906, %rd5700;
	@%p4725 bra 	$L__BB0_2316;
	setp.gt.u64 	%p4726, %rd27907, %rd4048;
	@%p4726 bra 	$L__BB0_2315;
	setp.lt.u64 	%p4727, %rd27907, %rd4048;
	setp.lt.u64 	%p4728, %rd5700, %rd4049;
	or.pred  	%p4729, %p4727, %p4728;
	mov.u64 	%rd27906, %rd5700;
	@%p4729 bra 	$L__BB0_2316;
$L__BB0_2315:
	sub.s64 	%rd27906, %rd5700, %rd4049;
	setp.lt.u64 	%p4730, %rd5700, %rd4049;
	selp.u64 	%rd18645, 1, 0, %p4730;
	sub.s64 	%rd18646, %rd27907, %rd4048;
	setp.lt.u64 	%p4731, %rd27907, %rd4048;
	selp.s64 	%rd18647, -1, 0, %p4730;
	add.s64 	%rd27907, %rd18646, %rd18647;
	setp.lt.u64 	%p4732, %rd18646, %rd18645;
	or.pred  	%p4733, %p4731, %p4732;
	selp.u64 	%rd18648, 1, 0, %p4733;
	sub.s64 	%rd18649, %rd27908, %rd4047;
	setp.lt.u64 	%p4734, %rd27908, %rd4047;
	selp.s64 	%rd18650, -1, 0, %p4733;
	add.s64 	%rd27908, %rd18649, %rd18650;
	setp.lt.u64 	%p4735, %rd18649, %rd18648;
	or.pred  	%p4736, %p4734, %p4735;
	selp.s64 	%rd18651, -1, 0, %p4736;
	sub.s64 	%rd18652, %rd27909, %rd4046;
	add.s64 	%rd27909, %rd18652, %rd18651;
$L__BB0_2316:
	shl.b64 	%rd5712, %rd27906, 1;
	mov.b64 	{%r1681, %r1682}, %rd27906;
	mov.b64 	{%r1683, %r1684}, %rd27907;
	shf.l.wrap.b32 	%r1685, %r1682, %r1683, 1;
	shf.l.wrap.b32 	%r1686, %r1683, %r1684, 1;
	mov.b64 	%rd27911, {%r1685, %r1686};
	mov.b64 	{%r1687, %r1688}, %rd27908;
	shf.l.wrap.b32 	%r1689, %r1684, %r1687, 1;
	shf.l.wrap.b32 	%r1690, %r1687, %r1688, 1;
	mov.b64 	%rd27912, {%r1689, %r1690};
	mov.b64 	{%r1691, %r1692}, %rd27909;
	shf.l.wrap.b32 	%r1693, %r1688, %r1691, 1;
	shf.l.wrap.b32 	%r1694, %r1691, %r1692, 1;
	mov.b64 	%rd27913, {%r1693, %r1694};
	setp.gt.u64 	%p4737, %rd27913, %rd4046;
	@%p4737 bra 	$L__BB0_2322;
	setp.lt.u64 	%p4738, %rd27913, %rd4046;
	mov.u64 	%rd27910, %rd5712;
	@%p4738 bra 	$L__BB0_2323;
	setp.gt.u64 	%p4739, %rd27912, %rd4047;
	@%p4739 bra 	$L__BB0_2322;
	setp.lt.u64 	%p4740, %rd27912, %rd4047;
	mov.u64 	%rd27910, %rd5712;
	@%p4740 bra 	$L__BB0_2323;
	setp.gt.u64 	%p4741, %rd27911, %rd4048;
	@%p4741 bra 	$L__BB0_2322;
	setp.lt.u64 	%p4742, %rd27911, %rd4048;
	setp.lt.u64 	%p4743, %rd5712, %rd4049;
	or.pred  	%p4744, %p4742, %p4743;
	mov.u64 	%rd27910, %rd5712;
	@%p4744 bra 	$L__BB0_2323;
$L__BB0_2322:
	sub.s64 	%rd27910, %rd5712, %rd4049;
	setp.lt.u64 	%p4745, %rd5712, %rd4049;
	selp.u64 	%rd18653, 1, 0, %p4745;
	sub.s64 	%rd18654, %rd27911, %rd4048;
	setp.lt.u64 	%p4746, %rd27911, %rd4048;
	selp.s64 	%rd18655, -1, 0, %p4745;
	add.s64 	%rd27911, %rd18654, %rd18655;
	setp.lt.u64 	%p4747, %rd18654, %rd18653;
	or.pred  	%p4748, %p4746, %p4747;
	selp.u64 	%rd18656, 1, 0, %p4748;
	sub.s64 	%rd18657, %rd27912, %rd4047;
	setp.lt.u64 	%p4749, %rd27912, %rd4047;
	selp.s64 	%rd18658, -1, 0, %p4748;
	add.s64 	%rd27912, %rd18657, %rd18658;
	setp.lt.u64 	%p4750, %rd18657, %rd18656;
	or.pred  	%p4751, %p4749, %p4750;
	selp.s64 	%rd18659, -1, 0, %p4751;
	sub.s64 	%rd18660, %rd27913, %rd4046;
	add.s64 	%rd27913, %rd18660, %rd18659;
$L__BB0_2323:
	shl.b64 	%rd5724, %rd27910, 1;
	mov.b64 	{%r1695, %r1696}, %rd27910;
	mov.b64 	{%r1697, %r1698}, %rd27911;
	shf.l.wrap.b32 	%r1699, %r1696, %r1697, 1;
	shf.l.wrap.b32 	%r1700, %r1697, %r1698, 1;
	mov.b64 	%rd27915, {%r1699, %r1700};
	mov.b64 	{%r1701, %r1702}, %rd27912;
	shf.l.wrap.b32 	%r1703, %r1698, %r1701, 1;
	shf.l.wrap.b32 	%r1704, %r1701, %r1702, 1;
	mov.b64 	%rd27916, {%r1703, %r1704};
	mov.b64 	{%r1705, %r1706}, %rd27913;
	shf.l.wrap.b32 	%r1707, %r1702, %r1705, 1;
	shf.l.wrap.b32 	%r1708, %r1705, %r1706, 1;
	mov.b64 	%rd27917, {%r1707, %r1708};
	setp.gt.u64 	%p4752, %rd27917, %rd4046;
	@%p4752 bra 	$L__BB0_2329;
	setp.lt.u64 	%p4753, %rd27917, %rd4046;
	mov.u64 	%rd27914, %rd5724;
	@%p4753 bra 	$L__BB0_2330;
	setp.gt.u64 	%p4754, %rd27916, %rd4047;
	@%p4754 bra 	$L__BB0_2329;
	setp.lt.u64 	%p4755, %rd27916, %rd4047;
	mov.u64 	%rd27914, %rd5724;
	@%p4755 bra 	$L__BB0_2330;
	setp.gt.u64 	%p4756, %rd27915, %rd4048;
	@%p4756 bra 	$L__BB0_2329;
	setp.lt.u64 	%p4757, %rd27915, %rd4048;
	setp.lt.u64 	%p4758, %rd5724, %rd4049;
	or.pred  	%p4759, %p4757, %p4758;
	mov.u64 	%rd27914, %rd5724;
	@%p4759 bra 	$L__BB0_2330;
$L__BB0_2329:
	sub.s64 	%rd27914, %rd5724, %rd4049;
	setp.lt.u64 	%p4760, %rd5724, %rd4049;
	selp.u64 	%rd18661, 1, 0, %p4760;
	sub.s64 	%rd18662, %rd27915, %rd4048;
	setp.lt.u64 	%p4761, %rd27915, %rd4048;
	selp.s64 	%rd18663, -1, 0, %p4760;
	add.s64 	%rd27915, %rd18662, %rd18663;
	setp.lt.u64 	%p4762, %rd18662, %rd18661;
	or.pred  	%p4763, %p4761, %p4762;
	selp.u64 	%rd18664, 1, 0, %p4763;
	sub.s64 	%rd18665, %rd27916, %rd4047;
	setp.lt.u64 	%p4764, %rd27916, %rd4047;
	selp.s64 	%rd18666, -1, 0, %p4763;
	add.s64 	%rd27916, %rd18665, %rd18666;
	setp.lt.u64 	%p4765, %rd18665, %rd18664;
	or.pred  	%p4766, %p4764, %p4765;
	selp.s64 	%rd18667, -1, 0, %p4766;
	sub.s64 	%rd18668, %rd27917, %rd4046;
	add.s64 	%rd27917, %rd18668, %rd18667;
$L__BB0_2330:
	setp.gt.u64 	%p4767, %rd27897, %rd27917;
	@%p4767 bra 	$L__BB0_2336;
	setp.lt.u64 	%p4768, %rd27897, %rd27917;
	@%p4768 bra 	$L__BB0_2337;
	setp.gt.u64 	%p4769, %rd27896, %rd27916;
	@%p4769 bra 	$L__BB0_2336;
	setp.lt.u64 	%p4770, %rd27896, %rd27916;
	@%p4770 bra 	$L__BB0_2337;
	setp.gt.u64 	%p4771, %rd27903, %rd27915;
	@%p4771 bra 	$L__BB0_2336;
	setp.lt.u64 	%p4772, %rd27903, %rd27915;
	setp.lt.u64 	%p4773, %rd27902, %rd27914;
	or.pred  	%p4774, %p4772, %p4773;
	@%p4774 bra 	$L__BB0_2337;
$L__BB0_2336:
	setp.lt.u64 	%p4789, %rd27902, %rd27914;
	selp.u64 	%rd18686, 1, 0, %p4789;
	sub.s64 	%rd18687, %rd27903, %rd27915;
	setp.lt.u64 	%p4790, %rd27903, %rd27915;
	selp.s64 	%rd18688, -1, 0, %p4789;
	add.s64 	%rd28316, %rd18687, %rd18688;
	setp.lt.u64 	%p4791, %rd18687, %rd18686;
	or.pred  	%p4792, %p4790, %p4791;
	selp.u64 	%rd18689, 1, 0, %p4792;
	sub.s64 	%rd18690, %rd27896, %rd27916;
	setp.lt.u64 	%p4793, %rd27896, %rd27916;
	selp.s64 	%rd18691, -1, 0, %p4792;
	add.s64 	%rd28315, %rd18690, %rd18691;
	setp.lt.u64 	%p4794, %rd18690, %rd18689;
	or.pred  	%p4795, %p4793, %p4794;
	selp.s64 	%rd18692, -1, 0, %p4795;
	sub.s64 	%rd18693, %rd27897, %rd27917;
	add.s64 	%rd28314, %rd18693, %rd18692;
	bra.uni 	$L__BB0_2338;
$L__BB0_2337:
	add.s64 	%rd27902, %rd4049, %rd27902;
	setp.lt.u64 	%p4775, %rd27902, %rd4049;
	selp.u64 	%rd18669, 1, 0, %p4775;
	add.s64 	%rd18670, %rd4048, %rd27903;
	setp.lt.u64 	%p4776, %rd18670, %rd4048;
	add.s64 	%rd18671, %rd18670, %rd18669;
	setp.lt.u64 	%p4777, %rd18671, %rd18670;
	or.pred  	%p4778, %p4776, %p4777;
	selp.u64 	%rd18672, 1, 0, %p4778;
	add.s64 	%rd18673, %rd4047, %rd27896;
	setp.lt.u64 	%p4779, %rd18673, %rd4047;
	add.s64 	%rd18674, %rd18673, %rd18672;
	setp.lt.u64 	%p4780, %rd18674, %rd18673;
	or.pred  	%p4781, %p4779, %p4780;
	selp.u64 	%rd18675, 1, 0, %p4781;
	add.s64 	%rd18676, %rd4046, %rd27897;
	add.s64 	%rd18677, %rd18676, %rd18675;
	setp.lt.u64 	%p4782, %rd27902, %rd27914;
	selp.u64 	%rd18678, 1, 0, %p4782;
	sub.s64 	%rd18679, %rd18671, %rd27915;
	setp.lt.u64 	%p4783, %rd18671, %rd27915;
	selp.s64 	%rd18680, -1, 0, %p4782;
	add.s64 	%rd28316, %rd18679, %rd18680;
	setp.lt.u64 	%p4784, %rd18679, %rd18678;
	or.pred  	%p4785, %p4783, %p4784;
	selp.u64 	%rd18681, 1, 0, %p4785;
	sub.s64 	%rd18682, %rd18674, %rd27916;
	setp.lt.u64 	%p4786, %rd18674, %rd27916;
	selp.s64 	%rd18683, -1, 0, %p4785;
	add.s64 	%rd28315, %rd18682, %rd18683;
	setp.lt.u64 	%p4787, %rd18682, %rd18681;
	or.pred  	%p4788, %p4786, %p4787;
	selp.s64 	%rd18684, -1, 0, %p4788;
	sub.s64 	%rd18685, %rd18677, %rd27917;
	add.s64 	%rd28314, %rd18685, %rd18684;
$L__BB0_2338:
	sub.s64 	%rd28317, %rd27902, %rd27914;
	mov.b64 	%rd27923, 0;
	st.local.v2.u64 	[%rd39+32], {%rd27923, %rd27923};
	st.local.v2.u64 	[%rd39+48], {%rd27923, %rd27923};
	mul.lo.s64 	%rd5748, %rd4012, %rd4016;
	mul.hi.u64 	%rd18695, %rd4016, %rd4012;
	mul.lo.s64 	%rd18696, %rd4011, %rd4016;
	mul.hi.u64 	%rd18697, %rd4016, %rd4011;
	add.s64 	%rd27926, %rd18696, %rd18695;
	setp.lt.u64 	%p4796, %rd27926, %rd18696;
	selp.u64 	%rd18698, 1, 0, %p4796;
	st.local.v2.u64 	[%rd39], {%rd5748, %rd27926};
	add.s64 	%rd18699, %rd18697, %rd18698;
	mul.lo.s64 	%rd18700, %rd4010, %rd4016;
	mul.hi.u64 	%rd18701, %rd4016, %rd4010;
	add.s64 	%rd27925, %rd18700, %rd18699;
	setp.lt.u64 	%p4797, %rd27925, %rd18700;
	selp.u64 	%rd18702, 1, 0, %p4797;
	add.s64 	%rd18703, %rd18701, %rd18702;
	mul.lo.s64 	%rd18704, %rd4009, %rd4016;
	mul.hi.u64 	%rd18705, %rd4016, %rd4009;
	add.s64 	%rd27924, %rd18704, %rd18703;
	setp.lt.u64 	%p4798, %rd27924, %rd18704;
	selp.u64 	%rd18706, 1, 0, %p4798;
	st.local.v2.u64 	[%rd39+16], {%rd27925, %rd27924};
	add.s64 	%rd27922, %rd18705, %rd18706;
	setp.eq.s64 	%p4799, %rd27922, 0;
	@%p4799 bra 	$L__BB0_2342;
	mov.b32 	%r4643, 4;
$L__BB0_2340:
	mul.wide.u32 	%rd18708, %r4643, 8;
	add.s64 	%rd18709, %rd39, %rd18708;
	ld.local.u64 	%rd18710, [%rd18709];
	add.s64 	%rd18711, %rd18710, %rd27922;
	setp.lt.u64 	%p4800, %rd18711, %rd18710;
	st.local.u64 	[%rd18709], %rd18711;
	add.s32 	%r4643, %r4643, 1;
	mov.b64 	%rd27922, 1;
	@%p4800 bra 	$L__BB0_2340;
	ld.local.u64 	%rd27926, [%rd39+8];
	ld.local.v2.u64 	{%rd27925, %rd27924}, [%rd39+16];
	ld.local.u64 	%rd27923, [%rd39+32];
$L__BB0_2342:
	mul.hi.u64 	%rd18712, %rd4015, %rd4012;
	mad.lo.s64 	%rd18713, %rd4012, %rd4015, %rd27926;
	setp.lt.u64 	%p4801, %rd18713, %rd27926;
	selp.u64 	%rd18714, 1, 0, %p4801;
	st.local.u64 	[%rd39+8], %rd18713;
	add.s64 	%rd18715, %rd18712, %rd18714;
	mul.hi.u64 	%rd18716, %rd4015, %rd4011;
	mad.lo.s64 	%rd18717, %rd4011, %rd4015, %rd27925;
	setp.lt.u64 	%p4802, %rd18717, %rd27925;
	selp.u64 	%rd18718, 1, 0, %p4802;
	add.s64 	%rd27930, %rd18717, %rd18715;
	setp.lt.u64 	%p4803, %rd27930, %rd18717;
	selp.u64 	%rd18719, 1, 0, %p4803;
	add.s64 	%rd18720, %rd18716, %rd18718;
	add.s64 	%rd18721, %rd18720, %rd18719;
	mul.hi.u64 	%rd18722, %rd4015, %rd4010;
	mad.lo.s64 	%rd18723, %rd4010, %rd4015, %rd27924;
	setp.lt.u64 	%p4804, %rd18723, %rd27924;
	selp.u64 	%rd18724, 1, 0, %p4804;
	add.s64 	%rd27929, %rd18723, %rd18721;
	setp.lt.u64 	%p4805, %rd27929, %rd18723;
	selp.u64 	%rd18725, 1, 0, %p4805;
	st.local.v2.u64 	[%rd39+16], {%rd27930, %rd27929};
	add.s64 	%rd18726, %rd18722, %rd18724;
	add.s64 	%rd18727, %rd18726, %rd18725;
	mul.hi.u64 	%rd18728, %rd4015, %rd4009;
	mad.lo.s64 	%rd18729, %rd4009, %rd4015, %rd27923;
	setp.lt.u64 	%p4806, %rd18729, %rd27923;
	selp.u64 	%rd18730, 1, 0, %p4806;
	add.s64 	%rd27928, %rd18729, %rd18727;
	setp.lt.u64 	%p4807, %rd27928, %rd18729;
	selp.u64 	%rd18731, 1, 0, %p4807;
	st.local.u64 	[%rd39+32], %rd27928;
	add.s64 	%rd18732, %rd18728, %rd18730;
	add.s64 	%rd27927, %rd18732, %rd18731;
	setp.eq.s64 	%p4808, %rd27927, 0;
	@%p4808 bra 	$L__BB0_2346;
	mov.b32 	%r4644, 5;
$L__BB0_2344:
	mul.wide.u32 	%rd18734, %r4644, 8;
	add.s64 	%rd18735, %rd39, %rd18734;
	ld.local.u64 	%rd18736, [%rd18735];
	add.s64 	%rd18737, %rd18736, %rd27927;
	setp.lt.u64 	%p4809, %rd18737, %rd18736;
	st.local.u64 	[%rd18735], %rd18737;
	add.s32 	%r4644, %r4644, 1;
	mov.b64 	%rd27927, 1;
	@%p4809 bra 	$L__BB0_2344;
	ld.local.v2.u64 	{%rd27930, %rd27929}, [%rd39+16];
	ld.local.u64 	%rd27928, [%rd39+32];
$L__BB0_2346:
	mul.hi.u64 	%rd18738, %rd4014, %rd4012;
	mad.lo.s64 	%rd18739, %rd4012, %rd4014, %rd27930;
	setp.lt.u64 	%p4810, %rd18739, %rd27930;
	selp.u64 	%rd18740, 1, 0, %p4810;
	add.s64 	%rd18741, %rd18738, %rd18740;
	mul.hi.u64 	%rd18742, %rd4014, %rd4011;
	mad.lo.s64 	%rd18743, %rd4011, %rd4014, %rd27929;
	setp.lt.u64 	%p4811, %rd18743, %rd27929;
	selp.u64 	%rd18744, 1, 0, %p4811;
	add.s64 	%rd27934, %rd18743, %rd18741;
	setp.lt.u64 	%p4812, %rd27934, %rd18743;
	selp.u64 	%rd18745, 1, 0, %p4812;
	st.local.v2.u64 	[%rd39+16], {%rd18739, %rd27934};
	add.s64 	%rd18746, %rd18742, %rd18744;
	add.s64 	%rd18747, %rd18746, %rd18745;
	mul.hi.u64 	%rd18748, %rd4014, %rd4010;
	mad.lo.s64 	%rd18749, %rd4010, %rd4014, %rd27928;
	setp.lt.u64 	%p4813, %rd18749, %rd27928;
	selp.u64 	%rd18750, 1, 0, %p4813;
	add.s64 	%rd27933, %rd18749, %rd18747;
	setp.lt.u64 	%p4814, %rd27933, %rd18749;
	selp.u64 	%rd18751, 1, 0, %p4814;
	add.s64 	%rd18752, %rd18748, %rd18750;
	add.s64 	%rd18753, %rd18752, %rd18751;
	mul.hi.u64 	%rd18754, %rd4014, %rd4009;
	ld.local.u64 	%rd18755, [%rd39+40];
	mad.lo.s64 	%rd18756, %rd4009, %rd4014, %rd18755;
	setp.lt.u64 	%p4815, %rd18756, %rd18755;
	selp.u64 	%rd18757, 1, 0, %p4815;
	add.s64 	%rd27932, %rd18756, %rd18753;
	setp.lt.u64 	%p4816, %rd27932, %rd18756;
	selp.u64 	%rd18758, 1, 0, %p4816;
	st.local.v2.u64 	[%rd39+32], {%rd27933, %rd27932};
	add.s64 	%rd18759, %rd18754, %rd18757;
	add.s64 	%rd27931, %rd18759, %rd18758;
	setp.eq.s64 	%p4817, %rd27931, 0;
	@%p4817 bra 	$L__BB0_2350;
	mov.b32 	%r4645, 6;
$L__BB0_2348:
	mul.wide.u32 	%rd18761, %r4645, 8;
	add.s64 	%rd18762, %rd39, %rd18761;
	ld.local.u64 	%rd18763, [%rd18762];
	add.s64 	%rd18764, %rd18763, %rd27931;
	setp.lt.u64 	%p4818, %rd18764, %rd18763;
	st.local.u64 	[%rd18762], %rd18764;
	add.s32 	%r4645, %r4645, 1;
	mov.b64 	%rd27931, 1;
	@%p4818 bra 	$L__BB0_2348;
	ld.local.u64 	%rd27934, [%rd39+24];
	ld.local.v2.u64 	{%rd27933, %rd27932}, [%rd39+32];
$L__BB0_2350:
	mul.hi.u64 	%rd18765, %rd4013, %rd4012;
	mad.lo.s64 	%rd27939, %rd4012, %rd4013, %rd27934;
	setp.lt.u64 	%p4819, %rd27939, %rd27934;
	selp.u64 	%rd18766, 1, 0, %p4819;
	st.local.u64 	[%rd39+24], %rd27939;
	add.s64 	%rd18767, %rd18765, %rd18766;
	mul.hi.u64 	%rd18768, %rd4013, %rd4011;
	mad.lo.s64 	%rd18769, %rd4011, %rd4013, %rd27933;
	setp.lt.u64 	%p4820, %rd18769, %rd27933;
	selp.u64 	%rd18770, 1, 0, %p4820;
	add.s64 	%rd27936, %rd18769, %rd18767;
	setp.lt.u64 	%p4821, %rd27936, %rd18769;
	selp.u64 	%rd18771, 1, 0, %p4821;
	add.s64 	%rd18772, %rd18768, %rd18770;
	add.s64 	%rd18773, %rd18772, %rd18771;
	mul.hi.u64 	%rd18774, %rd4013, %rd4010;
	mad.lo.s64 	%rd18775, %rd4010, %rd4013, %rd27932;
	setp.lt.u64 	%p4822, %rd18775, %rd27932;
	selp.u64 	%rd18776, 1, 0, %p4822;
	add.s64 	%rd18777, %rd18775, %rd18773;
	setp.lt.u64 	%p4823, %rd18777, %rd18775;
	selp.u64 	%rd18778, 1, 0, %p4823;
	st.local.v2.u64 	[%rd39+32], {%rd27936, %rd18777};
	add.s64 	%rd18779, %rd18774, %rd18776;
	add.s64 	%rd18780, %rd18779, %rd18778;
	mul.hi.u64 	%rd18781, %rd4013, %rd4009;
	ld.local.u64 	%rd18782, [%rd39+48];
	mad.lo.s64 	%rd18783, %rd4009, %rd4013, %rd18782;
	setp.lt.u64 	%p4824, %rd18783, %rd18782;
	selp.u64 	%rd18784, 1, 0, %p4824;
	add.s64 	%rd18785, %rd18783, %rd18780;
	setp.lt.u64 	%p4825, %rd18785, %rd18783;
	selp.u64 	%rd18786, 1, 0, %p4825;
	st.local.u64 	[%rd39+48], %rd18785;
	add.s64 	%rd18787, %rd18781, %rd18784;
	add.s64 	%rd27935, %rd18787, %rd18786;
	setp.eq.s64 	%p4826, %rd27935, 0;
	@%p4826 bra 	$L__BB0_2354;
	mov.b32 	%r4646, 7;
$L__BB0_2352:
	mul.wide.u32 	%rd18789, %r4646, 8;
	add.s64 	%rd18790, %rd39, %rd18789;
	ld.local.u64 	%rd18791, [%rd18790];
	add.s64 	%rd18792, %rd18791, %rd27935;
	setp.lt.u64 	%p4827, %rd18792, %rd18791;
	st.local.u64 	[%rd18790], %rd18792;
	add.s32 	%r4646, %r4646, 1;
	mov.b64 	%rd27935, 1;
	@%p4827 bra 	$L__BB0_2352;
	ld.local.u64 	%rd27939, [%rd39+24];
	ld.local.u64 	%rd27936, [%rd39+32];
$L__BB0_2354:
	ld.local.u64 	%rd18794, [%rd39+8];
	ld.local.u64 	%rd27938, [%rd39+16];
	shl.b64 	%rd18795, %rd27936, 32;
	shr.u64 	%rd18796, %rd27936, 32;
	add.s64 	%rd5793, %rd5748, %rd18795;
	setp.lt.u64 	%p4828, %rd5793, %rd5748;
	selp.u64 	%rd18797, 1, 0, %p4828;
	add.s64 	%rd18798, %rd18796, %rd18797;
	add.s64 	%rd5794, %rd18798, %rd18794;
	max.u64 	%rd18799, %rd18798, %rd18794;
	setp.gt.u64 	%p4829, %rd18799, %rd5794;
	mov.b64 	%rd27940, 0;
	@%p4829 bra 	$L__BB0_2373;
$L__BB0_2355:
	ld.local.u64 	%rd5798, [%rd39+40];
	shl.b64 	%rd18802, %rd5798, 32;
	shr.u64 	%rd18803, %rd5798, 32;
	add.s64 	%rd5799, %rd5794, %rd18802;
	setp.lt.u64 	%p4832, %rd5799, %rd5794;
	selp.u64 	%rd18804, 1, 0, %p4832;
	add.s64 	%rd18805, %rd18803, %rd18804;
	add.s64 	%rd5800, %rd18805, %rd27938;
	max.u64 	%rd18806, %rd18805, %rd27938;
	setp.le.u64 	%p4833, %rd18806, %rd5800;
	@%p4833 bra 	$L__BB0_2357;
	add.s64 	%rd27939, %rd27939, 1;
	setp.eq.s64 	%p4834, %rd27939, 0;
	selp.u64 	%rd18807, 1, 0, %p4834;
	add.s64 	%rd27940, %rd27940, %rd18807;
$L__BB0_2357:
	ld.local.v2.u64 	{%rd5805, %rd5806}, [%rd39+48];
	shl.b64 	%rd18808, %rd5805, 32;
	shr.u64 	%rd18809, %rd5805, 32;
	add.s64 	%rd27943, %rd5800, %rd18808;
	setp.lt.u64 	%p4835, %rd27943, %rd5800;
	selp.u64 	%rd18810, 1, 0, %p4835;
	add.s64 	%rd18811, %rd18809, %rd18810;
	add.s64 	%rd18812, %rd18811, %rd27939;
	max.u64 	%rd18813, %rd18811, %rd27939;
	setp.gt.u64 	%p4836, %rd18813, %rd18812;
	selp.u64 	%rd18814, 1, 0, %p4836;
	add.s64 	%rd18815, %rd27940, %rd18814;
	shl.b64 	%rd18816, %rd5806, 32;
	shr.u64 	%rd18817, %rd5806, 32;
	add.s64 	%rd27944, %rd18812, %rd18816;
	setp.lt.u64 	%p4837, %rd27944, %rd18812;
	selp.u64 	%rd18818, 1, 0, %p4837;
	add.s64 	%rd18819, %rd18815, %rd18817;
	add.s64 	%rd27945, %rd18819, %rd18818;
	mov.b64 	%rd18820, 977;
	mul.hi.u64 	%rd18821, %rd27936, %rd18820;
	mad.lo.s64 	%rd27950, %rd27936, 977, %rd5793;
	setp.lt.u64 	%p4838, %rd27950, %rd5793;
	selp.u64 	%rd18822, 1, 0, %p4838;
	add.s64 	%rd18823, %rd18821, %rd18822;
	add.s64 	%rd5811, %rd18823, %rd5799;
	max.u64 	%rd18824, %rd18823, %rd5799;
	setp.gt.u64 	%p4839, %rd18824, %rd5811;
	@%p4839 bra 	$L__BB0_2375;
$L__BB0_2358:
	mov.b64 	%rd18827, 977;
	mul.hi.u64 	%rd18828, %rd5798, %rd18827;
	mad.lo.s64 	%rd27955, %rd5798, 977, %rd5811;
	setp.lt.u64 	%p4842, %rd27955, %rd5811;
	selp.u64 	%rd18829, 1, 0, %p4842;
	add.s64 	%rd18830, %rd18828, %rd18829;
	add.s64 	%rd5819, %rd18830, %rd27943;
	max.u64 	%rd18831, %rd18830, %rd27943;
	setp.le.u64 	%p4843, %rd18831, %rd5819;
	@%p4843 bra 	$L__BB0_2360;
	add.s64 	%rd27944, %rd27944, 1;
	setp.eq.s64 	%p4844, %rd27944, 0;
	selp.u64 	%rd18832, 1, 0, %p4844;
	add.s64 	%rd27945, %rd27945, %rd18832;
$L__BB0_2360:
	mov.b64 	%rd18833, 977;
	mul.hi.u64 	%rd18834, %rd5805, %rd18833;
	mad.lo.s64 	%rd27952, %rd5805, 977, %rd5819;
	setp.lt.u64 	%p4845, %rd27952, %rd5819;
	selp.u64 	%rd18835, 1, 0, %p4845;
	add.s64 	%rd18836, %rd18834, %rd18835;
	add.s64 	%rd18837, %rd18836, %rd27944;
	max.u64 	%rd18838, %rd18836, %rd27944;
	setp.gt.u64 	%p4846, %rd18838, %rd18837;
	selp.u64 	%rd18839, 1, 0, %p4846;
	add.s64 	%rd18840, %rd27945, %rd18839;
	mul.hi.u64 	%rd18841, %rd5806, %rd18833;
	mad.lo.s64 	%rd27953, %rd5806, 977, %rd18837;
	setp.lt.u64 	%p4847, %rd27953, %rd18837;
	selp.u64 	%rd18842, 1, 0, %p4847;
	add.s64 	%rd18843, %rd18840, %rd18841;
	add.s64 	%rd5826, %rd18843, %rd18842;
	setp.eq.s64 	%p4848, %rd5826, 0;
	@%p4848 bra 	$L__BB0_2365;
	shl.b64 	%rd18844, %rd5826, 32;
	shr.u64 	%rd18845, %rd5826, 32;
	add.s64 	%rd5830, %rd27950, %rd18844;
	setp.lt.u64 	%p4849, %rd5830, %rd27950;
	selp.u64 	%rd18846, 1, 0, %p4849;
	add.s64 	%rd18847, %rd18845, %rd18846;
	add.s64 	%rd5831, %rd18847, %rd27955;
	max.u64 	%rd18848, %rd18847, %rd27955;
	setp.le.u64 	%p4850, %rd18848, %rd5831;
	@%p4850 bra 	$L__BB0_2363;
	add.s64 	%rd27952, %rd27952, 1;
	setp.eq.s64 	%p4851, %rd27952, 0;
	selp.u64 	%rd18849, 1, 0, %p4851;
	add.s64 	%rd27953, %rd27953, %rd18849;
$L__BB0_2363:
	mov.b64 	%rd18850, 977;
	mul.hi.u64 	%rd18851, %rd5826, %rd18850;
	mad.lo.s64 	%rd27950, %rd5826, 977, %rd5830;
	setp.lt.u64 	%p4852, %rd27950, %rd5830;
	selp.u64 	%rd18852, 1, 0, %p4852;
	add.s64 	%rd18853, %rd18851, %rd18852;
	add.s64 	%rd27955, %rd18853, %rd5831;
	max.u64 	%rd18854, %rd18853, %rd5831;
	setp.le.u64 	%p4853, %rd18854, %rd27955;
	@%p4853 bra 	$L__BB0_2365;
	add.s64 	%rd27952, %rd27952, 1;
	setp.eq.s64 	%p4854, %rd27952, 0;
	selp.u64 	%rd18855, 1, 0, %p4854;
	add.s64 	%rd27953, %rd27953, %rd18855;
$L__BB0_2365:
	setp.gt.u64 	%p4855, %rd27953, %rd4046;
	@%p4855 bra 	$L__BB0_2371;
	setp.lt.u64 	%p4856, %rd27953, %rd4046;
	mov.u64 	%rd27954, %rd27950;
	@%p4856 bra 	$L__BB0_2372;
	setp.gt.u64 	%p4857, %rd27952, %rd4047;
	@%p4857 bra 	$L__BB0_2371;
	setp.lt.u64 	%p4858, %rd27952, %rd4047;
	mov.u64 	%rd27954, %rd27950;
	@%p4858 bra 	$L__BB0_2372;
	setp.gt.u64 	%p4859, %rd27955, %rd4048;
	@%p4859 bra 	$L__BB0_2371;
	setp.lt.u64 	%p4860, %rd27955, %rd4048;
	setp.lt.u64 	%p4861, %rd27950, %rd4049;
	or.pred  	%p4862, %p4860, %p4861;
	mov.u64 	%rd27954, %rd27950;
	@%p4862 bra 	$L__BB0_2372;
$L__BB0_2371:
	sub.s64 	%rd27954, %rd27950, %rd4049;
	setp.lt.u64 	%p4863, %rd27950, %rd4049;
	selp.u64 	%rd18856, 1, 0, %p4863;
	sub.s64 	%rd18857, %rd27955, %rd4048;
	setp.lt.u64 	%p4864, %rd27955, %rd4048;
	selp.s64 	%rd18858, -1, 0, %p4863;
	add.s64 	%rd27955, %rd18857, %rd18858;
	setp.lt.u64 	%p4865, %rd18857, %rd18856;
	or.pred  	%p4866, %p4864, %p4865;
	selp.u64 	%rd18859, 1, 0, %p4866;
	sub.s64 	%rd18860, %rd27952, %rd4047;
	setp.lt.u64 	%p4867, %rd27952, %rd4047;
	selp.s64 	%rd18861, -1, 0, %p4866;
	add.s64 	%rd27952, %rd18860, %rd18861;
	setp.lt.u64 	%p4868, %rd18860, %rd18859;
	or.pred  	%p4869, %p4867, %p4868;
	selp.s64 	%rd18862, -1, 0, %p4869;
	sub.s64 	%rd18863, %rd27953, %rd4046;
	add.s64 	%rd27953, %rd18863, %rd18862;
$L__BB0_2372:
	setp.gt.u64 	%p4870, %rd27953, %rd4046;
	@%p4870 bra 	$L__BB0_2381;
	bra.uni 	$L__BB0_2382;
$L__BB0_2373:
	add.s64 	%rd27938, %rd27938, 1;
	setp.ne.s64 	%p4830, %rd27938, 0;
	@%p4830 bra 	$L__BB0_2355;
	add.s64 	%rd27939, %rd27939, 1;
	setp.eq.s64 	%p4831, %rd27939, 0;
	selp.u64 	%rd27940, 1, 0, %p4831;
	mov.b64 	%rd27938, 0;
	bra.uni 	$L__BB0_2355;
$L__BB0_2375:
	add.s64 	%rd27943, %rd27943, 1;
	setp.ne.s64 	%p4840, %rd27943, 0;
	@%p4840 bra 	$L__BB0_2358;
	add.s64 	%rd27944, %rd27944, 1;
	setp.eq.s64 	%p4841, %rd27944, 0;
	selp.u64 	%rd18826, 1, 0, %p4841;
	add.s64 	%rd27945, %rd27945, %rd18826;
	mov.b64 	%rd27943, 0;
	bra.uni 	$L__BB0_2358;
$L__BB0_2377:
	setp.gt.u64 	%p4872, %rd27952, %rd4047;
	@%p4872 bra 	$L__BB0_2381;
	setp.lt.u64 	%p4873, %rd27952, %rd4047;
	mov.u64 	%rd27958, %rd27954;
	@%p4873 bra 	$L__BB0_2383;
	setp.gt.u64 	%p4874, %rd27955, %rd4048;
	@%p4874 bra 	$L__BB0_2381;
	setp.lt.u64 	%p4875, %rd27955, %rd4048;
	setp.lt.u64 	%p4876, %rd27954, %rd4049;
	or.pred  	%p4877, %p4875, %p4876;
	mov.u64 	%rd27958, %rd27954;
	@%p4877 bra 	$L__BB0_2383;
$L__BB0_2381:
	sub.s64 	%rd27958, %rd27954, %rd4049;
	setp.lt.u64 	%p4878, %rd27954, %rd4049;
	selp.u64 	%rd18864, 1, 0, %p4878;
	sub.s64 	%rd18865, %rd27955, %rd4048;
	setp.lt.u64 	%p4879, %rd27955, %rd4048;
	selp.s64 	%rd18866, -1, 0, %p4878;
	add.s64 	%rd27955, %rd18865, %rd18866;
	setp.lt.u64 	%p4880, %rd18865, %rd18864;
	or.pred  	%p4881, %p4879, %p4880;
	selp.u64 	%rd18867, 1, 0, %p4881;
	sub.s64 	%rd18868, %rd27952, %rd4047;
	setp.lt.u64 	%p4882, %rd27952, %rd4047;
	selp.s64 	%rd18869, -1, 0, %p4881;
	add.s64 	%rd27952, %rd18868, %rd18869;
	setp.lt.u64 	%p4883, %rd18868, %rd18867;
	or.pred  	%p4884, %p4882, %p4883;
	selp.s64 	%rd18870, -1, 0, %p4884;
	sub.s64 	%rd18871, %rd27953, %rd4046;
	add.s64 	%rd27953, %rd18871, %rd18870;
	bra.uni 	$L__BB0_2383;
$L__BB0_2382:
	setp.lt.u64 	%p4871, %rd27953, %rd4046;
	mov.u64 	%rd27958, %rd27954;
	@%p4871 bra 	$L__BB0_2383;
	bra.uni 	$L__BB0_2377;
$L__BB0_2383:
	shl.b64 	%rd5860, %rd27958, 1;
	mov.b64 	{%r1713, %r1714}, %rd27958;
	mov.b64 	{%r1715, %r1716}, %rd27955;
	shf.l.wrap.b32 	%r1717, %r1714, %r1715, 1;
	shf.l.wrap.b32 	%r1718, %r1715, %r1716, 1;
	mov.b64 	%rd28312, {%r1717, %r1718};
	mov.b64 	{%r1719, %r1720}, %rd27952;
	shf.l.wrap.b32 	%r1721, %r1716, %r1719, 1;
	shf.l.wrap.b32 	%r1722, %r1719, %r1720, 1;
	mov.b64 	%rd28311, {%r1721, %r1722};
	mov.b64 	{%r1723, %r1724}, %rd27953;
	shf.l.wrap.b32 	%r1725, %r1720, %r1723, 1;
	shf.l.wrap.b32 	%r1726, %r1723, %r1724, 1;
	mov.b64 	%rd28310, {%r1725, %r1726};
	setp.gt.u64 	%p4885, %rd28310, %rd4046;
	@%p4885 bra 	$L__BB0_2389;
	setp.lt.u64 	%p4886, %rd28310, %rd4046;
	mov.u64 	%rd28313, %rd5860;
	@%p4886 bra 	$L__BB0_2805;
	setp.gt.u64 	%p4887, %rd28311, %rd4047;
	@%p4887 bra 	$L__BB0_2389;
	setp.lt.u64 	%p4888, %rd28311, %rd4047;
	mov.u64 	%rd28313, %rd5860;
	@%p4888 bra 	$L__BB0_2805;
	setp.gt.u64 	%p4889, %rd28312, %rd4048;
	@%p4889 bra 	$L__BB0_2389;
	setp.lt.u64 	%p4890, %rd28312, %rd4048;
	setp.lt.u64 	%p4891, %rd5860, %rd4049;
	or.pred  	%p4892, %p4890, %p4891;
	mov.u64 	%rd28313, %rd5860;
	@%p4892 bra 	$L__BB0_2805;
$L__BB0_2389:
	sub.s64 	%rd28313, %rd5860, %rd4049;
	setp.lt.u64 	%p4893, %rd5860, %rd4049;
	selp.u64 	%rd18872, 1, 0, %p4893;
	sub.s64 	%rd18873, %rd28312, %rd4048;
	setp.lt.u64 	%p4894, %rd28312, %rd4048;
	selp.s64 	%rd18874, -1, 0, %p4893;
	add.s64 	%rd28312, %rd18873, %rd18874;
	setp.lt.u64 	%p4895, %rd18873, %rd18872;
	or.pred  	%p4896, %p4894, %p4895;
	selp.u64 	%rd18875, 1, 0, %p4896;
	sub.s64 	%rd18876, %rd28311, %rd4047;
	setp.lt.u64 	%p4897, %rd28311, %rd4047;
	selp.s64 	%rd18877, -1, 0, %p4896;
	add.s64 	%rd28311, %rd18876, %rd18877;
	setp.lt.u64 	%p4898, %rd18876, %rd18875;
	or.pred  	%p4899, %p4897, %p4898;
	selp.s64 	%rd18878, -1, 0, %p4899;
	sub.s64 	%rd18879, %rd28310, %rd4046;
	add.s64 	%rd28310, %rd18879, %rd18878;
	bra.uni 	$L__BB0_2805;
$L__BB0_2390:
	setp.gt.u64 	%p4902, %rd27468, %rd27428;
	@%p4902 bra 	$L__BB0_2394;
	setp.lt.u64 	%p4903, %rd27468, %rd27428;
	@%p4903 bra 	$L__BB0_2397;
	setp.gt.u64 	%p4904, %rd27475, %rd27435;
	@%p4904 bra 	$L__BB0_2394;
	setp.lt.u64 	%p4905, %rd27475, %rd27435;
	setp.lt.u64 	%p4906, %rd27474, %rd27434;
	or.pred  	%p4907, %p4905, %p4906;
	@%p4907 bra 	$L__BB0_2397;
$L__BB0_2394:
	setp.lt.u64 	%p4922, %rd27474, %rd27434;
	selp.u64 	%rd18897, 1, 0, %p4922;
	sub.s64 	%rd18898, %rd27475, %rd27435;
	setp.lt.u64 	%p4923, %rd27475, %rd27435;
	selp.s64 	%rd18899, -1, 0, %p4922;
	add.s64 	%rd27964, %rd18898, %rd18899;
	setp.lt.u64 	%p4924, %rd18898, %rd18897;
	or.pred  	%p4925, %p4923, %p4924;
	selp.u64 	%rd18900, 1, 0, %p4925;
	sub.s64 	%rd18901, %rd27468, %rd27428;
	setp.lt.u64 	%p4926, %rd27468, %rd27428;
	selp.s64 	%rd18902, -1, 0, %p4925;
	add.s64 	%rd27963, %rd18901, %rd18902;
	setp.lt.u64 	%p4927, %rd18901, %rd18900;
	or.pred  	%p4928, %p4926, %p4927;
	selp.s64 	%rd18903, -1, 0, %p4928;
	sub.s64 	%rd18904, %rd27469, %rd27429;
	add.s64 	%rd27962, %rd18904, %rd18903;
	bra.uni 	$L__BB0_2398;
$L__BB0_2395:
	setp.gt.u64 	%p4900, %rd27469, %rd27429;
	@%p4900 bra 	$L__BB0_2394;
	@%p4032 bra 	$L__BB0_2397;
	bra.uni 	$L__BB0_2390;
$L__BB0_2397:
	add.s64 	%rd27474, %rd4049, %rd27474;
	setp.lt.u64 	%p4908, %rd27474, %rd4049;
	selp.u64 	%rd18880, 1, 0, %p4908;
	add.s64 	%rd18881, %rd4048, %rd27475;
	setp.lt.u64 	%p4909, %rd18881, %rd4048;
	add.s64 	%rd18882, %rd18881, %rd18880;
	setp.lt.u64 	%p4910, %rd18882, %rd18881;
	or.pred  	%p4911, %p4909, %p4910;
	selp.u64 	%rd18883, 1, 0, %p4911;
	add.s64 	%rd18884, %rd4047, %rd27468;
	setp.lt.u64 	%p4912, %rd18884, %rd4047;
	add.s64 	%rd18885, %rd18884, %rd18883;
	setp.lt.u64 	%p4913, %rd18885, %rd18884;
	or.pred  	%p4914, %p4912, %p4913;
	selp.u64 	%rd18886, 1, 0, %p4914;
	add.s64 	%rd18887, %rd4046, %rd27469;
	add.s64 	%rd18888, %rd18887, %rd18886;
	setp.lt.u64 	%p4915, %rd27474, %rd27434;
	selp.u64 	%rd18889, 1, 0, %p4915;
	sub.s64 	%rd18890, %rd18882, %rd27435;
	setp.lt.u64 	%p4916, %rd18882, %rd27435;
	selp.s64 	%rd18891, -1, 0, %p4915;
	add.s64 	%rd27964, %rd18890, %rd18891;
	setp.lt.u64 	%p4917, %rd18890, %rd18889;
	or.pred  	%p4918, %p4916, %p4917;
	selp.u64 	%rd18892, 1, 0, %p4918;
	sub.s64 	%rd18893, %rd18885, %rd27428;
	setp.lt.u64 	%p4919, %rd18885, %rd27428;
	selp.s64 	%rd18894, -1, 0, %p4918;
	add.s64 	%rd27963, %rd18893, %rd18894;
	setp.lt.u64 	%p4920, %rd18893, %rd18892;
	or.pred  	%p4921, %p4919, %p4920;
	selp.s64 	%rd18895, -1, 0, %p4921;
	sub.s64 	%rd18896, %rd18888, %rd27429;
	add.s64 	%rd27962, %rd18896, %rd18895;
$L__BB0_2398:
	sub.s64 	%rd5879, %rd27474, %rd27434;
	setp.gt.u64 	%p4929, %rd27629, %rd27589;
	@%p4929 bra 	$L__BB0_2404;
	setp.lt.u64 	%p4930, %rd27629, %rd27589;
	@%p4930 bra 	$L__BB0_2405;
	setp.gt.u64 	%p4931, %rd27628, %rd27588;
	@%p4931 bra 	$L__BB0_2404;
	setp.lt.u64 	%p4932, %rd27628, %rd27588;
	@%p4932 bra 	$L__BB0_2405;
	setp.gt.u64 	%p4933, %rd27635, %rd27595;
	@%p4933 bra 	$L__BB0_2404;
	setp.lt.u64 	%p4934, %rd27635, %rd27595;
	setp.lt.u64 	%p4935, %rd27634, %rd27594;
	or.pred  	%p4936, %p4934, %p4935;
	@%p4936 bra 	$L__BB0_2405;
$L__BB0_2404:
	setp.lt.u64 	%p4951, %rd27634, %rd27594;
	selp.u64 	%rd18922, 1, 0, %p4951;
	sub.s64 	%rd18923, %rd27635, %rd27595;
	setp.lt.u64 	%p4952, %rd27635, %rd27595;
	selp.s64 	%rd18924, -1, 0, %p4951;
	add.s64 	%rd27968, %rd18923, %rd18924;
	setp.lt.u64 	%p4953, %rd18923, %rd18922;
	or.pred  	%p4954, %p4952, %p4953;
	selp.u64 	%rd18925, 1, 0, %p4954;
	sub.s64 	%rd18926, %rd27628, %rd27588;
	setp.lt.u64 	%p4955, %rd27628, %rd27588;
	selp.s64 	%rd18927, -1, 0, %p4954;
	add.s64 	%rd27967, %rd18926, %rd18927;
	setp.lt.u64 	%p4956, %rd18926, %rd18925;
	or.pred  	%p4957, %p4955, %p4956;
	selp.s64 	%rd18928, -1, 0, %p4957;
	sub.s64 	%rd18929, %rd27629, %rd27589;
	add.s64 	%rd27966, %rd18929, %rd18928;
	bra.uni 	$L__BB0_2406;
$L__BB0_2405:
	add.s64 	%rd27634, %rd4049, %rd27634;
	setp.lt.u64 	%p4937, %rd27634, %rd4049;
	selp.u64 	%rd18905, 1, 0, %p4937;
	add.s64 	%rd18906, %rd4048, %rd27635;
	setp.lt.u64 	%p4938, %rd18906, %rd4048;
	add.s64 	%rd18907, %rd18906, %rd18905;
	setp.lt.u64 	%p4939, %rd18907, %rd18906;
	or.pred  	%p4940, %p4938, %p4939;
	selp.u64 	%rd18908, 1, 0, %p4940;
	add.s64 	%rd18909, %rd4047, %rd27628;
	setp.lt.u64 	%p4941, %rd18909, %rd4047;
	add.s64 	%rd18910, %rd18909, %rd18908;
	setp.lt.u64 	%p4942, %rd18910, %rd18909;
	or.pred  	%p4943, %p4941, %p4942;
	selp.u64 	%rd18911, 1, 0, %p4943;
	add.s64 	%rd18912, %rd4046, %rd27629;
	add.s64 	%rd18913, %rd18912, %rd18911;
	setp.lt.u64 	%p4944, %rd27634, %rd27594;
	selp.u64 	%rd18914, 1, 0, %p4944;
	sub.s64 	%rd18915, %rd18907, %rd27595;
	setp.lt.u64 	%p4945, %rd18907, %rd27595;
	selp.s64 	%rd18916, -1, 0, %p4944;
	add.s64 	%rd27968, %rd18915, %rd18916;
	setp.lt.u64 	%p4946, %rd18915, %rd18914;
	or.pred  	%p4947, %p4945, %p4946;
	selp.u64 	%rd18917, 1, 0, %p4947;
	sub.s64 	%rd18918, %rd18910, %rd27588;
	setp.lt.u64 	%p4948, %rd18910, %rd27588;
	selp.s64 	%rd18919, -1, 0, %p4947;
	add.s64 	%rd27967, %rd18918, %rd18919;
	setp.lt.u64 	%p4949, %rd18918, %rd18917;
	or.pred  	%p4950, %p4948, %p4949;
	selp.s64 	%rd18920, -1, 0, %p4950;
	sub.s64 	%rd18921, %rd18913, %rd27589;
	add.s64 	%rd27966, %rd18921, %rd18920;
$L__BB0_2406:
	sub.s64 	%rd5891, %rd27634, %rd27594;
	mov.b64 	%rd27971, 0;
	st.local.v2.u64 	[%rd38+32], {%rd27971, %rd27971};
	st.local.v2.u64 	[%rd38+48], {%rd27971, %rd27971};
	mul.lo.s64 	%rd18931, %rd5879, %rd5879;
	mul.hi.u64 	%rd18932, %rd5879, %rd5879;
	mul.lo.s64 	%rd18933, %rd27964, %rd5879;
	mul.hi.u64 	%rd18934, %rd5879, %rd27964;
	add.s64 	%rd27974, %rd18933, %rd18932;
	setp.lt.u64 	%p4958, %rd27974, %rd18933;
	selp.u64 	%rd18935, 1, 0, %p4958;
	st.local.v2.u64 	[%rd38], {%rd18931, %rd27974};
	add.s64 	%rd18936, %rd18934, %rd18935;
	mul.lo.s64 	%rd18937, %rd27963, %rd5879;
	mul.hi.u64 	%rd18938, %rd5879, %rd27963;
	add.s64 	%rd27973, %rd18937, %rd18936;
	setp.lt.u64 	%p4959, %rd27973, %rd18937;
	selp.u64 	%rd18939, 1, 0, %p4959;
	add.s64 	%rd18940, %rd18938, %rd18939;
	mul.lo.s64 	%rd18941, %rd27962, %rd5879;
	mul.hi.u64 	%rd18942, %rd5879, %rd27962;
	add.s64 	%rd27972, %rd18941, %rd18940;
	setp.lt.u64 	%p4960, %rd27972, %rd18941;
	selp.u64 	%rd18943, 1, 0, %p4960;
	st.local.v2.u64 	[%rd38+16], {%rd27973, %rd27972};
	add.s64 	%rd27970, %rd18942, %rd18943;
	setp.eq.s64 	%p4961, %rd27970, 0;
	@%p4961 bra 	$L__BB0_2410;
	mov.b32 	%r4647, 4;
$L__BB0_2408:
	mul.wide.u32 	%rd18945, %r4647, 8;
	add.s64 	%rd18946, %rd38, %rd18945;
	ld.local.u64 	%rd18947, [%rd18946];
	add.s64 	%rd18948, %rd18947, %rd27970;
	setp.lt.u64 	%p4962, %rd18948, %rd18947;
	st.local.u64 	[%rd18946], %rd18948;
	add.s32 	%r4647, %r4647, 1;
	mov.b64 	%rd27970, 1;
	@%p4962 bra 	$L__BB0_2408;
	ld.local.u64 	%rd27974, [%rd38+8];
	ld.local.v2.u64 	{%rd27973, %rd27972}, [%rd38+16];
	ld.local.u64 	%rd27971, [%rd38+32];
$L__BB0_2410:
	mul.hi.u64 	%rd18949, %rd27964, %rd5879;
	mad.lo.s64 	%rd18950, %rd27964, %rd5879, %rd27974;
	setp.lt.u64 	%p4963, %rd18950, %rd27974;
	selp.u64 	%rd18951, 1, 0, %p4963;
	st.local.u64 	[%rd38+8], %rd18950;
	add.s64 	%rd18952, %rd18949, %rd18951;
	mul.hi.u64 	%rd18953, %rd27964, %rd27964;
	mad.lo.s64 	%rd18954, %rd27964, %rd27964, %rd27973;
	setp.lt.u64 	%p4964, %rd18954, %rd27973;
	selp.u64 	%rd18955, 1, 0, %p4964;
	add.s64 	%rd27978, %rd18954, %rd18952;
	setp.lt.u64 	%p4965, %rd27978, %rd18954;
	selp.u64 	%rd18956, 1, 0, %p4965;
	add.s64 	%rd18957, %rd18953, %rd18955;
	add.s64 	%rd18958, %rd18957, %rd18956;
	mul.hi.u64 	%rd18959, %rd27964, %rd27963;
	mad.lo.s64 	%rd18960, %rd27963, %rd27964, %rd27972;
	setp.lt.u64 	%p4966, %rd18960, %rd27972;
	selp.u64 	%rd18961, 1, 0, %p4966;
	add.s64 	%rd27977, %rd18960, %rd18958;
	setp.lt.u64 	%p4967, %rd27977, %rd18960;
	selp.u64 	%rd18962, 1, 0, %p4967;
	st.local.v2.u64 	[%rd38+16], {%rd27978, %rd27977};
	add.s64 	%rd18963, %rd18959, %rd18961;
	add.s64 	%rd18964, %rd18963, %rd18962;
	mul.hi.u64 	%rd18965, %rd27964, %rd27962;
	mad.lo.s64 	%rd18966, %rd27962, %rd27964, %rd27971;
	setp.lt.u64 	%p4968, %rd18966, %rd27971;
	selp.u64 	%rd18967, 1, 0, %p4968;
	add.s64 	%rd27976, %rd18966, %rd18964;
	setp.lt.u64 	%p4969, %rd27976, %rd18966;
	selp.u64 	%rd18968, 1, 0, %p4969;
	st.local.u64 	[%rd38+32], %rd27976;
	add.s64 	%rd18969, %rd18965, %rd18967;
	add.s64 	%rd27975, %rd18969, %rd18968;
	setp.eq.s64 	%p4970, %rd27975, 0;
	@%p4970 bra 	$L__BB0_2414;
	mov.b32 	%r4648, 5;
$L__BB0_2412:
	mul.wide.u32 	%rd18971, %r4648, 8;
	add.s64 	%rd18972, %rd38, %rd18971;
	ld.local.u64 	%rd18973, [%rd18972];
	add.s64 	%rd18974, %rd18973, %rd27975;
	setp.lt.u64 	%p4971, %rd18974, %rd18973;
	st.local.u64 	[%rd18972], %rd18974;
	add.s32 	%r4648, %r4648, 1;
	mov.b64 	%rd27975, 1;
	@%p4971 bra 	$L__BB0_2412;
	ld.local.v2.u64 	{%rd27978, %rd27977}, [%rd38+16];
	ld.local.u64 	%rd27976, [%rd38+32];
$L__BB0_2414:
	mul.hi.u64 	%rd18975, %rd27963, %rd5879;
	mad.lo.s64 	%rd18976, %rd27963, %rd5879, %rd27978;
	setp.lt.u64 	%p4972, %rd18976, %rd27978;
	selp.u64 	%rd18977, 1, 0, %p4972;
	add.s64 	%rd18978, %rd18975, %rd18977;
	mul.hi.u64 	%rd18979, %rd27963, %rd27964;
	mad.lo.s64 	%rd18980, %rd27963, %rd27964, %rd27977;
	setp.lt.u64 	%p4973, %rd18980, %rd27977;
	selp.u64 	%rd18981, 1, 0, %p4973;
	add.s64 	%rd27982, %rd18980, %rd18978;
	setp.lt.u64 	%p4974, %rd27982, %rd18980;
	selp.u64 	%rd18982, 1, 0, %p4974;
	st.local.v2.u64 	[%rd38+16], {%rd18976, %rd27982};
	add.s64 	%rd18983, %rd18979, %rd18981;
	add.s64 	%rd18984, %rd18983, %rd18982;
	mul.hi.u64 	%rd18985, %rd27963, %rd27963;
	mad.lo.s64 	%rd18986, %rd27963, %rd27963, %rd27976;
	setp.lt.u64 	%p4975, %rd18986, %rd27976;
	selp.u64 	%rd18987, 1, 0, %p4975;
	add.s64 	%rd27981, %rd18986, %rd18984;
	setp.lt.u64 	%p4976, %rd27981, %rd18986;
	selp.u64 	%rd18988, 1, 0, %p4976;
	add.s64 	%rd18989, %rd18985, %rd18987;
	add.s64 	%rd18990, %rd18989, %rd18988;
	mul.hi.u64 	%rd18991, %rd27963, %rd27962;
	ld.local.u64 	%rd18992, [%rd38+40];
	mad.lo.s64 	%rd18993, %rd27962, %rd27963, %rd18992;
	setp.lt.u64 	%p4977, %rd18993, %rd18992;
	selp.u64 	%rd18994, 1, 0, %p4977;
	add.s64 	%rd27980, %rd18993, %rd18990;
	setp.lt.u64 	%p4978, %rd27980, %rd18993;
	selp.u64 	%rd18995, 1, 0, %p4978;
	st.local.v2.u64 	[%rd38+32], {%rd27981, %rd27980};
	add.s64 	%rd18996, %rd18991, %rd18994;
	add.s64 	%rd27979, %rd18996, %rd18995;
	setp.eq.s64 	%p4979, %rd27979, 0;
	@%p4979 bra 	$L__BB0_2418;
	mov.b32 	%r4649, 6;
$L__BB0_2416:
	mul.wide.u32 	%rd18998, %r4649, 8;
	add.s64 	%rd18999, %rd38, %rd18998;
	ld.local.u64 	%rd19000, [%rd18999];
	add.s64 	%rd19001, %rd19000, %rd27979;
	setp.lt.u64 	%p4980, %rd19001, %rd19000;
	st.local.u64 	[%rd18999], %rd19001;
	add.s32 	%r4649, %r4649, 1;
	mov.b64 	%rd27979, 1;
	@%p4980 bra 	$L__BB0_2416;
	ld.local.u64 	%rd27982, [%rd38+24];
	ld.local.v2.u64 	{%rd27981, %rd27980}, [%rd38+32];
$L__BB0_2418:
	mul.hi.u64 	%rd19002, %rd27962, %rd5879;
	mad.lo.s64 	%rd27987, %rd27962, %rd5879, %rd27982;
	setp.lt.u64 	%p4981, %rd27987, %rd27982;
	selp.u64 	%rd19003, 1, 0, %p4981;
	st.local.u64 	[%rd38+24], %rd27987;
	add.s64 	%rd19004, %rd19002, %rd19003;
	mul.hi.u64 	%rd19005, %rd27962, %rd27964;
	mad.lo.s64 	%rd19006, %rd27962, %rd27964, %rd27981;
	setp.lt.u64 	%p4982, %rd19006, %rd27981;
	selp.u64 	%rd19007, 1, 0, %p4982;
	add.s64 	%rd27984, %rd19006, %rd19004;
	setp.lt.u64 	%p4983, %rd27984, %rd19006;
	selp.u64 	%rd19008, 1, 0, %p4983;
	add.s64 	%rd19009, %rd19005, %rd19007;
	add.s64 	%rd19010, %rd19009, %rd19008;
	mul.hi.u64 	%rd19011, %rd27962, %rd27963;
	mad.lo.s64 	%rd19012, %rd27962, %rd27963, %rd27980;
	setp.lt.u64 	%p4984, %rd19012, %rd27980;
	selp.u64 	%rd19013, 1, 0, %p4984;
	add.s64 	%rd19014, %rd19012, %rd19010;
	setp.lt.u64 	%p4985, %rd19014, %rd19012;
	selp.u64 	%rd19015, 1, 0, %p4985;
	st.local.v2.u64 	[%rd38+32], {%rd27984, %rd19014};
	add.s64 	%rd19016, %rd19011, %rd19013;
	add.s64 	%rd19017, %rd19016, %rd19015;
	mul.hi.u64 	%rd19018, %rd27962, %rd27962;
	ld.local.u64 	%rd19019, [%rd38+48];
	mad.lo.s64 	%rd19020, %rd27962, %rd27962, %rd19019;
	setp.lt.u64 	%p4986, %rd19020, %rd19019;
	selp.u64 	%rd19021, 1, 0, %p4986;
	add.s64 	%rd19022, %rd19020, %rd19017;
	setp.lt.u64 	%p4987, %rd19022, %rd19020;
	selp.u64 	%rd19023, 1, 0, %p4987;
	st.local.u64 	[%rd38+48], %rd19022;
	add.s64 	%rd19024, %rd19018, %rd19021;
	add.s64 	%rd27983, %rd19024, %rd19023;
	setp.eq.s64 	%p4988, %rd27983, 0;
	@%p4988 bra 	$L__BB0_2422;
	mov.b32 	%r4650, 7;
$L__BB0_2420:
	mul.wide.u32 	%rd19026, %r4650, 8;
	add.s64 	%rd19027, %rd38, %rd19026;
	ld.local.u64 	%rd19028, [%rd19027];
	add.s64 	%rd19029, %rd19028, %rd27983;
	setp.lt.u64 	%p4989, %rd19029, %rd19028;
	st.local.u64 	[%rd19027], %rd19029;
	add.s32 	%r4650, %r4650, 1;
	mov.b64 	%rd27983, 1;
	@%p4989 bra 	$L__BB0_2420;
	ld.local.u64 	%rd27987, [%rd38+24];
	ld.local.u64 	%rd27984, [%rd38+32];
$L__BB0_2422:
	ld.local.u64 	%rd19031, [%rd38+8];
	ld.local.u64 	%rd27986, [%rd38+16];
	shl.b64 	%rd19032, %rd27984, 32;
	shr.u64 	%rd19033, %rd27984, 32;
	add.s64 	%rd5936, %rd18931, %rd19032;
	setp.lt.u64 	%p4990, %rd5936, %rd18931;
	selp.u64 	%rd19035, 1, 0, %p4990;
	add.s64 	%rd19036, %rd19033, %rd19035;
	add.s64 	%rd5937, %rd19036, %rd19031;
	max.u64 	%rd19037, %rd19036, %rd19031;
	setp.gt.u64 	%p4991, %rd19037, %rd5937;
	mov.b64 	%rd27988, 0;
	@%p4991 bra 	$L__BB0_2441;
$L__BB0_2423:
	ld.local.u64 	%rd5941, [%rd38+40];
	shl.b64 	%rd19040, %rd5941, 32;
	shr.u64 	%rd19041, %rd5941, 32;
	add.s64 	%rd5942, %rd5937, %rd19040;
	setp.lt.u64 	%p4994, %rd5942, %rd5937;
	selp.u64 	%rd19042, 1, 0, %p4994;
	add.s64 	%rd19043, %rd19041, %rd19042;
	add.s64 	%rd5943, %rd19043, %rd27986;
	max.u64 	%rd19044, %rd19043, %rd27986;
	setp.le.u64 	%p4995, %rd19044, %rd5943;
	@%p4995 bra 	$L__BB0_2425;
	add.s64 	%rd27987, %rd27987, 1;
	setp.eq.s64 	%p4996, %rd27987, 0;
	selp.u64 	%rd19045, 1, 0, %p4996;
	add.s64 	%rd27988, %rd27988, %rd19045;
$L__BB0_2425:
	ld.local.v2.u64 	{%rd5948, %rd5949}, [%rd38+48];
	shl.b64 	%rd19046, %rd5948, 32;
	shr.u64 	%rd19047, %rd5948, 32;
	add.s64 	%rd27991, %rd5943, %rd19046;
	setp.lt.u64 	%p4997, %rd27991, %rd5943;
	selp.u64 	%rd19048, 1, 0, %p4997;
	add.s64 	%rd19049, %rd19047, %rd19048;
	add.s64 	%rd19050, %rd19049, %rd27987;
	max.u64 	%rd19051, %rd19049, %rd27987;
	setp.gt.u64 	%p4998, %rd19051, %rd19050;
	selp.u64 	%rd19052, 1, 0, %p4998;
	add.s64 	%rd19053, %rd27988, %rd19052;
	shl.b64 	%rd19054, %rd5949, 32;
	shr.u64 	%rd19055, %rd5949, 32;
	add.s64 	%rd27992, %rd19050, %rd19054;
	setp.lt.u64 	%p4999, %rd27992, %rd19050;
	selp.u64 	%rd19056, 1, 0, %p4999;
	add.s64 	%rd19057, %rd19053, %rd19055;
	add.s64 	%rd27993, %rd19057, %rd19056;
	mov.b64 	%rd19058, 977;
	mul.hi.u64 	%rd19059, %rd27984, %rd19058;
	mad.lo.s64 	%rd27998, %rd27984, 977, %rd5936;
	setp.lt.u64 	%p5000, %rd27998, %rd5936;
	selp.u64 	%rd19060, 1, 0, %p5000;
	add.s64 	%rd19061, %rd19059, %rd19060;
	add.s64 	%rd5954, %rd19061, %rd5942;
	max.u64 	%rd19062, %rd19061, %rd5942;
	setp.gt.u64 	%p5001, %rd19062, %rd5954;
	@%p5001 bra 	$L__BB0_2443;
$L__BB0_2426:
	mov.b64 	%rd19065, 977;
	mul.hi.u64 	%rd19066, %rd5941, %rd19065;
	mad.lo.s64 	%rd28003, %rd5941, 977, %rd5954;
	setp.lt.u64 	%p5004, %rd28003, %rd5954;
	selp.u64 	%rd19067, 1, 0, %p5004;
	add.s64 	%rd19068, %rd19066, %rd19067;
	add.s64 	%rd5962, %rd19068, %rd27991;
	max.u64 	%rd19069, %rd19068, %rd27991;
	setp.le.u64 	%p5005, %rd19069, %rd5962;
	@%p5005 bra 	$L__BB0_2428;
	add.s64 	%rd27992, %rd27992, 1;
	setp.eq.s64 	%p5006, %rd27992, 0;
	selp.u64 	%rd19070, 1, 0, %p5006;
	add.s64 	%rd27993, %rd27993, %rd19070;
$L__BB0_2428:
	mov.b64 	%rd19071, 977;
	mul.hi.u64 	%rd19072, %rd5948, %rd19071;
	mad.lo.s64 	%rd28000, %rd5948, 977, %rd5962;
	setp.lt.u64 	%p5007, %rd28000, %rd5962;
	selp.u64 	%rd19073, 1, 0, %p5007;
	add.s64 	%rd19074, %rd19072, %rd19073;
	add.s64 	%rd19075, %rd19074, %rd27992;
	max.u64 	%rd19076, %rd19074, %rd27992;
	setp.gt.u64 	%p5008, %rd19076, %rd19075;
	selp.u64 	%rd19077, 1, 0, %p5008;
	add.s64 	%rd19078, %rd27993, %rd19077;
	mul.hi.u64 	%rd19079, %rd5949, %rd19071;
	mad.lo.s64 	%rd28001, %rd5949, 977, %rd19075;
	setp.lt.u64 	%p5009, %rd28001, %rd19075;
	selp.u64 	%rd19080, 1, 0, %p5009;
	add.s64 	%rd19081, %rd19078, %rd19079;
	add.s64 	%rd5969, %rd19081, %rd19080;
	setp.eq.s64 	%p5010, %rd5969, 0;
	@%p5010 bra 	$L__BB0_2433;
	shl.b64 	%rd19082, %rd5969, 32;
	shr.u64 	%rd19083, %rd5969, 32;
	add.s64 	%rd5973, %rd27998, %rd19082;
	setp.lt.u64 	%p5011, %rd5973, %rd27998;
	selp.u64 	%rd19084, 1, 0, %p5011;
	add.s64 	%rd19085, %rd19083, %rd19084;
	add.s64 	%rd5974, %rd19085, %rd28003;
	max.u64 	%rd19086, %rd19085, %rd28003;
	setp.le.u64 	%p5012, %rd19086, %rd5974;
	@%p5012 bra 	$L__BB0_2431;
	add.s64 	%rd28000, %rd28000, 1;
	setp.eq.s64 	%p5013, %rd28000, 0;
	selp.u64 	%rd19087, 1, 0, %p5013;
	add.s64 	%rd28001, %rd28001, %rd19087;
$L__BB0_2431:
	mov.b64 	%rd19088, 977;
	mul.hi.u64 	%rd19089, %rd5969, %rd19088;
	mad.lo.s64 	%rd27998, %rd5969, 977, %rd5973;
	setp.lt.u64 	%p5014, %rd27998, %rd5973;
	selp.u64 	%rd19090, 1, 0, %p5014;
	add.s64 	%rd19091, %rd19089, %rd19090;
	add.s64 	%rd28003, %rd19091, %rd5974;
	max.u64 	%rd19092, %rd19091, %rd5974;
	setp.le.u64 	%p5015, %rd19092, %rd28003;
	@%p5015 bra 	$L__BB0_2433;
	add.s64 	%rd28000, %rd28000, 1;
	setp.eq.s64 	%p5016, %rd28000, 0;
	selp.u64 	%rd19093, 1, 0, %p5016;
	add.s64 	%rd28001, %rd28001, %rd19093;
$L__BB0_2433:
	setp.gt.u64 	%p5017, %rd28001, %rd4046;
	@%p5017 bra 	$L__BB0_2439;
	setp.lt.u64 	%p5018, %rd28001, %rd4046;
	mov.u64 	%rd28002, %rd27998;
	@%p5018 bra 	$L__BB0_2440;
	setp.gt.u64 	%p5019, %rd28000, %rd4047;
	@%p5019 bra 	$L__BB0_2439;
	setp.lt.u64 	%p5020, %rd28000, %rd4047;
	mov.u64 	%rd28002, %rd27998;
	@%p5020 bra 	$L__BB0_2440;
	setp.gt.u64 	%p5021, %rd28003, %rd4048;
	@%p5021 bra 	$L__BB0_2439;
	setp.lt.u64 	%p5022, %rd28003, %rd4048;
	setp.lt.u64 	%p5023, %rd27998, %rd4049;
	or.pred  	%p5024, %p5022, %p5023;
	mov.u64 	%rd28002, %rd27998;
	@%p5024 bra 	$L__BB0_2440;
$L__BB0_2439:
	sub.s64 	%rd28002, %rd27998, %rd4049;
	setp.lt.u64 	%p5025, %rd27998, %rd4049;
	selp.u64 	%rd19094, 1, 0, %p5025;
	sub.s64 	%rd19095, %rd28003, %rd4048;
	setp.lt.u64 	%p5026, %rd28003, %rd4048;
	selp.s64 	%rd19096, -1, 0, %p5025;
	add.s64 	%rd28003, %rd19095, %rd19096;
	setp.lt.u64 	%p5027, %rd19095, %rd19094;
	or.pred  	%p5028, %p5026, %p5027;
	selp.u64 	%rd19097, 1, 0, %p5028;
	sub.s64 	%rd19098, %rd28000, %rd4047;
	setp.lt.u64 	%p5029, %rd28000, %rd4047;
	selp.s64 	%rd19099, -1, 0, %p5028;
	add.s64 	%rd28000, %rd19098, %rd19099;
	setp.lt.u64 	%p5030, %rd19098, %rd19097;
	or.pred  	%p5031, %p5029, %p5030;
	selp.s64 	%rd19100, -1, 0, %p5031;
	sub.s64 	%rd19101, %rd28001, %rd4046;
	add.s64 	%rd28001, %rd19101, %rd19100;
$L__BB0_2440:
	setp.gt.u64 	%p5032, %rd28001, %rd4046;
	@%p5032 bra 	$L__BB0_2449;
	bra.uni 	$L__BB0_2450;
$L__BB0_2441:
	add.s64 	%rd27986, %rd27986, 1;
	setp.ne.s64 	%p4992, %rd27986, 0;
	@%p4992 bra 	$L__BB0_2423;
	add.s64 	%rd27987, %rd27987, 1;
	setp.eq.s64 	%p4993, %rd27987, 0;
	selp.u64 	%rd27988, 1, 0, %p4993;
	mov.b64 	%rd27986, 0;
	bra.uni 	$L__BB0_2423;
$L__BB0_2443:
	add.s64 	%rd27991, %rd27991, 1;
	setp.ne.s64 	%p5002, %rd27991, 0;
	@%p5002 bra 	$L__BB0_2426;
	add.s64 	%rd27992, %rd27992, 1;
	setp.eq.s64 	%p5003, %rd27992, 0;
	selp.u64 	%rd19064, 1, 0, %p5003;
	add.s64 	%rd27993, %rd27993, %rd19064;
	mov.b64 	%rd27991, 0;
	bra.uni 	$L__BB0_2426;
$L__BB0_2445:
	setp.gt.u64 	%p5034, %rd28000, %rd4047;
	@%p5034 bra 	$L__BB0_2449;
	setp.lt.u64 	%p5035, %rd28000, %rd4047;
	mov.u64 	%rd28006, %rd28002;
	@%p5035 bra 	$L__BB0_2451;
	setp.gt.u64 	%p5036, %rd28003, %rd4048;
	@%p5036 bra 	$L__BB0_2449;
	setp.lt.u64 	%p5037, %rd28003, %rd4048;
	setp.lt.u64 	%p5038, %rd28002, %rd4049;
	or.pred  	%p5039, %p5037, %p5038;
	mov.u64 	%rd28006, %rd28002;
	@%p5039 bra 	$L__BB0_2451;
$L__BB0_2449:
	sub.s64 	%rd28006, %rd28002, %rd4049;
	setp.lt.u64 	%p5040, %rd28002, %rd4049;
	selp.u64 	%rd19102, 1, 0, %p5040;
	sub.s64 	%rd19103, %rd28003, %rd4048;
	setp.lt.u64 	%p5041, %rd28003, %rd4048;
	selp.s64 	%rd19104, -1, 0, %p5040;
	add.s64 	%rd28003, %rd19103, %rd19104;
	setp.lt.u64 	%p5042, %rd19103, %rd19102;
	or.pred  	%p5043, %p5041, %p5042;
	selp.u64 	%rd19105, 1, 0, %p5043;
	sub.s64 	%rd19106, %rd28000, %rd4047;
	setp.lt.u64 	%p5044, %rd28000, %rd4047;
	selp.s64 	%rd19107, -1, 0, %p5043;
	add.s64 	%rd28000, %rd19106, %rd19107;
	setp.lt.u64 	%p5045, %rd19106, %rd19105;
	or.pred  	%p5046, %p5044, %p5045;
	selp.s64 	%rd19108, -1, 0, %p5046;
	sub.s64 	%rd19109, %rd28001, %rd4046;
	add.s64 	%rd28001, %rd19109, %rd19108;
	bra.uni 	$L__BB0_2451;
$L__BB0_2450:
	setp.lt.u64 	%p5033, %rd28001, %rd4046;
	mov.u64 	%rd28006, %rd28002;
	@%p5033 bra 	$L__BB0_2451;
	bra.uni 	$L__BB0_2445;
$L__BB0_2451:
	mov.b64 	%rd28011, 0;
	st.local.v2.u64 	[%rd37+32], {%rd28011, %rd28011};
	st.local.v2.u64 	[%rd37+48], {%rd28011, %rd28011};
	mul.lo.s64 	%rd19111, %rd28006, %rd5879;
	mul.hi.u64 	%rd19112, %rd5879, %rd28006;
	mul.lo.s64 	%rd19113, %rd28003, %rd5879;
	mul.hi.u64 	%rd19114, %rd5879, %rd28003;
	add.s64 	%rd28014, %rd19113, %rd19112;
	setp.lt.u64 	%p5047, %rd28014, %rd19113;
	selp.u64 	%rd19115, 1, 0, %p5047;
	st.local.v2.u64 	[%rd37], {%rd19111, %rd28014};
	add.s64 	%rd19116, %rd19114, %rd19115;
	mul.lo.s64 	%rd19117, %rd28000, %rd5879;
	mul.hi.u64 	%rd19118, %rd5879, %rd28000;
	add.s64 	%rd28013, %rd19117, %rd19116;
	setp.lt.u64 	%p5048, %rd28013, %rd19117;
	selp.u64 	%rd19119, 1, 0, %p5048;
	add.s64 	%rd19120, %rd19118, %rd19119;
	mul.lo.s64 	%rd19121, %rd28001, %rd5879;
	mul.hi.u64 	%rd19122, %rd5879, %rd28001;
	add.s64 	%rd28012, %rd19121, %rd19120;
	setp.lt.u64 	%p5049, %rd28012, %rd19121;
	selp.u64 	%rd19123, 1, 0, %p5049;
	st.local.v2.u64 	[%rd37+16], {%rd28013, %rd28012};
	add.s64 	%rd28010, %rd19122, %rd19123;
	setp.eq.s64 	%p5050, %rd28010, 0;
	@%p5050 bra 	$L__BB0_2455;
	mov.b32 	%r4651, 4;
$L__BB0_2453:
	mul.wide.u32 	%rd19125, %r4651, 8;
	add.s64 	%rd19126, %rd37, %rd19125;
	ld.local.u64 	%rd19127, [%rd19126];
	add.s64 	%rd19128, %rd19127, %rd28010;
	setp.lt.u64 	%p5051, %rd19128, %rd19127;
	st.local.u64 	[%rd19126], %rd19128;
	add.s32 	%r4651, %r4651, 1;
	mov.b64 	%rd28010, 1;
	@%p5051 bra 	$L__BB0_2453;
	ld.local.u64 	%rd28014, [%rd37+8];
	ld.local.v2.u64 	{%rd28013, %rd28012}, [%rd37+16];
	ld.local.u64 	%rd28011, [%rd37+32];
$L__BB0_2455:
	mul.hi.u64 	%rd19129, %rd27964, %rd28006;
	mad.lo.s64 	%rd19130, %rd28006, %rd27964, %rd28014;
	setp.lt.u64 	%p5052, %rd19130, %rd28014;
	selp.u64 	%rd19131, 1, 0, %p5052;
	st.local.u64 	[%rd37+8], %rd19130;
	add.s64 	%rd19132, %rd19129, %rd19131;
	mul.hi.u64 	%rd19133, %rd27964, %rd28003;
	mad.lo.s64 	%rd19134, %rd28003, %rd27964, %rd28013;
	setp.lt.u64 	%p5053, %rd19134, %rd28013;
	selp.u64 	%rd19135, 1, 0, %p5053;
	add.s64 	%rd28018, %rd19134, %rd19132;
	setp.lt.u64 	%p5054, %rd28018, %rd19134;
	selp.u64 	%rd19136, 1, 0, %p5054;
	add.s64 	%rd19137, %rd19133, %rd19135;
	add.s64 	%rd19138, %rd19137, %rd19136;
	mul.hi.u64 	%rd19139, %rd27964, %rd28000;
	mad.lo.s64 	%rd19140, %rd28000, %rd27964, %rd28012;
	setp.lt.u64 	%p5055, %rd19140, %rd28012;
	selp.u64 	%rd19141, 1, 0, %p5055;
	add.s64 	%rd28017, %rd19140, %rd19138;
	setp.lt.u64 	%p5056, %rd28017, %rd19140;
	selp.u64 	%rd19142, 1, 0, %p5056;
	st.local.v2.u64 	[%rd37+16], {%rd28018, %rd28017};
	add.s64 	%rd19143, %rd19139, %rd19141;
	add.s64 	%rd19144, %rd19143, %rd19142;
	mul.hi.u64 	%rd19145, %rd27964, %rd28001;
	mad.lo.s64 	%rd19146, %rd28001, %rd27964, %rd28011;
	setp.lt.u64 	%p5057, %rd19146, %rd28011;
	selp.u64 	%rd19147, 1, 0, %p5057;
	add.s64 	%rd28016, %rd19146, %rd19144;
	setp.lt.u64 	%p5058, %rd28016, %rd19146;
	selp.u64 	%rd19148, 1, 0, %p5058;
	st.local.u64 	[%rd37+32], %rd28016;
	add.s64 	%rd19149, %rd19145, %rd19147;
	add.s64 	%rd28015, %rd19149, %rd19148;
	setp.eq.s64 	%p5059, %rd28015, 0;
	@%p5059 bra 	$L__BB0_2459;
	mov.b32 	%r4652, 5;
$L__BB0_2457:
	mul.wide.u32 	%rd19151, %r4652, 8;
	add.s64 	%rd19152, %rd37, %rd19151;
	ld.local.u64 	%rd19153, [%rd19152];
	add.s64 	%rd19154, %rd19153, %rd28015;
	setp.lt.u64 	%p5060, %rd19154, %rd19153;
	st.local.u64 	[%rd19152], %rd19154;
	add.s32 	%r4652, %r4652, 1;
	mov.b64 	%rd28015, 1;
	@%p5060 bra 	$L__BB0_2457;
	ld.local.v2.u64 	{%rd28018, %rd28017}, [%rd37+16];
	ld.local.u64 	%rd28016, [%rd37+32];
$L__BB0_2459:
	mul.hi.u64 	%rd19155, %rd27963, %rd28006;
	mad.lo.s64 	%rd19156, %rd28006, %rd27963, %rd28018;
	setp.lt.u64 	%p5061, %rd19156, %rd28018;
	selp.u64 	%rd19157, 1, 0, %p5061;
	add.s64 	%rd19158, %rd19155, %rd19157;
	mul.hi.u64 	%rd19159, %rd27963, %rd28003;
	mad.lo.s64 	%rd19160, %rd28003, %rd27963, %rd28017;
	setp.lt.u64 	%p5062, %rd19160, %rd28017;
	selp.u64 	%rd19161, 1, 0, %p5062;
	add.s64 	%rd28022, %rd19160, %rd19158;
	setp.lt.u64 	%p5063, %rd28022, %rd19160;
	selp.u64 	%rd19162, 1, 0, %p5063;
	st.local.v2.u64 	[%rd37+16], {%rd19156, %rd28022};
	add.s64 	%rd19163, %rd19159, %rd19161;
	add.s64 	%rd19164, %rd19163, %rd19162;
	mul.hi.u64 	%rd19165, %rd27963, %rd28000;
	mad.lo.s64 	%rd19166, %rd28000, %rd27963, %rd28016;
	setp.lt.u64 	%p5064, %rd19166, %rd28016;
	selp.u64 	%rd19167, 1, 0, %p5064;
	add.s64 	%rd28021, %rd19166, %rd19164;
	setp.lt.u64 	%p5065, %rd28021, %rd19166;
	selp.u64 	%rd19168, 1, 0, %p5065;
	add.s64 	%rd19169, %rd19165, %rd19167;
	add.s64 	%rd19170, %rd19169, %rd19168;
	mul.hi.u64 	%rd19171, %rd27963, %rd28001;
	ld.local.u64 	%rd19172, [%rd37+40];
	mad.lo.s64 	%rd19173, %rd28001, %rd27963, %rd19172;
	setp.lt.u64 	%p5066, %rd19173, %rd19172;
	selp.u64 	%rd19174, 1, 0, %p5066;
	add.s64 	%rd28020, %rd19173, %rd19170;
	setp.lt.u64 	%p5067, %rd28020, %rd19173;
	selp.u64 	%rd19175, 1, 0, %p5067;
	st.local.v2.u64 	[%rd37+32], {%rd28021, %rd28020};
	add.s64 	%rd19176, %rd19171, %rd19174;
	add.s64 	%rd28019, %rd19176, %rd19175;
	setp.eq.s64 	%p5068, %rd28019, 0;
	@%p5068 bra 	$L__BB0_2463;
	mov.b32 	%r4653, 6;
$L__BB0_2461:
	mul.wide.u32 	%rd19178, %r4653, 8;
	add.s64 	%rd19179, %rd37, %rd19178;
	ld.local.u64 	%rd19180, [%rd19179];
	add.s64 	%rd19181, %rd19180, %rd28019;
	setp.lt.u64 	%p5069, %rd19181, %rd19180;
	st.local.u64 	[%rd19179], %rd19181;
	add.s32 	%r4653, %r4653, 1;
	mov.b64 	%rd28019, 1;
	@%p5069 bra 	$L__BB0_2461;
	ld.local.u64 	%rd28022, [%rd37+24];
	ld.local.v2.u64 	{%rd28021, %rd28020}, [%rd37+32];
$L__BB0_2463:
	mul.hi.u64 	%rd19182, %rd27962, %rd28006;
	mad.lo.s64 	%rd28027, %rd28006, %rd27962, %rd28022;
	setp.lt.u64 	%p5070, %rd28027, %rd28022;
	selp.u64 	%rd19183, 1, 0, %p5070;
	st.local.u64 	[%rd37+24], %rd28027;
	add.s64 	%rd19184, %rd19182, %rd19183;
	mul.hi.u64 	%rd19185, %rd27962, %rd28003;
	mad.lo.s64 	%rd19186, %rd28003, %rd27962, %rd28021;
	setp.lt.u64 	%p5071, %rd19186, %rd28021;
	selp.u64 	%rd19187, 1, 0, %p5071;
	add.s64 	%rd28024, %rd19186, %rd19184;
	setp.lt.u64 	%p5072, %rd28024, %rd19186;
	selp.u64 	%rd19188, 1, 0, %p5072;
	add.s64 	%rd19189, %rd19185, %rd19187;
	add.s64 	%rd19190, %rd19189, %rd19188;
	mul.hi.u64 	%rd19191, %rd27962, %rd28000;
	mad.lo.s64 	%rd19192, %rd28000, %rd27962, %rd28020;
	setp.lt.u64 	%p5073, %rd19192, %rd28020;
	selp.u64 	%rd19193, 1, 0, %p5073;
	add.s64 	%rd19194, %rd19192, %rd19190;
	setp.lt.u64 	%p5074, %rd19194, %rd19192;
	selp.u64 	%rd19195, 1, 0, %p5074;
	st.local.v2.u64 	[%rd37+32], {%rd28024, %rd19194};
	add.s64 	%rd19196, %rd19191, %rd19193;
	add.s64 	%rd19197, %rd19196, %rd19195;
	mul.hi.u64 	%rd19198, %rd27962, %rd28001;
	ld.local.u64 	%rd19199, [%rd37+48];
	mad.lo.s64 	%rd19200, %rd28001, %rd27962, %rd19199;
	setp.lt.u64 	%p5075, %rd19200, %rd19199;
	selp.u64 	%rd19201, 1, 0, %p5075;
	add.s64 	%rd19202, %rd19200, %rd19197;
	setp.lt.u64 	%p5076, %rd19202, %rd19200;
	selp.u64 	%rd19203, 1, 0, %p5076;
	st.local.u64 	[%rd37+48], %rd19202;
	add.s64 	%rd19204, %rd19198, %rd19201;
	add.s64 	%rd28023, %rd19204, %rd19203;
	setp.eq.s64 	%p5077, %rd28023, 0;
	@%p5077 bra 	$L__BB0_2467;
	mov.b32 	%r4654, 7;
$L__BB0_2465:
	mul.wide.u32 	%rd19206, %r4654, 8;
	add.s64 	%rd19207, %rd37, %rd19206;
	ld.local.u64 	%rd19208, [%rd19207];
	add.s64 	%rd19209, %rd19208, %rd28023;
	setp.lt.u64 	%p5078, %rd19209, %rd19208;
	st.local.u64 	[%rd19207], %rd19209;
	add.s32 	%r4654, %r4654, 1;
	mov.b64 	%rd28023, 1;
	@%p5078 bra 	$L__BB0_2465;
	ld.local.u64 	%rd28027, [%rd37+24];
	ld.local.u64 	%rd28024, [%rd37+32];
$L__BB0_2467:
	ld.local.u64 	%rd19211, [%rd37+8];
	ld.local.u64 	%rd28026, [%rd37+16];
	shl.b64 	%rd19212, %rd28024, 32;
	shr.u64 	%rd19213, %rd28024, 32;
	add.s64 	%rd6047, %rd19111, %rd19212;
	setp.lt.u64 	%p5079, %rd6047, %rd19111;
	selp.u64 	%rd19215, 1, 0, %p5079;
	add.s64 	%rd19216, %rd19213, %rd19215;
	add.s64 	%rd6048, %rd19216, %rd19211;
	max.u64 	%rd19217, %rd19216, %rd19211;
	setp.gt.u64 	%p5080, %rd19217, %rd6048;
	mov.b64 	%rd28028, 0;
	@%p5080 bra 	$L__BB0_2486;
$L__BB0_2468:
	ld.local.u64 	%rd6052, [%rd37+40];
	shl.b64 	%rd19220, %rd6052, 32;
	shr.u64 	%rd19221, %rd6052, 32;
	add.s64 	%rd6053, %rd6048, %rd19220;
	setp.lt.u64 	%p5083, %rd6053, %rd6048;
	selp.u64 	%rd19222, 1, 0, %p5083;
	add.s64 	%rd19223, %rd19221, %rd19222;
	add.s64 	%rd6054, %rd19223, %rd28026;
	max.u64 	%rd19224, %rd19223, %rd28026;
	setp.le.u64 	%p5084, %rd19224, %rd6054;
	@%p5084 bra 	$L__BB0_2470;
	add.s64 	%rd28027, %rd28027, 1;
	setp.eq.s64 	%p5085, %rd28027, 0;
	selp.u64 	%rd19225, 1, 0, %p5085;
	add.s64 	%rd28028, %rd28028, %rd19225;
$L__BB0_2470:
	ld.local.v2.u64 	{%rd6059, %rd6060}, [%rd37+48];
	shl.b64 	%rd19226, %rd6059, 32;
	shr.u64 	%rd19227, %rd6059, 32;
	add.s64 	%rd28031, %rd6054, %rd19226;
	setp.lt.u64 	%p5086, %rd28031, %rd6054;
	selp.u64 	%rd19228, 1, 0, %p5086;
	add.s64 	%rd19229, %rd19227, %rd19228;
	add.s64 	%rd19230, %rd19229, %rd28027;
	max.u64 	%rd19231, %rd19229, %rd28027;
	setp.gt.u64 	%p5087, %rd19231, %rd19230;
	selp.u64 	%rd19232, 1, 0, %p5087;
	add.s64 	%rd19233, %rd28028, %rd19232;
	shl.b64 	%rd19234, %rd6060, 32;
	shr.u64 	%rd19235, %rd6060, 32;
	add.s64 	%rd28032, %rd19230, %rd19234;
	setp.lt.u64 	%p5088, %rd28032, %rd19230;
	selp.u64 	%rd19236, 1, 0, %p5088;
	add.s64 	%rd19237, %rd19233, %rd19235;
	add.s64 	%rd28033, %rd19237, %rd19236;
	mov.b64 	%rd19238, 977;
	mul.hi.u64 	%rd19239, %rd28024, %rd19238;
	mad.lo.s64 	%rd28038, %rd28024, 977, %rd6047;
	setp.lt.u64 	%p5089, %rd28038, %rd6047;
	selp.u64 	%rd19240, 1, 0, %p5089;
	add.s64 	%rd19241, %rd19239, %rd19240;
	add.s64 	%rd6065, %rd19241, %rd6053;
	max.u64 	%rd19242, %rd19241, %rd6053;
	setp.gt.u64 	%p5090, %rd19242, %rd6065;
	@%p5090 bra 	$L__BB0_2488;
$L__BB0_2471:
	mov.b64 	%rd19245, 977;
	mul.hi.u64 	%rd19246, %rd6052, %rd19245;
	mad.lo.s64 	%rd28043, %rd6052, 977, %rd6065;
	setp.lt.u64 	%p5093, %rd28043, %rd6065;
	selp.u64 	%rd19247, 1, 0, %p5093;
	add.s64 	%rd19248, %rd19246, %rd19247;
	add.s64 	%rd6073, %rd19248, %rd28031;
	max.u64 	%rd19249, %rd19248, %rd28031;
	setp.le.u64 	%p5094, %rd19249, %rd6073;
	@%p5094 bra 	$L__BB0_2473;
	add.s64 	%rd28032, %rd28032, 1;
	setp.eq.s64 	%p5095, %rd28032, 0;
	selp.u64 	%rd19250, 1, 0, %p5095;
	add.s64 	%rd28033, %rd28033, %rd19250;
$L__BB0_2473:
	mov.b64 	%rd19251, 977;
	mul.hi.u64 	%rd19252, %rd6059, %rd19251;
	mad.lo.s64 	%rd28040, %rd6059, 977, %rd6073;
	setp.lt.u64 	%p5096, %rd28040, %rd6073;
	selp.u64 	%rd19253, 1, 0, %p5096;
	add.s64 	%rd19254, %rd19252, %rd19253;
	add.s64 	%rd19255, %rd19254, %rd28032;
	max.u64 	%rd19256, %rd19254, %rd28032;
	setp.gt.u64 	%p5097, %rd19256, %rd19255;
	selp.u64 	%rd19257, 1, 0, %p5097;
	add.s64 	%rd19258, %rd28033, %rd19257;
	mul.hi.u64 	%rd19259, %rd6060, %rd19251;
	mad.lo.s64 	%rd28041, %rd6060, 977, %rd19255;
	setp.lt.u64 	%p5098, %rd28041, %rd19255;
	selp.u64 	%rd19260, 1, 0, %p5098;
	add.s64 	%rd19261, %rd19258, %rd19259;
	add.s64 	%rd6080, %rd19261, %rd19260;
	setp.eq.s64 	%p5099, %rd6080, 0;
	@%p5099 bra 	$L__BB0_2478;
	shl.b64 	%rd19262, %rd6080, 32;
	shr.u64 	%rd19263, %rd6080, 32;
	add.s64 	%rd6084, %rd28038, %rd19262;
	setp.lt.u64 	%p5100, %rd6084, %rd28038;
	selp.u64 	%rd19264, 1, 0, %p5100;
	add.s64 	%rd19265, %rd19263, %rd19264;
	add.s64 	%rd6085, %rd19265, %rd28043;
	max.u64 	%rd19266, %rd19265, %rd28043;
	setp.le.u64 	%p5101, %rd19266, %rd6085;
	@%p5101 bra 	$L__BB0_2476;
	add.s64 	%rd28040, %rd28040, 1;
	setp.eq.s64 	%p5102, %rd28040, 0;
	selp.u64 	%rd19267, 1, 0, %p5102;
	add.s64 	%rd28041, %rd28041, %rd19267;
$L__BB0_2476:
	mov.b64 	%rd19268, 977;
	mul.hi.u64 	%rd19269, %rd6080, %rd19268;
	mad.lo.s64 	%rd28038, %rd6080, 977, %rd6084;
	setp.lt.u64 	%p5103, %rd28038, %rd6084;
	selp.u64 	%rd19270, 1, 0, %p5103;
	add.s64 	%rd19271, %rd19269, %rd19270;
	add.s64 	%rd28043, %rd19271, %rd6085;
	max.u64 	%rd19272, %rd19271, %rd6085;
	setp.le.u64 	%p5104, %rd19272, %rd28043;
	@%p5104 bra 	$L__BB0_2478;
	add.s64 	%rd28040, %rd28040, 1;
	setp.eq.s64 	%p5105, %rd28040, 0;
	selp.u64 	%rd19273, 1, 0, %p5105;
	add.s64 	%rd28041, %rd28041, %rd19273;
$L__BB0_2478:
	setp.gt.u64 	%p5106, %rd28041, %rd4046;
	@%p5106 bra 	$L__BB0_2484;
	setp.lt.u64 	%p5107, %rd28041, %rd4046;
	mov.u64 	%rd28042, %rd28038;
	@%p5107 bra 	$L__BB0_2485;
	setp.gt.u64 	%p5108, %rd28040, %rd4047;
	@%p5108 bra 	$L__BB0_2484;
	setp.lt.u64 	%p5109, %rd28040, %rd4047;
	mov.u64 	%rd28042, %rd28038;
	@%p5109 bra 	$L__BB0_2485;
	setp.gt.u64 	%p5110, %rd28043, %rd4048;
	@%p5110 bra 	$L__BB0_2484;
	setp.lt.u64 	%p5111, %rd28043, %rd4048;
	setp.lt.u64 	%p5112, %rd28038, %rd4049;
	or.pred  	%p5113, %p5111, %p5112;
	mov.u64 	%rd28042, %rd28038;
	@%p5113 bra 	$L__BB0_2485;
$L__BB0_2484:
	sub.s64 	%rd28042, %rd28038, %rd4049;
	setp.lt.u64 	%p5114, %rd28038, %rd4049;
	selp.u64 	%rd19274, 1, 0, %p5114;
	sub.s64 	%rd19275, %rd28043, %rd4048;
	setp.lt.u64 	%p5115, %rd28043, %rd4048;
	selp.s64 	%rd19276, -1, 0, %p5114;
	add.s64 	%rd28043, %rd19275, %rd19276;
	setp.lt.u64 	%p5116, %rd19275, %rd19274;
	or.pred  	%p5117, %p5115, %p5116;
	selp.u64 	%rd19277, 1, 0, %p5117;
	sub.s64 	%rd19278, %rd28040, %rd4047;
	setp.lt.u64 	%p5118, %rd28040, %rd4047;
	selp.s64 	%rd19279, -1, 0, %p5117;
	add.s64 	%rd28040, %rd19278, %rd19279;
	setp.lt.u64 	%p5119, %rd19278, %rd19277;
	or.pred  	%p5120, %p5118, %p5119;
	selp.s64 	%rd19280, -1, 0, %p5120;
	sub.s64 	%rd19281, %rd28041, %rd4046;
	add.s64 	%rd28041, %rd19281, %rd19280;
$L__BB0_2485:
	setp.gt.u64 	%p5121, %rd28041, %rd4046;
	@%p5121 bra 	$L__BB0_2494;
	bra.uni 	$L__BB0_2495;
$L__BB0_2486:
	add.s64 	%rd28026, %rd28026, 1;
	setp.ne.s64 	%p5081, %rd28026, 0;
	@%p5081 bra 	$L__BB0_2468;
	add.s64 	%rd28027, %rd28027, 1;
	setp.eq.s64 	%p5082, %rd28027, 0;
	selp.u64 	%rd28028, 1, 0, %p5082;
	mov.b64 	%rd28026, 0;
	bra.uni 	$L__BB0_2468;
$L__BB0_2488:
	add.s64 	%rd28031, %rd28031, 1;
	setp.ne.s64 	%p5091, %rd28031, 0;
	@%p5091 bra 	$L__BB0_2471;
	add.s64 	%rd28032, %rd28032, 1;
	setp.eq.s64 	%p5092, %rd28032, 0;
	selp.u64 	%rd19244, 1, 0, %p5092;
	add.s64 	%rd28033, %rd28033, %rd19244;
	mov.b64 	%rd28031, 0;
	bra.uni 	$L__BB0_2471;
$L__BB0_2490:
	setp.gt.u64 	%p5123, %rd28040, %rd4047;
	@%p5123 bra 	$L__BB0_2494;
	setp.lt.u64 	%p5124, %rd28040, %rd4047;
	mov.u64 	%rd28046, %rd28042;
	@%p5124 bra 	$L__BB0_2496;
	setp.gt.u64 	%p5125, %rd28043, %rd4048;
	@%p5125 bra 	$L__BB0_2494;
	setp.lt.u64 	%p5126, %rd28043, %rd4048;
	setp.lt.u64 	%p5127, %rd28042, %rd4049;
	or.pred  	%p5128, %p5126, %p5127;
	mov.u64 	%rd28046, %rd28042;
	@%p5128 bra 	$L__BB0_2496;
$L__BB0_2494:
	sub.s64 	%rd28046, %rd28042, %rd4049;
	setp.lt.u64 	%p5129, %rd28042, %rd4049;
	selp.u64 	%rd19282, 1, 0, %p5129;
	sub.s64 	%rd19283, %rd28043, %rd4048;
	setp.lt.u64 	%p5130, %rd28043, %rd4048;
	selp.s64 	%rd19284, -1, 0, %p5129;
	add.s64 	%rd28043, %rd19283, %rd19284;
	setp.lt.u64 	%p5131, %rd19283, %rd19282;
	or.pred  	%p5132, %p5130, %p5131;
	selp.u64 	%rd19285, 1, 0, %p5132;
	sub.s64 	%rd19286, %rd28040, %rd4047;
	setp.lt.u64 	%p5133, %rd28040, %rd4047;
	selp.s64 	%rd19287, -1, 0, %p5132;
	add.s64 	%rd28040, %rd19286, %rd19287;
	setp.lt.u64 	%p5134, %rd19286, %rd19285;
	or.pred  	%p5135, %p5133, %p5134;
	selp.s64 	%rd19288, -1, 0, %p5135;
	sub.s64 	%rd19289, %rd28041, %rd4046;
	add.s64 	%rd28041, %rd19289, %rd19288;
	bra.uni 	$L__BB0_2496;
$L__BB0_2495:
	setp.lt.u64 	%p5122, %rd28041, %rd4046;
	mov.u64 	%rd28046, %rd28042;
	@%p5122 bra 	$L__BB0_2496;
	bra.uni 	$L__BB0_2490;
$L__BB0_2496:
	mov.b64 	%rd28051, 0;
	st.local.v2.u64 	[%rd36+32], {%rd28051, %rd28051};
	st.local.v2.u64 	[%rd36+48], {%rd28051, %rd28051};
	mul.lo.s64 	%rd6114, %rd28006, %rd27434;
	mul.hi.u64 	%rd19291, %rd27434, %rd28006;
	mul.lo.s64 	%rd19292, %rd28003, %rd27434;
	mul.hi.u64 	%rd19293, %rd27434, %rd28003;
	add.s64 	%rd28054, %rd19292, %rd19291;
	setp.lt.u64 	%p5136, %rd28054, %rd19292;
	selp.u64 	%rd19294, 1, 0, %p5136;
	st.local.v2.u64 	[%rd36], {%rd6114, %rd28054};
	add.s64 	%rd19295, %rd19293, %rd19294;
	mul.lo.s64 	%rd19296, %rd28000, %rd27434;
	mul.hi.u64 	%rd19297, %rd27434, %rd28000;
	add.s64 	%rd28053, %rd19296, %rd19295;
	setp.lt.u64 	%p5137, %rd28053, %rd19296;
	selp.u64 	%rd19298, 1, 0, %p5137;
	add.s64 	%rd19299, %rd19297, %rd19298;
	mul.lo.s64 	%rd19300, %rd28001, %rd27434;
	mul.hi.u64 	%rd19301, %rd27434, %rd28001;
	add.s64 	%rd28052, %rd19300, %rd19299;
	setp.lt.u64 	%p5138, %rd28052, %rd19300;
	selp.u64 	%rd19302, 1, 0, %p5138;
	st.local.v2.u64 	[%rd36+16], {%rd28053, %rd28052};
	add.s64 	%rd28050, %rd19301, %rd19302;
	setp.eq.s64 	%p5139, %rd28050, 0;
	@%p5139 bra 	$L__BB0_2500;
	mov.b32 	%r4655, 4;
$L__BB0_2498:
	mul.wide.u32 	%rd19304, %r4655, 8;
	add.s64 	%rd19305, %rd36, %rd19304;
	ld.local.u64 	%rd19306, [%rd19305];
	add.s64 	%rd19307, %rd19306, %rd28050;
	setp.lt.u64 	%p5140, %rd19307, %rd19306;
	st.local.u64 	[%rd19305], %rd19307;
	add.s32 	%r4655, %r4655, 1;
	mov.b64 	%rd28050, 1;
	@%p5140 bra 	$L__BB0_2498;
	ld.local.u64 	%rd28054, [%rd36+8];
	ld.local.v2.u64 	{%rd28053, %rd28052}, [%rd36+16];
	ld.local.u64 	%rd28051, [%rd36+32];
$L__BB0_2500:
	mul.hi.u64 	%rd19308, %rd27435, %rd28006;
	mad.lo.s64 	%rd19309, %rd28006, %rd27435, %rd28054;
	setp.lt.u64 	%p5141, %rd19309, %rd28054;
	selp.u64 	%rd19310, 1, 0, %p5141;
	st.local.u64 	[%rd36+8], %rd19309;
	add.s64 	%rd19311, %rd19308, %rd19310;
	mul.hi.u64 	%rd19312, %rd27435, %rd28003;
	mad.lo.s64 	%rd19313, %rd28003, %rd27435, %rd28053;
	setp.lt.u64 	%p5142, %rd19313, %rd28053;
	selp.u64 	%rd19314, 1, 0, %p5142;
	add.s64 	%rd28058, %rd19313, %rd19311;
	setp.lt.u64 	%p5143, %rd28058, %rd19313;
	selp.u64 	%rd19315, 1, 0, %p5143;
	add.s64 	%rd19316, %rd19312, %rd19314;
	add.s64 	%rd19317, %rd19316, %rd19315;
	mul.hi.u64 	%rd19318, %rd27435, %rd28000;
	mad.lo.s64 	%rd19319, %rd28000, %rd27435, %rd28052;
	setp.lt.u64 	%p5144, %rd19319, %rd28052;
	selp.u64 	%rd19320, 1, 0, %p5144;
	add.s64 	%rd28057, %rd19319, %rd19317;
	setp.lt.u64 	%p5145, %rd28057, %rd19319;
	selp.u64 	%rd19321, 1, 0, %p5145;
	st.local.v2.u64 	[%rd36+16], {%rd28058, %rd28057};
	add.s64 	%rd19322, %rd19318, %rd19320;
	add.s64 	%rd19323, %rd19322, %rd19321;
	mul.hi.u64 	%rd19324, %rd27435, %rd28001;
	mad.lo.s64 	%rd19325, %rd28001, %rd27435, %rd28051;
	setp.lt.u64 	%p5146, %rd19325, %rd28051;
	selp.u64 	%rd19326, 1, 0, %p5146;
	add.s64 	%rd28056, %rd19325, %rd19323;
	setp.lt.u64 	%p5147, %rd28056, %rd19325;
	selp.u64 	%rd19327, 1, 0, %p5147;
	st.local.u64 	[%rd36+32], %rd28056;
	add.s64 	%rd19328, %rd19324, %rd19326;
	add.s64 	%rd28055, %rd19328, %rd19327;
	setp.eq.s64 	%p5148, %rd28055, 0;
	@%p5148 bra 	$L__BB0_2504;
	mov.b32 	%r4656, 5;
$L__BB0_2502:
	mul.wide.u32 	%rd19330, %r4656, 8;
	add.s64 	%rd19331, %rd36, %rd19330;
	ld.local.u64 	%rd19332, [%rd19331];
	add.s64 	%rd19333, %rd19332, %rd28055;
	setp.lt.u64 	%p5149, %rd19333, %rd19332;
	st.local.u64 	[%rd19331], %rd19333;
	add.s32 	%r4656, %r4656, 1;
	mov.b64 	%rd28055, 1;
	@%p5149 bra 	$L__BB0_2502;
	ld.local.v2.u64 	{%rd28058, %rd28057}, [%rd36+16];
	ld.local.u64 	%rd28056, [%rd36+32];
$L__BB0_2504:
	mul.hi.u64 	%rd19334, %rd27428, %rd28006;
	mad.lo.s64 	%rd19335, %rd28006, %rd27428, %rd28058;
	setp.lt.u64 	%p5150, %rd19335, %rd28058;
	selp.u64 	%rd19336, 1, 0, %p5150;
	add.s64 	%rd19337, %rd19334, %rd19336;
	mul.hi.u64 	%rd19338, %rd27428, %rd28003;
	mad.lo.s64 	%rd19339, %rd28003, %rd27428, %rd28057;
	setp.lt.u64 	%p5151, %rd19339, %rd28057;
	selp.u64 	%rd19340, 1, 0, %p5151;
	add.s64 	%rd28062, %rd19339, %rd19337;
	setp.lt.u64 	%p5152, %rd28062, %rd19339;
	selp.u64 	%rd19341, 1, 0, %p5152;
	st.local.v2.u64 	[%rd36+16], {%rd19335, %rd28062};
	add.s64 	%rd19342, %rd19338, %rd19340;
	add.s64 	%rd19343, %rd19342, %rd19341;
	mul.hi.u64 	%rd19344, %rd27428, %rd28000;
	mad.lo.s64 	%rd19345, %rd28000, %rd27428, %rd28056;
	setp.lt.u64 	%p5153, %rd19345, %rd28056;
	selp.u64 	%rd19346, 1, 0, %p5153;
	add.s64 	%rd28061, %rd19345, %rd19343;
	setp.lt.u64 	%p5154, %rd28061, %rd19345;
	selp.u64 	%rd19347, 1, 0, %p5154;
	add.s64 	%rd19348, %rd19344, %rd19346;
	add.s64 	%rd19349, %rd19348, %rd19347;
	mul.hi.u64 	%rd19350, %rd27428, %rd28001;
	ld.local.u64 	%rd19351, [%rd36+40];
	mad.lo.s64 	%rd19352, %rd28001, %rd27428, %rd19351;
	setp.lt.u64 	%p5155, %rd19352, %rd19351;
	selp.u64 	%rd19353, 1, 0, %p5155;
	add.s64 	%rd28060, %rd19352, %rd19349;
	setp.lt.u64 	%p5156, %rd28060, %rd19352;
	selp.u64 	%rd19354, 1, 0, %p5156;
	st.local.v2.u64 	[%rd36+32], {%rd28061, %rd28060};
	add.s64 	%rd19355, %rd19350, %rd19353;
	add.s64 	%rd28059, %rd19355, %rd19354;
	setp.eq.s64 	%p5157, %rd28059, 0;
	@%p5157 bra 	$L__BB0_2508;
	mov.b32 	%r4657, 6;
$L__BB0_2506:
	mul.wide.u32 	%rd19357, %r4657, 8;
	add.s64 	%rd19358, %rd36, %rd19357;
	ld.local.u64 	%rd19359, [%rd19358];
	add.s64 	%rd19360, %rd19359, %rd28059;
	setp.lt.u64 	%p5158, %rd19360, %rd19359;
	st.local.u64 	[%rd19358], %rd19360;
	add.s32 	%r4657, %r4657, 1;
	mov.b64 	%rd28059, 1;
	@%p5158 bra 	$L__BB0_2506;
	ld.local.u64 	%rd28062, [%rd36+24];
	ld.local.v2.u64 	{%rd28061, %rd28060}, [%rd36+32];
$L__BB0_2508:
	mul.hi.u64 	%rd19361, %rd27429, %rd28006;
	mad.lo.s64 	%rd28067, %rd28006, %rd27429, %rd28062;
	setp.lt.u64 	%p5159, %rd28067, %rd28062;
	selp.u64 	%rd19362, 1, 0, %p5159;
	st.local.u64 	[%rd36+24], %rd28067;
	add.s64 	%rd19363, %rd19361, %rd19362;
	mul.hi.u64 	%rd19364, %rd27429, %rd28003;
	mad.lo.s64 	%rd19365, %rd28003, %rd27429, %rd28061;
	setp.lt.u64 	%p5160, %rd19365, %rd28061;
	selp.u64 	%rd19366, 1, 0, %p5160;
	add.s64 	%rd28064, %rd19365, %rd19363;
	setp.lt.u64 	%p5161, %rd28064, %rd19365;
	selp.u64 	%rd19367, 1, 0, %p5161;
	add.s64 	%rd19368, %rd19364, %rd19366;
	add.s64 	%rd19369, %rd19368, %rd19367;
	mul.hi.u64 	%rd19370, %rd27429, %rd28000;
	mad.lo.s64 	%rd19371, %rd28000, %rd27429, %rd28060;
	setp.lt.u64 	%p5162, %rd19371, %rd28060;
	selp.u64 	%rd19372, 1, 0, %p5162;
	add.s64 	%rd19373, %rd19371, %rd19369;
	setp.lt.u64 	%p5163, %rd19373, %rd19371;
	selp.u64 	%rd19374, 1, 0, %p5163;
	st.local.v2.u64 	[%rd36+32], {%rd28064, %rd19373};
	add.s64 	%rd19375, %rd19370, %rd19372;
	add.s64 	%rd19376, %rd19375, %rd19374;
	mul.hi.u64 	%rd19377, %rd27429, %rd28001;
	ld.local.u64 	%rd19378, [%rd36+48];
	mad.lo.s64 	%rd19379, %rd28001, %rd27429, %rd19378;
	setp.lt.u64 	%p5164, %rd19379, %rd19378;
	selp.u64 	%rd19380, 1, 0, %p5164;
	add.s64 	%rd19381, %rd19379, %rd19376;
	setp.lt.u64 	%p5165, %rd19381, %rd19379;
	selp.u64 	%rd19382, 1, 0, %p5165;
	st.local.u64 	[%rd36+48], %rd19381;
	add.s64 	%rd19383, %rd19377, %rd19380;
	add.s64 	%rd28063, %rd19383, %rd19382;
	setp.eq.s64 	%p5166, %rd28063, 0;
	@%p5166 bra 	$L__BB0_2512;
	mov.b32 	%r4658, 7;
$L__BB0_2510:
	mul.wide.u32 	%rd19385, %r4658, 8;
	add.s64 	%rd19386, %rd36, %rd19385;
	ld.local.u64 	%rd19387, [%rd19386];
	add.s64 	%rd19388, %rd19387, %rd28063;
	setp.lt.u64 	%p5167, %rd19388, %rd19387;
	st.local.u64 	[%rd19386], %rd19388;
	add.s32 	%r4658, %r4658, 1;
	mov.b64 	%rd28063, 1;
	@%p5167 bra 	$L__BB0_2510;
	ld.local.u64 	%rd28067, [%rd36+24];
	ld.local.u64 	%rd28064, [%rd36+32];
$L__BB0_2512:
	ld.local.u64 	%rd19390, [%rd36+8];
	ld.local.u64 	%rd28066, [%rd36+16];
	shl.b64 	%rd19391, %rd28064, 32;
	shr.u64 	%rd19392, %rd28064, 32;
	add.s64 	%rd6159, %rd6114, %rd19391;
	setp.lt.u64 	%p5168, %rd6159, %rd6114;
	selp.u64 	%rd19393, 1, 0, %p5168;
	add.s64 	%rd19394, %rd19392, %rd19393;
	add.s64 	%rd6160, %rd19394, %rd19390;
	max.u64 	%rd19395, %rd19394, %rd19390;
	setp.gt.u64 	%p5169, %rd19395, %rd6160;
	mov.b64 	%rd28068, 0;
	@%p5169 bra 	$L__BB0_2531;
$L__BB0_2513:
	ld.local.u64 	%rd6164, [%rd36+40];
	shl.b64 	%rd19398, %rd6164, 32;
	shr.u64 	%rd19399, %rd6164, 32;
	add.s64 	%rd6165, %rd6160, %rd19398;
	setp.lt.u64 	%p5172, %rd6165, %rd6160;
	selp.u64 	%rd19400, 1, 0, %p5172;
	add.s64 	%rd19401, %rd19399, %rd19400;
	add.s64 	%rd6166, %rd19401, %rd28066;
	max.u64 	%rd19402, %rd19401, %rd28066;
	setp.le.u64 	%p5173, %rd19402, %rd6166;
	@%p5173 bra 	$L__BB0_2515;
	add.s64 	%rd28067, %rd28067, 1;
	setp.eq.s64 	%p5174, %rd28067, 0;
	selp.u64 	%rd19403, 1, 0, %p5174;
	add.s64 	%rd28068, %rd28068, %rd19403;
$L__BB0_2515:
	ld.local.v2.u64 	{%rd6171, %rd6172}, [%rd36+48];
	shl.b64 	%rd19404, %rd6171, 32;
	shr.u64 	%rd19405, %rd6171, 32;
	add.s64 	%rd28071, %rd6166, %rd19404;
	setp.lt.u64 	%p5175, %rd28071, %rd6166;
	selp.u64 	%rd19406, 1, 0, %p5175;
	add.s64 	%rd19407, %rd19405, %rd19406;
	add.s64 	%rd19408, %rd19407, %rd28067;
	max.u64 	%rd19409, %rd19407, %rd28067;
	setp.gt.u64 	%p5176, %rd19409, %rd19408;
	selp.u64 	%rd19410, 1, 0, %p5176;
	add.s64 	%rd19411, %rd28068, %rd19410;
	shl.b64 	%rd19412, %rd6172, 32;
	shr.u64 	%rd19413, %rd6172, 32;
	add.s64 	%rd28072, %rd19408, %rd19412;
	setp.lt.u64 	%p5177, %rd28072, %rd19408;
	selp.u64 	%rd19414, 1, 0, %p5177;
	add.s64 	%rd19415, %rd19411, %rd19413;
	add.s64 	%rd28073, %rd19415, %rd19414;
	mov.b64 	%rd19416, 977;
	mul.hi.u64 	%rd19417, %rd28064, %rd19416;
	mad.lo.s64 	%rd28078, %rd28064, 977, %rd6159;
	setp.lt.u64 	%p5178, %rd28078, %rd6159;
	selp.u64 	%rd19418, 1, 0, %p5178;
	add.s64 	%rd19419, %rd19417, %rd19418;
	add.s64 	%rd6177, %rd19419, %rd6165;
	max.u64 	%rd19420, %rd19419, %rd6165;
	setp.gt.u64 	%p5179, %rd19420, %rd6177;
	@%p5179 bra 	$L__BB0_2533;
$L__BB0_2516:
	mov.b64 	%rd19423, 977;
	mul.hi.u64 	%rd19424, %rd6164, %rd19423;
	mad.lo.s64 	%rd28087, %rd6164, 977, %rd6177;
	setp.lt.u64 	%p5182, %rd28087, %rd6177;
	selp.u64 	%rd19425, 1, 0, %p5182;
	add.s64 	%rd19426, %rd19424, %rd19425;
	add.s64 	%rd6185, %rd19426, %rd28071;
	max.u64 	%rd19427, %rd19426, %rd28071;
	setp.le.u64 	%p5183, %rd19427, %rd6185;
	@%p5183 bra 	$L__BB0_2518;
	add.s64 	%rd28072, %rd28072, 1;
	setp.eq.s64 	%p5184, %rd28072, 0;
	selp.u64 	%rd19428, 1, 0, %p5184;
	add.s64 	%rd28073, %rd28073, %rd19428;
$L__BB0_2518:
	mov.b64 	%rd19429, 977;
	mul.hi.u64 	%rd19430, %rd6171, %rd19429;
	mad.lo.s64 	%rd28080, %rd6171, 977, %rd6185;
	setp.lt.u64 	%p5185, %rd28080, %rd6185;
	selp.u64 	%rd19431, 1, 0, %p5185;
	add.s64 	%rd19432, %rd19430, %rd19431;
	add.s64 	%rd19433, %rd19432, %rd28072;
	max.u64 	%rd19434, %rd19432, %rd28072;
	setp.gt.u64 	%p5186, %rd19434, %rd19433;
	selp.u64 	%rd19435, 1, 0, %p5186;
	add.s64 	%rd19436, %rd28073, %rd19435;
	mul.hi.u64 	%rd19437, %rd6172, %rd19429;
	mad.lo.s64 	%rd28081, %rd6172, 977, %rd19433;
	setp.lt.u64 	%p5187, %rd28081, %rd19433;
	selp.u64 	%rd19438, 1, 0, %p5187;
	add.s64 	%rd19439, %rd19436, %rd19437;
	add.s64 	%rd6192, %rd19439, %rd19438;
	setp.eq.s64 	%p5188, %rd6192, 0;
	@%p5188 bra 	$L__BB0_2523;
	shl.b64 	%rd19440, %rd6192, 32;
	shr.u64 	%rd19441, %rd6192, 32;
	add.s64 	%rd6196, %rd28078, %rd19440;
	setp.lt.u64 	%p5189, %rd6196, %rd28078;
	selp.u64 	%rd19442, 1, 0, %p5189;
	add.s64 	%rd19443, %rd19441, %rd19442;
	add.s64 	%rd6197, %rd19443, %rd28087;
	max.u64 	%rd19444, %rd19443, %rd28087;
	setp.le.u64 	%p5190, %rd19444, %rd6197;
	@%p5190 bra 	$L__BB0_2521;
	add.s64 	%rd28080, %rd28080, 1;
	setp.eq.s64 	%p5191, %rd28080, 0;
	selp.u64 	%rd19445, 1, 0, %p5191;
	add.s64 	%rd28081, %rd28081, %rd19445;
$L__BB0_2521:
	mov.b64 	%rd19446, 977;
	mul.hi.u64 	%rd19447, %rd6192, %rd19446;
	mad.lo.s64 	%rd28078, %rd6192, 977, %rd6196;
	setp.lt.u64 	%p5192, %rd28078, %rd6196;
	selp.u64 	%rd19448, 1, 0, %p5192;
	add.s64 	%rd19449, %rd19447, %rd19448;
	add.s64 	%rd28087, %rd19449, %rd6197;
	max.u64 	%rd19450, %rd19449, %rd6197;
	setp.le.u64 	%p5193, %rd19450, %rd28087;
	@%p5193 bra 	$L__BB0_2523;
	add.s64 	%rd28080, %rd28080, 1;
	setp.eq.s64 	%p5194, %rd28080, 0;
	selp.u64 	%rd19451, 1, 0, %p5194;
	add.s64 	%rd28081, %rd28081, %rd19451;
$L__BB0_2523:
	setp.gt.u64 	%p5195, %rd28081, %rd4046;
	@%p5195 bra 	$L__BB0_2529;
	setp.lt.u64 	%p5196, %rd28081, %rd4046;
	mov.u64 	%rd28082, %rd28078;
	@%p5196 bra 	$L__BB0_2530;
	setp.gt.u64 	%p5197, %rd28080, %rd4047;
	@%p5197 bra 	$L__BB0_2529;
	setp.lt.u64 	%p5198, %rd28080, %rd4047;
	mov.u64 	%rd28082, %rd28078;
	@%p5198 bra 	$L__BB0_2530;
	setp.gt.u64 	%p5199, %rd28087, %rd4048;
	@%p5199 bra 	$L__BB0_2529;
	setp.lt.u64 	%p5200, %rd28087, %rd4048;
	setp.lt.u64 	%p5201, %rd28078, %rd4049;
	or.pred  	%p5202, %p5200, %p5201;
	mov.u64 	%rd28082, %rd28078;
	@%p5202 bra 	$L__BB0_2530;
$L__BB0_2529:
	sub.s64 	%rd28082, %rd28078, %rd4049;
	setp.lt.u64 	%p5203, %rd28078, %rd4049;
	selp.u64 	%rd19452, 1, 0, %p5203;
	sub.s64 	%rd19453, %rd28087, %rd4048;
	setp.lt.u64 	%p5204, %rd28087, %rd4048;
	selp.s64 	%rd19454, -1, 0, %p5203;
	add.s64 	%rd28087, %rd19453, %rd19454;
	setp.lt.u64 	%p5205, %rd19453, %rd19452;
	or.pred  	%p5206, %p5204, %p5205;
	selp.u64 	%rd19455, 1, 0, %p5206;
	sub.s64 	%rd19456, %rd28080, %rd4047;
	setp.lt.u64 	%p5207, %rd28080, %rd4047;
	selp.s64 	%rd19457, -1, 0, %p5206;
	add.s64 	%rd28080, %rd19456, %rd19457;
	setp.lt.u64 	%p5208, %rd19456, %rd19455;
	or.pred  	%p5209, %p5207, %p5208;
	selp.s64 	%rd19458, -1, 0, %p5209;
	sub.s64 	%rd19459, %rd28081, %rd4046;
	add.s64 	%rd28081, %rd19459, %rd19458;
$L__BB0_2530:
	setp.gt.u64 	%p5210, %rd28081, %rd4046;
	@%p5210 bra 	$L__BB0_2539;
	bra.uni 	$L__BB0_2540;
$L__BB0_2531:
	add.s64 	%rd28066, %rd28066, 1;
	setp.ne.s64 	%p5170, %rd28066, 0;
	@%p5170 bra 	$L__BB0_2513;
	add.s64 	%rd28067, %rd28067, 1;
	setp.eq.s64 	%p5171, %rd28067, 0;
	selp.u64 	%rd28068, 1, 0, %p5171;
	mov.b64 	%rd28066, 0;
	bra.uni 	$L__BB0_2513;
$L__BB0_2533:
	add.s64 	%rd28071, %rd28071, 1;
	setp.ne.s64 	%p5180, %rd28071, 0;
	@%p5180 bra 	$L__BB0_2516;
	add.s64 	%rd28072, %rd28072, 1;
	setp.eq.s64 	%p5181, %rd28072, 0;
	selp.u64 	%rd19422, 1, 0, %p5181;
	add.s64 	%rd28073, %rd28073, %rd19422;
	mov.b64 	%rd28071, 0;
	bra.uni 	$L__BB0_2516;
$L__BB0_2535:
	setp.gt.u64 	%p5212, %rd28080, %rd4047;
	@%p5212 bra 	$L__BB0_2539;
	setp.lt.u64 	%p5213, %rd28080, %rd4047;
	mov.u64 	%rd28086, %rd28082;
	@%p5213 bra 	$L__BB0_2541;
	setp.gt.u64 	%p5214, %rd28087, %rd4048;
	@%p5214 bra 	$L__BB0_2539;
	setp.lt.u64 	%p5215, %rd28087, %rd4048;
	setp.lt.u64 	%p5216, %rd28082, %rd4049;
	or.pred  	%p5217, %p5215, %p5216;
	mov.u64 	%rd28086, %rd28082;
	@%p5217 bra 	$L__BB0_2541;
$L__BB0_2539:
	sub.s64 	%rd28086, %rd28082, %rd4049;
	setp.lt.u64 	%p5218, %rd28082, %rd4049;
	selp.u64 	%rd19460, 1, 0, %p5218;
	sub.s64 	%rd19461, %rd28087, %rd4048;
	setp.lt.u64 	%p5219, %rd28087, %rd4048;
	selp.s64 	%rd19462, -1, 0, %p5218;
	add.s64 	%rd28087, %rd19461, %rd19462;
	setp.lt.u64 	%p5220, %rd19461, %rd19460;
	or.pred  	%p5221, %p5219, %p5220;
	selp.u64 	%rd19463, 1, 0, %p5221;
	sub.s64 	%rd19464, %rd28080, %rd4047;
	setp.lt.u64 	%p5222, %rd28080, %rd4047;
	selp.s64 	%rd19465, -1, 0, %p5221;
	add.s64 	%rd28080, %rd19464, %rd19465;
	setp.lt.u64 	%p5223, %rd19464, %rd19463;
	or.pred  	%p5224, %p5222, %p5223;
	selp.s64 	%rd19466, -1, 0, %p5224;
	sub.s64 	%rd19467, %rd28081, %rd4046;
	add.s64 	%rd28081, %rd19467, %rd19466;
	bra.uni 	$L__BB0_2541;
$L__BB0_2540:
	setp.lt.u64 	%p5211, %rd28081, %rd4046;
	mov.u64 	%rd28086, %rd28082;
	@%p5211 bra 	$L__BB0_2541;
	bra.uni 	$L__BB0_2535;
$L__BB0_2541:
	mov.b64 	%rd28091, 0;
	st.local.v2.u64 	[%rd35+32], {%rd28091, %rd28091};
	st.local.v2.u64 	[%rd35+48], {%rd28091, %rd28091};
	mul.lo.s64 	%rd19469, %rd5891, %rd5891;
	mul.hi.u64 	%rd19470, %rd5891, %rd5891;
	mul.lo.s64 	%rd19471, %rd27968, %rd5891;
	mul.hi.u64 	%rd19472, %rd5891, %rd27968;
	add.s64 	%rd28094, %rd19471, %rd19470;
	setp.lt.u64 	%p5225, %rd28094, %rd19471;
	selp.u64 	%rd19473, 1, 0, %p5225;
	st.local.v2.u64 	[%rd35], {%rd19469, %rd28094};
	add.s64 	%rd19474, %rd19472, %rd19473;
	mul.lo.s64 	%rd19475, %rd27967, %rd5891;
	mul.hi.u64 	%rd19476, %rd5891, %rd27967;
	add.s64 	%rd28093, %rd19475, %rd19474;
	setp.lt.u64 	%p5226, %rd28093, %rd19475;
	selp.u64 	%rd19477, 1, 0, %p5226;
	add.s64 	%rd19478, %rd19476, %rd19477;
	mul.lo.s64 	%rd19479, %rd27966, %rd5891;
	mul.hi.u64 	%rd19480, %rd5891, %rd27966;
	add.s64 	%rd28092, %rd19479, %rd19478;
	setp.lt.u64 	%p5227, %rd28092, %rd19479;
	selp.u64 	%rd19481, 1, 0, %p5227;
	st.local.v2.u64 	[%rd35+16], {%rd28093, %rd28092};
	add.s64 	%rd28090, %rd19480, %rd19481;
	setp.eq.s64 	%p5228, %rd28090, 0;
	@%p5228 bra 	$L__BB0_2545;
	mov.b32 	%r4659, 4;
$L__BB0_2543:
	mul.wide.u32 	%rd19483, %r4659, 8;
	add.s64 	%rd19484, %rd35, %rd19483;
	ld.local.u64 	%rd19485, [%rd19484];
	add.s64 	%rd19486, %rd19485, %rd28090;
	setp.lt.u64 	%p5229, %rd19486, %rd19485;
	st.local.u64 	[%rd19484], %rd19486;
	add.s32 	%r4659, %r4659, 1;
	mov.b64 	%rd28090, 1;
	@%p5229 bra 	$L__BB0_2543;
	ld.local.u64 	%rd28094, [%rd35+8];
	ld.local.v2.u64 	{%rd28093, %rd28092}, [%rd35+16];
	ld.local.u64 	%rd28091, [%rd35+32];
$L__BB0_2545:
	mul.hi.u64 	%rd19487, %rd27968, %rd5891;
	mad.lo.s64 	%rd19488, %rd27968, %rd5891, %rd28094;
	setp.lt.u64 	%p5230, %rd19488, %rd28094;
	selp.u64 	%rd19489, 1, 0, %p5230;
	st.local.u64 	[%rd35+8], %rd19488;
	add.s64 	%rd19490, %rd19487, %rd19489;
	mul.hi.u64 	%rd19491, %rd27968, %rd27968;
	mad.lo.s64 	%rd19492, %rd27968, %rd27968, %rd28093;
	setp.lt.u64 	%p5231, %rd19492, %rd28093;
	selp.u64 	%rd19493, 1, 0, %p5231;
	add.s64 	%rd28098, %rd19492, %rd19490;
	setp.lt.u64 	%p5232, %rd28098, %rd19492;
	selp.u64 	%rd19494, 1, 0, %p5232;
	add.s64 	%rd19495, %rd19491, %rd19493;
	add.s64 	%rd19496, %rd19495, %rd19494;
	mul.hi.u64 	%rd19497, %rd27968, %rd27967;
	mad.lo.s64 	%rd19498, %rd27967, %rd27968, %rd28092;
	setp.lt.u64 	%p5233, %rd19498, %rd28092;
	selp.u64 	%rd19499, 1, 0, %p5233;
	add.s64 	%rd28097, %rd19498, %rd19496;
	setp.lt.u64 	%p5234, %rd28097, %rd19498;
	selp.u64 	%rd19500, 1, 0, %p5234;
	st.local.v2.u64 	[%rd35+16], {%rd28098, %rd28097};
	add.s64 	%rd19501, %rd19497, %rd19499;
	add.s64 	%rd19502, %rd19501, %rd19500;
	mul.hi.u64 	%rd19503, %rd27968, %rd27966;
	mad.lo.s64 	%rd19504, %rd27966, %rd27968, %rd28091;
	setp.lt.u64 	%p5235, %rd19504, %rd28091;
	selp.u64 	%rd19505, 1, 0, %p5235;
	add.s64 	%rd28096, %rd19504, %rd19502;
	setp.lt.u64 	%p5236, %rd28096, %rd19504;
	selp.u64 	%rd19506, 1, 0, %p5236;
	st.local.u64 	[%rd35+32], %rd28096;
	add.s64 	%rd19507, %rd19503, %rd19505;
	add.s64 	%rd28095, %rd19507, %rd19506;
	setp.eq.s64 	%p5237, %rd28095, 0;
	@%p5237 bra 	$L__BB0_2549;
	mov.b32 	%r4660, 5;
$L__BB0_2547:
	mul.wide.u32 	%rd19509, %r4660, 8;
	add.s64 	%rd19510, %rd35, %rd19509;
	ld.local.u64 	%rd19511, [%rd19510];
	add.s64 	%rd19512, %rd19511, %rd28095;
	setp.lt.u64 	%p5238, %rd19512, %rd19511;
	st.local.u64 	[%rd19510], %rd19512;
	add.s32 	%r4660, %r4660, 1;
	mov.b64 	%rd28095, 1;
	@%p5238 bra 	$L__BB0_2547;
	ld.local.v2.u64 	{%rd28098, %rd28097}, [%rd35+16];
	ld.local.u64 	%rd28096, [%rd35+32];
$L__BB0_2549:
	mul.hi.u64 	%rd19513, %rd27967, %rd5891;
	mad.lo.s64 	%rd19514, %rd27967, %rd5891, %rd28098;
	setp.lt.u64 	%p5239, %rd19514, %rd28098;
	selp.u64 	%rd19515, 1, 0, %p5239;
	add.s64 	%rd19516, %rd19513, %rd19515;
	mul.hi.u64 	%rd19517, %rd27967, %rd27968;
	mad.lo.s64 	%rd19518, %rd27967, %rd27968, %rd28097;
	setp.lt.u64 	%p5240, %rd19518, %rd28097;
	selp.u64 	%rd19519, 1, 0, %p5240;
	add.s64 	%rd28102, %rd19518, %rd19516;
	setp.lt.u64 	%p5241, %rd28102, %rd19518;
	selp.u64 	%rd19520, 1, 0, %p5241;
	st.local.v2.u64 	[%rd35+16], {%rd19514, %rd28102};
	add.s64 	%rd19521, %rd19517, %rd19519;
	add.s64 	%rd19522, %rd19521, %rd19520;
	mul.hi.u64 	%rd19523, %rd27967, %rd27967;
	mad.lo.s64 	%rd19524, %rd27967, %rd27967, %rd28096;
	setp.lt.u64 	%p5242, %rd19524, %rd28096;
	selp.u64 	%rd19525, 1, 0, %p5242;
	add.s64 	%rd28101, %rd19524, %rd19522;
	setp.lt.u64 	%p5243, %rd28101, %rd19524;
	selp.u64 	%rd19526, 1, 0, %p5243;
	add.s64 	%rd19527, %rd19523, %rd19525;
	add.s64 	%rd19528, %rd19527, %rd19526;
	mul.hi.u64 	%rd19529, %rd27967, %rd27966;
	ld.local.u64 	%rd19530, [%rd35+40];
	mad.lo.s64 	%rd19531, %rd27966, %rd27967, %rd19530;
	setp.lt.u64 	%p5244, %rd19531, %rd19530;
	selp.u64 	%rd19532, 1, 0, %p5244;
	add.s64 	%rd28100, %rd19531, %rd19528;
	setp.lt.u64 	%p5245, %rd28100, %rd19531;
	selp.u64 	%rd19533, 1, 0, %p5245;
	st.local.v2.u64 	[%rd35+32], {%rd28101, %rd28100};
	add.s64 	%rd19534, %rd19529, %rd19532;
	add.s64 	%rd28099, %rd19534, %rd19533;
	setp.eq.s64 	%p5246, %rd28099, 0;
	@%p5246 bra 	$L__BB0_2553;
	mov.b32 	%r4661, 6;
$L__BB0_2551:
	mul.wide.u32 	%rd19536, %r4661, 8;
	add.s64 	%rd19537, %rd35, %rd19536;
	ld.local.u64 	%rd19538, [%rd19537];
	add.s64 	%rd19539, %rd19538, %rd28099;
	setp.lt.u64 	%p5247, %rd19539, %rd19538;
	st.local.u64 	[%rd19537], %rd19539;
	add.s32 	%r4661, %r4661, 1;
	mov.b64 	%rd28099, 1;
	@%p5247 bra 	$L__BB0_2551;
	ld.local.u64 	%rd28102, [%rd35+24];
	ld.local.v2.u64 	{%rd28101, %rd28100}, [%rd35+32];
$L__BB0_2553:
	mul.hi.u64 	%rd19540, %rd27966, %rd5891;
	mad.lo.s64 	%rd28107, %rd27966, %rd5891, %rd28102;
	setp.lt.u64 	%p5248, %rd28107, %rd28102;
	selp.u64 	%rd19541, 1, 0, %p5248;
	st.local.u64 	[%rd35+24], %rd28107;
	add.s64 	%rd19542, %rd19540, %rd19541;
	mul.hi.u64 	%rd19543, %rd27966, %rd27968;
	mad.lo.s64 	%rd19544, %rd27966, %rd27968, %rd28101;
	setp.lt.u64 	%p5249, %rd19544, %rd28101;
	selp.u64 	%rd19545, 1, 0, %p5249;
	add.s64 	%rd28104, %rd19544, %rd19542;
	setp.lt.u64 	%p5250, %rd28104, %rd19544;
	selp.u64 	%rd19546, 1, 0, %p5250;
	add.s64 	%rd19547, %rd19543, %rd19545;
	add.s64 	%rd19548, %rd19547, %rd19546;
	mul.hi.u64 	%rd19549, %rd27966, %rd27967;
	mad.lo.s64 	%rd19550, %rd27966, %rd27967, %rd28100;
	setp.lt.u64 	%p5251, %rd19550, %rd28100;
	selp.u64 	%rd19551, 1, 0, %p5251;
	add.s64 	%rd19552, %rd19550, %rd19548;
	setp.lt.u64 	%p5252, %rd19552, %rd19550;
	selp.u64 	%rd19553, 1, 0, %p5252;
	st.local.v2.u64 	[%rd35+32], {%rd28104, %rd19552};
	add.s64 	%rd19554, %rd19549, %rd19551;
	add.s64 	%rd19555, %rd19554, %rd19553;
	mul.hi.u64 	%rd19556, %rd27966, %rd27966;
	ld.local.u64 	%rd19557, [%rd35+48];
	mad.lo.s64 	%rd19558, %rd27966, %rd27966, %rd19557;
	setp.lt.u64 	%p5253, %rd19558, %rd19557;
	selp.u64 	%rd19559, 1, 0, %p5253;
	add.s64 	%rd19560, %rd19558, %rd19555;
	setp.lt.u64 	%p5254, %rd19560, %rd19558;
	selp.u64 	%rd19561, 1, 0, %p5254;
	st.local.u64 	[%rd35+48], %rd19560;
	add.s64 	%rd19562, %rd19556, %rd19559;
	add.s64 	%rd28103, %rd19562, %rd19561;
	setp.eq.s64 	%p5255, %rd28103, 0;
	@%p5255 bra 	$L__BB0_2557;
	mov.b32 	%r4662, 7;
$L__BB0_2555:
	mul.wide.u32 	%rd19564, %r4662, 8;
	add.s64 	%rd19565, %rd35, %rd19564;
	ld.local.u64 	%rd19566, [%rd19565];
	add.s64 	%rd19567, %rd19566, %rd28103;
	setp.lt.u64 	%p5256, %rd19567, %rd19566;
	st.local.u64 	[%rd19565], %rd19567;
	add.s32 	%r4662, %r4662, 1;
	mov.b64 	%rd28103, 1;
	@%p5256 bra 	$L__BB0_2555;
	ld.local.u64 	%rd28107, [%rd35+24];
	ld.local.u64 	%rd28104, [%rd35+32];
$L__BB0_2557:
	ld.local.u64 	%rd19569, [%rd35+8];
	ld.local.u64 	%rd28106, [%rd35+16];
	shl.b64 	%rd19570, %rd28104, 32;
	shr.u64 	%rd19571, %rd28104, 32;
	add.s64 	%rd6270, %rd19469, %rd19570;
	setp.lt.u64 	%p5257, %rd6270, %rd19469;
	selp.u64 	%rd19573, 1, 0, %p5257;
	add.s64 	%rd19574, %rd19571, %rd19573;
	add.s64 	%rd6271, %rd19574, %rd19569;
	max.u64 	%rd19575, %rd19574, %rd19569;
	setp.gt.u64 	%p5258, %rd19575, %rd6271;
	mov.b64 	%rd28108, 0;
	@%p5258 bra 	$L__BB0_2576;
$L__BB0_2558:
	ld.local.u64 	%rd6275, [%rd35+40];
	shl.b64 	%rd19578, %rd6275, 32;
	shr.u64 	%rd19579, %rd6275, 32;
	add.s64 	%rd6276, %rd6271, %rd19578;
	setp.lt.u64 	%p5261, %rd6276, %rd6271;
	selp.u64 	%rd19580, 1, 0, %p5261;
	add.s64 	%rd19581, %rd19579, %rd19580;
	add.s64 	%rd6277, %rd19581, %rd28106;
	max.u64 	%rd19582, %rd19581, %rd28106;
	setp.le.u64 	%p5262, %rd19582, %rd6277;
	@%p5262 bra 	$L__BB0_2560;
	add.s64 	%rd28107, %rd28107, 1;
	setp.eq.s64 	%p5263, %rd28107, 0;
	selp.u64 	%rd19583, 1, 0, %p5263;
	add.s64 	%rd28108, %rd28108, %rd19583;
$L__BB0_2560:
	ld.local.v2.u64 	{%rd6282, %rd6283}, [%rd35+48];
	shl.b64 	%rd19584, %rd6282, 32;
	shr.u64 	%rd19585, %rd6282, 32;
	add.s64 	%rd28111, %rd6277, %rd19584;
	setp.lt.u64 	%p5264, %rd28111, %rd6277;
	selp.u64 	%rd19586, 1, 0, %p5264;
	add.s64 	%rd19587, %rd19585, %rd19586;
	add.s64 	%rd19588, %rd19587, %rd28107;
	max.u64 	%rd19589, %rd19587, %rd28107;
	setp.gt.u64 	%p5265, %rd19589, %rd19588;
	selp.u64 	%rd19590, 1, 0, %p5265;
	add.s64 	%rd19591, %rd28108, %rd19590;
	shl.b64 	%rd19592, %rd6283, 32;
	shr.u64 	%rd19593, %rd6283, 32;
	add.s64 	%rd28112, %rd19588, %rd19592;
	setp.lt.u64 	%p5266, %rd28112, %rd19588;
	selp.u64 	%rd19594, 1, 0, %p5266;
	add.s64 	%rd19595, %rd19591, %rd19593;
	add.s64 	%rd28113, %rd19595, %rd19594;
	mov.b64 	%rd19596, 977;
	mul.hi.u64 	%rd19597, %rd28104, %rd19596;
	mad.lo.s64 	%rd28118, %rd28104, 977, %rd6270;
	setp.lt.u64 	%p5267, %rd28118, %rd6270;
	selp.u64 	%rd19598, 1, 0, %p5267;
	add.s64 	%rd19599, %rd19597, %rd19598;
	add.s64 	%rd6288, %rd19599, %rd6276;
	max.u64 	%rd19600, %rd19599, %rd6276;
	setp.gt.u64 	%p5268, %rd19600, %rd6288;
	@%p5268 bra 	$L__BB0_2578;
$L__BB0_2561:
	mov.b64 	%rd19603, 977;
	mul.hi.u64 	%rd19604, %rd6275, %rd19603;
	mad.lo.s64 	%rd28127, %rd6275, 977, %rd6288;
	setp.lt.u64 	%p5271, %rd28127, %rd6288;
	selp.u64 	%rd19605, 1, 0, %p5271;
	add.s64 	%rd19606, %rd19604, %rd19605;
	add.s64 	%rd6296, %rd19606, %rd28111;
	max.u64 	%rd19607, %rd19606, %rd28111;
	setp.le.u64 	%p5272, %rd19607, %rd6296;
	@%p5272 bra 	$L__BB0_2563;
	add.s64 	%rd28112, %rd28112, 1;
	setp.eq.s64 	%p5273, %rd28112, 0;
	selp.u64 	%rd19608, 1, 0, %p5273;
	add.s64 	%rd28113, %rd28113, %rd19608;
$L__BB0_2563:
	mov.b64 	%rd19609, 977;
	mul.hi.u64 	%rd19610, %rd6282, %rd19609;
	mad.lo.s64 	%rd28120, %rd6282, 977, %rd6296;
	setp.lt.u64 	%p5274, %rd28120, %rd6296;
	selp.u64 	%rd19611, 1, 0, %p5274;
	add.s64 	%rd19612, %rd19610, %rd19611;
	add.s64 	%rd19613, %rd19612, %rd28112;
	max.u64 	%rd19614, %rd19612, %rd28112;
	setp.gt.u64 	%p5275, %rd19614, %rd19613;
	selp.u64 	%rd19615, 1, 0, %p5275;
	add.s64 	%rd19616, %rd28113, %rd19615;
	mul.hi.u64 	%rd19617, %rd6283, %rd19609;
	mad.lo.s64 	%rd28121, %rd6283, 977, %rd19613;
	setp.lt.u64 	%p5276, %rd28121, %rd19613;
	selp.u64 	%rd19618, 1, 0, %p5276;
	add.s64 	%rd19619, %rd19616, %rd19617;
	add.s64 	%rd6303, %rd19619, %rd19618;
	setp.eq.s64 	%p5277, %rd6303, 0;
	@%p5277 bra 	$L__BB0_2568;
	shl.b64 	%rd19620, %rd6303, 32;
	shr.u64 	%rd19621, %rd6303, 32;
	add.s64 	%rd6307, %rd28118, %rd19620;
	setp.lt.u64 	%p5278, %rd6307, %rd28118;
	selp.u64 	%rd19622, 1, 0, %p5278;
	add.s64 	%rd19623, %rd19621, %rd19622;
	add.s64 	%rd6308, %rd19623, %rd28127;
	max.u64 	%rd19624, %rd19623, %rd28127;
	setp.le.u64 	%p5279, %rd19624, %rd6308;
	@%p5279 bra 	$L__BB0_2566;
	add.s64 	%rd28120, %rd28120, 1;
	setp.eq.s64 	%p5280, %rd28120, 0;
	selp.u64 	%rd19625, 1, 0, %p5280;
	add.s64 	%rd28121, %rd28121, %rd19625;
$L__BB0_2566:
	mov.b64 	%rd19626, 977;
	mul.hi.u64 	%rd19627, %rd6303, %rd19626;
	mad.lo.s64 	%rd28118, %rd6303, 977, %rd6307;
	setp.lt.u64 	%p5281, %rd28118, %rd6307;
	selp.u64 	%rd19628, 1, 0, %p5281;
	add.s64 	%rd19629, %rd19627, %rd19628;
	add.s64 	%rd28127, %rd19629, %rd6308;
	max.u64 	%rd19630, %rd19629, %rd6308;
	setp.le.u64 	%p5282, %rd19630, %rd28127;
	@%p5282 bra 	$L__BB0_2568;
	add.s64 	%rd28120, %rd28120, 1;
	setp.eq.s64 	%p5283, %rd28120, 0;
	selp.u64 	%rd19631, 1, 0, %p5283;
	add.s64 	%rd28121, %rd28121, %rd19631;
$L__BB0_2568:
	setp.gt.u64 	%p5284, %rd28121, %rd4046;
	@%p5284 bra 	$L__BB0_2574;
	setp.lt.u64 	%p5285, %rd28121, %rd4046;
	mov.u64 	%rd28122, %rd28118;
	@%p5285 bra 	$L__BB0_2575;
	setp.gt.u64 	%p5286, %rd28120, %rd4047;
	@%p5286 bra 	$L__BB0_2574;
	setp.lt.u64 	%p5287, %rd28120, %rd4047;
	mov.u64 	%rd28122, %rd28118;
	@%p5287 bra 	$L__BB0_2575;
	setp.gt.u64 	%p5288, %rd28127, %rd4048;
	@%p5288 bra 	$L__BB0_2574;
	setp.lt.u64 	%p5289, %rd28127, %rd4048;
	setp.lt.u64 	%p5290, %rd28118, %rd4049;
	or.pred  	%p5291, %p5289, %p5290;
	mov.u64 	%rd28122, %rd28118;
	@%p5291 bra 	$L__BB0_2575;
$L__BB0_2574:
	sub.s64 	%rd28122, %rd28118, %rd4049;
	setp.lt.u64 	%p5292, %rd28118, %rd4049;
	selp.u64 	%rd19632, 1, 0, %p5292;
	sub.s64 	%rd19633, %rd28127, %rd4048;
	setp.lt.u64 	%p5293, %rd28127, %rd4048;
	selp.s64 	%rd19634, -1, 0, %p5292;
	add.s64 	%rd28127, %rd19633, %rd19634;
	setp.lt.u64 	%p5294, %rd19633, %rd19632;
	or.pred  	%p5295, %p5293, %p5294;
	selp.u64 	%rd19635, 1, 0, %p5295;
	sub.s64 	%rd19636, %rd28120, %rd4047;
	setp.lt.u64 	%p5296, %rd28120, %rd4047;
	selp.s64 	%rd19637, -1, 0, %p5295;
	add.s64 	%rd28120, %rd19636, %rd19637;
	setp.lt.u64 	%p5297, %rd19636, %rd19635;
	or.pred  	%p5298, %p5296, %p5297;
	selp.s64 	%rd19638, -1, 0, %p5298;
	sub.s64 	%rd19639, %rd28121, %rd4046;
	add.s64 	%rd28121, %rd19639, %rd19638;
$L__BB0_2575:
	setp.gt.u64 	%p5299, %rd28121, %rd4046;
	@%p5299 bra 	$L__BB0_2584;
	bra.uni 	$L__BB0_2585;
$L__BB0_2576:
	add.s64 	%rd28106, %rd28106, 1;
	setp.ne.s64 	%p5259, %rd28106, 0;
	@%p5259 bra 	$L__BB0_2558;
	add.s64 	%rd28107, %rd28107, 1;
	setp.eq.s64 	%p5260, %rd28107, 0;
	selp.u64 	%rd28108, 1, 0, %p5260;
	mov.b64 	%rd28106, 0;
	bra.uni 	$L__BB0_2558;
$L__BB0_2578:
	add.s64 	%rd28111, %rd28111, 1;
	setp.ne.s64 	%p5269, %rd28111, 0;
	@%p5269 bra 	$L__BB0_2561;
	add.s64 	%rd28112, %rd28112, 1;
	setp.eq.s64 	%p5270, %rd28112, 0;
	selp.u64 	%rd19602, 1, 0, %p5270;
	add.s64 	%rd28113, %rd28113, %rd19602;
	mov.b64 	%rd28111, 0;
	bra.uni 	$L__BB0_2561;
$L__BB0_2580:
	setp.gt.u64 	%p5301, %rd28120, %rd4047;
	@%p5301 bra 	$L__BB0_2584;
	setp.lt.u64 	%p5302, %rd28120, %rd4047;
	mov.u64 	%rd28126, %rd28122;
	@%p5302 bra 	$L__BB0_2586;
	setp.gt.u64 	%p5303, %rd28127, %rd4048;
	@%p5303 bra 	$L__BB0_2584;
	setp.lt.u64 	%p5304, %rd28127, %rd4048;
	setp.lt.u64 	%p5305, %rd28122, %rd4049;
	or.pred  	%p5306, %p5304, %p5305;
	mov.u64 	%rd28126, %rd28122;
	@%p5306 bra 	$L__BB0_2586;
$L__BB0_2584:
	sub.s64 	%rd28126, %rd28122, %rd4049;
	setp.lt.u64 	%p5307, %rd28122, %rd4049;
	selp.u64 	%rd19640, 1, 0, %p5307;
	sub.s64 	%rd19641, %rd28127, %rd4048;
	setp.lt.u64 	%p5308, %rd28127, %rd4048;
	selp.s64 	%rd19642, -1, 0, %p5307;
	add.s64 	%rd28127, %rd19641, %rd19642;
	setp.lt.u64 	%p5309, %rd19641, %rd19640;
	or.pred  	%p5310, %p5308, %p5309;
	selp.u64 	%rd19643, 1, 0, %p5310;
	sub.s64 	%rd19644, %rd28120, %rd4047;
	setp.lt.u64 	%p5311, %rd28120, %rd4047;
	selp.s64 	%rd19645, -1, 0, %p5310;
	add.s64 	%rd28120, %rd19644, %rd19645;
	setp.lt.u64 	%p5312, %rd19644, %rd19643;
	or.pred  	%p5313, %p5311, %p5312;
	selp.s64 	%rd19646, -1, 0, %p5313;
	sub.s64 	%rd19647, %rd28121, %rd4046;
	add.s64 	%rd28121, %rd19647, %rd19646;
	bra.uni 	$L__BB0_2586;
$L__BB0_2585:
	setp.lt.u64 	%p5300, %rd28121, %rd4046;
	mov.u64 	%rd28126, %rd28122;
	@%p5300 bra 	$L__BB0_2586;
	bra.uni 	$L__BB0_2580;
$L__BB0_2586:
	mov.b64 	{%r1743, %r1744}, %rd28081;
	mov.b64 	{%r1745, %r1746}, %rd28080;
	shf.l.wrap.b32 	%r1747, %r1746, %r1743, 1;
	shf.l.wrap.b32 	%r1748, %r1743, %r1744, 1;
	mov.b64 	%rd28133, {%r1747, %r1748};
	setp.gt.u64 	%p5314, %rd28133, %rd4046;
	@%p5314 bra 	$L__BB0_2592;
	mov.b64 	{%r1749, %r1750}, %rd28086;
	mov.b64 	{%r1751, %r1752}, %rd28087;
	shf.l.wrap.b32 	%r1753, %r1750, %r1751, 1;
	shf.l.wrap.b32 	%r1754, %r1751, %r1752, 1;
	mov.b64 	%rd28131, {%r1753, %r1754};
	shf.l.wrap.b32 	%r1757, %r1752, %r1745, 1;
	shf.l.wrap.b32 	%r1758, %r1745, %r1746, 1;
	mov.b64 	%rd28132, {%r1757, %r1758};
	shl.b64 	%rd28130, %rd28086, 1;
	setp.lt.u64 	%p5315, %rd28133, %rd4046;
	@%p5315 bra 	$L__BB0_2593;
	mov.b64 	%rd28132, {%r1757, %r1758};
	setp.gt.u64 	%p5316, %rd28132, %rd4047;
	@%p5316 bra 	$L__BB0_2592;
	setp.lt.u64 	%p5317, %rd28132, %rd4047;
	@%p5317 bra 	$L__BB0_2593;
	mov.b64 	%rd19649, {%r1753, %r1754};
	setp.gt.u64 	%p5318, %rd19649, %rd4048;
	@%p5318 bra 	$L__BB0_2592;
	mov.b64 	{%r1787, %r1788}, %rd28086;
	shf.l.wrap.b32 	%r1789, %r1788, %r1751, 1;
	mov.b64 	%rd28131, {%r1789, %r1754};
	setp.lt.u64 	%p5319, %rd28131, %rd4048;
	shl.b64 	%rd28130, %rd28086, 1;
	setp.lt.u64 	%p5320, %rd28130, %rd4049;
	or.pred  	%p5321, %p5319, %p5320;
	@%p5321 bra 	$L__BB0_2593;
$L__BB0_2592:
	shl.b64 	%rd19650, %rd28086, 1;
	sub.s64 	%rd28130, %rd19650, %rd4049;
	setp.lt.u64 	%p5322, %rd19650, %rd4049;
	selp.u64 	%rd19651, 1, 0, %p5322;
	mov.b64 	{%r1791, %r1792}, %rd28086;
	mov.b64 	{%r1793, %r1794}, %rd28087;
	shf.l.wrap.b32 	%r1795, %r1792, %r1793, 1;
	shf.l.wrap.b32 	%r1796, %r1793, %r1794, 1;
	mov.b64 	%rd19652, {%r1795, %r1796};
	sub.s64 	%rd19653, %rd19652, %rd4048;
	setp.lt.u64 	%p5323, %rd19652, %rd4048;
	selp.s64 	%rd19654, -1, 0, %p5322;
	add.s64 	%rd28131, %rd19653, %rd19654;
	setp.lt.u64 	%p5324, %rd19653, %rd19651;
	or.pred  	%p5325, %p5323, %p5324;
	selp.u64 	%rd19655, 1, 0, %p5325;
	shf.l.wrap.b32 	%r1799, %r1794, %r1745, 1;
	shf.l.wrap.b32 	%r1800, %r1745, %r1746, 1;
	mov.b64 	%rd19656, {%r1799, %r1800};
	sub.s64 	%rd19657, %rd19656, %rd4047;
	setp.lt.u64 	%p5326, %rd19656, %rd4047;
	selp.s64 	%rd19658, -1, 0, %p5325;
	add.s64 	%rd28132, %rd19657, %rd19658;
	setp.lt.u64 	%p5327, %rd19657, %rd19655;
	or.pred  	%p5328, %p5326, %p5327;
	selp.s64 	%rd19659, -1, 0, %p5328;
	sub.s64 	%rd19660, %rd28133, %rd4046;
	add.s64 	%rd28133, %rd19660, %rd19659;
$L__BB0_2593:
	setp.gt.u64 	%p5329, %rd28121, %rd28041;
	@%p5329 bra 	$L__BB0_2599;
	setp.lt.u64 	%p5330, %rd28121, %rd28041;
	@%p5330 bra 	$L__BB0_2600;
	setp.gt.u64 	%p5331, %rd28120, %rd28040;
	@%p5331 bra 	$L__BB0_2599;
	setp.lt.u64 	%p5332, %rd28120, %rd28040;
	@%p5332 bra 	$L__BB0_2600;
	setp.gt.u64 	%p5333, %rd28127, %rd28043;
	@%p5333 bra 	$L__BB0_2599;
	setp.lt.u64 	%p5334, %rd28127, %rd28043;
	setp.lt.u64 	%p5335, %rd28126, %rd28046;
	or.pred  	%p5336, %p5334, %p5335;
	@%p5336 bra 	$L__BB0_2600;
$L__BB0_2599:
	setp.lt.u64 	%p5351, %rd28126, %rd28046;
	selp.u64 	%rd19678, 1, 0, %p5351;
	sub.s64 	%rd19679, %rd28127, %rd28043;
	setp.lt.u64 	%p5352, %rd28127, %rd28043;
	selp.s64 	%rd19680, -1, 0, %p5351;
	add.s64 	%rd28136, %rd19679, %rd19680;
	setp.lt.u64 	%p5353, %rd19679, %rd19678;
	or.pred  	%p5354, %p5352, %p5353;
	selp.u64 	%rd19681, 1, 0, %p5354;
	sub.s64 	%rd19682, %rd28120, %rd28040;
	setp.lt.u64 	%p5355, %rd28120, %rd28040;
	selp.s64 	%rd19683, -1, 0, %p5354;
	add.s64 	%rd28135, %rd19682, %rd19683;
	setp.lt.u64 	%p5356, %rd19682, %rd19681;
	or.pred  	%p5357, %p5355, %p5356;
	selp.s64 	%rd19684, -1, 0, %p5357;
	sub.s64 	%rd19685, %rd28121, %rd28041;
	add.s64 	%rd28134, %rd19685, %rd19684;
	bra.uni 	$L__BB0_2601;
$L__BB0_2600:
	add.s64 	%rd28126, %rd4049, %rd28126;
	setp.lt.u64 	%p5337, %rd28126, %rd4049;
	selp.u64 	%rd19661, 1, 0, %p5337;
	add.s64 	%rd19662, %rd4048, %rd28127;
	setp.lt.u64 	%p5338, %rd19662, %rd4048;
	add.s64 	%rd19663, %rd19662, %rd19661;
	setp.lt.u64 	%p5339, %rd19663, %rd19662;
	or.pred  	%p5340, %p5338, %p5339;
	selp.u64 	%rd19664, 1, 0, %p5340;
	add.s64 	%rd19665, %rd4047, %rd28120;
	setp.lt.u64 	%p5341, %rd19665, %rd4047;
	add.s64 	%rd19666, %rd19665, %rd19664;
	setp.lt.u64 	%p5342, %rd19666, %rd19665;
	or.pred  	%p5343, %p5341, %p5342;
	selp.u64 	%rd19667, 1, 0, %p5343;
	add.s64 	%rd19668, %rd4046, %rd28121;
	add.s64 	%rd19669, %rd19668, %rd19667;
	setp.lt.u64 	%p5344, %rd28126, %rd28046;
	selp.u64 	%rd19670, 1, 0, %p5344;
	sub.s64 	%rd19671, %rd19663, %rd28043;
	setp.lt.u64 	%p5345, %rd19663, %rd28043;
	selp.s64 	%rd19672, -1, 0, %p5344;
	add.s64 	%rd28136, %rd19671, %rd19672;
	setp.lt.u64 	%p5346, %rd19671, %rd19670;
	or.pred  	%p5347, %p5345, %p5346;
	selp.u64 	%rd19673, 1, 0, %p5347;
	sub.s64 	%rd19674, %rd19666, %rd28040;
	setp.lt.u64 	%p5348, %rd19666, %rd28040;
	selp.s64 	%rd19675, -1, 0, %p5347;
	add.s64 	%rd28135, %rd19674, %rd19675;
	setp.lt.u64 	%p5349, %rd19674, %rd19673;
	or.pred  	%p5350, %p5348, %p5349;
	selp.s64 	%rd19676, -1, 0, %p5350;
	sub.s64 	%rd19677, %rd19669, %rd28041;
	add.s64 	%rd28134, %rd19677, %rd19676;
$L__BB0_2601:
	sub.s64 	%rd28141, %rd28126, %rd28046;
	setp.gt.u64 	%p5358, %rd28134, %rd28133;
	@%p5358 bra 	$L__BB0_2607;
	setp.lt.u64 	%p5359, %rd28134, %rd28133;
	@%p5359 bra 	$L__BB0_2608;
	setp.gt.u64 	%p5360, %rd28135, %rd28132;
	@%p5360 bra 	$L__BB0_2607;
	setp.lt.u64 	%p5361, %rd28135, %rd28132;
	@%p5361 bra 	$L__BB0_2608;
	setp.gt.u64 	%p5362, %rd28136, %rd28131;
	@%p5362 bra 	$L__BB0_2607;
	setp.lt.u64 	%p5363, %rd28136, %rd28131;
	setp.lt.u64 	%p5364, %rd28141, %rd28130;
	or.pred  	%p5365, %p5363, %p5364;
	@%p5365 bra 	$L__BB0_2608;
$L__BB0_2607:
	setp.lt.u64 	%p5380, %rd28141, %rd28130;
	selp.u64 	%rd19703, 1, 0, %p5380;
	sub.s64 	%rd19704, %rd28136, %rd28131;
	setp.lt.u64 	%p5381, %rd28136, %rd28131;
	selp.s64 	%rd19705, -1, 0, %p5380;
	add.s64 	%rd28320, %rd19704, %rd19705;
	setp.lt.u64 	%p5382, %rd19704, %rd19703;
	or.pred  	%p5383, %p5381, %p5382;
	selp.u64 	%rd19706, 1, 0, %p5383;
	sub.s64 	%rd19707, %rd28135, %rd28132;
	setp.lt.u64 	%p5384, %rd28135, %rd28132;
	selp.s64 	%rd19708, -1, 0, %p5383;
	add.s64 	%rd28319, %rd19707, %rd19708;
	setp.lt.u64 	%p5385, %rd19707, %rd19706;
	or.pred  	%p5386, %p5384, %p5385;
	selp.s64 	%rd19709, -1, 0, %p5386;
	sub.s64 	%rd19710, %rd28134, %rd28133;
	add.s64 	%rd28318, %rd19710, %rd19709;
	bra.uni 	$L__BB0_2609;
$L__BB0_2608:
	add.s64 	%rd28141, %rd4049, %rd28141;
	setp.lt.u64 	%p5366, %rd28141, %rd4049;
	selp.u64 	%rd19686, 1, 0, %p5366;
	add.s64 	%rd19687, %rd4048, %rd28136;
	setp.lt.u64 	%p5367, %rd19687, %rd4048;
	add.s64 	%rd19688, %rd19687, %rd19686;
	setp.lt.u64 	%p5368, %rd19688, %rd19687;
	or.pred  	%p5369, %p5367, %p5368;
	selp.u64 	%rd19689, 1, 0, %p5369;
	add.s64 	%rd19690, %rd4047, %rd28135;
	setp.lt.u64 	%p5370, %rd19690, %rd4047;
	add.s64 	%rd19691, %rd19690, %rd19689;
	setp.lt.u64 	%p5371, %rd19691, %rd19690;
	or.pred  	%p5372, %p5370, %p5371;
	selp.u64 	%rd19692, 1, 0, %p5372;
	add.s64 	%rd19693, %rd4046, %rd28134;
	add.s64 	%rd19694, %rd19693, %rd19692;
	setp.lt.u64 	%p5373, %rd28141, %rd28130;
	selp.u64 	%rd19695, 1, 0, %p5373;
	sub.s64 	%rd19696, %rd19688, %rd28131;
	setp.lt.u64 	%p5374, %rd19688, %rd28131;
	selp.s64 	%rd19697, -1, 0, %p5373;
	add.s64 	%rd28320, %rd19696, %rd19697;
	setp.lt.u64 	%p5375, %rd19696, %rd19695;
	or.pred  	%p5376, %p5374, %p5375;
	selp.u64 	%rd19698, 1, 0, %p5376;
	sub.s64 	%rd19699, %rd19691, %rd28132;
	setp.lt.u64 	%p5377, %rd19691, %rd28132;
	selp.s64 	%rd19700, -1, 0, %p5376;
	add.s64 	%rd28319, %rd19699, %rd19700;
	setp.lt.u64 	%p5378, %rd19699, %rd19698;
	or.pred  	%p5379, %p5377, %p5378;
	selp.s64 	%rd19701, -1, 0, %p5379;
	sub.s64 	%rd19702, %rd19694, %rd28133;
	add.s64 	%rd28318, %rd19702, %rd19701;
$L__BB0_2609:
	sub.s64 	%rd28321, %rd28141, %rd28130;
	setp.gt.u64 	%p5387, %rd28081, %rd28318;
	@%p5387 bra 	$L__BB0_2615;
	setp.lt.u64 	%p5388, %rd28081, %rd28318;
	@%p5388 bra 	$L__BB0_2616;
	setp.gt.u64 	%p5389, %rd28080, %rd28319;
	@%p5389 bra 	$L__BB0_2615;
	setp.lt.u64 	%p5390, %rd28080, %rd28319;
	@%p5390 bra 	$L__BB0_2616;
	setp.gt.u64 	%p5391, %rd28087, %rd28320;
	@%p5391 bra 	$L__BB0_2615;
	setp.lt.u64 	%p5392, %rd28087, %rd28320;
	setp.lt.u64 	%p5393, %rd28086, %rd28321;
	or.pred  	%p5394, %p5392, %p5393;
	@%p5394 bra 	$L__BB0_2616;
$L__BB0_2615:
	setp.lt.u64 	%p5409, %rd28086, %rd28321;
	selp.u64 	%rd19728, 1, 0, %p5409;
	sub.s64 	%rd19729, %rd28087, %rd28320;
	setp.lt.u64 	%p5410, %rd28087, %rd28320;
	selp.s64 	%rd19730, -1, 0, %p5409;
	add.s64 	%rd28144, %rd19729, %rd19730;
	setp.lt.u64 	%p5411, %rd19729, %rd19728;
	or.pred  	%p5412, %p5410, %p5411;
	selp.u64 	%rd19731, 1, 0, %p5412;
	sub.s64 	%rd19732, %rd28080, %rd28319;
	setp.lt.u64 	%p5413, %rd28080, %rd28319;
	selp.s64 	%rd19733, -1, 0, %p5412;
	add.s64 	%rd28143, %rd19732, %rd19733;
	setp.lt.u64 	%p5414, %rd19732, %rd19731;
	or.pred  	%p5415, %p5413, %p5414;
	selp.s64 	%rd19734, -1, 0, %p5415;
	sub.s64 	%rd19735, %rd28081, %rd28318;
	add.s64 	%rd28142, %rd19735, %rd19734;
	bra.uni 	$L__BB0_2617;
$L__BB0_2616:
	add.s64 	%rd28086, %rd4049, %rd28086;
	setp.lt.u64 	%p5395, %rd28086, %rd4049;
	selp.u64 	%rd19711, 1, 0, %p5395;
	add.s64 	%rd19712, %rd4048, %rd28087;
	setp.lt.u64 	%p5396, %rd19712, %rd4048;
	add.s64 	%rd19713, %rd19712, %rd19711;
	setp.lt.u64 	%p5397, %rd19713, %rd19712;
	or.pred  	%p5398, %p5396, %p5397;
	selp.u64 	%rd19714, 1, 0, %p5398;
	add.s64 	%rd19715, %rd4047, %rd28080;
	setp.lt.u64 	%p5399, %rd19715, %rd4047;
	add.s64 	%rd19716, %rd19715, %rd19714;
	setp.lt.u64 	%p5400, %rd19716, %rd19715;
	or.pred  	%p5401, %p5399, %p5400;
	selp.u64 	%rd19717, 1, 0, %p5401;
	add.s64 	%rd19718, %rd4046, %rd28081;
	add.s64 	%rd19719, %rd19718, %rd19717;
	setp.lt.u64 	%p5402, %rd28086, %rd28321;
	selp.u64 	%rd19720, 1, 0, %p5402;
	sub.s64 	%rd19721, %rd19713, %rd28320;
	setp.lt.u64 	%p5403, %rd19713, %rd28320;
	selp.s64 	%rd19722, -1, 0, %p5402;
	add.s64 	%rd28144, %rd19721, %rd19722;
	setp.lt.u64 	%p5404, %rd19721, %rd19720;
	or.pred  	%p5405, %p5403, %p5404;
	selp.u64 	%rd19723, 1, 0, %p5405;
	sub.s64 	%rd19724, %rd19716, %rd28319;
	setp.lt.u64 	%p5406, %rd19716, %rd28319;
	selp.s64 	%rd19725, -1, 0, %p5405;
	add.s64 	%rd28143, %rd19724, %rd19725;
	setp.lt.u64 	%p5407, %rd19724, %rd19723;
	or.pred  	%p5408, %p5406, %p5407;
	selp.s64 	%rd19726, -1, 0, %p5408;
	sub.s64 	%rd19727, %rd19719, %rd28318;
	add.s64 	%rd28142, %rd19727, %rd19726;
$L__BB0_2617:
	sub.s64 	%rd6390, %rd28086, %rd28321;
	mov.b64 	%rd28147, 0;
	st.local.v2.u64 	[%rd34+32], {%rd28147, %rd28147};
	st.local.v2.u64 	[%rd34+48], {%rd28147, %rd28147};
	mul.lo.s64 	%rd6391, %rd6390, %rd5891;
	mul.hi.u64 	%rd19737, %rd5891, %rd6390;
	mul.lo.s64 	%rd19738, %rd28144, %rd5891;
	mul.hi.u64 	%rd19739, %rd5891, %rd28144;
	add.s64 	%rd28150, %rd19738, %rd19737;
	setp.lt.u64 	%p5416, %rd28150, %rd19738;
	selp.u64 	%rd19740, 1, 0, %p5416;
	st.local.v2.u64 	[%rd34], {%rd6391, %rd28150};
	add.s64 	%rd19741, %rd19739, %rd19740;
	mul.lo.s64 	%rd19742, %rd28143, %rd5891;
	mul.hi.u64 	%rd19743, %rd5891, %rd28143;
	add.s64 	%rd28149, %rd19742, %rd19741;
	setp.lt.u64 	%p5417, %rd28149, %rd19742;
	selp.u64 	%rd19744, 1, 0, %p5417;
	add.s64 	%rd19745, %rd19743, %rd19744;
	mul.lo.s64 	%rd19746, %rd28142, %rd5891;
	mul.hi.u64 	%rd19747, %rd5891, %rd28142;
	add.s64 	%rd28148, %rd19746, %rd19745;
	setp.lt.u64 	%p5418, %rd28148, %rd19746;
	selp.u64 	%rd19748, 1, 0, %p5418;
	st.local.v2.u64 	[%rd34+16], {%rd28149, %rd28148};
	add.s64 	%rd28146, %rd19747, %rd19748;
	setp.eq.s64 	%p5419, %rd28146, 0;
	@%p5419 bra 	$L__BB0_2621;
	mov.b32 	%r4663, 4;
$L__BB0_2619:
	mul.wide.u32 	%rd19750, %r4663, 8;
	add.s64 	%rd19751, %rd34, %rd19750;
	ld.local.u64 	%rd19752, [%rd19751];
	add.s64 	%rd19753, %rd19752, %rd28146;
	setp.lt.u64 	%p5420, %rd19753, %rd19752;
	st.local.u64 	[%rd19751], %rd19753;
	add.s32 	%r4663, %r4663, 1;
	mov.b64 	%rd28146, 1;
	@%p5420 bra 	$L__BB0_2619;
	ld.local.u64 	%rd28150, [%rd34+8];
	ld.local.v2.u64 	{%rd28149, %rd28148}, [%rd34+16];
	ld.local.u64 	%rd28147, [%rd34+32];
$L__BB0_2621:
	mul.hi.u64 	%rd19754, %rd27968, %rd6390;
	mad.lo.s64 	%rd19755, %rd6390, %rd27968, %rd28150;
	setp.lt.u64 	%p5421, %rd19755, %rd28150;
	selp.u64 	%rd19756, 1, 0, %p5421;
	st.local.u64 	[%rd34+8], %rd19755;
	add.s64 	%rd19757, %rd19754, %rd19756;
	mul.hi.u64 	%rd19758, %rd27968, %rd28144;
	mad.lo.s64 	%rd19759, %rd28144, %rd27968, %rd28149;
	setp.lt.u64 	%p5422, %rd19759, %rd28149;
	selp.u64 	%rd19760, 1, 0, %p5422;
	add.s64 	%rd28154, %rd19759, %rd19757;
	setp.lt.u64 	%p5423, %rd28154, %rd19759;
	selp.u64 	%rd19761, 1, 0, %p5423;
	add.s64 	%rd19762, %rd19758, %rd19760;
	add.s64 	%rd19763, %rd19762, %rd19761;
	mul.hi.u64 	%rd19764, %rd27968, %rd28143;
	mad.lo.s64 	%rd19765, %rd28143, %rd27968, %rd28148;
	setp.lt.u64 	%p5424, %rd19765, %rd28148;
	selp.u64 	%rd19766, 1, 0, %p5424;
	add.s64 	%rd28153, %rd19765, %rd19763;
	setp.lt.u64 	%p5425, %rd28153, %rd19765;
	selp.u64 	%rd19767, 1, 0, %p5425;
	st.local.v2.u64 	[%rd34+16], {%rd28154, %rd28153};
	add.s64 	%rd19768, %rd19764, %rd19766;
	add.s64 	%rd19769, %rd19768, %rd19767;
	mul.hi.u64 	%rd19770, %rd27968, %rd28142;
	mad.lo.s64 	%rd19771, %rd28142, %rd27968, %rd28147;
	setp.lt.u64 	%p5426, %rd19771, %rd28147;
	selp.u64 	%rd19772, 1, 0, %p5426;
	add.s64 	%rd28152, %rd19771, %rd19769;
	setp.lt.u64 	%p5427, %rd28152, %rd19771;
	selp.u64 	%rd19773, 1, 0, %p5427;
	st.local.u64 	[%rd34+32], %rd28152;
	add.s64 	%rd19774, %rd19770, %rd19772;
	add.s64 	%rd28151, %rd19774, %rd19773;
	setp.eq.s64 	%p5428, %rd28151, 0;
	@%p5428 bra 	$L__BB0_2625;
	mov.b32 	%r4664, 5;
$L__BB0_2623:
	mul.wide.u32 	%rd19776, %r4664, 8;
	add.s64 	%rd19777, %rd34, %rd19776;
	ld.local.u64 	%rd19778, [%rd19777];
	add.s64 	%rd19779, %rd19778, %rd28151;
	setp.lt.u64 	%p5429, %rd19779, %rd19778;
	st.local.u64 	[%rd19777], %rd19779;
	add.s32 	%r4664, %r4664, 1;
	mov.b64 	%rd28151, 1;
	@%p5429 bra 	$L__BB0_2623;
	ld.local.v2.u64 	{%rd28154, %rd28153}, [%rd34+16];
	ld.local.u64 	%rd28152, [%rd34+32];
$L__BB0_2625:
	mul.hi.u64 	%rd19780, %rd27967, %rd6390;
	mad.lo.s64 	%rd19781, %rd6390, %rd27967, %rd28154;
	setp.lt.u64 	%p5430, %rd19781, %rd28154;
	selp.u64 	%rd19782, 1, 0, %p5430;
	add.s64 	%rd19783, %rd19780, %rd19782;
	mul.hi.u64 	%rd19784, %rd27967, %rd28144;
	mad.lo.s64 	%rd19785, %rd28144, %rd27967, %rd28153;
	setp.lt.u64 	%p5431, %rd19785, %rd28153;
	selp.u64 	%rd19786, 1, 0, %p5431;
	add.s64 	%rd28158, %rd19785, %rd19783;
	setp.lt.u64 	%p5432, %rd28158, %rd19785;
	selp.u64 	%rd19787, 1, 0, %p5432;
	st.local.v2.u64 	[%rd34+16], {%rd19781, %rd28158};
	add.s64 	%rd19788, %rd19784, %rd19786;
	add.s64 	%rd19789, %rd19788, %rd19787;
	mul.hi.u64 	%rd19790, %rd27967, %rd28143;
	mad.lo.s64 	%rd19791, %rd28143, %rd27967, %rd28152;
	setp.lt.u64 	%p5433, %rd19791, %rd28152;
	selp.u64 	%rd19792, 1, 0, %p5433;
	add.s64 	%rd28157, %rd19791, %rd19789;
	setp.lt.u64 	%p5434, %rd28157, %rd19791;
	selp.u64 	%rd19793, 1, 0, %p5434;
	add.s64 	%rd19794, %rd19790, %rd19792;
	add.s64 	%rd19795, %rd19794, %rd19793;
	mul.hi.u64 	%rd19796, %rd27967, %rd28142;
	ld.local.u64 	%rd19797, [%rd34+40];
	mad.lo.s64 	%rd19798, %rd28142, %rd27967, %rd19797;
	setp.lt.u64 	%p5435, %rd19798, %rd19797;
	selp.u64 	%rd19799, 1, 0, %p5435;
	add.s64 	%rd28156, %rd19798, %rd19795;
	setp.lt.u64 	%p5436, %rd28156, %rd19798;
	selp.u64 	%rd19800, 1, 0, %p5436;
	st.local.v2.u64 	[%rd34+32], {%rd28157, %rd28156};
	add.s64 	%rd19801, %rd19796, %rd19799;
	add.s64 	%rd28155, %rd19801, %rd19800;
	setp.eq.s64 	%p5437, %rd28155, 0;
	@%p5437 bra 	$L__BB0_2629;
	mov.b32 	%r4665, 6;
$L__BB0_2627:
	mul.wide.u32 	%rd19803, %r4665, 8;
	add.s64 	%rd19804, %rd34, %rd19803;
	ld.local.u64 	%rd19805, [%rd19804];
	add.s64 	%rd19806, %rd19805, %rd28155;
	setp.lt.u64 	%p5438, %rd19806, %rd19805;
	st.local.u64 	[%rd19804], %rd19806;
	add.s32 	%r4665, %r4665, 1;
	mov.b64 	%rd28155, 1;
	@%p5438 bra 	$L__BB0_2627;
	ld.local.u64 	%rd28158, [%rd34+24];
	ld.local.v2.u64 	{%rd28157, %rd28156}, [%rd34+32];
$L__BB0_2629:
	mul.hi.u64 	%rd19807, %rd27966, %rd6390;
	mad.lo.s64 	%rd28163, %rd6390, %rd27966, %rd28158;
	setp.lt.u64 	%p5439, %rd28163, %rd28158;
	selp.u64 	%rd19808, 1, 0, %p5439;
	st.local.u64 	[%rd34+24], %rd28163;
	add.s64 	%rd19809, %rd19807, %rd19808;
	mul.hi.u64 	%rd19810, %rd27966, %rd28144;
	mad.lo.s64 	%rd19811, %rd28144, %rd27966, %rd28157;
	setp.lt.u64 	%p5440, %rd19811, %rd28157;
	selp.u64 	%rd19812, 1, 0, %p5440;
	add.s64 	%rd28160, %rd19811, %rd19809;
	setp.lt.u64 	%p5441, %rd28160, %rd19811;
	selp.u64 	%rd19813, 1, 0, %p5441;
	add.s64 	%rd19814, %rd19810, %rd19812;
	add.s64 	%rd19815, %rd19814, %rd19813;
	mul.hi.u64 	%rd19816, %rd27966, %rd28143;
	mad.lo.s64 	%rd19817, %rd28143, %rd27966, %rd28156;
	setp.lt.u64 	%p5442, %rd19817, %rd28156;
	selp.u64 	%rd19818, 1, 0, %p5442;
	add.s64 	%rd19819, %rd19817, %rd19815;
	setp.lt.u64 	%p5443, %rd19819, %rd19817;
	selp.u64 	%rd19820, 1, 0, %p5443;
	st.local.v2.u64 	[%rd34+32], {%rd28160, %rd19819};
	add.s64 	%rd19821, %rd19816, %rd19818;
	add.s64 	%rd19822, %rd19821, %rd19820;
	mul.hi.u64 	%rd19823, %rd27966, %rd28142;
	ld.local.u64 	%rd19824, [%rd34+48];
	mad.lo.s64 	%rd19825, %rd28142, %rd27966, %rd19824;
	setp.lt.u64 	%p5444, %rd19825, %rd19824;
	selp.u64 	%rd19826, 1, 0, %p5444;
	add.s64 	%rd19827, %rd19825, %rd19822;
	setp.lt.u64 	%p5445, %rd19827, %rd19825;
	selp.u64 	%rd19828, 1, 0, %p5445;
	st.local.u64 	[%rd34+48], %rd19827;
	add.s64 	%rd19829, %rd19823, %rd19826;
	add.s64 	%rd28159, %rd19829, %rd19828;
	setp.eq.s64 	%p5446, %rd28159, 0;
	@%p5446 bra 	$L__BB0_2633;
	mov.b32 	%r4666, 7;
$L__BB0_2631:
	mul.wide.u32 	%rd19831, %r4666, 8;
	add.s64 	%rd19832, %rd34, %rd19831;
	ld.local.u64 	%rd19833, [%rd19832];
	add.s64 	%rd19834, %rd19833, %rd28159;
	setp.lt.u64 	%p5447, %rd19834, %rd19833;
	st.local.u64 	[%rd19832], %rd19834;
	add.s32 	%r4666, %r4666, 1;
	mov.b64 	%rd28159, 1;
	@%p5447 bra 	$L__BB0_2631;
	ld.local.u64 	%rd28163, [%rd34+24];
	ld.local.u64 	%rd28160, [%rd34+32];
$L__BB0_2633:
	ld.local.u64 	%rd19836, [%rd34+8];
	ld.local.u64 	%rd28162, [%rd34+16];
	shl.b64 	%rd19837, %rd28160, 32;
	shr.u64 	%rd19838, %rd28160, 32;
	add.s64 	%rd6436, %rd6391, %rd19837;
	setp.lt.u64 	%p5448, %rd6436, %rd6391;
	selp.u64 	%rd19839, 1, 0, %p5448;
	add.s64 	%rd19840, %rd19838, %rd19839;
	add.s64 	%rd6437, %rd19840, %rd19836;
	max.u64 	%rd19841, %rd19840, %rd19836;
	setp.gt.u64 	%p5449, %rd19841, %rd6437;
	mov.b64 	%rd28164, 0;
	@%p5449 bra 	$L__BB0_2652;
$L__BB0_2634:
	ld.local.u64 	%rd6441, [%rd34+40];
	shl.b64 	%rd19844, %rd6441, 32;
	shr.u64 	%rd19845, %rd6441, 32;
	add.s64 	%rd6442, %rd6437, %rd19844;
	setp.lt.u64 	%p5452, %rd6442, %rd6437;
	selp.u64 	%rd19846, 1, 0, %p5452;
	add.s64 	%rd19847, %rd19845, %rd19846;
	add.s64 	%rd6443, %rd19847, %rd28162;
	max.u64 	%rd19848, %rd19847, %rd28162;
	setp.le.u64 	%p5453, %rd19848, %rd6443;
	@%p5453 bra 	$L__BB0_2636;
	add.s64 	%rd28163, %rd28163, 1;
	setp.eq.s64 	%p5454, %rd28163, 0;
	selp.u64 	%rd19849, 1, 0, %p5454;
	add.s64 	%rd28164, %rd28164, %rd19849;
$L__BB0_2636:
	ld.local.v2.u64 	{%rd6448, %rd6449}, [%rd34+48];
	shl.b64 	%rd19850, %rd6448, 32;
	shr.u64 	%rd19851, %rd6448, 32;
	add.s64 	%rd28167, %rd6443, %rd19850;
	setp.lt.u64 	%p5455, %rd28167, %rd6443;
	selp.u64 	%rd19852, 1, 0, %p5455;
	add.s64 	%rd19853, %rd19851, %rd19852;
	add.s64 	%rd19854, %rd19853, %rd28163;
	max.u64 	%rd19855, %rd19853, %rd28163;
	setp.gt.u64 	%p5456, %rd19855, %rd19854;
	selp.u64 	%rd19856, 1, 0, %p5456;
	add.s64 	%rd19857, %rd28164, %rd19856;
	shl.b64 	%rd19858, %rd6449, 32;
	shr.u64 	%rd19859, %rd6449, 32;
	add.s64 	%rd28168, %rd19854, %rd19858;
	setp.lt.u64 	%p5457, %rd28168, %rd19854;
	selp.u64 	%rd19860, 1, 0, %p5457;
	add.s64 	%rd19861, %rd19857, %rd19859;
	add.s64 	%rd28169, %rd19861, %rd19860;
	mov.b64 	%rd19862, 977;
	mul.hi.u64 	%rd19863, %rd28160, %rd19862;
	mad.lo.s64 	%rd28174, %rd28160, 977, %rd6436;
	setp.lt.u64 	%p5458, %rd28174, %rd6436;
	selp.u64 	%rd19864, 1, 0, %p5458;
	add.s64 	%rd19865, %rd19863, %rd19864;
	add.s64 	%rd6454, %rd19865, %rd6442;
	max.u64 	%rd19866, %rd19865, %rd6442;
	setp.gt.u64 	%p5459, %rd19866, %rd6454;
	@%p5459 bra 	$L__BB0_2654;
$L__BB0_2637:
	mov.b64 	%rd19869, 977;
	mul.hi.u64 	%rd19870, %rd6441, %rd19869;
	mad.lo.s64 	%rd28183, %rd6441, 977, %rd6454;
	setp.lt.u64 	%p5462, %rd28183, %rd6454;
	selp.u64 	%rd19871, 1, 0, %p5462;
	add.s64 	%rd19872, %rd19870, %rd19871;
	add.s64 	%rd6462, %rd19872, %rd28167;
	max.u64 	%rd19873, %rd19872, %rd28167;
	setp.le.u64 	%p5463, %rd19873, %rd6462;
	@%p5463 bra 	$L__BB0_2639;
	add.s64 	%rd28168, %rd28168, 1;
	setp.eq.s64 	%p5464, %rd28168, 0;
	selp.u64 	%rd19874, 1, 0, %p5464;
	add.s64 	%rd28169, %rd28169, %rd19874;
$L__BB0_2639:
	mov.b64 	%rd19875, 977;
	mul.hi.u64 	%rd19876, %rd6448, %rd19875;
	mad.lo.s64 	%rd28176, %rd6448, 977, %rd6462;
	setp.lt.u64 	%p5465, %rd28176, %rd6462;
	selp.u64 	%rd19877, 1, 0, %p5465;
	add.s64 	%rd19878, %rd19876, %rd19877;
	add.s64 	%rd19879, %rd19878, %rd28168;
	max.u64 	%rd19880, %rd19878, %rd28168;
	setp.gt.u64 	%p5466, %rd19880, %rd19879;
	selp.u64 	%rd19881, 1, 0, %p5466;
	add.s64 	%rd19882, %rd28169, %rd19881;
	mul.hi.u64 	%rd19883, %rd6449, %rd19875;
	mad.lo.s64 	%rd28177, %rd6449, 977, %rd19879;
	setp.lt.u64 	%p5467, %rd28177, %rd19879;
	selp.u64 	%rd19884, 1, 0, %p5467;
	add.s64 	%rd19885, %rd19882, %rd19883;
	add.s64 	%rd6469, %rd19885, %rd19884;
	setp.eq.s64 	%p5468, %rd6469, 0;
	@%p5468 bra 	$L__BB0_2644;
	shl.b64 	%rd19886, %rd6469, 32;
	shr.u64 	%rd19887, %rd6469, 32;
	add.s64 	%rd6473, %rd28174, %rd19886;
	setp.lt.u64 	%p5469, %rd6473, %rd28174;
	selp.u64 	%rd19888, 1, 0, %p5469;
	add.s64 	%rd19889, %rd19887, %rd19888;
	add.s64 	%rd6474, %rd19889, %rd28183;
	max.u64 	%rd19890, %rd19889, %rd28183;
	setp.le.u64 	%p5470, %rd19890, %rd6474;
	@%p5470 bra 	$L__BB0_2642;
	add.s64 	%rd28176, %rd28176, 1;
	setp.eq.s64 	%p5471, %rd28176, 0;
	selp.u64 	%rd19891, 1, 0, %p5471;
	add.s64 	%rd28177, %rd28177, %rd19891;
$L__BB0_2642:
	mov.b64 	%rd19892, 977;
	mul.hi.u64 	%rd19893, %rd6469, %rd19892;
	mad.lo.s64 	%rd28174, %rd6469, 977, %rd6473;
	setp.lt.u64 	%p5472, %rd28174, %rd6473;
	selp.u64 	%rd19894, 1, 0, %p5472;
	add.s64 	%rd19895, %rd19893, %rd19894;
	add.s64 	%rd28183, %rd19895, %rd6474;
	max.u64 	%rd19896, %rd19895, %rd6474;
	setp.le.u64 	%p5473, %rd19896, %rd28183;
	@%p5473 bra 	$L__BB0_2644;
	add.s64 	%rd28176, %rd28176, 1;
	setp.eq.s64 	%p5474, %rd28176, 0;
	selp.u64 	%rd19897, 1, 0, %p5474;
	add.s64 	%rd28177, %rd28177, %rd19897;
$L__BB0_2644:
	setp.gt.u64 	%p5475, %rd28177, %rd4046;
	@%p5475 bra 	$L__BB0_2650;
	setp.lt.u64 	%p5476, %rd28177, %rd4046;
	mov.u64 	%rd28178, %rd28174;
	@%p5476 bra 	$L__BB0_2651;
	setp.gt.u64 	%p5477, %rd28176, %rd4047;
	@%p5477 bra 	$L__BB0_2650;
	setp.lt.u64 	%p5478, %rd28176, %rd4047;
	mov.u64 	%rd28178, %rd28174;
	@%p5478 bra 	$L__BB0_2651;
	setp.gt.u64 	%p5479, %rd28183, %rd4048;
	@%p5479 bra 	$L__BB0_2650;
	setp.lt.u64 	%p5480, %rd28183, %rd4048;
	setp.lt.u64 	%p5481, %rd28174, %rd4049;
	or.pred  	%p5482, %p5480, %p5481;
	mov.u64 	%rd28178, %rd28174;
	@%p5482 bra 	$L__BB0_2651;
$L__BB0_2650:
	sub.s64 	%rd28178, %rd28174, %rd4049;
	setp.lt.u64 	%p5483, %rd28174, %rd4049;
	selp.u64 	%rd19898, 1, 0, %p5483;
	sub.s64 	%rd19899, %rd28183, %rd4048;
	setp.lt.u64 	%p5484, %rd28183, %rd4048;
	selp.s64 	%rd19900, -1, 0, %p5483;
	add.s64 	%rd28183, %rd19899, %rd19900;
	setp.lt.u64 	%p5485, %rd19899, %rd19898;
	or.pred  	%p5486, %p5484, %p5485;
	selp.u64 	%rd19901, 1, 0, %p5486;
	sub.s64 	%rd19902, %rd28176, %rd4047;
	setp.lt.u64 	%p5487, %rd28176, %rd4047;
	selp.s64 	%rd19903, -1, 0, %p5486;
	add.s64 	%rd28176, %rd19902, %rd19903;
	setp.lt.u64 	%p5488, %rd19902, %rd19901;
	or.pred  	%p5489, %p5487, %p5488;
	selp.s64 	%rd19904, -1, 0, %p5489;
	sub.s64 	%rd19905, %rd28177, %rd4046;
	add.s64 	%rd28177, %rd19905, %rd19904;
$L__BB0_2651:
	setp.gt.u64 	%p5490, %rd28177, %rd4046;
	@%p5490 bra 	$L__BB0_2660;
	bra.uni 	$L__BB0_2661;
$L__BB0_2652:
	add.s64 	%rd28162, %rd28162, 1;
	setp.ne.s64 	%p5450, %rd28162, 0;
	@%p5450 bra 	$L__BB0_2634;
	add.s64 	%rd28163, %rd28163, 1;
	setp.eq.s64 	%p5451, %rd28163, 0;
	selp.u64 	%rd28164, 1, 0, %p5451;
	mov.b64 	%rd28162, 0;
	bra.uni 	$L__BB0_2634;
$L__BB0_2654:
	add.s64 	%rd28167, %rd28167, 1;
	setp.ne.s64 	%p5460, %rd28167, 0;
	@%p5460 bra 	$L__BB0_2637;
	add.s64 	%rd28168, %rd28168, 1;
	setp.eq.s64 	%p5461, %rd28168, 0;
	selp.u64 	%rd19868, 1, 0, %p5461;
	add.s64 	%rd28169, %rd28169, %rd19868;
	mov.b64 	%rd28167, 0;
	bra.uni 	$L__BB0_2637;
$L__BB0_2656:
	setp.gt.u64 	%p5492, %rd28176, %rd4047;
	@%p5492 bra 	$L__BB0_2660;
	setp.lt.u64 	%p5493, %rd28176, %rd4047;
	mov.u64 	%rd28182, %rd28178;
	@%p5493 bra 	$L__BB0_2662;
	setp.gt.u64 	%p5494, %rd28183, %rd4048;
	@%p5494 bra 	$L__BB0_2660;
	setp.lt.u64 	%p5495, %rd28183, %rd4048;
	setp.lt.u64 	%p5496, %rd28178, %rd4049;
	or.pred  	%p5497, %p5495, %p5496;
	mov.u64 	%rd28182, %rd28178;
	@%p5497 bra 	$L__BB0_2662;
$L__BB0_2660:
	sub.s64 	%rd28182, %rd28178, %rd4049;
	setp.lt.u64 	%p5498, %rd28178, %rd4049;
	selp.u64 	%rd19906, 1, 0, %p5498;
	sub.s64 	%rd19907, %rd28183, %rd4048;
	setp.lt.u64 	%p5499, %rd28183, %rd4048;
	selp.s64 	%rd19908, -1, 0, %p5498;
	add.s64 	%rd28183, %rd19907, %rd19908;
	setp.lt.u64 	%p5500, %rd19907, %rd19906;
	or.pred  	%p5501, %p5499, %p5500;
	selp.u64 	%rd19909, 1, 0, %p5501;
	sub.s64 	%rd19910, %rd28176, %rd4047;
	setp.lt.u64 	%p5502, %rd28176, %rd4047;
	selp.s64 	%rd19911, -1, 0, %p5501;
	add.s64 	%rd28176, %rd19910, %rd19911;
	setp.lt.u64 	%p5503, %rd19910, %rd19909;
	or.pred  	%p5504, %p5502, %p5503;
	selp.s64 	%rd19912, -1, 0, %p5504;
	sub.s64 	%rd19913, %rd28177, %rd4046;
	add.s64 	%rd28177, %rd19913, %rd19912;
	bra.uni 	$L__BB0_2662;
$L__BB0_2661:
	setp.lt.u64 	%p5491, %rd28177, %rd4046;
	mov.u64 	%rd28182, %rd28178;
	@%p5491 bra 	$L__BB0_2662;
	bra.uni 	$L__BB0_2656;
$L__BB0_2662:
	mov.b64 	%rd28187, 0;
	st.local.v2.u64 	[%rd33+32], {%rd28187, %rd28187};
	st.local.v2.u64 	[%rd33+48], {%rd28187, %rd28187};
	mul.lo.s64 	%rd6503, %rd28046, %rd27594;
	mul.hi.u64 	%rd19915, %rd27594, %rd28046;
	mul.lo.s64 	%rd19916, %rd28043, %rd27594;
	mul.hi.u64 	%rd19917, %rd27594, %rd28043;
	add.s64 	%rd28190, %rd19916, %rd19915;
	setp.lt.u64 	%p5505, %rd28190, %rd19916;
	selp.u64 	%rd19918, 1, 0, %p5505;
	st.local.v2.u64 	[%rd33], {%rd6503, %rd28190};
	add.s64 	%rd19919, %rd19917, %rd19918;
	mul.lo.s64 	%rd19920, %rd28040, %rd27594;
	mul.hi.u64 	%rd19921, %rd27594, %rd28040;
	add.s64 	%rd28189, %rd19920, %rd19919;
	setp.lt.u64 	%p5506, %rd28189, %rd19920;
	selp.u64 	%rd19922, 1, 0, %p5506;
	add.s64 	%rd19923, %rd19921, %rd19922;
	mul.lo.s64 	%rd19924, %rd28041, %rd27594;
	mul.hi.u64 	%rd19925, %rd27594, %rd28041;
	add.s64 	%rd28188, %rd19924, %rd19923;
	setp.lt.u64 	%p5507, %rd28188, %rd19924;
	selp.u64 	%rd19926, 1, 0, %p5507;
	st.local.v2.u64 	[%rd33+16], {%rd28189, %rd28188};
	add.s64 	%rd28186, %rd19925, %rd19926;
	setp.eq.s64 	%p5508, %rd28186, 0;
	@%p5508 bra 	$L__BB0_2666;
	mov.b32 	%r4667, 4;
$L__BB0_2664:
	mul.wide.u32 	%rd19928, %r4667, 8;
	add.s64 	%rd19929, %rd33, %rd19928;
	ld.local.u64 	%rd19930, [%rd19929];
	add.s64 	%rd19931, %rd19930, %rd28186;
	setp.lt.u64 	%p5509, %rd19931, %rd19930;
	st.local.u64 	[%rd19929], %rd19931;
	add.s32 	%r4667, %r4667, 1;
	mov.b64 	%rd28186, 1;
	@%p5509 bra 	$L__BB0_2664;
	ld.local.u64 	%rd28190, [%rd33+8];
	ld.local.v2.u64 	{%rd28189, %rd28188}, [%rd33+16];
	ld.local.u64 	%rd28187, [%rd33+32];
$L__BB0_2666:
	mul.hi.u64 	%rd19932, %rd27595, %rd28046;
	mad.lo.s64 	%rd19933, %rd28046, %rd27595, %rd28190;
	setp.lt.u64 	%p5510, %rd19933, %rd28190;
	selp.u64 	%rd19934, 1, 0, %p5510;
	st.local.u64 	[%rd33+8], %rd19933;
	add.s64 	%rd19935, %rd19932, %rd19934;
	mul.hi.u64 	%rd19936, %rd27595, %rd28043;
	mad.lo.s64 	%rd19937, %rd28043, %rd27595, %rd28189;
	setp.lt.u64 	%p5511, %rd19937, %rd28189;
	selp.u64 	%rd19938, 1, 0, %p5511;
	add.s64 	%rd28194, %rd19937, %rd19935;
	setp.lt.u64 	%p5512, %rd28194, %rd19937;
	selp.u64 	%rd19939, 1, 0, %p5512;
	add.s64 	%rd19940, %rd19936, %rd19938;
	add.s64 	%rd19941, %rd19940, %rd19939;
	mul.hi.u64 	%rd19942, %rd27595, %rd28040;
	mad.lo.s64 	%rd19943, %rd28040, %rd27595, %rd28188;
	setp.lt.u64 	%p5513, %rd19943, %rd28188;
	selp.u64 	%rd19944, 1, 0, %p5513;
	add.s64 	%rd28193, %rd19943, %rd19941;
	setp.lt.u64 	%p5514, %rd28193, %rd19943;
	selp.u64 	%rd19945, 1, 0, %p5514;
	st.local.v2.u64 	[%rd33+16], {%rd28194, %rd28193};
	add.s64 	%rd19946, %rd19942, %rd19944;
	add.s64 	%rd19947, %rd19946, %rd19945;
	mul.hi.u64 	%rd19948, %rd27595, %rd28041;
	mad.lo.s64 	%rd19949, %rd28041, %rd27595, %rd28187;
	setp.lt.u64 	%p5515, %rd19949, %rd28187;
	selp.u64 	%rd19950, 1, 0, %p5515;
	add.s64 	%rd28192, %rd19949, %rd19947;
	setp.lt.u64 	%p5516, %rd28192, %rd19949;
	selp.u64 	%rd19951, 1, 0, %p5516;
	st.local.u64 	[%rd33+32], %rd28192;
	add.s64 	%rd19952, %rd19948, %rd19950;
	add.s64 	%rd28191, %rd19952, %rd19951;
	setp.eq.s64 	%p5517, %rd28191, 0;
	@%p5517 bra 	$L__BB0_2670;
	mov.b32 	%r4668, 5;
$L__BB0_2668:
	mul.wide.u32 	%rd19954, %r4668, 8;
	add.s64 	%rd19955, %rd33, %rd19954;
	ld.local.u64 	%rd19956, [%rd19955];
	add.s64 	%rd19957, %rd19956, %rd28191;
	setp.lt.u64 	%p5518, %rd19957, %rd19956;
	st.local.u64 	[%rd19955], %rd19957;
	add.s32 	%r4668, %r4668, 1;
	mov.b64 	%rd28191, 1;
	@%p5518 bra 	$L__BB0_2668;
	ld.local.v2.u64 	{%rd28194, %rd28193}, [%rd33+16];
	ld.local.u64 	%rd28192, [%rd33+32];
$L__BB0_2670:
	mul.hi.u64 	%rd19958, %rd27588, %rd28046;
	mad.lo.s64 	%rd19959, %rd28046, %rd27588, %rd28194;
	setp.lt.u64 	%p5519, %rd19959, %rd28194;
	selp.u64 	%rd19960, 1, 0, %p5519;
	add.s64 	%rd19961, %rd19958, %rd19960;
	mul.hi.u64 	%rd19962, %rd27588, %rd28043;
	mad.lo.s64 	%rd19963, %rd28043, %rd27588, %rd28193;
	setp.lt.u64 	%p5520, %rd19963, %rd28193;
	selp.u64 	%rd19964, 1, 0, %p5520;
	add.s64 	%rd28198, %rd19963, %rd19961;
	setp.lt.u64 	%p5521, %rd28198, %rd19963;
	selp.u64 	%rd19965, 1, 0, %p5521;
	st.local.v2.u64 	[%rd33+16], {%rd19959, %rd28198};
	add.s64 	%rd19966, %rd19962, %rd19964;
	add.s64 	%rd19967, %rd19966, %rd19965;
	mul.hi.u64 	%rd19968, %rd27588, %rd28040;
	mad.lo.s64 	%rd19969, %rd28040, %rd27588, %rd28192;
	setp.lt.u64 	%p5522, %rd19969, %rd28192;
	selp.u64 	%rd19970, 1, 0, %p5522;
	add.s64 	%rd28197, %rd19969, %rd19967;
	setp.lt.u64 	%p5523, %rd28197, %rd19969;
	selp.u64 	%rd19971, 1, 0, %p5523;
	add.s64 	%rd19972, %rd19968, %rd19970;
	add.s64 	%rd19973, %rd19972, %rd19971;
	mul.hi.u64 	%rd19974, %rd27588, %rd28041;
	ld.local.u64 	%rd19975, [%rd33+40];
	mad.lo.s64 	%rd19976, %rd28041, %rd27588, %rd19975;
	setp.lt.u64 	%p5524, %rd19976, %rd19975;
	selp.u64 	%rd19977, 1, 0, %p5524;
	add.s64 	%rd28196, %rd19976, %rd19973;
	setp.lt.u64 	%p5525, %rd28196, %rd19976;
	selp.u64 	%rd19978, 1, 0, %p5525;
	st.local.v2.u64 	[%rd33+32], {%rd28197, %rd28196};
	add.s64 	%rd19979, %rd19974, %rd19977;
	add.s64 	%rd28195, %rd19979, %rd19978;
	setp.eq.s64 	%p5526, %rd28195, 0;
	@%p5526 bra 	$L__BB0_2674;
	mov.b32 	%r4669, 6;
$L__BB0_2672:
	mul.wide.u32 	%rd19981, %r4669, 8;
	add.s64 	%rd19982, %rd33, %rd19981;
	ld.local.u64 	%rd19983, [%rd19982];
	add.s64 	%rd19984, %rd19983, %rd28195;
	setp.lt.u64 	%p5527, %rd19984, %rd19983;
	st.local.u64 	[%rd19982], %rd19984;
	add.s32 	%r4669, %r4669, 1;
	mov.b64 	%rd28195, 1;
	@%p5527 bra 	$L__BB0_2672;
	ld.local.u64 	%rd28198, [%rd33+24];
	ld.local.v2.u64 	{%rd28197, %rd28196}, [%rd33+32];
$L__BB0_2674:
	mul.hi.u64 	%rd19985, %rd27589, %rd28046;
	mad.lo.s64 	%rd28203, %rd28046, %rd27589, %rd28198;
	setp.lt.u64 	%p5528, %rd28203, %rd28198;
	selp.u64 	%rd19986, 1, 0, %p5528;
	st.local.u64 	[%rd33+24], %rd28203;
	add.s64 	%rd19987, %rd19985, %rd19986;
	mul.hi.u64 	%rd19988, %rd27589, %rd28043;
	mad.lo.s64 	%rd19989, %rd28043, %rd27589, %rd28197;
	setp.lt.u64 	%p5529, %rd19989, %rd28197;
	selp.u64 	%rd19990, 1, 0, %p5529;
	add.s64 	%rd28200, %rd19989, %rd19987;
	setp.lt.u64 	%p5530, %rd28200, %rd19989;
	selp.u64 	%rd19991, 1, 0, %p5530;
	add.s64 	%rd19992, %rd19988, %rd19990;
	add.s64 	%rd19993, %rd19992, %rd19991;
	mul.hi.u64 	%rd19994, %rd27589, %rd28040;
	mad.lo.s64 	%rd19995, %rd28040, %rd27589, %rd28196;
	setp.lt.u64 	%p5531, %rd19995, %rd28196;
	selp.u64 	%rd19996, 1, 0, %p5531;
	add.s64 	%rd19997, %rd19995, %rd19993;
	setp.lt.u64 	%p5532, %rd19997, %rd19995;
	selp.u64 	%rd19998, 1, 0, %p5532;
	st.local.v2.u64 	[%rd33+32], {%rd28200, %rd19997};
	add.s64 	%rd19999, %rd19994, %rd19996;
	add.s64 	%rd20000, %rd19999, %rd19998;
	mul.hi.u64 	%rd20001, %rd27589, %rd28041;
	ld.local.u64 	%rd20002, [%rd33+48];
	mad.lo.s64 	%rd20003, %rd28041, %rd27589, %rd20002;
	setp.lt.u64 	%p5533, %rd20003, %rd20002;
	selp.u64 	%rd20004, 1, 0, %p5533;
	add.s64 	%rd20005, %rd20003, %rd20000;
	setp.lt.u64 	%p5534, %rd20005, %rd20003;
	selp.u64 	%rd20006, 1, 0, %p5534;
	st.local.u64 	[%rd33+48], %rd20005;
	add.s64 	%rd20007, %rd20001, %rd20004;
	add.s64 	%rd28199, %rd20007, %rd20006;
	setp.eq.s64 	%p5535, %rd28199, 0;
	@%p5535 bra 	$L__BB0_2678;
	mov.b32 	%r4670, 7;
$L__BB0_2676:
	mul.wide.u32 	%rd20009, %r4670, 8;
	add.s64 	%rd20010, %rd33, %rd20009;
	ld.local.u64 	%rd20011, [%rd20010];
	add.s64 	%rd20012, %rd20011, %rd28199;
	setp.lt.u64 	%p5536, %rd20012, %rd20011;
	st.local.u64 	[%rd20010], %rd20012;
	add.s32 	%r4670, %r4670, 1;
	mov.b64 	%rd28199, 1;
	@%p5536 bra 	$L__BB0_2676;
	ld.local.u64 	%rd28203, [%rd33+24];
	ld.local.u64 	%rd28200, [%rd33+32];
$L__BB0_2678:
	ld.local.u64 	%rd20014, [%rd33+8];
	ld.local.u64 	%rd28202, [%rd33+16];
	shl.b64 	%rd20015, %rd28200, 32;
	shr.u64 	%rd20016, %rd28200, 32;
	add.s64 	%rd6548, %rd6503, %rd20015;
	setp.lt.u64 	%p5537, %rd6548, %rd6503;
	selp.u64 	%rd20017, 1, 0, %p5537;
	add.s64 	%rd20018, %rd20016, %rd20017;
	add.s64 	%rd6549, %rd20018, %rd20014;
	max.u64 	%rd20019, %rd20018, %rd20014;
	setp.gt.u64 	%p5538, %rd20019, %rd6549;
	mov.b64 	%rd28204, 0;
	@%p5538 bra 	$L__BB0_2697;
$L__BB0_2679:
	ld.local.u64 	%rd6553, [%rd33+40];
	shl.b64 	%rd20022, %rd6553, 32;
	shr.u64 	%rd20023, %rd6553, 32;
	add.s64 	%rd6554, %rd6549, %rd20022;
	setp.lt.u64 	%p5541, %rd6554, %rd6549;
	selp.u64 	%rd20024, 1, 0, %p5541;
	add.s64 	%rd20025, %rd20023, %rd20024;
	add.s64 	%rd6555, %rd20025, %rd28202;
	max.u64 	%rd20026, %rd20025, %rd28202;
	setp.le.u64 	%p5542, %rd20026, %rd6555;
	@%p5542 bra 	$L__BB0_2681;
	add.s64 	%rd28203, %rd28203, 1;
	setp.eq.s64 	%p5543, %rd28203, 0;
	selp.u64 	%rd20027, 1, 0, %p5543;
	add.s64 	%rd28204, %rd28204, %rd20027;
$L__BB0_2681:
	ld.local.v2.u64 	{%rd6560, %rd6561}, [%rd33+48];
	shl.b64 	%rd20028, %rd6560, 32;
	shr.u64 	%rd20029, %rd6560, 32;
	add.s64 	%rd28207, %rd6555, %rd20028;
	setp.lt.u64 	%p5544, %rd28207, %rd6555;
	selp.u64 	%rd20030, 1, 0, %p5544;
	add.s64 	%rd20031, %rd20029, %rd20030;
	add.s64 	%rd20032, %rd20031, %rd28203;
	max.u64 	%rd20033, %rd20031, %rd28203;
	setp.gt.u64 	%p5545, %rd20033, %rd20032;
	selp.u64 	%rd20034, 1, 0, %p5545;
	add.s64 	%rd20035, %rd28204, %rd20034;
	shl.b64 	%rd20036, %rd6561, 32;
	shr.u64 	%rd20037, %rd6561, 32;
	add.s64 	%rd28208, %rd20032, %rd20036;
	setp.lt.u64 	%p5546, %rd28208, %rd20032;
	selp.u64 	%rd20038, 1, 0, %p5546;
	add.s64 	%rd20039, %rd20035, %rd20037;
	add.s64 	%rd28209, %rd20039, %rd20038;
	mov.b64 	%rd20040, 977;
	mul.hi.u64 	%rd20041, %rd28200, %rd20040;
	mad.lo.s64 	%rd28214, %rd28200, 977, %rd6548;
	setp.lt.u64 	%p5547, %rd28214, %rd6548;
	selp.u64 	%rd20042, 1, 0, %p5547;
	add.s64 	%rd20043, %rd20041, %rd20042;
	add.s64 	%rd6566, %rd20043, %rd6554;
	max.u64 	%rd20044, %rd20043, %rd6554;
	setp.gt.u64 	%p5548, %rd20044, %rd6566;
	@%p5548 bra 	$L__BB0_2699;
$L__BB0_2682:
	mov.b64 	%rd20047, 977;
	mul.hi.u64 	%rd20048, %rd6553, %rd20047;
	mad.lo.s64 	%rd28223, %rd6553, 977, %rd6566;
	setp.lt.u64 	%p5551, %rd28223, %rd6566;
	selp.u64 	%rd20049, 1, 0, %p5551;
	add.s64 	%rd20050, %rd20048, %rd20049;
	add.s64 	%rd6574, %rd20050, %rd28207;
	max.u64 	%rd20051, %rd20050, %rd28207;
	setp.le.u64 	%p5552, %rd20051, %rd6574;
	@%p5552 bra 	$L__BB0_2684;
	add.s64 	%rd28208, %rd28208, 1;
	setp.eq.s64 	%p5553, %rd28208, 0;
	selp.u64 	%rd20052, 1, 0, %p5553;
	add.s64 	%rd28209, %rd28209, %rd20052;
$L__BB0_2684:
	mov.b64 	%rd20053, 977;
	mul.hi.u64 	%rd20054, %rd6560, %rd20053;
	mad.lo.s64 	%rd28216, %rd6560, 977, %rd6574;
	setp.lt.u64 	%p5554, %rd28216, %rd6574;
	selp.u64 	%rd20055, 1, 0, %p5554;
	add.s64 	%rd20056, %rd20054, %rd20055;
	add.s64 	%rd20057, %rd20056, %rd28208;
	max.u64 	%rd20058, %rd20056, %rd28208;
	setp.gt.u64 	%p5555, %rd20058, %rd20057;
	selp.u64 	%rd20059, 1, 0, %p5555;
	add.s64 	%rd20060, %rd28209, %rd20059;
	mul.hi.u64 	%rd20061, %rd6561, %rd20053;
	mad.lo.s64 	%rd28217, %rd6561, 977, %rd20057;
	setp.lt.u64 	%p5556, %rd28217, %rd20057;
	selp.u64 	%rd20062, 1, 0, %p5556;
	add.s64 	%rd20063, %rd20060, %rd20061;
	add.s64 	%rd6581, %rd20063, %rd20062;
	setp.eq.s64 	%p5557, %rd6581, 0;
	@%p5557 bra 	$L__BB0_2689;
	shl.b64 	%rd20064, %rd6581, 32;
	shr.u64 	%rd20065, %rd6581, 32;
	add.s64 	%rd6585, %rd28214, %rd20064;
	setp.lt.u64 	%p5558, %rd6585, %rd28214;
	selp.u64 	%rd20066, 1, 0, %p5558;
	add.s64 	%rd20067, %rd20065, %rd20066;
	add.s64 	%rd6586, %rd20067, %rd28223;
	max.u64 	%rd20068, %rd20067, %rd28223;
	setp.le.u64 	%p5559, %rd20068, %rd6586;
	@%p5559 bra 	$L__BB0_2687;
	add.s64 	%rd28216, %rd28216, 1;
	setp.eq.s64 	%p5560, %rd28216, 0;
	selp.u64 	%rd20069, 1, 0, %p5560;
	add.s64 	%rd28217, %rd28217, %rd20069;
$L__BB0_2687:
	mov.b64 	%rd20070, 977;
	mul.hi.u64 	%rd20071, %rd6581, %rd20070;
	mad.lo.s64 	%rd28214, %rd6581, 977, %rd6585;
	setp.lt.u64 	%p5561, %rd28214, %rd6585;
	selp.u64 	%rd20072, 1, 0, %p5561;
	add.s64 	%rd20073, %rd20071, %rd20072;
	add.s64 	%rd28223, %rd20073, %rd6586;
	max.u64 	%rd20074, %rd20073, %rd6586;
	setp.le.u64 	%p5562, %rd20074, %rd28223;
	@%p5562 bra 	$L__BB0_2689;
	add.s64 	%rd28216, %rd28216, 1;
	setp.eq.s64 	%p5563, %rd28216, 0;
	selp.u64 	%rd20075, 1, 0, %p5563;
	add.s64 	%rd28217, %rd28217, %rd20075;
$L__BB0_2689:
	setp.gt.u64 	%p5564, %rd28217, %rd4046;
	@%p5564 bra 	$L__BB0_2695;
	setp.lt.u64 	%p5565, %rd28217, %rd4046;
	mov.u64 	%rd28218, %rd28214;
	@%p5565 bra 	$L__BB0_2696;
	setp.gt.u64 	%p5566, %rd28216, %rd4047;
	@%p5566 bra 	$L__BB0_2695;
	setp.lt.u64 	%p5567, %rd28216, %rd4047;
	mov.u64 	%rd28218, %rd28214;
	@%p5567 bra 	$L__BB0_2696;
	setp.gt.u64 	%p5568, %rd28223, %rd4048;
	@%p5568 bra 	$L__BB0_2695;
	setp.lt.u64 	%p5569, %rd28223, %rd4048;
	setp.lt.u64 	%p5570, %rd28214, %rd4049;
	or.pred  	%p5571, %p5569, %p5570;
	mov.u64 	%rd28218, %rd28214;
	@%p5571 bra 	$L__BB0_2696;
$L__BB0_2695:
	sub.s64 	%rd28218, %rd28214, %rd4049;
	setp.lt.u64 	%p5572, %rd28214, %rd4049;
	selp.u64 	%rd20076, 1, 0, %p5572;
	sub.s64 	%rd20077, %rd28223, %rd4048;
	setp.lt.u64 	%p5573, %rd28223, %rd4048;
	selp.s64 	%rd20078, -1, 0, %p5572;
	add.s64 	%rd28223, %rd20077, %rd20078;
	setp.lt.u64 	%p5574, %rd20077, %rd20076;
	or.pred  	%p5575, %p5573, %p5574;
	selp.u64 	%rd20079, 1, 0, %p5575;
	sub.s64 	%rd20080, %rd28216, %rd4047;
	setp.lt.u64 	%p5576, %rd28216, %rd4047;
	selp.s64 	%rd20081, -1, 0, %p5575;
	add.s64 	%rd28216, %rd20080, %rd20081;
	setp.lt.u64 	%p5577, %rd20080, %rd20079;
	or.pred  	%p5578, %p5576, %p5577;
	selp.s64 	%rd20082, -1, 0, %p5578;
	sub.s64 	%rd20083, %rd28217, %rd4046;
	add.s64 	%rd28217, %rd20083, %rd20082;
$L__BB0_2696:
	setp.gt.u64 	%p5579, %rd28217, %rd4046;
	@%p5579 bra 	$L__BB0_2705;
	bra.uni 	$L__BB0_2706;
$L__BB0_2697:
	add.s64 	%rd28202, %rd28202, 1;
	setp.ne.s64 	%p5539, %rd28202, 0;
	@%p5539 bra 	$L__BB0_2679;
	add.s64 	%rd28203, %rd28203, 1;
	setp.eq.s64 	%p5540, %rd28203, 0;
	selp.u64 	%rd28204, 1, 0, %p5540;
	mov.b64 	%rd28202, 0;
	bra.uni 	$L__BB0_2679;
$L__BB0_2699:
	add.s64 	%rd28207, %rd28207, 1;
	setp.ne.s64 	%p5549, %rd28207, 0;
	@%p5549 bra 	$L__BB0_2682;
	add.s64 	%rd28208, %rd28208, 1;
	setp.eq.s64 	%p5550, %rd28208, 0;
	selp.u64 	%rd20046, 1, 0, %p5550;
	add.s64 	%rd28209, %rd28209, %rd20046;
	mov.b64 	%rd28207, 0;
	bra.uni 	$L__BB0_2682;
$L__BB0_2701:
	setp.gt.u64 	%p5581, %rd28216, %rd4047;
	@%p5581 bra 	$L__BB0_2705;
	setp.lt.u64 	%p5582, %rd28216, %rd4047;
	mov.u64 	%rd28222, %rd28218;
	@%p5582 bra 	$L__BB0_2707;
	setp.gt.u64 	%p5583, %rd28223, %rd4048;
	@%p5583 bra 	$L__BB0_2705;
	setp.lt.u64 	%p5584, %rd28223, %rd4048;
	setp.lt.u64 	%p5585, %rd28218, %rd4049;
	or.pred  	%p5586, %p5584, %p5585;
	mov.u64 	%rd28222, %rd28218;
	@%p5586 bra 	$L__BB0_2707;
$L__BB0_2705:
	sub.s64 	%rd28222, %rd28218, %rd4049;
	setp.lt.u64 	%p5587, %rd28218, %rd4049;
	selp.u64 	%rd20084, 1, 0, %p5587;
	sub.s64 	%rd20085, %rd28223, %rd4048;
	setp.lt.u64 	%p5588, %rd28223, %rd4048;
	selp.s64 	%rd20086, -1, 0, %p5587;
	add.s64 	%rd28223, %rd20085, %rd20086;
	setp.lt.u64 	%p5589, %rd20085, %rd20084;
	or.pred  	%p5590, %p5588, %p5589;
	selp.u64 	%rd20087, 1, 0, %p5590;
	sub.s64 	%rd20088, %rd28216, %rd4047;
	setp.lt.u64 	%p5591, %rd28216, %rd4047;
	selp.s64 	%rd20089, -1, 0, %p5590;
	add.s64 	%rd28216, %rd20088, %rd20089;
	setp.lt.u64 	%p5592, %rd20088, %rd20087;
	or.pred  	%p5593, %p5591, %p5592;
	selp.s64 	%rd20090, -1, 0, %p5593;
	sub.s64 	%rd20091, %rd28217, %rd4046;
	add.s64 	%rd28217, %rd20091, %rd20090;
	bra.uni 	$L__BB0_2707;
$L__BB0_2706:
	setp.lt.u64 	%p5580, %rd28217, %rd4046;
	mov.u64 	%rd28222, %rd28218;
	@%p5580 bra 	$L__BB0_2707;
	bra.uni 	$L__BB0_2701;
$L__BB0_2707:
	setp.gt.u64 	%p5594, %rd28177, %rd28217;
	@%p5594 bra 	$L__BB0_2713;
	setp.lt.u64 	%p5595, %rd28177, %rd28217;
	@%p5595 bra 	$L__BB0_2714;
	setp.gt.u64 	%p5596, %rd28176, %rd28216;
	@%p5596 bra 	$L__BB0_2713;
	setp.lt.u64 	%p5597, %rd28176, %rd28216;
	@%p5597 bra 	$L__BB0_2714;
	setp.gt.u64 	%p5598, %rd28183, %rd28223;
	@%p5598 bra 	$L__BB0_2713;
	setp.lt.u64 	%p5599, %rd28183, %rd28223;
	setp.lt.u64 	%p5600, %rd28182, %rd28222;
	or.pred  	%p5601, %p5599, %p5600;
	@%p5601 bra 	$L__BB0_2714;
$L__BB0_2713:
	setp.lt.u64 	%p5616, %rd28182, %rd28222;
	selp.u64 	%rd20109, 1, 0, %p5616;
	sub.s64 	%rd20110, %rd28183, %rd28223;
	setp.lt.u64 	%p5617, %rd28183, %rd28223;
	selp.s64 	%rd20111, -1, 0, %p5616;
	add.s64 	%rd28316, %rd20110, %rd20111;
	setp.lt.u64 	%p5618, %rd20110, %rd20109;
	or.pred  	%p5619, %p5617, %p5618;
	selp.u64 	%rd20112, 1, 0, %p5619;
	sub.s64 	%rd20113, %rd28176, %rd28216;
	setp.lt.u64 	%p5620, %rd28176, %rd28216;
	selp.s64 	%rd20114, -1, 0, %p5619;
	add.s64 	%rd28315, %rd20113, %rd20114;
	setp.lt.u64 	%p5621, %rd20113, %rd20112;
	or.pred  	%p5622, %p5620, %p5621;
	selp.s64 	%rd20115, -1, 0, %p5622;
	sub.s64 	%rd20116, %rd28177, %rd28217;
	add.s64 	%rd28314, %rd20116, %rd20115;
	bra.uni 	$L__BB0_2715;
$L__BB0_2714:
	add.s64 	%rd28182, %rd4049, %rd28182;
	setp.lt.u64 	%p5602, %rd28182, %rd4049;
	selp.u64 	%rd20092, 1, 0, %p5602;
	add.s64 	%rd20093, %rd4048, %rd28183;
	setp.lt.u64 	%p5603, %rd20093, %rd4048;
	add.s64 	%rd20094, %rd20093, %rd20092;
	setp.lt.u64 	%p5604, %rd20094, %rd20093;
	or.pred  	%p5605, %p5603, %p5604;
	selp.u64 	%rd20095, 1, 0, %p5605;
	add.s64 	%rd20096, %rd4047, %rd28176;
	setp.lt.u64 	%p5606, %rd20096, %rd4047;
	add.s64 	%rd20097, %rd20096, %rd20095;
	setp.lt.u64 	%p5607, %rd20097, %rd20096;
	or.pred  	%p5608, %p5606, %p5607;
	selp.u64 	%rd20098, 1, 0, %p5608;
	add.s64 	%rd20099, %rd4046, %rd28177;
	add.s64 	%rd20100, %rd20099, %rd20098;
	setp.lt.u64 	%p5609, %rd28182, %rd28222;
	selp.u64 	%rd20101, 1, 0, %p5609;
	sub.s64 	%rd20102, %rd20094, %rd28223;
	setp.lt.u64 	%p5610, %rd20094, %rd28223;
	selp.s64 	%rd20103, -1, 0, %p5609;
	add.s64 	%rd28316, %rd20102, %rd20103;
	setp.lt.u64 	%p5611, %rd20102, %rd20101;
	or.pred  	%p5612, %p5610, %p5611;
	selp.u64 	%rd20104, 1, 0, %p5612;
	sub.s64 	%rd20105, %rd20097, %rd28216;
	setp.lt.u64 	%p5613, %rd20097, %rd28216;
	selp.s64 	%rd20106, -1, 0, %p5612;
	add.s64 	%rd28315, %rd20105, %rd20106;
	setp.lt.u64 	%p5614, %rd20105, %rd20104;
	or.pred  	%p5615, %p5613, %p5614;
	selp.s64 	%rd20107, -1, 0, %p5615;
	sub.s64 	%rd20108, %rd20100, %rd28217;
	add.s64 	%rd28314, %rd20108, %rd20107;
$L__BB0_2715:
	sub.s64 	%rd28317, %rd28182, %rd28222;
	mov.b64 	%rd28231, 0;
	st.local.v2.u64 	[%rd32+32], {%rd28231, %rd28231};
	st.local.v2.u64 	[%rd32+48], {%rd28231, %rd28231};
	mov.b64 	%rd20118, 1;
	mul.hi.u64 	%rd28234, %rd4012, %rd20118;
	mul.hi.u64 	%rd20119, %rd4012, %rd28231;
	st.local.v2.u64 	[%rd32], {%rd4012, %rd28234};
	st.local.v2.u64 	[%rd32+16], {%rd20119, %rd20119};
	setp.eq.s64 	%p5623, %rd20119, 0;
	mov.u64 	%rd28232, %rd28231;
	mov.u64 	%rd28233, %rd28231;
	@%p5623 bra 	$L__BB0_2719;
	mov.b64 	%rd20120, 0;
	mul.hi.u64 	%rd28230, %rd4012, %rd20120;
	mov.b32 	%r4671, 4;
$L__BB0_2717:
	mul.wide.u32 	%rd20122, %r4671, 8;
	add.s64 	%rd20123, %rd32, %rd20122;
	ld.local.u64 	%rd20124, [%rd20123];
	add.s64 	%rd20125, %rd20124, %rd28230;
	setp.lt.u64 	%p5624, %rd20125, %rd20124;
	st.local.u64 	[%rd20123], %rd20125;
	add.s32 	%r4671, %r4671, 1;
	mov.b64 	%rd28230, 1;
	@%p5624 bra 	$L__BB0_2717;
	ld.local.u64 	%rd28234, [%rd32+8];
	ld.local.v2.u64 	{%rd28233, %rd28232}, [%rd32+16];
	ld.local.u64 	%rd28231, [%rd32+32];
$L__BB0_2719:
	mov.b64 	%rd20126, 1;
	mul.hi.u64 	%rd20127, %rd4011, %rd20126;
	add.s64 	%rd20128, %rd28234, %rd4011;
	setp.lt.u64 	%p5625, %rd20128, %rd28234;
	selp.u64 	%rd20129, 1, 0, %p5625;
	st.local.u64 	[%rd32+8], %rd20128;
	add.s64 	%rd20130, %rd20127, %rd20129;
	mov.b64 	%rd20131, 0;
	mul.hi.u64 	%rd20132, %rd4011, %rd20131;
	add.s64 	%rd28238, %rd28233, %rd20130;
	setp.lt.u64 	%p5626, %rd28238, %rd28233;
	selp.u64 	%rd20133, 1, 0, %p5626;
	add.s64 	%rd20134, %rd20132, %rd20133;
	add.s64 	%rd28237, %rd28232, %rd20134;
	setp.lt.u64 	%p5627, %rd28237, %rd28232;
	selp.u64 	%rd20135, 1, 0, %p5627;
	st.local.v2.u64 	[%rd32+16], {%rd28238, %rd28237};
	add.s64 	%rd20136, %rd20132, %rd20135;
	add.s64 	%rd28236, %rd28231, %rd20136;
	setp.lt.u64 	%p5628, %rd28236, %rd28231;
	selp.u64 	%rd20137, 1, 0, %p5628;
	st.local.u64 	[%rd32+32], %rd28236;
	add.s64 	%rd28235, %rd20132, %rd20137;
	setp.eq.s64 	%p5629, %rd28235, 0;
	@%p5629 bra 	$L__BB0_2723;
	mov.b32 	%r4672, 5;
$L__BB0_2721:
	mul.wide.u32 	%rd20139, %r4672, 8;
	add.s64 	%rd20140, %rd32, %rd20139;
	ld.local.u64 	%rd20141, [%rd20140];
	add.s64 	%rd20142, %rd20141, %rd28235;
	setp.lt.u64 	%p5630, %rd20142, %rd20141;
	st.local.u64 	[%rd20140], %rd20142;
	add.s32 	%r4672, %r4672, 1;
	mov.b64 	%rd28235, 1;
	@%p5630 bra 	$L__BB0_2721;
	ld.local.v2.u64 	{%rd28238, %rd28237}, [%rd32+16];
	ld.local.u64 	%rd28236, [%rd32+32];
$L__BB0_2723:
	mov.b64 	%rd20143, 1;
	mul.hi.u64 	%rd20144, %rd4010, %rd20143;
	add.s64 	%rd20145, %rd28238, %rd4010;
	setp.lt.u64 	%p5631, %rd20145, %rd28238;
	selp.u64 	%rd20146, 1, 0, %p5631;
	add.s64 	%rd20147, %rd20144, %rd20146;
	mov.b64 	%rd20148, 0;
	mul.hi.u64 	%rd20149, %rd4010, %rd20148;
	add.s64 	%rd28242, %rd28237, %rd20147;
	setp.lt.u64 	%p5632, %rd28242, %rd28237;
	selp.u64 	%rd20150, 1, 0, %p5632;
	st.local.v2.u64 	[%rd32+16], {%rd20145, %rd28242};
	add.s64 	%rd20151, %rd20149, %rd20150;
	add.s64 	%rd28241, %rd28236, %rd20151;
	setp.lt.u64 	%p5633, %rd28241, %rd28236;
	selp.u64 	%rd20152, 1, 0, %p5633;
	add.s64 	%rd20153, %rd20149, %rd20152;
	ld.local.u64 	%rd20154, [%rd32+40];
	add.s64 	%rd28240, %rd20154, %rd20153;
	setp.lt.u64 	%p5634, %rd28240, %rd20154;
	selp.u64 	%rd20155, 1, 0, %p5634;
	st.local.v2.u64 	[%rd32+32], {%rd28241, %rd28240};
	add.s64 	%rd28239, %rd20149, %rd20155;
	setp.eq.s64 	%p5635, %rd28239, 0;
	@%p5635 bra 	$L__BB0_2727;
	mov.b32 	%r4673, 6;
$L__BB0_2725:
	mul.wide.u32 	%rd20157, %r4673, 8;
	add.s64 	%rd20158, %rd32, %rd20157;
	ld.local.u64 	%rd20159, [%rd20158];
	add.s64 	%rd20160, %rd20159, %rd28239;
	setp.lt.u64 	%p5636, %rd20160, %rd20159;
	st.local.u64 	[%rd20158], %rd20160;
	add.s32 	%r4673, %r4673, 1;
	mov.b64 	%rd28239, 1;
	@%p5636 bra 	$L__BB0_2725;
	ld.local.u64 	%rd28242, [%rd32+24];
	ld.local.v2.u64 	{%rd28241, %rd28240}, [%rd32+32];
$L__BB0_2727:
	mov.b64 	%rd20161, 1;
	mul.hi.u64 	%rd20162, %rd4009, %rd20161;
	add.s64 	%rd28247, %rd28242, %rd4009;
	setp.lt.u64 	%p5637, %rd28247, %rd28242;
	selp.u64 	%rd20163, 1, 0, %p5637;
	st.local.u64 	[%rd32+24], %rd28247;
	add.s64 	%rd20164, %rd20162, %rd20163;
	mov.b64 	%rd20165, 0;
	mul.hi.u64 	%rd20166, %rd4009, %rd20165;
	add.s64 	%rd28244, %rd28241, %rd20164;
	setp.lt.u64 	%p5638, %rd28244, %rd28241;
	selp.u64 	%rd20167, 1, 0, %p5638;
	add.s64 	%rd20168, %rd20166, %rd20167;
	add.s64 	%rd20169, %rd28240, %rd20168;
	setp.lt.u64 	%p5639, %rd20169, %rd28240;
	selp.u64 	%rd20170, 1, 0, %p5639;
	st.local.v2.u64 	[%rd32+32], {%rd28244, %rd20169};
	add.s64 	%rd20171, %rd20166, %rd20170;
	ld.local.u64 	%rd20172, [%rd32+48];
	add.s64 	%rd20173, %rd20172, %rd20171;
	setp.lt.u64 	%p5640, %rd20173, %rd20172;
	selp.u64 	%rd20174, 1, 0, %p5640;
	st.local.u64 	[%rd32+48], %rd20173;
	add.s64 	%rd28243, %rd20166, %rd20174;
	setp.eq.s64 	%p5641, %rd28243, 0;
	@%p5641 bra 	$L__BB0_2731;
	mov.b32 	%r4674, 7;
$L__BB0_2729:
	mul.wide.u32 	%rd20176, %r4674, 8;
	add.s64 	%rd20177, %rd32, %rd20176;
	ld.local.u64 	%rd20178, [%rd20177];
	add.s64 	%rd20179, %rd20178, %rd28243;
	setp.lt.u64 	%p5642, %rd20179, %rd20178;
	st.local.u64 	[%rd20177], %rd20179;
	add.s32 	%r4674, %r4674, 1;
	mov.b64 	%rd28243, 1;
	@%p5642 bra 	$L__BB0_2729;
	ld.local.u64 	%rd28247, [%rd32+24];
	ld.local.u64 	%rd28244, [%rd32+32];
$L__BB0_2731:
	ld.local.u64 	%rd20181, [%rd32+8];
	ld.local.u64 	%rd28246, [%rd32+16];
	shl.b64 	%rd20182, %rd28244, 32;
	shr.u64 	%rd20183, %rd28244, 32;
	add.s64 	%rd6669, %rd4012, %rd20182;
	setp.lt.u64 	%p5643, %rd6669, %rd4012;
	selp.u64 	%rd20184, 1, 0, %p5643;
	add.s64 	%rd20185, %rd20183, %rd20184;
	add.s64 	%rd6670, %rd20185, %rd20181;
	max.u64 	%rd20186, %rd20185, %rd20181;
	setp.gt.u64 	%p5644, %rd20186, %rd6670;
	mov.b64 	%rd28248, 0;
	@%p5644 bra 	$L__BB0_2750;
$L__BB0_2732:
	ld.local.u64 	%rd6674, [%rd32+40];
	shl.b64 	%rd20189, %rd6674, 32;
	shr.u64 	%rd20190, %rd6674, 32;
	add.s64 	%rd6675, %rd6670, %rd20189;
	setp.lt.u64 	%p5647, %rd6675, %rd6670;
	selp.u64 	%rd20191, 1, 0, %p5647;
	add.s64 	%rd20192, %rd20190, %rd20191;
	add.s64 	%rd6676, %rd20192, %rd28246;
	max.u64 	%rd20193, %rd20192, %rd28246;
	setp.le.u64 	%p5648, %rd20193, %rd6676;
	@%p5648 bra 	$L__BB0_2734;
	add.s64 	%rd28247, %rd28247, 1;
	setp.eq.s64 	%p5649, %rd28247, 0;
	selp.u64 	%rd20194, 1, 0, %p5649;
	add.s64 	%rd28248, %rd28248, %rd20194;
$L__BB0_2734:
	ld.local.v2.u64 	{%rd6681, %rd6682}, [%rd32+48];
	shl.b64 	%rd20195, %rd6681, 32;
	shr.u64 	%rd20196, %rd6681, 32;
	add.s64 	%rd28251, %rd6676, %rd20195;
	setp.lt.u64 	%p5650, %rd28251, %rd6676;
	selp.u64 	%rd20197, 1, 0, %p5650;
	add.s64 	%rd20198, %rd20196, %rd20197;
	add.s64 	%rd20199, %rd20198, %rd28247;
	max.u64 	%rd20200, %rd20198, %rd28247;
	setp.gt.u64 	%p5651, %rd20200, %rd20199;
	selp.u64 	%rd20201, 1, 0, %p5651;
	add.s64 	%rd20202, %rd28248, %rd20201;
	shl.b64 	%rd20203, %rd6682, 32;
	shr.u64 	%rd20204, %rd6682, 32;
	add.s64 	%rd28252, %rd20199, %rd20203;
	setp.lt.u64 	%p5652, %rd28252, %rd20199;
	selp.u64 	%rd20205, 1, 0, %p5652;
	add.s64 	%rd20206, %rd20202, %rd20204;
	add.s64 	%rd28253, %rd20206, %rd20205;
	mov.b64 	%rd20207, 977;
	mul.hi.u64 	%rd20208, %rd28244, %rd20207;
	mad.lo.s64 	%rd28258, %rd28244, 977, %rd6669;
	setp.lt.u64 	%p5653, %rd28258, %rd6669;
	selp.u64 	%rd20209, 1, 0, %p5653;
	add.s64 	%rd20210, %rd20208, %rd20209;
	add.s64 	%rd6687, %rd20210, %rd6675;
	max.u64 	%rd20211, %rd20210, %rd6675;
	setp.gt.u64 	%p5654, %rd20211, %rd6687;
	@%p5654 bra 	$L__BB0_2752;
$L__BB0_2735:
	mov.b64 	%rd20214, 977;
	mul.hi.u64 	%rd20215, %rd6674, %rd20214;
	mad.lo.s64 	%rd28263, %rd6674, 977, %rd6687;
	setp.lt.u64 	%p5657, %rd28263, %rd6687;
	selp.u64 	%rd20216, 1, 0, %p5657;
	add.s64 	%rd20217, %rd20215, %rd20216;
	add.s64 	%rd6695, %rd20217, %rd28251;
	max.u64 	%rd20218, %rd20217, %rd28251;
	setp.le.u64 	%p5658, %rd20218, %rd6695;
	@%p5658 bra 	$L__BB0_2737;
	add.s64 	%rd28252, %rd28252, 1;
	setp.eq.s64 	%p5659, %rd28252, 0;
	selp.u64 	%rd20219, 1, 0, %p5659;
	add.s64 	%rd28253, %rd28253, %rd20219;
$L__BB0_2737:
	mov.b64 	%rd20220, 977;
	mul.hi.u64 	%rd20221, %rd6681, %rd20220;
	mad.lo.s64 	%rd28260, %rd6681, 977, %rd6695;
	setp.lt.u64 	%p5660, %rd28260, %rd6695;
	selp.u64 	%rd20222, 1, 0, %p5660;
	add.s64 	%rd20223, %rd20221, %rd20222;
	add.s64 	%rd20224, %rd20223, %rd28252;
	max.u64 	%rd20225, %rd20223, %rd28252;
	setp.gt.u64 	%p5661, %rd20225, %rd20224;
	selp.u64 	%rd20226, 1, 0, %p5661;
	add.s64 	%rd20227, %rd28253, %rd20226;
	mul.hi.u64 	%rd20228, %rd6682, %rd20220;
	mad.lo.s64 	%rd28261, %rd6682, 977, %rd20224;
	setp.lt.u64 	%p5662, %rd28261, %rd20224;
	selp.u64 	%rd20229, 1, 0, %p5662;
	add.s64 	%rd20230, %rd20227, %rd20228;
	add.s64 	%rd6702, %rd20230, %rd20229;
	setp.eq.s64 	%p5663, %rd6702, 0;
	@%p5663 bra 	$L__BB0_2742;
	shl.b64 	%rd20231, %rd6702, 32;
	shr.u64 	%rd20232, %rd6702, 32;
	add.s64 	%rd6706, %rd28258, %rd20231;
	setp.lt.u64 	%p5664, %rd6706, %rd28258;
	selp.u64 	%rd20233, 1, 0, %p5664;
	add.s64 	%rd20234, %rd20232, %rd20233;
	add.s64 	%rd6707, %rd20234, %rd28263;
	max.u64 	%rd20235, %rd20234, %rd28263;
	setp.le.u64 	%p5665, %rd20235, %rd6707;
	@%p5665 bra 	$L__BB0_2740;
	add.s64 	%rd28260, %rd28260, 1;
	setp.eq.s64 	%p5666, %rd28260, 0;
	selp.u64 	%rd20236, 1, 0, %p5666;
	add.s64 	%rd28261, %rd28261, %rd20236;
$L__BB0_2740:
	mov.b64 	%rd20237, 977;
	mul.hi.u64 	%rd20238, %rd6702, %rd20237;
	mad.lo.s64 	%rd28258, %rd6702, 977, %rd6706;
	setp.lt.u64 	%p5667, %rd28258, %rd6706;
	selp.u64 	%rd20239, 1, 0, %p5667;
	add.s64 	%rd20240, %rd20238, %rd20239;
	add.s64 	%rd28263, %rd20240, %rd6707;
	max.u64 	%rd20241, %rd20240, %rd6707;
	setp.le.u64 	%p5668, %rd20241, %rd28263;
	@%p5668 bra 	$L__BB0_2742;
	add.s64 	%rd28260, %rd28260, 1;
	setp.eq.s64 	%p5669, %rd28260, 0;
	selp.u64 	%rd20242, 1, 0, %p5669;
	add.s64 	%rd28261, %rd28261, %rd20242;
$L__BB0_2742:
	setp.gt.u64 	%p5670, %rd28261, %rd4046;
	@%p5670 bra 	$L__BB0_2748;
	setp.lt.u64 	%p5671, %rd28261, %rd4046;
	mov.u64 	%rd28262, %rd28258;
	@%p5671 bra 	$L__BB0_2749;
	setp.gt.u64 	%p5672, %rd28260, %rd4047;
	@%p5672 bra 	$L__BB0_2748;
	setp.lt.u64 	%p5673, %rd28260, %rd4047;
	mov.u64 	%rd28262, %rd28258;
	@%p5673 bra 	$L__BB0_2749;
	setp.gt.u64 	%p5674, %rd28263, %rd4048;
	@%p5674 bra 	$L__BB0_2748;
	setp.lt.u64 	%p5675, %rd28263, %rd4048;
	setp.lt.u64 	%p5676, %rd28258, %rd4049;
	or.pred  	%p5677, %p5675, %p5676;
	mov.u64 	%rd28262, %rd28258;
	@%p5677 bra 	$L__BB0_2749;
$L__BB0_2748:
	sub.s64 	%rd28262, %rd28258, %rd4049;
	setp.lt.u64 	%p5678, %rd28258, %rd4049;
	selp.u64 	%rd20243, 1, 0, %p5678;
	sub.s64 	%rd20244, %rd28263, %rd4048;
	setp.lt.u64 	%p5679, %rd28263, %rd4048;
	selp.s64 	%rd20245, -1, 0, %p5678;
	add.s64 	%rd28263, %rd20244, %rd20245;
	setp.lt.u64 	%p5680, %rd20244, %rd20243;
	or.pred  	%p5681, %p5679, %p5680;
	selp.u64 	%rd20246, 1, 0, %p5681;
	sub.s64 	%rd20247, %rd28260, %rd4047;
	setp.lt.u64 	%p5682, %rd28260, %rd4047;
	selp.s64 	%rd20248, -1, 0, %p5681;
	add.s64 	%rd28260, %rd20247, %rd20248;
	setp.lt.u64 	%p5683, %rd20247, %rd20246;
	or.pred  	%p5684, %p5682, %p5683;
	selp.s64 	%rd20249, -1, 0, %p5684;
	sub.s64 	%rd20250, %rd28261, %rd4046;
	add.s64 	%rd28261, %rd20250, %rd20249;
$L__BB0_2749:
	setp.gt.u64 	%p5685, %rd28261, %rd4046;
	@%p5685 bra 	$L__BB0_2758;
	bra.uni 	$L__BB0_2759;
$L__BB0_2750:
	add.s64 	%rd28246, %rd28246, 1;
	setp.ne.s64 	%p5645, %rd28246, 0;
	@%p5645 bra 	$L__BB0_2732;
	add.s64 	%rd28247, %rd28247, 1;
	setp.eq.s64 	%p5646, %rd28247, 0;
	selp.u64 	%rd28248, 1, 0, %p5646;
	mov.b64 	%rd28246, 0;
	bra.uni 	$L__BB0_2732;
$L__BB0_2752:
	add.s64 	%rd28251, %rd28251, 1;
	setp.ne.s64 	%p5655, %rd28251, 0;
	@%p5655 bra 	$L__BB0_2735;
	add.s64 	%rd28252, %rd28252, 1;
	setp.eq.s64 	%p5656, %rd28252, 0;
	selp.u64 	%rd20213, 1, 0, %p5656;
	add.s64 	%rd28253, %rd28253, %rd20213;
	mov.b64 	%rd28251, 0;
	bra.uni 	$L__BB0_2735;
$L__BB0_2754:
	setp.gt.u64 	%p5687, %rd28260, %rd4047;
	@%p5687 bra 	$L__BB0_2758;
	setp.lt.u64 	%p5688, %rd28260, %rd4047;
	mov.u64 	%rd28266, %rd28262;
	@%p5688 bra 	$L__BB0_2760;
	setp.gt.u64 	%p5689, %rd28263, %rd4048;
	@%p5689 bra 	$L__BB0_2758;
	setp.lt.u64 	%p5690, %rd28263, %rd4048;
	setp.lt.u64 	%p5691, %rd28262, %rd4049;
	or.pred  	%p5692, %p5690, %p5691;
	mov.u64 	%rd28266, %rd28262;
	@%p5692 bra 	$L__BB0_2760;
$L__BB0_2758:
	sub.s64 	%rd28266, %rd28262, %rd4049;
	setp.lt.u64 	%p5693, %rd28262, %rd4049;
	selp.u64 	%rd20251, 1, 0, %p5693;
	sub.s64 	%rd20252, %rd28263, %rd4048;
	setp.lt.u64 	%p5694, %rd28263, %rd4048;
	selp.s64 	%rd20253, -1, 0, %p5693;
	add.s64 	%rd28263, %rd20252, %rd20253;
	setp.lt.u64 	%p5695, %rd20252, %rd20251;
	or.pred  	%p5696, %p5694, %p5695;
	selp.u64 	%rd20254, 1, 0, %p5696;
	sub.s64 	%rd20255, %rd28260, %rd4047;
	setp.lt.u64 	%p5697, %rd28260, %rd4047;
	selp.s64 	%rd20256, -1, 0, %p5696;
	add.s64 	%rd28260, %rd20255, %rd20256;
	setp.lt.u64 	%p5698, %rd20255, %rd20254;
	or.pred  	%p5699, %p5697, %p5698;
	selp.s64 	%rd20257, -1, 0, %p5699;
	sub.s64 	%rd20258, %rd28261, %rd4046;
	add.s64 	%rd28261, %rd20258, %rd20257;
	bra.uni 	$L__BB0_2760;
$L__BB0_2759:
	setp.lt.u64 	%p5686, %rd28261, %rd4046;
	mov.u64 	%rd28266, %rd28262;
	@%p5686 bra 	$L__BB0_2760;
	bra.uni 	$L__BB0_2754;
$L__BB0_2760:
	mov.b64 	%rd28271, 0;
	st.local.v2.u64 	[%rd31+32], {%rd28271, %rd28271};
	st.local.v2.u64 	[%rd31+48], {%rd28271, %rd28271};
	mul.lo.s64 	%rd6736, %rd5879, %rd28266;
	mul.hi.u64 	%rd20260, %rd28266, %rd5879;
	mul.lo.s64 	%rd20261, %rd27964, %rd28266;
	mul.hi.u64 	%rd20262, %rd28266, %rd27964;
	add.s64 	%rd28274, %rd20261, %rd20260;
	setp.lt.u64 	%p5700, %rd28274, %rd20261;
	selp.u64 	%rd20263, 1, 0, %p5700;
	st.local.v2.u64 	[%rd31], {%rd6736, %rd28274};
	add.s64 	%rd20264, %rd20262, %rd20263;
	mul.lo.s64 	%rd20265, %rd27963, %rd28266;
	mul.hi.u64 	%rd20266, %rd28266, %rd27963;
	add.s64 	%rd28273, %rd20265, %rd20264;
	setp.lt.u64 	%p5701, %rd28273, %rd20265;
	selp.u64 	%rd20267, 1, 0, %p5701;
	add.s64 	%rd20268, %rd20266, %rd20267;
	mul.lo.s64 	%rd20269, %rd27962, %rd28266;
	mul.hi.u64 	%rd20270, %rd28266, %rd27962;
	add.s64 	%rd28272, %rd20269, %rd20268;
	setp.lt.u64 	%p5702, %rd28272, %rd20269;
	selp.u64 	%rd20271, 1, 0, %p5702;
	st.local.v2.u64 	[%rd31+16], {%rd28273, %rd28272};
	add.s64 	%rd28270, %rd20270, %rd20271;
	setp.eq.s64 	%p5703, %rd28270, 0;
	@%p5703 bra 	$L__BB0_2764;
	mov.b32 	%r4675, 4;
$L__BB0_2762:
	mul.wide.u32 	%rd20273, %r4675, 8;
	add.s64 	%rd20274, %rd31, %rd20273;
	ld.local.u64 	%rd20275, [%rd20274];
	add.s64 	%rd20276, %rd20275, %rd28270;
	setp.lt.u64 	%p5704, %rd20276, %rd20275;
	st.local.u64 	[%rd20274], %rd20276;
	add.s32 	%r4675, %r4675, 1;
	mov.b64 	%rd28270, 1;
	@%p5704 bra 	$L__BB0_2762;
	ld.local.u64 	%rd28274, [%rd31+8];
	ld.local.v2.u64 	{%rd28273, %rd28272}, [%rd31+16];
	ld.local.u64 	%rd28271, [%rd31+32];
$L__BB0_2764:
	mul.hi.u64 	%rd20277, %rd28263, %rd5879;
	mad.lo.s64 	%rd20278, %rd5879, %rd28263, %rd28274;
	setp.lt.u64 	%p5705, %rd20278, %rd28274;
	selp.u64 	%rd20279, 1, 0, %p5705;
	st.local.u64 	[%rd31+8], %rd20278;
	add.s64 	%rd20280, %rd20277, %rd20279;
	mul.hi.u64 	%rd20281, %rd28263, %rd27964;
	mad.lo.s64 	%rd20282, %rd27964, %rd28263, %rd28273;
	setp.lt.u64 	%p5706, %rd20282, %rd28273;
	selp.u64 	%rd20283, 1, 0, %p5706;
	add.s64 	%rd28278, %rd20282, %rd20280;
	setp.lt.u64 	%p5707, %rd28278, %rd20282;
	selp.u64 	%rd20284, 1, 0, %p5707;
	add.s64 	%rd20285, %rd20281, %rd20283;
	add.s64 	%rd20286, %rd20285, %rd20284;
	mul.hi.u64 	%rd20287, %rd28263, %rd27963;
	mad.lo.s64 	%rd20288, %rd27963, %rd28263, %rd28272;
	setp.lt.u64 	%p5708, %rd20288, %rd28272;
	selp.u64 	%rd20289, 1, 0, %p5708;
	add.s64 	%rd28277, %rd20288, %rd20286;
	setp.lt.u64 	%p5709, %rd28277, %rd20288;
	selp.u64 	%rd20290, 1, 0, %p5709;
	st.local.v2.u64 	[%rd31+16], {%rd28278, %rd28277};
	add.s64 	%rd20291, %rd20287, %rd20289;
	add.s64 	%rd20292, %rd20291, %rd20290;
	mul.hi.u64 	%rd20293, %rd28263, %rd27962;
	mad.lo.s64 	%rd20294, %rd27962, %rd28263, %rd28271;
	setp.lt.u64 	%p5710, %rd20294, %rd28271;
	selp.u64 	%rd20295, 1, 0, %p5710;
	add.s64 	%rd28276, %rd20294, %rd20292;
	setp.lt.u64 	%p5711, %rd28276, %rd20294;
	selp.u64 	%rd20296, 1, 0, %p5711;
	st.local.u64 	[%rd31+32], %rd28276;
	add.s64 	%rd20297, %rd20293, %rd20295;
	add.s64 	%rd28275, %rd20297, %rd20296;
	setp.eq.s64 	%p5712, %rd28275, 0;
	@%p5712 bra 	$L__BB0_2768;
	mov.b32 	%r4676, 5;
$L__BB0_2766:
	mul.wide.u32 	%rd20299, %r4676, 8;
	add.s64 	%rd20300, %rd31, %rd20299;
	ld.local.u64 	%rd20301, [%rd20300];
	add.s64 	%rd20302, %rd20301, %rd28275;
	setp.lt.u64 	%p5713, %rd20302, %rd20301;
	st.local.u64 	[%rd20300], %rd20302;
	add.s32 	%r4676, %r4676, 1;
	mov.b64 	%rd28275, 1;
	@%p5713 bra 	$L__BB0_2766;
	ld.local.v2.u64 	{%rd28278, %rd28277}, [%rd31+16];
	ld.local.u64 	%rd28276, [%rd31+32];
$L__BB0_2768:
	mul.hi.u64 	%rd20303, %rd28260, %rd5879;
	mad.lo.s64 	%rd20304, %rd5879, %rd28260, %rd28278;
	setp.lt.u64 	%p5714, %rd20304, %rd28278;
	selp.u64 	%rd20305, 1, 0, %p5714;
	add.s64 	%rd20306, %rd20303, %rd20305;
	mul.hi.u64 	%rd20307, %rd28260, %rd27964;
	mad.lo.s64 	%rd20308, %rd27964, %rd28260, %rd28277;
	setp.lt.u64 	%p5715, %rd20308, %rd28277;
	selp.u64 	%rd20309, 1, 0, %p5715;
	add.s64 	%rd28282, %rd20308, %rd20306;
	setp.lt.u64 	%p5716, %rd28282, %rd20308;
	selp.u64 	%rd20310, 1, 0, %p5716;
	st.local.v2.u64 	[%rd31+16], {%rd20304, %rd28282};
	add.s64 	%rd20311, %rd20307, %rd20309;
	add.s64 	%rd20312, %rd20311, %rd20310;
	mul.hi.u64 	%rd20313, %rd28260, %rd27963;
	mad.lo.s64 	%rd20314, %rd27963, %rd28260, %rd28276;
	setp.lt.u64 	%p5717, %rd20314, %rd28276;
	selp.u64 	%rd20315, 1, 0, %p5717;
	add.s64 	%rd28281, %rd20314, %rd20312;
	setp.lt.u64 	%p5718, %rd28281, %rd20314;
	selp.u64 	%rd20316, 1, 0, %p5718;
	add.s64 	%rd20317, %rd20313, %rd20315;
	add.s64 	%rd20318, %rd20317, %rd20316;
	mul.hi.u64 	%rd20319, %rd28260, %rd27962;
	ld.local.u64 	%rd20320, [%rd31+40];
	mad.lo.s64 	%rd20321, %rd27962, %rd28260, %rd20320;
	setp.lt.u64 	%p5719, %rd20321, %rd20320;
	selp.u64 	%rd20322, 1, 0, %p5719;
	add.s64 	%rd28280, %rd20321, %rd20318;
	setp.lt.u64 	%p5720, %rd28280, %rd20321;
	selp.u64 	%rd20323, 1, 0, %p5720;
	st.local.v2.u64 	[%rd31+32], {%rd28281, %rd28280};
	add.s64 	%rd20324, %rd20319, %rd20322;
	add.s64 	%rd28279, %rd20324, %rd20323;
	setp.eq.s64 	%p5721, %rd28279, 0;
	@%p5721 bra 	$L__BB0_2772;
	mov.b32 	%r4677, 6;
$L__BB0_2770:
	mul.wide.u32 	%rd20326, %r4677, 8;
	add.s64 	%rd20327, %rd31, %rd20326;
	ld.local.u64 	%rd20328, [%rd20327];
	add.s64 	%rd20329, %rd20328, %rd28279;
	setp.lt.u64 	%p5722, %rd20329, %rd20328;
	st.local.u64 	[%rd20327], %rd20329;
	add.s32 	%r4677, %r4677, 1;
	mov.b64 	%rd28279, 1;
	@%p5722 bra 	$L__BB0_2770;
	ld.local.u64 	%rd28282, [%rd31+24];
	ld.local.v2.u64 	{%rd28281, %rd28280}, [%rd31+32];
$L__BB0_2772:
	mul.hi.u64 	%rd20330, %rd28261, %rd5879;
	mad.lo.s64 	%rd28287, %rd5879, %rd28261, %rd28282;
	setp.lt.u64 	%p5723, %rd28287, %rd28282;
	selp.u64 	%rd20331, 1, 0, %p5723;
	st.local.u64 	[%rd31+24], %rd28287;
	add.s64 	%rd20332, %rd20330, %rd20331;
	mul.hi.u64 	%rd20333, %rd28261, %rd27964;
	mad.lo.s64 	%rd20334, %rd27964, %rd28261, %rd28281;
	setp.lt.u64 	%p5724, %rd20334, %rd28281;
	selp.u64 	%rd20335, 1, 0, %p5724;
	add.s64 	%rd28284, %rd20334, %rd20332;
	setp.lt.u64 	%p5725, %rd28284, %rd20334;
	selp.u64 	%rd20336, 1, 0, %p5725;
	add.s64 	%rd20337, %rd20333, %rd20335;
	add.s64 	%rd20338, %rd20337, %rd20336;
	mul.hi.u64 	%rd20339, %rd28261, %rd27963;
	mad.lo.s64 	%rd20340, %rd27963, %rd28261, %rd28280;
	setp.lt.u64 	%p5726, %rd20340, %rd28280;
	selp.u64 	%rd20341, 1, 0, %p5726;
	add.s64 	%rd20342, %rd20340, %rd20338;
	setp.lt.u64 	%p5727, %rd20342, %rd20340;
	selp.u64 	%rd20343, 1, 0, %p5727;
	st.local.v2.u64 	[%rd31+32], {%rd28284, %rd20342};
	add.s64 	%rd20344, %rd20339, %rd20341;
	add.s64 	%rd20345, %rd20344, %rd20343;
	mul.hi.u64 	%rd20346, %rd28261, %rd27962;
	ld.local.u64 	%rd20347, [%rd31+48];
	mad.lo.s64 	%rd20348, %rd27962, %rd28261, %rd20347;
	setp.lt.u64 	%p5728, %rd20348, %rd20347;
	selp.u64 	%rd20349, 1, 0, %p5728;
	add.s64 	%rd20350, %rd20348, %rd20345;
	setp.lt.u64 	%p5729, %rd20350, %rd20348;
	selp.u64 	%rd20351, 1, 0, %p5729;
	st.local.u64 	[%rd31+48], %rd20350;
	add.s64 	%rd20352, %rd20346, %rd20349;
	add.s64 	%rd28283, %rd20352, %rd20351;
	setp.eq.s64 	%p5730, %rd28283, 0;
	@%p5730 bra 	$L__BB0_2776;
	mov.b32 	%r4678, 7;
$L__BB0_2774:
	mul.wide.u32 	%rd20354, %r4678, 8;
	add.s64 	%rd20355, %rd31, %rd20354;
	ld.local.u64 	%rd20356, [%rd20355];
	add.s64 	%rd20357, %rd20356, %rd28283;
	setp.lt.u64 	%p5731, %rd20357, %rd20356;
	st.local.u64 	[%rd20355], %rd20357;
	add.s32 	%r4678, %r4678, 1;
	mov.b64 	%rd28283, 1;
	@%p5731 bra 	$L__BB0_2774;
	ld.local.u64 	%rd28287, [%rd31+24];
	ld.local.u64 	%rd28284, [%rd31+32];
$L__BB0_2776:
	ld.local.u64 	%rd20359, [%rd31+8];
	ld.local.u64 	%rd28286, [%rd31+16];
	shl.b64 	%rd20360, %rd28284, 32;
	shr.u64 	%rd20361, %rd28284, 32;
	add.s64 	%rd6781, %rd6736, %rd20360;
	setp.lt.u64 	%p5732, %rd6781, %rd6736;
	selp.u64 	%rd20362, 1, 0, %p5732;
	add.s64 	%rd20363, %rd20361, %rd20362;
	add.s64 	%rd6782, %rd20363, %rd20359;
	max.u64 	%rd20364, %rd20363, %rd20359;
	setp.gt.u64 	%p5733, %rd20364, %rd6782;
	mov.b64 	%rd28288, 0;
	@%p5733 bra 	$L__BB0_2795;
$L__BB0_2777:
	ld.local.u64 	%rd6786, [%rd31+40];
	shl.b64 	%rd20367, %rd6786, 32;
	shr.u64 	%rd20368, %rd6786, 32;
	add.s64 	%rd6787, %rd6782, %rd20367;
	setp.lt.u64 	%p5736, %rd6787, %rd6782;
	selp.u64 	%rd20369, 1, 0, %p5736;
	add.s64 	%rd20370, %rd20368, %rd20369;
	add.s64 	%rd6788, %rd20370, %rd28286;
	max.u64 	%rd20371, %rd20370, %rd28286;
	setp.le.u64 	%p5737, %rd20371, %rd6788;
	@%p5737 bra 	$L__BB0_2779;
	add.s64 	%rd28287, %rd28287, 1;
	setp.eq.s64 	%p5738, %rd28287, 0;
	selp.u64 	%rd20372, 1, 0, %p5738;
	add.s64 	%rd28288, %rd28288, %rd20372;
$L__BB0_2779:
	ld.local.v2.u64 	{%rd6793, %rd6794}, [%rd31+48];
	shl.b64 	%rd20373, %rd6793, 32;
	shr.u64 	%rd20374, %rd6793, 32;
	add.s64 	%rd28291, %rd6788, %rd20373;
	setp.lt.u64 	%p5739, %rd28291, %rd6788;
	selp.u64 	%rd20375, 1, 0, %p5739;
	add.s64 	%rd20376, %rd20374, %rd20375;
	add.s64 	%rd20377, %rd20376, %rd28287;
	max.u64 	%rd20378, %rd20376, %rd28287;
	setp.gt.u64 	%p5740, %rd20378, %rd20377;
	selp.u64 	%rd20379, 1, 0, %p5740;
	add.s64 	%rd20380, %rd28288, %rd20379;
	shl.b64 	%rd20381, %rd6794, 32;
	shr.u64 	%rd20382, %rd6794, 32;
	add.s64 	%rd28292, %rd20377, %rd20381;
	setp.lt.u64 	%p5741, %rd28292, %rd20377;
	selp.u64 	%rd20383, 1, 0, %p5741;
	add.s64 	%rd20384, %rd20380, %rd20382;
	add.s64 	%rd28293, %rd20384, %rd20383;
	mov.b64 	%rd20385, 977;
	mul.hi.u64 	%rd20386, %rd28284, %rd20385;
	mad.lo.s64 	%rd28298, %rd28284, 977, %rd6781;
	setp.lt.u64 	%p5742, %rd28298, %rd6781;
	selp.u64 	%rd20387, 1, 0, %p5742;
	add.s64 	%rd20388, %rd20386, %rd20387;
	add.s64 	%rd6799, %rd20388, %rd6787;
	max.u64 	%rd20389, %rd20388, %rd6787;
	setp.gt.u64 	%p5743, %rd20389, %rd6799;
	@%p5743 bra 	$L__BB0_2797;
$L__BB0_2780:
	mov.b64 	%rd20392, 977;
	mul.hi.u64 	%rd20393, %rd6786, %rd20392;
	mad.lo.s64 	%rd28312, %rd6786, 977, %rd6799;
	setp.lt.u64 	%p5746, %rd28312, %rd6799;
	selp.u64 	%rd20394, 1, 0, %p5746;
	add.s64 	%rd20395, %rd20393, %rd20394;
	add.s64 	%rd6807, %rd20395, %rd28291;
	max.u64 	%rd20396, %rd20395, %rd28291;
	setp.le.u64 	%p5747, %rd20396, %rd6807;
	@%p5747 bra 	$L__BB0_2782;
	add.s64 	%rd28292, %rd28292, 1;
	setp.eq.s64 	%p5748, %rd28292, 0;
	selp.u64 	%rd20397, 1, 0, %p5748;
	add.s64 	%rd28293, %rd28293, %rd20397;
$L__BB0_2782:
	mov.b64 	%rd20398, 977;
	mul.hi.u64 	%rd20399, %rd6793, %rd20398;
	mad.lo.s64 	%rd28311, %rd6793, 977, %rd6807;
	setp.lt.u64 	%p5749, %rd28311, %rd6807;
	selp.u64 	%rd20400, 1, 0, %p5749;
	add.s64 	%rd20401, %rd20399, %rd20400;
	add.s64 	%rd20402, %rd20401, %rd28292;
	max.u64 	%rd20403, %rd20401, %rd28292;
	setp.gt.u64 	%p5750, %rd20403, %rd20402;
	selp.u64 	%rd20404, 1, 0, %p5750;
	add.s64 	%rd20405, %rd28293, %rd20404;
	mul.hi.u64 	%rd20406, %rd6794, %rd20398;
	mad.lo.s64 	%rd28310, %rd6794, 977, %rd20402;
	setp.lt.u64 	%p5751, %rd28310, %rd20402;
	selp.u64 	%rd20407, 1, 0, %p5751;
	add.s64 	%rd20408, %rd20405, %rd20406;
	add.s64 	%rd6814, %rd20408, %rd20407;
	setp.eq.s64 	%p5752, %rd6814, 0;
	@%p5752 bra 	$L__BB0_2787;
	shl.b64 	%rd20409, %rd6814, 32;
	shr.u64 	%rd20410, %rd6814, 32;
	add.s64 	%rd6818, %rd28298, %rd20409;
	setp.lt.u64 	%p5753, %rd6818, %rd28298;
	selp.u64 	%rd20411, 1, 0, %p5753;
	add.s64 	%rd20412, %rd20410, %rd20411;
	add.s64 	%rd6819, %rd20412, %rd28312;
	max.u64 	%rd20413, %rd20412, %rd28312;
	setp.le.u64 	%p5754, %rd20413, %rd6819;
	@%p5754 bra 	$L__BB0_2785;
	add.s64 	%rd28311, %rd28311, 1;
	setp.eq.s64 	%p5755, %rd28311, 0;
	selp.u64 	%rd20414, 1, 0, %p5755;
	add.s64 	%rd28310, %rd28310, %rd20414;
$L__BB0_2785:
	mov.b64 	%rd20415, 977;
	mul.hi.u64 	%rd20416, %rd6814, %rd20415;
	mad.lo.s64 	%rd28298, %rd6814, 977, %rd6818;
	setp.lt.u64 	%p5756, %rd28298, %rd6818;
	selp.u64 	%rd20417, 1, 0, %p5756;
	add.s64 	%rd20418, %rd20416, %rd20417;
	add.s64 	%rd28312, %rd20418, %rd6819;
	max.u64 	%rd20419, %rd20418, %rd6819;
	setp.le.u64 	%p5757, %rd20419, %rd28312;
	@%p5757 bra 	$L__BB0_2787;
	add.s64 	%rd28311, %rd28311, 1;
	setp.eq.s64 	%p5758, %rd28311, 0;
	selp.u64 	%rd20420, 1, 0, %p5758;
	add.s64 	%rd28310, %rd28310, %rd20420;
$L__BB0_2787:
	setp.gt.u64 	%p5759, %rd28310, %rd4046;
	@%p5759 bra 	$L__BB0_2793;
	setp.lt.u64 	%p5760, %rd28310, %rd4046;
	mov.u64 	%rd28302, %rd28298;
	@%p5760 bra 	$L__BB0_2794;
	setp.gt.u64 	%p5761, %rd28311, %rd4047;
	@%p5761 bra 	$L__BB0_2793;
	setp.lt.u64 	%p5762, %rd28311, %rd4047;
	mov.u64 	%rd28302, %rd28298;
	@%p5762 bra 	$L__BB0_2794;
	setp.gt.u64 	%p5763, %rd28312, %rd4048;
	@%p5763 bra 	$L__BB0_2793;
	setp.lt.u64 	%p5764, %rd28312, %rd4048;
	setp.lt.u64 	%p5765, %rd28298, %rd4049;
	or.pred  	%p5766, %p5764, %p5765;
	mov.u64 	%rd28302, %rd28298;
	@%p5766 bra 	$L__BB0_2794;
$L__BB0_2793:
	sub.s64 	%rd28302, %rd28298, %rd4049;
	setp.lt.u64 	%p5767, %rd28298, %rd4049;
	selp.u64 	%rd20421, 1, 0, %p5767;
	sub.s64 	%rd20422, %rd28312, %rd4048;
	setp.lt.u64 	%p5768, %rd28312, %rd4048;
	selp.s64 	%rd20423, -1, 0, %p5767;
	add.s64 	%rd28312, %rd20422, %rd20423;
	setp.lt.u64 	%p5769, %rd20422, %rd20421;
	or.pred  	%p5770, %p5768, %p5769;
	selp.u64 	%rd20424, 1, 0, %p5770;
	sub.s64 	%rd20425, %rd28311, %rd4047;
	setp.lt.u64 	%p5771, %rd28311, %rd4047;
	selp.s64 	%rd20426, -1, 0, %p5770;
	add.s64 	%rd28311, %rd20425, %rd20426;
	setp.lt.u64 	%p5772, %rd20425, %rd20424;
	or.pred  	%p5773, %p5771, %p5772;
	selp.s64 	%rd20427, -1, 0, %p5773;
	sub.s64 	%rd20428, %rd28310, %rd4046;
	add.s64 	%rd28310, %rd20428, %rd20427;
$L__BB0_2794:
	setp.gt.u64 	%p5774, %rd28310, %rd4046;
	@%p5774 bra 	$L__BB0_2803;
	bra.uni 	$L__BB0_2804;
$L__BB0_2795:
	add.s64 	%rd28286, %rd28286, 1;
	setp.ne.s64 	%p5734, %rd28286, 0;
	@%p5734 bra 	$L__BB0_2777;
	add.s64 	%rd28287, %rd28287, 1;
	setp.eq.s64 	%p5735, %rd28287, 0;
	selp.u64 	%rd28288, 1, 0, %p5735;
	mov.b64 	%rd28286, 0;
	bra.uni 	$L__BB0_2777;
$L__BB0_2797:
	add.s64 	%rd28291, %rd28291, 1;
	setp.ne.s64 	%p5744, %rd28291, 0;
	@%p5744 bra 	$L__BB0_2780;
	add.s64 	%rd28292, %rd28292, 1;
	setp.eq.s64 	%p5745, %rd28292, 0;
	selp.u64 	%rd20391, 1, 0, %p5745;
	add.s64 	%rd28293, %rd28293, %rd20391;
	mov.b64 	%rd28291, 0;
	bra.uni 	$L__BB0_2780;
$L__BB0_2799:
	setp.gt.u64 	%p5776, %rd28311, %rd4047;
	@%p5776 bra 	$L__BB0_2803;
	setp.lt.u64 	%p5777, %rd28311, %rd4047;
	mov.u64 	%rd28313, %rd28302;
	@%p5777 bra 	$L__BB0_2805;
	setp.gt.u64 	%p5778, %rd28312, %rd4048;
	@%p5778 bra 	$L__BB0_2803;
	setp.lt.u64 	%p5779, %rd28312, %rd4048;
	setp.lt.u64 	%p5780, %rd28302, %rd4049;
	or.pred  	%p5781, %p5779, %p5780;
	mov.u64 	%rd28313, %rd28302;
	@%p5781 bra 	$L__BB0_2805;
$L__BB0_2803:
	sub.s64 	%rd28313, %rd28302, %rd4049;
	setp.lt.u64 	%p5782, %rd28302, %rd4049;
	selp.u64 	%rd20429, 1, 0, %p5782;
	sub.s64 	%rd20430, %rd28312, %rd4048;
	setp.lt.u64 	%p5783, %rd28312, %rd4048;
	selp.s64 	%rd20431, -1, 0, %p5782;
	add.s64 	%rd28312, %rd20430, %rd20431;
	setp.lt.u64 	%p5784, %rd20430, %rd20429;
	or.pred  	%p5785, %p5783, %p5784;
	selp.u64 	%rd20432, 1, 0, %p5785;
	sub.s64 	%rd20433, %rd28311, %rd4047;
	setp.lt.u64 	%p5786, %rd28311, %rd4047;
	selp.s64 	%rd20434, -1, 0, %p5785;
	add.s64 	%rd28311, %rd20433, %rd20434;
	setp.lt.u64 	%p5787, %rd20433, %rd20432;
	or.pred  	%p5788, %p5786, %p5787;
	selp.s64 	%rd20435, -1, 0, %p5788;
	sub.s64 	%rd20436, %rd28310, %rd4046;
	add.s64 	%rd28310, %rd20436, %rd20435;
	bra.uni 	$L__BB0_2805;
$L__BB0_2804:
	setp.lt.u64 	%p5775, %rd28310, %rd4046;
	mov.u64 	%rd28313, %rd28302;
	@%p5775 bra 	$L__BB0_2805;
	bra.uni 	$L__BB0_2799;
$L__BB0_2805:
	add.s32 	%r4587, %r4587, 1;
	setp.ne.s32 	%p5789, %r4587, 16;
	@%p5789 bra 	$L__BB0_1598;
	ld.local.v2.u64 	{%rd28362, %rd28363}, [%rd85+64];
	ld.local.v2.u64 	{%rd28356, %rd28357}, [%rd85+80];
	st.local.v2.u64 	[%rd86], {%rd28362, %rd28363};
	st.local.v2.u64 	[%rd86+16], {%rd28356, %rd28357};
	ld.local.v2.u64 	{%rd20437, %rd20438}, [%rd85+160];
	ld.local.v2.u64 	{%rd20439, %rd20440}, [%rd85+176];
	st.local.v2.u64 	[%rd86+32], {%rd20437, %rd20438};
	st.local.v2.u64 	[%rd86+48], {%rd20439, %rd20440};
	ld.local.v2.u64 	{%rd20441, %rd20442}, [%rd85+256];
	ld.local.v2.u64 	{%rd20443, %rd20444}, [%rd85+272];
	st.local.v2.u64 	[%rd86+64], {%rd20441, %rd20442};
	st.local.v2.u64 	[%rd86+80], {%rd20443, %rd20444};
	ld.local.v2.u64 	{%rd20445, %rd20446}, [%rd85+352];
	ld.local.v2.u64 	{%rd20447, %rd20448}, [%rd85+368];
	st.local.v2.u64 	[%rd86+96], {%rd20445, %rd20446};
	st.local.v2.u64 	[%rd86+112], {%rd20447, %rd20448};
	ld.local.v2.u64 	{%rd20449, %rd20450}, [%rd85+448];
	ld.local.v2.u64 	{%rd20451, %rd20452}, [%rd85+464];
	st.local.v2.u64 	[%rd86+128], {%rd20449, %rd20450};
	st.local.v2.u64 	[%rd86+144], {%rd20451, %rd20452};
	ld.local.v2.u64 	{%rd20453, %rd20454}, [%rd85+544];
	ld.local.v2.u64 	{%rd20455, %rd20456}, [%rd85+560];
	st.local.v2.u64 	[%rd86+160], {%rd20453, %rd20454};
	st.local.v2.u64 	[%rd86+176], {%rd20455, %rd20456};
	ld.local.v2.u64 	{%rd20457, %rd20458}, [%rd85+640];
	ld.local.v2.u64 	{%rd20459, %rd20460}, [%rd85+656];
	st.local.v2.u64 	[%rd86+192], {%rd20457, %rd20458};
	st.local.v2.u64 	[%rd86+208], {%rd20459, %rd20460};
	ld.local.v2.u64 	{%rd20461, %rd20462}, [%rd85+736];
	ld.local.v2.u64 	{%rd20463, %rd20464}, [%rd85+752];
	st.local.v2.u64 	[%rd86+224], {%rd20461, %rd20462};
	st.local.v2.u64 	[%rd86+240], {%rd20463, %rd20464};
	ld.local.v2.u64 	{%rd20465, %rd20466}, [%rd85+832];
	ld.local.v2.u64 	{%rd20467, %rd20468}, [%rd85+848];
	st.local.v2.u64 	[%rd86+256], {%rd20465, %rd20466};
	st.local.v2.u64 	[%rd86+272], {%rd20467, %rd20468};
	ld.local.v2.u64 	{%rd20469, %rd20470}, [%rd85+928];
	ld.local.v2.u64 	{%rd20471, %rd20472}, [%rd85+944];
	st.local.v2.u64 	[%rd86+288], {%rd20469, %rd20470};
	st.local.v2.u64 	[%rd86+304], {%rd20471, %rd20472};
	ld.local.v2.u64 	{%rd20473, %rd20474}, [%rd85+1024];
	ld.local.v2.u64 	{%rd20475, %rd20476}, [%rd85+1040];
	st.local.v2.u64 	[%rd86+320], {%rd20473, %rd20474};
	st.local.v2.u64 	[%rd86+336], {%rd20475, %rd20476};
	ld.local.v2.u64 	{%rd20477, %rd20478}, [%rd85+1120];
	ld.local.v2.u64 	{%rd20479, %rd20480}, [%rd85+1136];
	st.local.v2.u64 	[%rd86+352], {%rd20477, %rd20478};
	st.local.v2.u64 	[%rd86+368], {%rd20479, %rd20480};
	ld.local.v2.u64 	{%rd20481, %rd20482}, [%rd85+1216];
	ld.local.v2.u64 	{%rd20483, %rd20484}, [%rd85+1232];
	st.local.v2.u64 	[%rd86+384], {%rd20481, %rd20482};
	st.local.v2.u64 	[%rd86+400], {%rd20483, %rd20484};
	ld.local.v2.u64 	{%rd20485, %rd20486}, [%rd85+1312];
	ld.local.v2.u64 	{%rd20487, %rd20488}, [%rd85+1328];
	st.local.v2.u64 	[%rd86+416], {%rd20485, %rd20486};
	st.local.v2.u64 	[%rd86+432], {%rd20487, %rd20488};
	ld.local.v2.u64 	{%rd20489, %rd20490}, [%rd85+1408];
	ld.local.v2.u64 	{%rd20491, %rd20492}, [%rd85+1424];
	st.local.v2.u64 	[%rd86+448], {%rd20489, %rd20490};
	st.local.v2.u64 	[%rd86+464], {%rd20491, %rd20492};
	ld.local.v2.u64 	{%rd20493, %rd20494}, [%rd85+1504];
	ld.local.v2.u64 	{%rd20495, %rd20496}, [%rd85+1520];
	st.local.v2.u64 	[%rd86+480], {%rd20493, %rd20494};
	st.local.v2.u64 	[%rd86+496], {%rd20495, %rd20496};
	st.local.v2.u64 	[%rd87], {%rd28362, %rd28363};
	st.local.v2.u64 	[%rd87+16], {%rd28356, %rd28357};
	mov.b32 	%r4679, 1;
$L__BB0_2807:
	mul.wide.u32 	%rd20498, %r4679, 32;
	add.s64 	%rd20499, %rd86, %rd20498;
	mov.b64 	%rd28327, 0;
	st.local.v2.u64 	[%rd30+32], {%rd28327, %rd28327};
	st.local.v2.u64 	[%rd30+48], {%rd28327, %rd28327};
	ld.local.v2.u64 	{%rd6868, %rd6869}, [%rd20499];
	mul.lo.s64 	%rd6870, %rd6868, %rd28362;
	mul.hi.u64 	%rd20500, %rd28362, %rd6868;
	mul.lo.s64 	%rd20501, %rd6869, %rd28362;
	mul.hi.u64 	%rd20502, %rd28362, %rd6869;
	add.s64 	%rd28330, %rd20501, %rd20500;
	setp.lt.u64 	%p5790, %rd28330, %rd20501;
	selp.u64 	%rd20503, 1, 0, %p5790;
	st.local.v2.u64 	[%rd30], {%rd6870, %rd28330};
	add.s64 	%rd20504, %rd20502, %rd20503;
	ld.local.v2.u64 	{%rd6872, %rd6873}, [%rd20499+16];
	mul.lo.s64 	%rd20505, %rd6872, %rd28362;
	mul.hi.u64 	%rd20506, %rd28362, %rd6872;
	add.s64 	%rd28329, %rd20505, %rd20504;
	setp.lt.u64 	%p5791, %rd28329, %rd20505;
	selp.u64 	%rd20507, 1, 0, %p5791;
	add.s64 	%rd20508, %rd20506, %rd20507;
	mul.lo.s64 	%rd20509, %rd6873, %rd28362;
	mul.hi.u64 	%rd20510, %rd28362, %rd6873;
	add.s64 	%rd28328, %rd20509, %rd20508;
	setp.lt.u64 	%p5792, %rd28328, %rd20509;
	selp.u64 	%rd20511, 1, 0, %p5792;
	st.local.v2.u64 	[%rd30+16], {%rd28329, %rd28328};
	add.s64 	%rd28326, %rd20510, %rd20511;
	setp.eq.s64 	%p5793, %rd28326, 0;
	@%p5793 bra 	$L__BB0_2811;
	mov.b32 	%r4680, 4;
$L__BB0_2809:
	mul.wide.u32 	%rd20513, %r4680, 8;
	add.s64 	%rd20514, %rd30, %rd20513;
	ld.local.u64 	%rd20515, [%rd20514];
	add.s64 	%rd20516, %rd20515, %rd28326;
	setp.lt.u64 	%p5794, %rd20516, %rd20515;
	st.local.u64 	[%rd20514], %rd20516;
	add.s32 	%r4680, %r4680, 1;
	mov.b64 	%rd28326, 1;
	@%p5794 bra 	$L__BB0_2809;
	ld.local.u64 	%rd28330, [%rd30+8];
	ld.local.v2.u64 	{%rd28329, %rd28328}, [%rd30+16];
	ld.local.u64 	%rd28327, [%rd30+32];
$L__BB0_2811:
	mul.hi.u64 	%rd20517, %rd28363, %rd6868;
	mad.lo.s64 	%rd20518, %rd6868, %rd28363, %rd28330;
	setp.lt.u64 	%p5795, %rd20518, %rd28330;
	selp.u64 	%rd20519, 1, 0, %p5795;
	st.local.u64 	[%rd30+8], %rd20518;
	add.s64 	%rd20520, %rd20517, %rd20519;
	mul.hi.u64 	%rd20521, %rd28363, %rd6869;
	mad.lo.s64 	%rd20522, %rd6869, %rd28363, %rd28329;
	setp.lt.u64 	%p5796, %rd20522, %rd28329;
	selp.u64 	%rd20523, 1, 0, %p5796;
	add.s64 	%rd28334, %rd20522, %rd20520;
	setp.lt.u64 	%p5797, %rd28334, %rd20522;
	selp.u64 	%rd20524, 1, 0, %p5797;
	add.s64 	%rd20525, %rd20521, %rd20523;
	add.s64 	%rd20526, %rd20525, %rd20524;
	mul.hi.u64 	%rd20527, %rd28363, %rd6872;
	mad.lo.s64 	%rd20528, %rd6872, %rd28363, %rd28328;
	setp.lt.u64 	%p5798, %rd20528, %rd28328;
	selp.u64 	%rd20529, 1, 0, %p5798;
	add.s64 	%rd28333, %rd20528, %rd20526;
	setp.lt.u64 	%p5799, %rd28333, %rd20528;
	selp.u64 	%rd20530, 1, 0, %p5799;
	st.local.v2.u64 	[%rd30+16], {%rd28334, %rd28333};
	add.s64 	%rd20531, %rd20527, %rd20529;
	add.s64 	%rd20532, %rd20531, %rd20530;
	mul.hi.u64 	%rd20533, %rd28363, %rd6873;
	mad.lo.s64 	%rd20534, %rd6873, %rd28363, %rd28327;
	setp.lt.u64 	%p5800, %rd20534, %rd28327;
	selp.u64 	%rd20535, 1, 0, %p5800;
	add.s64 	%rd28332, %rd20534, %rd20532;
	setp.lt.u64 	%p5801, %rd28332, %rd20534;
	selp.u64 	%rd20536, 1, 0, %p5801;
	st.local.u64 	[%rd30+32], %rd28332;
	add.s64 	%rd20537, %rd20533, %rd20535;
	add.s64 	%rd28331, %rd20537, %rd20536;
	setp.eq.s64 	%p5802, %rd28331, 0;
	@%p5802 bra 	$L__BB0_2815;
	mov.b32 	%r4681, 5;
$L__BB0_2813:
	mul.wide.u32 	%rd20539, %r4681, 8;
	add.s64 	%rd20540, %rd30, %rd20539;
	ld.local.u64 	%rd20541, [%rd20540];
	add.s64 	%rd20542, %rd20541, %rd28331;
	setp.lt.u64 	%p5803, %rd20542, %rd20541;
	st.local.u64 	[%rd20540], %rd20542;
	add.s32 	%r4681, %r4681, 1;
	mov.b64 	%rd28331, 1;
	@%p5803 bra 	$L__BB0_2813;
	ld.local.v2.u64 	{%rd28334, %rd28333}, [%rd30+16];
	ld.local.u64 	%rd28332, [%rd30+32];
$L__BB0_2815:
	mul.hi.u64 	%rd20543, %rd28356, %rd6868;
	mad.lo.s64 	%rd20544, %rd6868, %rd28356, %rd28334;
	setp.lt.u64 	%p5804, %rd20544, %rd28334;
	selp.u64 	%rd20545, 1, 0, %p5804;
	add.s64 	%rd20546, %rd20543, %rd20545;
	mul.hi.u64 	%rd20547, %rd28356, %rd6869;
	mad.lo.s64 	%rd20548, %rd6869, %rd28356, %rd28333;
	setp.lt.u64 	%p5805, %rd20548, %rd28333;
	selp.u64 	%rd20549, 1, 0, %p5805;
	add.s64 	%rd28338, %rd20548, %rd20546;
	setp.lt.u64 	%p5806, %rd28338, %rd20548;
	selp.u64 	%rd20550, 1, 0, %p5806;
	st.local.v2.u64 	[%rd30+16], {%rd20544, %rd28338};
	add.s64 	%rd20551, %rd20547, %rd20549;
	add.s64 	%rd20552, %rd20551, %rd20550;
	mul.hi.u64 	%rd20553, %rd28356, %rd6872;
	mad.lo.s64 	%rd20554, %rd6872, %rd28356, %rd28332;
	setp.lt.u64 	%p5807, %rd20554, %rd28332;
	selp.u64 	%rd20555, 1, 0, %p5807;
	add.s64 	%rd28337, %rd20554, %rd20552;
	setp.lt.u64 	%p5808, %rd28337, %rd20554;
	selp.u64 	%rd20556, 1, 0, %p5808;
	add.s64 	%rd20557, %rd20553, %rd20555;
	add.s64 	%rd20558, %rd20557, %rd20556;
	mul.hi.u64 	%rd20559, %rd28356, %rd6873;
	ld.local.u64 	%rd20560, [%rd30+40];
	mad.lo.s64 	%rd20561, %rd6873, %rd28356, %rd20560;
	setp.lt.u64 	%p5809, %rd20561, %rd20560;
	selp.u64 	%rd20562, 1, 0, %p5809;
	add.s64 	%rd28336, %rd20561, %rd20558;
	setp.lt.u64 	%p5810, %rd28336, %rd20561;
	selp.u64 	%rd20563, 1, 0, %p5810;
	st.local.v2.u64 	[%rd30+32], {%rd28337, %rd28336};
	add.s64 	%rd20564, %rd20559, %rd20562;
	add.s64 	%rd28335, %rd20564, %rd20563;
	setp.eq.s64 	%p5811, %rd28335, 0;
	@%p5811 bra 	$L__BB0_2819;
	mov.b32 	%r4682, 6;
$L__BB0_2817:
	mul.wide.u32 	%rd20566, %r4682, 8;
	add.s64 	%rd20567, %rd30, %rd20566;
	ld.local.u64 	%rd20568, [%rd20567];
	add.s64 	%rd20569, %rd20568, %rd28335;
	setp.lt.u64 	%p5812, %rd20569, %rd20568;
	st.local.u64 	[%rd20567], %rd20569;
	add.s32 	%r4682, %r4682, 1;
	mov.b64 	%rd28335, 1;
	@%p5812 bra 	$L__BB0_2817;
	ld.local.u64 	%rd28338, [%rd30+24];
	ld.local.v2.u64 	{%rd28337, %rd28336}, [%rd30+32];
$L__BB0_2819:
	mul.hi.u64 	%rd20570, %rd28357, %rd6868;
	mad.lo.s64 	%rd28343, %rd6868, %rd28357, %rd28338;
	setp.lt.u64 	%p5813, %rd28343, %rd28338;
	selp.u64 	%rd20571, 1, 0, %p5813;
	st.local.u64 	[%rd30+24], %rd28343;
	add.s64 	%rd20572, %rd20570, %rd20571;
	mul.hi.u64 	%rd20573, %rd28357, %rd6869;
	mad.lo.s64 	%rd20574, %rd6869, %rd28357, %rd28337;
	setp.lt.u64 	%p5814, %rd20574, %rd28337;
	selp.u64 	%rd20575, 1, 0, %p5814;
	add.s64 	%rd28340, %rd20574, %rd20572;
	setp.lt.u64 	%p5815, %rd28340, %rd20574;
	selp.u64 	%rd20576, 1, 0, %p5815;
	add.s64 	%rd20577, %rd20573, %rd20575;
	add.s64 	%rd20578, %rd20577, %rd20576;
	mul.hi.u64 	%rd20579, %rd28357, %rd6872;
	mad.lo.s64 	%rd20580, %rd6872, %rd28357, %rd28336;
	setp.lt.u64 	%p5816, %rd20580, %rd28336;
	selp.u64 	%rd20581, 1, 0, %p5816;
	add.s64 	%rd20582, %rd20580, %rd20578;
	setp.lt.u64 	%p5817, %rd20582, %rd20580;
	selp.u64 	%rd20583, 1, 0, %p5817;
	st.local.v2.u64 	[%rd30+32], {%rd28340, %rd20582};
	add.s64 	%rd20584, %rd20579, %rd20581;
	add.s64 	%rd20585, %rd20584, %rd20583;
	mul.hi.u64 	%rd20586, %rd28357, %rd6873;
	ld.local.u64 	%rd20587, [%rd30+48];
	mad.lo.s64 	%rd20588, %rd6873, %rd28357, %rd20587;
	setp.lt.u64 	%p5818, %rd20588, %rd20587;
	selp.u64 	%rd20589, 1, 0, %p5818;
	add.s64 	%rd20590, %rd20588, %rd20585;
	setp.lt.u64 	%p5819, %rd20590, %rd20588;
	selp.u64 	%rd20591, 1, 0, %p5819;
	st.local.u64 	[%rd30+48], %rd20590;
	add.s64 	%rd20592, %rd20586, %rd20589;
	add.s64 	%rd28339, %rd20592, %rd20591;
	setp.eq.s64 	%p5820, %rd28339, 0;
	@%p5820 bra 	$L__BB0_2823;
	mov.b32 	%r4683, 7;
$L__BB0_2821:
	mul.wide.u32 	%rd20594, %r4683, 8;
	add.s64 	%rd20595, %rd30, %rd20594;
	ld.local.u64 	%rd20596, [%rd20595];
	add.s64 	%rd20597, %rd20596, %rd28339;
	setp.lt.u64 	%p5821, %rd20597, %rd20596;
	st.local.u64 	[%rd20595], %rd20597;
	add.s32 	%r4683, %r4683, 1;
	mov.b64 	%rd28339, 1;
	@%p5821 bra 	$L__BB0_2821;
	ld.local.u64 	%rd28343, [%rd30+24];
	ld.local.u64 	%rd28340, [%rd30+32];
$L__BB0_2823:
	ld.local.u64 	%rd20599, [%rd30+8];
	ld.local.u64 	%rd28342, [%rd30+16];
	shl.b64 	%rd20600, %rd28340, 32;
	shr.u64 	%rd20601, %rd28340, 32;
	add.s64 	%rd6917, %rd6870, %rd20600;
	setp.lt.u64 	%p5822, %rd6917, %rd6870;
	selp.u64 	%rd20602, 1, 0, %p5822;
	add.s64 	%rd20603, %rd20601, %rd20602;
	add.s64 	%rd6918, %rd20603, %rd20599;
	max.u64 	%rd20604, %rd20603, %rd20599;
	setp.gt.u64 	%p5823, %rd20604, %rd6918;
	mov.b64 	%rd28344, 0;
	@%p5823 bra 	$L__BB0_2842;
$L__BB0_2824:
	ld.local.u64 	%rd6922, [%rd30+40];
	shl.b64 	%rd20607, %rd6922, 32;
	shr.u64 	%rd20608, %rd6922, 32;
	add.s64 	%rd6923, %rd6918, %rd20607;
	setp.lt.u64 	%p5826, %rd6923, %rd6918;
	selp.u64 	%rd20609, 1, 0, %p5826;
	add.s64 	%rd20610, %rd20608, %rd20609;
	add.s64 	%rd6924, %rd20610, %rd28342;
	max.u64 	%rd20611, %rd20610, %rd28342;
	setp.le.u64 	%p5827, %rd20611, %rd6924;
	@%p5827 bra 	$L__BB0_2826;
	add.s64 	%rd28343, %rd28343, 1;
	setp.eq.s64 	%p5828, %rd28343, 0;
	selp.u64 	%rd20612, 1, 0, %p5828;
	add.s64 	%rd28344, %rd28344, %rd20612;
$L__BB0_2826:
	ld.local.v2.u64 	{%rd6929, %rd6930}, [%rd30+48];
	shl.b64 	%rd20613, %rd6929, 32;
	shr.u64 	%rd20614, %rd6929, 32;
	add.s64 	%rd28347, %rd6924, %rd20613;
	setp.lt.u64 	%p5829, %rd28347, %rd6924;
	selp.u64 	%rd20615, 1, 0, %p5829;
	add.s64 	%rd20616, %rd20614, %rd20615;
	add.s64 	%rd20617, %rd20616, %rd28343;
	max.u64 	%rd20618, %rd20616, %rd28343;
	setp.gt.u64 	%p5830, %rd20618, %rd20617;
	selp.u64 	%rd20619, 1, 0, %p5830;
	add.s64 	%rd20620, %rd28344, %rd20619;
	shl.b64 	%rd20621, %rd6930, 32;
	shr.u64 	%rd20622, %rd6930, 32;
	add.s64 	%rd28348, %rd20617, %rd20621;
	setp.lt.u64 	%p5831, %rd28348, %rd20617;
	selp.u64 	%rd20623, 1, 0, %p5831;
	add.s64 	%rd20624, %rd20620, %rd20622;
	add.s64 	%rd28349, %rd20624, %rd20623;
	mov.b64 	%rd20625, 977;
	mul.hi.u64 	%rd20626, %rd28340, %rd20625;
	mad.lo.s64 	%rd28354, %rd28340, 977, %rd6917;
	setp.lt.u64 	%p5832, %rd28354, %rd6917;
	selp.u64 	%rd20627, 1, 0, %p5832;
	add.s64 	%rd20628, %rd20626, %rd20627;
	add.s64 	%rd6935, %rd20628, %rd6923;
	max.u64 	%rd20629, %rd20628, %rd6923;
	setp.gt.u64 	%p5833, %rd20629, %rd6935;
	@%p5833 bra 	$L__BB0_2844;
$L__BB0_2827:
	mov.b64 	%rd20632, 977;
	mul.hi.u64 	%rd20633, %rd6922, %rd20632;
	mad.lo.s64 	%rd28363, %rd6922, 977, %rd6935;
	setp.lt.u64 	%p5836, %rd28363, %rd6935;
	selp.u64 	%rd20634, 1, 0, %p5836;
	add.s64 	%rd20635, %rd20633, %rd20634;
	add.s64 	%rd6943, %rd20635, %rd28347;
	max.u64 	%rd20636, %rd20635, %rd28347;
	setp.le.u64 	%p5837, %rd20636, %rd6943;
	@%p5837 bra 	$L__BB0_2829;
	add.s64 	%rd28348, %rd28348, 1;
	setp.eq.s64 	%p5838, %rd28348, 0;
	selp.u64 	%rd20637, 1, 0, %p5838;
	add.s64 	%rd28349, %rd28349, %rd20637;
$L__BB0_2829:
	mov.b64 	%rd20638, 977;
	mul.hi.u64 	%rd20639, %rd6929, %rd20638;
	mad.lo.s64 	%rd28356, %rd6929, 977, %rd6943;
	setp.lt.u64 	%p5839, %rd28356, %rd6943;
	selp.u64 	%rd20640, 1, 0, %p5839;
	add.s64 	%rd20641, %rd20639, %rd20640;
	add.s64 	%rd20642, %rd20641, %rd28348;
	max.u64 	%rd20643, %rd20641, %rd28348;
	setp.gt.u64 	%p5840, %rd20643, %rd20642;
	selp.u64 	%rd20644, 1, 0, %p5840;
	add.s64 	%rd20645, %rd28349, %rd20644;
	mul.hi.u64 	%rd20646, %rd6930, %rd20638;
	mad.lo.s64 	%rd28357, %rd6930, 977, %rd20642;
	setp.lt.u64 	%p5841, %rd28357, %rd20642;
	selp.u64 	%rd20647, 1, 0, %p5841;
	add.s64 	%rd20648, %rd20645, %rd20646;
	add.s64 	%rd6950, %rd20648, %rd20647;
	setp.eq.s64 	%p5842, %rd6950, 0;
	@%p5842 bra 	$L__BB0_2834;
	shl.b64 	%rd20649, %rd6950, 32;
	shr.u64 	%rd20650, %rd6950, 32;
	add.s64 	%rd6954, %rd28354, %rd20649;
	setp.lt.u64 	%p5843, %rd6954, %rd28354;
	selp.u64 	%rd20651, 1, 0, %p5843;
	add.s64 	%rd20652, %rd20650, %rd20651;
	add.s64 	%rd6955, %rd20652, %rd28363;
	max.u64 	%rd20653, %rd20652, %rd28363;
	setp.le.u64 	%p5844, %rd20653, %rd6955;
	@%p5844 bra 	$L__BB0_2832;
	add.s64 	%rd28356, %rd28356, 1;
	setp.eq.s64 	%p5845, %rd28356, 0;
	selp.u64 	%rd20654, 1, 0, %p5845;
	add.s64 	%rd28357, %rd28357, %rd20654;
$L__BB0_2832:
	mov.b64 	%rd20655, 977;
	mul.hi.u64 	%rd20656, %rd6950, %rd20655;
	mad.lo.s64 	%rd28354, %rd6950, 977, %rd6954;
	setp.lt.u64 	%p5846, %rd28354, %rd6954;
	selp.u64 	%rd20657, 1, 0, %p5846;
	add.s64 	%rd20658, %rd20656, %rd20657;
	add.s64 	%rd28363, %rd20658, %rd6955;
	max.u64 	%rd20659, %rd20658, %rd6955;
	setp.le.u64 	%p5847, %rd20659, %rd28363;
	@%p5847 bra 	$L__BB0_2834;
	add.s64 	%rd28356, %rd28356, 1;
	setp.eq.s64 	%p5848, %rd28356, 0;
	selp.u64 	%rd20660, 1, 0, %p5848;
	add.s64 	%rd28357, %rd28357, %rd20660;
$L__BB0_2834:
	setp.gt.u64 	%p5849, %rd28357, %rd4046;
	@%p5849 bra 	$L__BB0_2840;
	setp.lt.u64 	%p5850, %rd28357, %rd4046;
	mov.u64 	%rd28358, %rd28354;
	@%p5850 bra 	$L__BB0_2841;
	setp.gt.u64 	%p5851, %rd28356, %rd4047;
	@%p5851 bra 	$L__BB0_2840;
	setp.lt.u64 	%p5852, %rd28356, %rd4047;
	mov.u64 	%rd28358, %rd28354;
	@%p5852 bra 	$L__BB0_2841;
	setp.gt.u64 	%p5853, %rd28363, %rd4048;
	@%p5853 bra 	$L__BB0_2840;
	setp.lt.u64 	%p5854, %rd28363, %rd4048;
	setp.lt.u64 	%p5855, %rd28354, %rd4049;
	or.pred  	%p5856, %p5854, %p5855;
	mov.u64 	%rd28358, %rd28354;
	@%p5856 bra 	$L__BB0_2841;
$L__BB0_2840:
	sub.s64 	%rd28358, %rd28354, %rd4049;
	setp.lt.u64 	%p5857, %rd28354, %rd4049;
	selp.u64 	%rd20661, 1, 0, %p5857;
	sub.s64 	%rd20662, %rd28363, %rd4048;
	setp.lt.u64 	%p5858, %rd28363, %rd4048;
	selp.s64 	%rd20663, -1, 0, %p5857;
	add.s64 	%rd28363, %rd20662, %rd20663;
	setp.lt.u64 	%p5859, %rd20662, %rd20661;
	or.pred  	%p5860, %p5858, %p5859;
	selp.u64 	%rd20664, 1, 0, %p5860;
	sub.s64 	%rd20665, %rd28356, %rd4047;
	setp.lt.u64 	%p5861, %rd28356, %rd4047;
	selp.s64 	%rd20666, -1, 0, %p5860;
	add.s64 	%rd28356, %rd20665, %rd20666;
	setp.lt.u64 	%p5862, %rd20665, %rd20664;
	or.pred  	%p5863, %p5861, %p5862;
	selp.s64 	%rd20667, -1, 0, %p5863;
	sub.s64 	%rd20668, %rd28357, %rd4046;
	add.s64 	%rd28357, %rd20668, %rd20667;
$L__BB0_2841:
	setp.gt.u64 	%p5864, %rd28357, %rd4046;
	@%p5864 bra 	$L__BB0_2850;
	bra.uni 	$L__BB0_2851;
$L__BB0_2842:
	add.s64 	%rd28342, %rd28342, 1;
	setp.ne.s64 	%p5824, %rd28342, 0;
	@%p5824 bra 	$L__BB0_2824;
	add.s64 	%rd28343, %rd28343, 1;
	setp.eq.s64 	%p5825, %rd28343, 0;
	selp.u64 	%rd28344, 1, 0, %p5825;
	mov.b64 	%rd28342, 0;
	bra.uni 	$L__BB0_2824;
$L__BB0_2844:
	add.s64 	%rd28347, %rd28347, 1;
	setp.ne.s64 	%p5834, %rd28347, 0;
	@%p5834 bra 	$L__BB0_2827;
	add.s64 	%rd28348, %rd28348, 1;
	setp.eq.s64 	%p5835, %rd28348, 0;
	selp.u64 	%rd20631, 1, 0, %p5835;
	add.s64 	%rd28349, %rd28349, %rd20631;
	mov.b64 	%rd28347, 0;
	bra.uni 	$L__BB0_2827;
$L__BB0_2846:
	setp.gt.u64 	%p5866, %rd28356, %rd4047;
	@%p5866 bra 	$L__BB0_2850;
	setp.lt.u64 	%p5867, %rd28356, %rd4047;
	mov.u64 	%rd28362, %rd28358;
	@%p5867 bra 	$L__BB0_2852;
	setp.gt.u64 	%p5868, %rd28363, %rd4048;
	@%p5868 bra 	$L__BB0_2850;
	setp.lt.u64 	%p5869, %rd28363, %rd4048;
	setp.lt.u64 	%p5870, %rd28358, %rd4049;
	or.pred  	%p5871, %p5869, %p5870;
	mov.u64 	%rd28362, %rd28358;
	@%p5871 bra 	$L__BB0_2852;
$L__BB0_2850:
	sub.s64 	%rd28362, %rd28358, %rd4049;
	setp.lt.u64 	%p5872, %rd28358, %rd4049;
	selp.u64 	%rd20669, 1, 0, %p5872;
	sub.s64 	%rd20670, %rd28363, %rd4048;
	setp.lt.u64 	%p5873, %rd28363, %rd4048;
	selp.s64 	%rd20671, -1, 0, %p5872;
	add.s64 	%rd28363, %rd20670, %rd20671;
	setp.lt.u64 	%p5874, %rd20670, %rd20669;
	or.pred  	%p5875, %p5873, %p5874;
	selp.u64 	%rd20672, 1, 0, %p5875;
	sub.s64 	%rd20673, %rd28356, %rd4047;
	setp.lt.u64 	%p5876, %rd28356, %rd4047;
	selp.s64 	%rd20674, -1, 0, %p5875;
	add.s64 	%rd28356, %rd20673, %rd20674;
	setp.lt.u64 	%p5877, %rd20673, %rd20672;
	or.pred  	%p5878, %p5876, %p5877;
	selp.s64 	%rd20675, -1, 0, %p5878;
	sub.s64 	%rd20676, %rd28357, %rd4046;
	add.s64 	%rd28357, %rd20676, %rd20675;
	bra.uni 	$L__BB0_2852;
$L__BB0_2851:
	setp.lt.u64 	%p5865, %rd28357, %rd4046;
	mov.u64 	%rd28362, %rd28358;
	@%p5865 bra 	$L__BB0_2852;
	bra.uni 	$L__BB0_2846;
$L__BB0_2852:
	add.s64 	%rd20678, %rd87, %rd20498;
	st.local.v2.u64 	[%rd20678], {%rd28362, %rd28363};
	st.local.v2.u64 	[%rd20678+16], {%rd28356, %rd28357};
	add.s32 	%r4679, %r4679, 1;
	setp.ne.s32 	%p5879, %r4679, 16;
	@%p5879 bra 	$L__BB0_2807;
	mov.b64 	%rd20681, -4294968275;
	st.local.u64 	[%rd29], %rd20681;
	mov.b64 	%rd20682, -1;
	st.local.u64 	[%rd29+8], %rd20682;
	st.local.u64 	[%rd29+16], %rd20682;
	st.local.u64 	[%rd29+24], %rd20682;
	ld.local.v2.u64 	{%rd28454, %rd28455}, [%rd87+480];
	ld.local.v2.u64 	{%rd28456, %rd28457}, [%rd87+496];
	mov.b32 	%r4684, 0;
	mov.b64 	%rd28551, 0;
	mov.b64 	%rd28550, 1;
	mov.u64 	%rd28552, %rd28551;
	mov.u64 	%rd28553, %rd28551;
$L__BB0_2854:
	shr.u32 	%r1823, %r4684, 6;
	and.b32  	%r1824, %r4684, 63;
	mul.wide.u32 	%rd20683, %r1823, 8;
	add.s64 	%rd20684, %rd29, %rd20683;
	ld.local.u64 	%rd20685, [%rd20684];
	shr.u64 	%rd20686, %rd20685, %r1824;
	and.b64  	%rd20687, %rd20686, 1;
	setp.eq.b64 	%p5880, %rd20687, 1;
	not.pred 	%p5881, %p5880;
	@%p5881 bra 	$L__BB0_2900;
	mov.b64 	%rd28375, 0;
	st.local.v2.u64 	[%rd28+32], {%rd28375, %rd28375};
	st.local.v2.u64 	[%rd28+48], {%rd28375, %rd28375};
	mul.lo.s64 	%rd6996, %rd28454, %rd28550;
	mul.hi.u64 	%rd20689, %rd28550, %rd28454;
	mul.lo.s64 	%rd20690, %rd28455, %rd28550;
	mul.hi.u64 	%rd20691, %rd28550, %rd28455;
	add.s64 	%rd28378, %rd20690, %rd20689;
	setp.lt.u64 	%p5882, %rd28378, %rd20690;
	selp.u64 	%rd20692, 1, 0, %p5882;
	st.local.v2.u64 	[%rd28], {%rd6996, %rd28378};
	add.s64 	%rd20693, %rd20691, %rd20692;
	mul.lo.s64 	%rd20694, %rd28456, %rd28550;
	mul.hi.u64 	%rd20695, %rd28550, %rd28456;
	add.s64 	%rd28377, %rd20694, %rd20693;
	setp.lt.u64 	%p5883, %rd28377, %rd20694;
	selp.u64 	%rd20696, 1, 0, %p5883;
	add.s64 	%rd20697, %rd20695, %rd20696;
	mul.lo.s64 	%rd20698, %rd28457, %rd28550;
	mul.hi.u64 	%rd20699, %rd28550, %rd28457;
	add.s64 	%rd28376, %rd20698, %rd20697;
	setp.lt.u64 	%p5884, %rd28376, %rd20698;
	selp.u64 	%rd20700, 1, 0, %p5884;
	st.local.v2.u64 	[%rd28+16], {%rd28377, %rd28376};
	add.s64 	%rd28374, %rd20699, %rd20700;
	setp.eq.s64 	%p5885, %rd28374, 0;
	@%p5885 bra 	$L__BB0_2859;
	mov.b32 	%r4685, 4;
$L__BB0_2857:
	mul.wide.u32 	%rd20702, %r4685, 8;
	add.s64 	%rd20703, %rd28, %rd20702;
	ld.local.u64 	%rd20704, [%rd20703];
	add.s64 	%rd20705, %rd20704, %rd28374;
	setp.lt.u64 	%p5886, %rd20705, %rd20704;
	st.local.u64 	[%rd20703], %rd20705;
	add.s32 	%r4685, %r4685, 1;
	mov.b64 	%rd28374, 1;
	@%p5886 bra 	$L__BB0_2857;
	ld.local.u64 	%rd28378, [%rd28+8];
	ld.local.v2.u64 	{%rd28377, %rd28376}, [%rd28+16];
	ld.local.u64 	%rd28375, [%rd28+32];
$L__BB0_2859:
	mul.hi.u64 	%rd20706, %rd28551, %rd28454;
	mad.lo.s64 	%rd20707, %rd28454, %rd28551, %rd28378;
	setp.lt.u64 	%p5887, %rd20707, %rd28378;
	selp.u64 	%rd20708, 1, 0, %p5887;
	st.local.u64 	[%rd28+8], %rd20707;
	add.s64 	%rd20709, %rd20706, %rd20708;
	mul.hi.u64 	%rd20710, %rd28551, %rd28455;
	mad.lo.s64 	%rd20711, %rd28455, %rd28551, %rd28377;
	setp.lt.u64 	%p5888, %rd20711, %rd28377;
	selp.u64 	%rd20712, 1, 0, %p5888;
	add.s64 	%rd28382, %rd20711, %rd20709;
	setp.lt.u64 	%p5889, %rd28382, %rd20711;
	selp.u64 	%rd20713, 1, 0, %p5889;
	add.s64 	%rd20714, %rd20710, %rd20712;
	add.s64 	%rd20715, %rd20714, %rd20713;
	mul.hi.u64 	%rd20716, %rd28551, %rd28456;
	mad.lo.s64 	%rd20717, %rd28456, %rd28551, %rd28376;
	setp.lt.u64 	%p5890, %rd20717, %rd28376;
	selp.u64 	%rd20718, 1, 0, %p5890;
	add.s64 	%rd28381, %rd20717, %rd20715;
	setp.lt.u64 	%p5891, %rd28381, %rd20717;
	selp.u64 	%rd20719, 1, 0, %p5891;
	st.local.v2.u64 	[%rd28+16], {%rd28382, %rd28381};
	add.s64 	%rd20720, %rd20716, %rd20718;
	add.s64 	%rd20721, %rd20720, %rd20719;
	mul.hi.u64 	%rd20722, %rd28551, %rd28457;
	mad.lo.s64 	%rd20723, %rd28457, %rd28551, %rd28375;
	setp.lt.u64 	%p5892, %rd20723, %rd28375;
	selp.u64 	%rd20724, 1, 0, %p5892;
	add.s64 	%rd28380, %rd20723, %rd20721;
	setp.lt.u64 	%p5893, %rd28380, %rd20723;
	selp.u64 	%rd20725, 1, 0, %p5893;
	st.local.u64 	[%rd28+32], %rd28380;
	add.s64 	%rd20726, %rd20722, %rd20724;
	add.s64 	%rd28379, %rd20726, %rd20725;
	setp.eq.s64 	%p5894, %rd28379, 0;
	@%p5894 bra 	$L__BB0_2863;
	mov.b32 	%r4686, 5;
$L__BB0_2861:
	mul.wide.u32 	%rd20728, %r4686, 8;
	add.s64 	%rd20729, %rd28, %rd20728;
	ld.local.u64 	%rd20730, [%rd20729];
	add.s64 	%rd20731, %rd20730, %rd28379;
	setp.lt.u64 	%p5895, %rd20731, %rd20730;
	st.local.u64 	[%rd20729], %rd20731;
	add.s32 	%r4686, %r4686, 1;
	mov.b64 	%rd28379, 1;
	@%p5895 bra 	$L__BB0_2861;
	ld.local.v2.u64 	{%rd28382, %rd28381}, [%rd28+16];
	ld.local.u64 	%rd28380, [%rd28+32];
$L__BB0_2863:
	mul.hi.u64 	%rd20732, %rd28552, %rd28454;
	mad.lo.s64 	%rd20733, %rd28454, %rd28552, %rd28382;
	setp.lt.u64 	%p5896, %rd20733, %rd28382;
	selp.u64 	%rd20734, 1, 0, %p5896;
	add.s64 	%rd20735, %rd20732, %rd20734;
	mul.hi.u64 	%rd20736, %rd28552, %rd28455;
	mad.lo.s64 	%rd20737, %rd28455, %rd28552, %rd28381;
	setp.lt.u64 	%p5897, %rd20737, %rd28381;
	selp.u64 	%rd20738, 1, 0, %p5897;
	add.s64 	%rd28386, %rd20737, %rd20735;
	setp.lt.u64 	%p5898, %rd28386, %rd20737;
	selp.u64 	%rd20739, 1, 0, %p5898;
	st.local.v2.u64 	[%rd28+16], {%rd20733, %rd28386};
	add.s64 	%rd20740, %rd20736, %rd20738;
	add.s64 	%rd20741, %rd20740, %rd20739;
	mul.hi.u64 	%rd20742, %rd28552, %rd28456;
	mad.lo.s64 	%rd20743, %rd28456, %rd28552, %rd28380;
	setp.lt.u64 	%p5899, %rd20743, %rd28380;
	selp.u64 	%rd20744, 1, 0, %p5899;
	add.s64 	%rd28385, %rd20743, %rd20741;
	setp.lt.u64 	%p5900, %rd28385, %rd20743;
	selp.u64 	%rd20745, 1, 0, %p5900;
	add.s64 	%rd20746, %rd20742, %rd20744;
	add.s64 	%rd20747, %rd20746, %rd20745;
	mul.hi.u64 	%rd20748, %rd28552, %rd28457;
	ld.local.u64 	%rd20749, [%rd28+40];
	mad.lo.s64 	%rd20750, %rd28457, %rd28552, %rd20749;
	setp.lt.u64 	%p5901, %rd20750, %rd20749;
	selp.u64 	%rd20751, 1, 0, %p5901;
	add.s64 	%rd28384, %rd20750, %rd20747;
	setp.lt.u64 	%p5902, %rd28384, %rd20750;
	selp.u64 	%rd20752, 1, 0, %p5902;
	st.local.v2.u64 	[%rd28+32], {%rd28385, %rd28384};
	add.s64 	%rd20753, %rd20748, %rd20751;
	add.s64 	%rd28383, %rd20753, %rd20752;
	setp.eq.s64 	%p5903, %rd28383, 0;
	@%p5903 bra 	$L__BB0_2867;
	mov.b32 	%r4687, 6;
$L__BB0_2865:
	mul.wide.u32 	%rd20755, %r4687, 8;
	add.s64 	%rd20756, %rd28, %rd20755;
	ld.local.u64 	%rd20757, [%rd20756];
	add.s64 	%rd20758, %rd20757, %rd28383;
	setp.lt.u64 	%p5904, %rd20758, %rd20757;
	st.local.u64 	[%rd20756], %rd20758;
	add.s32 	%r4687, %r4687, 1;
	mov.b64 	%rd28383, 1;
	@%p5904 bra 	$L__BB0_2865;
	ld.local.u64 	%rd28386, [%rd28+24];
	ld.local.v2.u64 	{%rd28385, %rd28384}, [%rd28+32];
$L__BB0_2867:
	mul.hi.u64 	%rd20759, %rd28553, %rd28454;
	mad.lo.s64 	%rd28391, %rd28454, %rd28553, %rd28386;
	setp.lt.u64 	%p5905, %rd28391, %rd28386;
	selp.u64 	%rd20760, 1, 0, %p5905;
	st.local.u64 	[%rd28+24], %rd28391;
	add.s64 	%rd20761, %rd20759, %rd20760;
	mul.hi.u64 	%rd20762, %rd28553, %rd28455;
	mad.lo.s64 	%rd20763, %rd28455, %rd28553, %rd28385;
	setp.lt.u64 	%p5906, %rd20763, %rd28385;
	selp.u64 	%rd20764, 1, 0, %p5906;
	add.s64 	%rd28388, %rd20763, %rd20761;
	setp.lt.u64 	%p5907, %rd28388, %rd20763;
	selp.u64 	%rd20765, 1, 0, %p5907;
	add.s64 	%rd20766, %rd20762, %rd20764;
	add.s64 	%rd20767, %rd20766, %rd20765;
	mul.hi.u64 	%rd20768, %rd28553, %rd28456;
	mad.lo.s64 	%rd20769, %rd28456, %rd28553, %rd28384;
	setp.lt.u64 	%p5908, %rd20769, %rd28384;
	selp.u64 	%rd20770, 1, 0, %p5908;
	add.s64 	%rd20771, %rd20769, %rd20767;
	setp.lt.u64 	%p5909, %rd20771, %rd20769;
	selp.u64 	%rd20772, 1, 0, %p5909;
	st.local.v2.u64 	[%rd28+32], {%rd28388, %rd20771};
	add.s64 	%rd20773, %rd20768, %rd20770;
	add.s64 	%rd20774, %rd20773, %rd20772;
	mul.hi.u64 	%rd20775, %rd28553, %rd28457;
	ld.local.u64 	%rd20776, [%rd28+48];
	mad.lo.s64 	%rd20777, %rd28457, %rd28553, %rd20776;
	setp.lt.u64 	%p5910, %rd20777, %rd20776;
	selp.u64 	%rd20778, 1, 0, %p5910;
	add.s64 	%rd20779, %rd20777, %rd20774;
	setp.lt.u64 	%p5911, %rd20779, %rd20777;
	selp.u64 	%rd20780, 1, 0, %p5911;
	st.local.u64 	[%rd28+48], %rd20779;
	add.s64 	%rd20781, %rd20775, %rd20778;
	add.s64 	%rd28387, %rd20781, %rd20780;
	setp.eq.s64 	%p5912, %rd28387, 0;
	@%p5912 bra 	$L__BB0_2871;
	mov.b32 	%r4688, 7;
$L__BB0_2869:
	mul.wide.u32 	%rd20783, %r4688, 8;
	add.s64 	%rd20784, %rd28, %rd20783;
	ld.local.u64 	%rd20785, [%rd20784];
	add.s64 	%rd20786, %rd20785, %rd28387;
	setp.lt.u64 	%p5913, %rd20786, %rd20785;
	st.local.u64 	[%rd20784], %rd20786;
	add.s32 	%r4688, %r4688, 1;
	mov.b64 	%rd28387, 1;
	@%p5913 bra 	$L__BB0_2869;
	ld.local.u64 	%rd28391, [%rd28+24];
	ld.local.u64 	%rd28388, [%rd28+32];
$L__BB0_2871:
	ld.local.u64 	%rd20788, [%rd28+8];
	ld.local.u64 	%rd28390, [%rd28+16];
	shl.b64 	%rd20789, %rd28388, 32;
	shr.u64 	%rd20790, %rd28388, 32;
	add.s64 	%rd7041, %rd6996, %rd20789;
	setp.lt.u64 	%p5914, %rd7041, %rd6996;
	selp.u64 	%rd20791, 1, 0, %p5914;
	add.s64 	%rd20792, %rd20790, %rd20791;
	add.s64 	%rd7042, %rd20792, %rd20788;
	max.u64 	%rd20793, %rd20792, %rd20788;
	setp.gt.u64 	%p5915, %rd20793, %rd7042;
	mov.b64 	%rd28392, 0;
	@%p5915 bra 	$L__BB0_2890;
$L__BB0_2872:
	ld.local.u64 	%rd7046, [%rd28+40];
	shl.b64 	%rd20796, %rd7046, 32;
	shr.u64 	%rd20797, %rd7046, 32;
	add.s64 	%rd7047, %rd7042, %rd20796;
	setp.lt.u64 	%p5918, %rd7047, %rd7042;
	selp.u64 	%rd20798, 1, 0, %p5918;
	add.s64 	%rd20799, %rd20797, %rd20798;
	add.s64 	%rd7048, %rd20799, %rd28390;
	max.u64 	%rd20800, %rd20799, %rd28390;
	setp.le.u64 	%p5919, %rd20800, %rd7048;
	@%p5919 bra 	$L__BB0_2874;
	add.s64 	%rd28391, %rd28391, 1;
	setp.eq.s64 	%p5920, %rd28391, 0;
	selp.u64 	%rd20801, 1, 0, %p5920;
	add.s64 	%rd28392, %rd28392, %rd20801;
$L__BB0_2874:
	ld.local.v2.u64 	{%rd7053, %rd7054}, [%rd28+48];
	shl.b64 	%rd20802, %rd7053, 32;
	shr.u64 	%rd20803, %rd7053, 32;
	add.s64 	%rd28395, %rd7048, %rd20802;
	setp.lt.u64 	%p5921, %rd28395, %rd7048;
	selp.u64 	%rd20804, 1, 0, %p5921;
	add.s64 	%rd20805, %rd20803, %rd20804;
	add.s64 	%rd20806, %rd20805, %rd28391;
	max.u64 	%rd20807, %rd20805, %rd28391;
	setp.gt.u64 	%p5922, %rd20807, %rd20806;
	selp.u64 	%rd20808, 1, 0, %p5922;
	add.s64 	%rd20809, %rd28392, %rd20808;
	shl.b64 	%rd20810, %rd7054, 32;
	shr.u64 	%rd20811, %rd7054, 32;
	add.s64 	%rd28396, %rd20806, %rd20810;
	setp.lt.u64 	%p5923, %rd28396, %rd20806;
	selp.u64 	%rd20812, 1, 0, %p5923;
	add.s64 	%rd20813, %rd20809, %rd20811;
	add.s64 	%rd28397, %rd20813, %rd20812;
	mov.b64 	%rd20814, 977;
	mul.hi.u64 	%rd20815, %rd28388, %rd20814;
	mad.lo.s64 	%rd28402, %rd28388, 977, %rd7041;
	setp.lt.u64 	%p5924, %rd28402, %rd7041;
	selp.u64 	%rd20816, 1, 0, %p5924;
	add.s64 	%rd20817, %rd20815, %rd20816;
	add.s64 	%rd7059, %rd20817, %rd7047;
	max.u64 	%rd20818, %rd20817, %rd7047;
	setp.gt.u64 	%p5925, %rd20818, %rd7059;
	@%p5925 bra 	$L__BB0_2892;
$L__BB0_2875:
	mov.b64 	%rd20821, 977;
	mul.hi.u64 	%rd20822, %rd7046, %rd20821;
	mad.lo.s64 	%rd28551, %rd7046, 977, %rd7059;
	setp.lt.u64 	%p5928, %rd28551, %rd7059;
	selp.u64 	%rd20823, 1, 0, %p5928;
	add.s64 	%rd20824, %rd20822, %rd20823;
	add.s64 	%rd7067, %rd20824, %rd28395;
	max.u64 	%rd20825, %rd20824, %rd28395;
	setp.le.u64 	%p5929, %rd20825, %rd7067;
	@%p5929 bra 	$L__BB0_2877;
	add.s64 	%rd28396, %rd28396, 1;
	setp.eq.s64 	%p5930, %rd28396, 0;
	selp.u64 	%rd20826, 1, 0, %p5930;
	add.s64 	%rd28397, %rd28397, %rd20826;
$L__BB0_2877:
	mov.b64 	%rd20827, 977;
	mul.hi.u64 	%rd20828, %rd7053, %rd20827;
	mad.lo.s64 	%rd28552, %rd7053, 977, %rd7067;
	setp.lt.u64 	%p5931, %rd28552, %rd7067;
	selp.u64 	%rd20829, 1, 0, %p5931;
	add.s64 	%rd20830, %rd20828, %rd20829;
	add.s64 	%rd20831, %rd20830, %rd28396;
	max.u64 	%rd20832, %rd20830, %rd28396;
	setp.gt.u64 	%p5932, %rd20832, %rd20831;
	selp.u64 	%rd20833, 1, 0, %p5932;
	add.s64 	%rd20834, %rd28397, %rd20833;
	mul.hi.u64 	%rd20835, %rd7054, %rd20827;
	mad.lo.s64 	%rd28553, %rd7054, 977, %rd20831;
	setp.lt.u64 	%p5933, %rd28553, %rd20831;
	selp.u64 	%rd20836, 1, 0, %p5933;
	add.s64 	%rd20837, %rd20834, %rd20835;
	add.s64 	%rd7074, %rd20837, %rd20836;
	setp.eq.s64 	%p5934, %rd7074, 0;
	@%p5934 bra 	$L__BB0_2882;
	shl.b64 	%rd20838, %rd7074, 32;
	shr.u64 	%rd20839, %rd7074, 32;
	add.s64 	%rd7078, %rd28402, %rd20838;
	setp.lt.u64 	%p5935, %rd7078, %rd28402;
	selp.u64 	%rd20840, 1, 0, %p5935;
	add.s64 	%rd20841, %rd20839, %rd20840;
	add.s64 	%rd7079, %rd20841, %rd28551;
	max.u64 	%rd20842, %rd20841, %rd28551;
	setp.le.u64 	%p5936, %rd20842, %rd7079;
	@%p5936 bra 	$L__BB0_2880;
	add.s64 	%rd28552, %rd28552, 1;
	setp.eq.s64 	%p5937, %rd28552, 0;
	selp.u64 	%rd20843, 1, 0, %p5937;
	add.s64 	%rd28553, %rd28553, %rd20843;
$L__BB0_2880:
	mov.b64 	%rd20844, 977;
	mul.hi.u64 	%rd20845, %rd7074, %rd20844;
	mad.lo.s64 	%rd28402, %rd7074, 977, %rd7078;
	setp.lt.u64 	%p5938, %rd28402, %rd7078;
	selp.u64 	%rd20846, 1, 0, %p5938;
	add.s64 	%rd20847, %rd20845, %rd20846;
	add.s64 	%rd28551, %rd20847, %rd7079;
	max.u64 	%rd20848, %rd20847, %rd7079;
	setp.le.u64 	%p5939, %rd20848, %rd28551;
	@%p5939 bra 	$L__BB0_2882;
	add.s64 	%rd28552, %rd28552, 1;
	setp.eq.s64 	%p5940, %rd28552, 0;
	selp.u64 	%rd20849, 1, 0, %p5940;
	add.s64 	%rd28553, %rd28553, %rd20849;
$L__BB0_2882:
	setp.gt.u64 	%p5941, %rd28553, %rd4046;
	@%p5941 bra 	$L__BB0_2888;
	setp.lt.u64 	%p5942, %rd28553, %rd4046;
	mov.u64 	%rd28406, %rd28402;
	@%p5942 bra 	$L__BB0_2889;
	setp.gt.u64 	%p5943, %rd28552, %rd4047;
	@%p5943 bra 	$L__BB0_2888;
	setp.lt.u64 	%p5944, %rd28552, %rd4047;
	mov.u64 	%rd28406, %rd28402;
	@%p5944 bra 	$L__BB0_2889;
	setp.gt.u64 	%p5945, %rd28551, %rd4048;
	@%p5945 bra 	$L__BB0_2888;
	setp.lt.u64 	%p5946, %rd28551, %rd4048;
	setp.lt.u64 	%p5947, %rd28402, %rd4049;
	or.pred  	%p5948, %p5946, %p5947;
	mov.u64 	%rd28406, %rd28402;
	@%p5948 bra 	$L__BB0_2889;
$L__BB0_2888:
	sub.s64 	%rd28406, %rd28402, %rd4049;
	setp.lt.u64 	%p5949, %rd28402, %rd4049;
	selp.u64 	%rd20850, 1, 0, %p5949;
	sub.s64 	%rd20851, %rd28551, %rd4048;
	setp.lt.u64 	%p5950, %rd28551, %rd4048;
	selp.s64 	%rd20852, -1, 0, %p5949;
	add.s64 	%rd28551, %rd20851, %rd20852;
	setp.lt.u64 	%p5951, %rd20851, %rd20850;
	or.pred  	%p5952, %p5950, %p5951;
	selp.u64 	%rd20853, 1, 0, %p5952;
	sub.s64 	%rd20854, %rd28552, %rd4047;
	setp.lt.u64 	%p5953, %rd28552, %rd4047;
	selp.s64 	%rd20855, -1, 0, %p5952;
	add.s64 	%rd28552, %rd20854, %rd20855;
	setp.lt.u64 	%p5954, %rd20854, %rd20853;
	or.pred  	%p5955, %p5953, %p5954;
	selp.s64 	%rd20856, -1, 0, %p5955;
	sub.s64 	%rd20857, %rd28553, %rd4046;
	add.s64 	%rd28553, %rd20857, %rd20856;
$L__BB0_2889:
	setp.gt.u64 	%p5956, %rd28553, %rd4046;
	@%p5956 bra 	$L__BB0_2898;
	bra.uni 	$L__BB0_2899;
$L__BB0_2890:
	add.s64 	%rd28390, %rd28390, 1;
	setp.ne.s64 	%p5916, %rd28390, 0;
	@%p5916 bra 	$L__BB0_2872;
	add.s64 	%rd28391, %rd28391, 1;
	setp.eq.s64 	%p5917, %rd28391, 0;
	selp.u64 	%rd28392, 1, 0, %p5917;
	mov.b64 	%rd28390, 0;
	bra.uni 	$L__BB0_2872;
$L__BB0_2892:
	add.s64 	%rd28395, %rd28395, 1;
	setp.ne.s64 	%p5926, %rd28395, 0;
	@%p5926 bra 	$L__BB0_2875;
	add.s64 	%rd28396, %rd28396, 1;
	setp.eq.s64 	%p5927, %rd28396, 0;
	selp.u64 	%rd20820, 1, 0, %p5927;
	add.s64 	%rd28397, %rd28397, %rd20820;
	mov.b64 	%rd28395, 0;
	bra.uni 	$L__BB0_2875;
$L__BB0_2894:
	setp.gt.u64 	%p5958, %rd28552, %rd4047;
	@%p5958 bra 	$L__BB0_2898;
	setp.lt.u64 	%p5959, %rd28552, %rd4047;
	mov.u64 	%rd28550, %rd28406;
	@%p5959 bra 	$L__BB0_2900;
	setp.gt.u64 	%p5960, %rd28551, %rd4048;
	@%p5960 bra 	$L__BB0_2898;
	setp.lt.u64 	%p5961, %rd28551, %rd4048;
	setp.lt.u64 	%p5962, %rd28406, %rd4049;
	or.pred  	%p5963, %p5961, %p5962;
	mov.u64 	%rd28550, %rd28406;
	@%p5963 bra 	$L__BB0_2900;
$L__BB0_2898:
	sub.s64 	%rd28550, %rd28406, %rd4049;
	setp.lt.u64 	%p5964, %rd28406, %rd4049;
	selp.u64 	%rd20858, 1, 0, %p5964;
	sub.s64 	%rd20859, %rd28551, %rd4048;
	setp.lt.u64 	%p5965, %rd28551, %rd4048;
	selp.s64 	%rd20860, -1, 0, %p5964;
	add.s64 	%rd28551, %rd20859, %rd20860;
	setp.lt.u64 	%p5966, %rd20859, %rd20858;
	or.pred  	%p5967, %p5965, %p5966;
	selp.u64 	%rd20861, 1, 0, %p5967;
	sub.s64 	%rd20862, %rd28552, %rd4047;
	setp.lt.u64 	%p5968, %rd28552, %rd4047;
	selp.s64 	%rd20863, -1, 0, %p5967;
	add.s64 	%rd28552, %rd20862, %rd20863;
	setp.lt.u64 	%p5969, %rd20862, %rd20861;
	or.pred  	%p5970, %p5968, %p5969;
	selp.s64 	%rd20864, -1, 0, %p5970;
	sub.s64 	%rd20865, %rd28553, %rd4046;
	add.s64 	%rd28553, %rd20865, %rd20864;
	bra.uni 	$L__BB0_2900;
$L__BB0_2899:
	setp.lt.u64 	%p5957, %rd28553, %rd4046;
	mov.u64 	%rd28550, %rd28406;
	@%p5957 bra 	$L__BB0_2900;
	bra.uni 	$L__BB0_2894;
$L__BB0_2900:
	setp.eq.s32 	%p5971, %r4684, 255;
	@%p5971 bra 	$L__BB0_2946;
	mov.b64 	%rd28419, 0;
	st.local.v2.u64 	[%rd27+32], {%rd28419, %rd28419};
	st.local.v2.u64 	[%rd27+48], {%rd28419, %rd28419};
	mul.lo.s64 	%rd7112, %rd28454, %rd28454;
	mul.hi.u64 	%rd20867, %rd28454, %rd28454;
	mul.lo.s64 	%rd20868, %rd28455, %rd28454;
	mul.hi.u64 	%rd20869, %rd28454, %rd28455;
	add.s64 	%rd28422, %rd20868, %rd20867;
	setp.lt.u64 	%p5972, %rd28422, %rd20868;
	selp.u64 	%rd20870, 1, 0, %p5972;
	st.local.v2.u64 	[%rd27], {%rd7112, %rd28422};
	add.s64 	%rd20871, %rd20869, %rd20870;
	mul.lo.s64 	%rd20872, %rd28456, %rd28454;
	mul.hi.u64 	%rd20873, %rd28454, %rd28456;
	add.s64 	%rd28421, %rd20872, %rd20871;
	setp.lt.u64 	%p5973, %rd28421, %rd20872;
	selp.u64 	%rd20874, 1, 0, %p5973;
	add.s64 	%rd20875, %rd20873, %rd20874;
	mul.lo.s64 	%rd20876, %rd28457, %rd28454;
	mul.hi.u64 	%rd20877, %rd28454, %rd28457;
	add.s64 	%rd28420, %rd20876, %rd20875;
	setp.lt.u64 	%p5974, %rd28420, %rd20876;
	selp.u64 	%rd20878, 1, 0, %p5974;
	st.local.v2.u64 	[%rd27+16], {%rd28421, %rd28420};
	add.s64 	%rd28418, %rd20877, %rd20878;
	setp.eq.s64 	%p5975, %rd28418, 0;
	@%p5975 bra 	$L__BB0_2905;
	mov.b32 	%r4689, 4;
$L__BB0_2903:
	mul.wide.u32 	%rd20880, %r4689, 8;
	add.s64 	%rd20881, %rd27, %rd20880;
	ld.local.u64 	%rd20882, [%rd20881];
	add.s64 	%rd20883, %rd20882, %rd28418;
	setp.lt.u64 	%p5976, %rd20883, %rd20882;
	st.local.u64 	[%rd20881], %rd20883;
	add.s32 	%r4689, %r4689, 1;
	mov.b64 	%rd28418, 1;
	@%p5976 bra 	$L__BB0_2903;
	ld.local.u64 	%rd28422, [%rd27+8];
	ld.local.v2.u64 	{%rd28421, %rd28420}, [%rd27+16];
	ld.local.u64 	%rd28419, [%rd27+32];
$L__BB0_2905:
	mul.hi.u64 	%rd20884, %rd28455, %rd28454;
	mad.lo.s64 	%rd20885, %rd28455, %rd28454, %rd28422;
	setp.lt.u64 	%p5977, %rd20885, %rd28422;
	selp.u64 	%rd20886, 1, 0, %p5977;
	st.local.u64 	[%rd27+8], %rd20885;
	add.s64 	%rd20887, %rd20884, %rd20886;
	mul.hi.u64 	%rd20888, %rd28455, %rd28455;
	mad.lo.s64 	%rd20889, %rd28455, %rd28455, %rd28421;
	setp.lt.u64 	%p5978, %rd20889, %rd28421;
	selp.u64 	%rd20890, 1, 0, %p5978;
	add.s64 	%rd28426, %rd20889, %rd20887;
	setp.lt.u64 	%p5979, %rd28426, %rd20889;
	selp.u64 	%rd20891, 1, 0, %p5979;
	add.s64 	%rd20892, %rd20888, %rd20890;
	add.s64 	%rd20893, %rd20892, %rd20891;
	mul.hi.u64 	%rd20894, %rd28455, %rd28456;
	mad.lo.s64 	%rd20895, %rd28456, %rd28455, %rd28420;
	setp.lt.u64 	%p5980, %rd20895, %rd28420;
	selp.u64 	%rd20896, 1, 0, %p5980;
	add.s64 	%rd28425, %rd20895, %rd20893;
	setp.lt.u64 	%p5981, %rd28425, %rd20895;
	selp.u64 	%rd20897, 1, 0, %p5981;
	st.local.v2.u64 	[%rd27+16], {%rd28426, %rd28425};
	add.s64 	%rd20898, %rd20894, %rd20896;
	add.s64 	%rd20899, %rd20898, %rd20897;
	mul.hi.u64 	%rd20900, %rd28455, %rd28457;
	mad.lo.s64 	%rd20901, %rd28457, %rd28455, %rd28419;
	setp.lt.u64 	%p5982, %rd20901, %rd28419;
	selp.u64 	%rd20902, 1, 0, %p5982;
	add.s64 	%rd28424, %rd20901, %rd20899;
	setp.lt.u64 	%p5983, %rd28424, %rd20901;
	selp.u64 	%rd20903, 1, 0, %p5983;
	st.local.u64 	[%rd27+32], %rd28424;
	add.s64 	%rd20904, %rd20900, %rd20902;
	add.s64 	%rd28423, %rd20904, %rd20903;
	setp.eq.s64 	%p5984, %rd28423, 0;
	@%p5984 bra 	$L__BB0_2909;
	mov.b32 	%r4690, 5;
$L__BB0_2907:
	mul.wide.u32 	%rd20906, %r4690, 8;
	add.s64 	%rd20907, %rd27, %rd20906;
	ld.local.u64 	%rd20908, [%rd20907];
	add.s64 	%rd20909, %rd20908, %rd28423;
	setp.lt.u64 	%p5985, %rd20909, %rd20908;
	st.local.u64 	[%rd20907], %rd20909;
	add.s32 	%r4690, %r4690, 1;
	mov.b64 	%rd28423, 1;
	@%p5985 bra 	$L__BB0_2907;
	ld.local.v2.u64 	{%rd28426, %rd28425}, [%rd27+16];
	ld.local.u64 	%rd28424, [%rd27+32];
$L__BB0_2909:
	mul.hi.u64 	%rd20910, %rd28456, %rd28454;
	mad.lo.s64 	%rd20911, %rd28456, %rd28454, %rd28426;
	setp.lt.u64 	%p5986, %rd20911, %rd28426;
	selp.u64 	%rd20912, 1, 0, %p5986;
	add.s64 	%rd20913, %rd20910, %rd20912;
	mul.hi.u64 	%rd20914, %rd28456, %rd28455;
	mad.lo.s64 	%rd20915, %rd28456, %rd28455, %rd28425;
	setp.lt.u64 	%p5987, %rd20915, %rd28425;
	selp.u64 	%rd20916, 1, 0, %p5987;
	add.s64 	%rd28430, %rd20915, %rd20913;
	setp.lt.u64 	%p5988, %rd28430, %rd20915;
	selp.u64 	%rd20917, 1, 0, %p5988;
	st.local.v2.u64 	[%rd27+16], {%rd20911, %rd28430};
	add.s64 	%rd20918, %rd20914, %rd20916;
	add.s64 	%rd20919, %rd20918, %rd20917;
	mul.hi.u64 	%rd20920, %rd28456, %rd28456;
	mad.lo.s64 	%rd20921, %rd28456, %rd28456, %rd28424;
	setp.lt.u64 	%p5989, %rd20921, %rd28424;
	selp.u64 	%rd20922, 1, 0, %p5989;
	add.s64 	%rd28429, %rd20921, %rd20919;
	setp.lt.u64 	%p5990, %rd28429, %rd20921;
	selp.u64 	%rd20923, 1, 0, %p5990;
	add.s64 	%rd20924, %rd20920, %rd20922;
	add.s64 	%rd20925, %rd20924, %rd20923;
	mul.hi.u64 	%rd20926, %rd28456, %rd28457;
	ld.local.u64 	%rd20927, [%rd27+40];
	mad.lo.s64 	%rd20928, %rd28457, %rd28456, %rd20927;
	setp.lt.u64 	%p5991, %rd20928, %rd20927;
	selp.u64 	%rd20929, 1, 0, %p5991;
	add.s64 	%rd28428, %rd20928, %rd20925;
	setp.lt.u64 	%p5992, %rd28428, %rd20928;
	selp.u64 	%rd20930, 1, 0, %p5992;
	st.local.v2.u64 	[%rd27+32], {%rd28429, %rd28428};
	add.s64 	%rd20931, %rd20926, %rd20929;
	add.s64 	%rd28427, %rd20931, %rd20930;
	setp.eq.s64 	%p5993, %rd28427, 0;
	@%p5993 bra 	$L__BB0_2913;
	mov.b32 	%r4691, 6;
$L__BB0_2911:
	mul.wide.u32 	%rd20933, %r4691, 8;
	add.s64 	%rd20934, %rd27, %rd20933;
	ld.local.u64 	%rd20935, [%rd20934];
	add.s64 	%rd20936, %rd20935, %rd28427;
	setp.lt.u64 	%p5994, %rd20936, %rd20935;
	st.local.u64 	[%rd20934], %rd20936;
	add.s32 	%r4691, %r4691, 1;
	mov.b64 	%rd28427, 1;
	@%p5994 bra 	$L__BB0_2911;
	ld.local.u64 	%rd28430, [%rd27+24];
	ld.local.v2.u64 	{%rd28429, %rd28428}, [%rd27+32];
$L__BB0_2913:
	mul.hi.u64 	%rd20937, %rd28457, %rd28454;
	mad.lo.s64 	%rd28435, %rd28457, %rd28454, %rd28430;
	setp.lt.u64 	%p5995, %rd28435, %rd28430;
	selp.u64 	%rd20938, 1, 0, %p5995;
	st.local.u64 	[%rd27+24], %rd28435;
	add.s64 	%rd20939, %rd20937, %rd20938;
	mul.hi.u64 	%rd20940, %rd28457, %rd28455;
	mad.lo.s64 	%rd20941, %rd28457, %rd28455, %rd28429;
	setp.lt.u64 	%p5996, %rd20941, %rd28429;
	selp.u64 	%rd20942, 1, 0, %p5996;
	add.s64 	%rd28432, %rd20941, %rd20939;
	setp.lt.u64 	%p5997, %rd28432, %rd20941;
	selp.u64 	%rd20943, 1, 0, %p5997;
	add.s64 	%rd20944, %rd20940, %rd20942;
	add.s64 	%rd20945, %rd20944, %rd20943;
	mul.hi.u64 	%rd20946, %rd28457, %rd28456;
	mad.lo.s64 	%rd20947, %rd28457, %rd28456, %rd28428;
	setp.lt.u64 	%p5998, %rd20947, %rd28428;
	selp.u64 	%rd20948, 1, 0, %p5998;
	add.s64 	%rd20949, %rd20947, %rd20945;
	setp.lt.u64 	%p5999, %rd20949, %rd20947;
	selp.u64 	%rd20950, 1, 0, %p5999;
	st.local.v2.u64 	[%rd27+32], {%rd28432, %rd20949};
	add.s64 	%rd20951, %rd20946, %rd20948;
	add.s64 	%rd20952, %rd20951, %rd20950;
	mul.hi.u64 	%rd20953, %rd28457, %rd28457;
	ld.local.u64 	%rd20954, [%rd27+48];
	mad.lo.s64 	%rd20955, %rd28457, %rd28457, %rd20954;
	setp.lt.u64 	%p6000, %rd20955, %rd20954;
	selp.u64 	%rd20956, 1, 0, %p6000;
	add.s64 	%rd20957, %rd20955, %rd20952;
	setp.lt.u64 	%p6001, %rd20957, %rd20955;
	selp.u64 	%rd20958, 1, 0, %p6001;
	st.local.u64 	[%rd27+48], %rd20957;
	add.s64 	%rd20959, %rd20953, %rd20956;
	add.s64 	%rd28431, %rd20959, %rd20958;
	setp.eq.s64 	%p6002, %rd28431, 0;
	@%p6002 bra 	$L__BB0_2917;
	mov.b32 	%r4692, 7;
$L__BB0_2915:
	mul.wide.u32 	%rd20961, %r4692, 8;
	add.s64 	%rd20962, %rd27, %rd20961;
	ld.local.u64 	%rd20963, [%rd20962];
	add.s64 	%rd20964, %rd20963, %rd28431;
	setp.lt.u64 	%p6003, %rd20964, %rd20963;
	st.local.u64 	[%rd20962], %rd20964;
	add.s32 	%r4692, %r4692, 1;
	mov.b64 	%rd28431, 1;
	@%p6003 bra 	$L__BB0_2915;
	ld.local.u64 	%rd28435, [%rd27+24];
	ld.local.u64 	%rd28432, [%rd27+32];
$L__BB0_2917:
	ld.local.u64 	%rd20966, [%rd27+8];
	ld.local.u64 	%rd28434, [%rd27+16];
	shl.b64 	%rd20967, %rd28432, 32;
	shr.u64 	%rd20968, %rd28432, 32;
	add.s64 	%rd7157, %rd7112, %rd20967;
	setp.lt.u64 	%p6004, %rd7157, %rd7112;
	selp.u64 	%rd20969, 1, 0, %p6004;
	add.s64 	%rd20970, %rd20968, %rd20969;
	add.s64 	%rd7158, %rd20970, %rd20966;
	max.u64 	%rd20971, %rd20970, %rd20966;
	setp.gt.u64 	%p6005, %rd20971, %rd7158;
	mov.b64 	%rd28436, 0;
	@%p6005 bra 	$L__BB0_2936;
$L__BB0_2918:
	ld.local.u64 	%rd7162, [%rd27+40];
	shl.b64 	%rd20974, %rd7162, 32;
	shr.u64 	%rd20975, %rd7162, 32;
	add.s64 	%rd7163, %rd7158, %rd20974;
	setp.lt.u64 	%p6008, %rd7163, %rd7158;
	selp.u64 	%rd20976, 1, 0, %p6008;
	add.s64 	%rd20977, %rd20975, %rd20976;
	add.s64 	%rd7164, %rd20977, %rd28434;
	max.u64 	%rd20978, %rd20977, %rd28434;
	setp.le.u64 	%p6009, %rd20978, %rd7164;
	@%p6009 bra 	$L__BB0_2920;
	add.s64 	%rd28435, %rd28435, 1;
	setp.eq.s64 	%p6010, %rd28435, 0;
	selp.u64 	%rd20979, 1, 0, %p6010;
	add.s64 	%rd28436, %rd28436, %rd20979;
$L__BB0_2920:
	ld.local.v2.u64 	{%rd7169, %rd7170}, [%rd27+48];
	shl.b64 	%rd20980, %rd7169, 32;
	shr.u64 	%rd20981, %rd7169, 32;
	add.s64 	%rd28439, %rd7164, %rd20980;
	setp.lt.u64 	%p6011, %rd28439, %rd7164;
	selp.u64 	%rd20982, 1, 0, %p6011;
	add.s64 	%rd20983, %rd20981, %rd20982;
	add.s64 	%rd20984, %rd20983, %rd28435;
	max.u64 	%rd20985, %rd20983, %rd28435;
	setp.gt.u64 	%p6012, %rd20985, %rd20984;
	selp.u64 	%rd20986, 1, 0, %p6012;
	add.s64 	%rd20987, %rd28436, %rd20986;
	shl.b64 	%rd20988, %rd7170, 32;
	shr.u64 	%rd20989, %rd7170, 32;
	add.s64 	%rd28440, %rd20984, %rd20988;
	setp.lt.u64 	%p6013, %rd28440, %rd20984;
	selp.u64 	%rd20990, 1, 0, %p6013;
	add.s64 	%rd20991, %rd20987, %rd20989;
	add.s64 	%rd28441, %rd20991, %rd20990;
	mov.b64 	%rd20992, 977;
	mul.hi.u64 	%rd20993, %rd28432, %rd20992;
	mad.lo.s64 	%rd28446, %rd28432, 977, %rd7157;
	setp.lt.u64 	%p6014, %rd28446, %rd7157;
	selp.u64 	%rd20994, 1, 0, %p6014;
	add.s64 	%rd20995, %rd20993, %rd20994;
	add.s64 	%rd7175, %rd20995, %rd7163;
	max.u64 	%rd20996, %rd20995, %rd7163;
	setp.gt.u64 	%p6015, %rd20996, %rd7175;
	@%p6015 bra 	$L__BB0_2938;
$L__BB0_2921:
	mov.b64 	%rd20999, 977;
	mul.hi.u64 	%rd21000, %rd7162, %rd20999;
	mad.lo.s64 	%rd28455, %rd7162, 977, %rd7175;
	setp.lt.u64 	%p6018, %rd28455, %rd7175;
	selp.u64 	%rd21001, 1, 0, %p6018;
	add.s64 	%rd21002, %rd21000, %rd21001;
	add.s64 	%rd7183, %rd21002, %rd28439;
	max.u64 	%rd21003, %rd21002, %rd28439;
	setp.le.u64 	%p6019, %rd21003, %rd7183;
	@%p6019 bra 	$L__BB0_2923;
	add.s64 	%rd28440, %rd28440, 1;
	setp.eq.s64 	%p6020, %rd28440, 0;
	selp.u64 	%rd21004, 1, 0, %p6020;
	add.s64 	%rd28441, %rd28441, %rd21004;
$L__BB0_2923:
	mov.b64 	%rd21005, 977;
	mul.hi.u64 	%rd21006, %rd7169, %rd21005;
	mad.lo.s64 	%rd28456, %rd7169, 977, %rd7183;
	setp.lt.u64 	%p6021, %rd28456, %rd7183;
	selp.u64 	%rd21007, 1, 0, %p6021;
	add.s64 	%rd21008, %rd21006, %rd21007;
	add.s64 	%rd21009, %rd21008, %rd28440;
	max.u64 	%rd21010, %rd21008, %rd28440;
	setp.gt.u64 	%p6022, %rd21010, %rd21009;
	selp.u64 	%rd21011, 1, 0, %p6022;
	add.s64 	%rd21012, %rd28441, %rd21011;
	mul.hi.u64 	%rd21013, %rd7170, %rd21005;
	mad.lo.s64 	%rd28457, %rd7170, 977, %rd21009;
	setp.lt.u64 	%p6023, %rd28457, %rd21009;
	selp.u64 	%rd21014, 1, 0, %p6023;
	add.s64 	%rd21015, %rd21012, %rd21013;
	add.s64 	%rd7190, %rd21015, %rd21014;
	setp.eq.s64 	%p6024, %rd7190, 0;
	@%p6024 bra 	$L__BB0_2928;
	shl.b64 	%rd21016, %rd7190, 32;
	shr.u64 	%rd21017, %rd7190, 32;
	add.s64 	%rd7194, %rd28446, %rd21016;
	setp.lt.u64 	%p6025, %rd7194, %rd28446;
	selp.u64 	%rd21018, 1, 0, %p6025;
	add.s64 	%rd21019, %rd21017, %rd21018;
	add.s64 	%rd7195, %rd21019, %rd28455;
	max.u64 	%rd21020, %rd21019, %rd28455;
	setp.le.u64 	%p6026, %rd21020, %rd7195;
	@%p6026 bra 	$L__BB0_2926;
	add.s64 	%rd28456, %rd28456, 1;
	setp.eq.s64 	%p6027, %rd28456, 0;
	selp.u64 	%rd21021, 1, 0, %p6027;
	add.s64 	%rd28457, %rd28457, %rd21021;
$L__BB0_2926:
	mov.b64 	%rd21022, 977;
	mul.hi.u64 	%rd21023, %rd7190, %rd21022;
	mad.lo.s64 	%rd28446, %rd7190, 977, %rd7194;
	setp.lt.u64 	%p6028, %rd28446, %rd7194;
	selp.u64 	%rd21024, 1, 0, %p6028;
	add.s64 	%rd21025, %rd21023, %rd21024;
	add.s64 	%rd28455, %rd21025, %rd7195;
	max.u64 	%rd21026, %rd21025, %rd7195;
	setp.le.u64 	%p6029, %rd21026, %rd28455;
	@%p6029 bra 	$L__BB0_2928;
	add.s64 	%rd28456, %rd28456, 1;
	setp.eq.s64 	%p6030, %rd28456, 0;
	selp.u64 	%rd21027, 1, 0, %p6030;
	add.s64 	%rd28457, %rd28457, %rd21027;
$L__BB0_2928:
	setp.gt.u64 	%p6031, %rd28457, %rd4046;
	@%p6031 bra 	$L__BB0_2934;
	setp.lt.u64 	%p6032, %rd28457, %rd4046;
	mov.u64 	%rd28450, %rd28446;
	@%p6032 bra 	$L__BB0_2935;
	setp.gt.u64 	%p6033, %rd28456, %rd4047;
	@%p6033 bra 	$L__BB0_2934;
	setp.lt.u64 	%p6034, %rd28456, %rd4047;
	mov.u64 	%rd28450, %rd28446;
	@%p6034 bra 	$L__BB0_2935;
	setp.gt.u64 	%p6035, %rd28455, %rd4048;
	@%p6035 bra 	$L__BB0_2934;
	setp.lt.u64 	%p6036, %rd28455, %rd4048;
	setp.lt.u64 	%p6037, %rd28446, %rd4049;
	or.pred  	%p6038, %p6036, %p6037;
	mov.u64 	%rd28450, %rd28446;
	@%p6038 bra 	$L__BB0_2935;
$L__BB0_2934:
	sub.s64 	%rd28450, %rd28446, %rd4049;
	setp.lt.u64 	%p6039, %rd28446, %rd4049;
	selp.u64 	%rd21028, 1, 0, %p6039;
	sub.s64 	%rd21029, %rd28455, %rd4048;
	setp.lt.u64 	%p6040, %rd28455, %rd4048;
	selp.s64 	%rd21030, -1, 0, %p6039;
	add.s64 	%rd28455, %rd21029, %rd21030;
	setp.lt.u64 	%p6041, %rd21029, %rd21028;
	or.pred  	%p6042, %p6040, %p6041;
	selp.u64 	%rd21031, 1, 0, %p6042;
	sub.s64 	%rd21032, %rd28456, %rd4047;
	setp.lt.u64 	%p6043, %rd28456, %rd4047;
	selp.s64 	%rd21033, -1, 0, %p6042;
	add.s64 	%rd28456, %rd21032, %rd21033;
	setp.lt.u64 	%p6044, %rd21032, %rd21031;
	or.pred  	%p6045, %p6043, %p6044;
	selp.s64 	%rd21034, -1, 0, %p6045;
	sub.s64 	%rd21035, %rd28457, %rd4046;
	add.s64 	%rd28457, %rd21035, %rd21034;
$L__BB0_2935:
	setp.gt.u64 	%p6046, %rd28457, %rd4046;
	@%p6046 bra 	$L__BB0_2944;
	bra.uni 	$L__BB0_2945;
$L__BB0_2936:
	add.s64 	%rd28434, %rd28434, 1;
	setp.ne.s64 	%p6006, %rd28434, 0;
	@%p6006 bra 	$L__BB0_2918;
	add.s64 	%rd28435, %rd28435, 1;
	setp.eq.s64 	%p6007, %rd28435, 0;
	selp.u64 	%rd28436, 1, 0, %p6007;
	mov.b64 	%rd28434, 0;
	bra.uni 	$L__BB0_2918;
$L__BB0_2938:
	add.s64 	%rd28439, %rd28439, 1;
	setp.ne.s64 	%p6016, %rd28439, 0;
	@%p6016 bra 	$L__BB0_2921;
	add.s64 	%rd28440, %rd28440, 1;
	setp.eq.s64 	%p6017, %rd28440, 0;
	selp.u64 	%rd20998, 1, 0, %p6017;
	add.s64 	%rd28441, %rd28441, %rd20998;
	mov.b64 	%rd28439, 0;
	bra.uni 	$L__BB0_2921;
$L__BB0_2940:
	setp.gt.u64 	%p6048, %rd28456, %rd4047;
	@%p6048 bra 	$L__BB0_2944;
	setp.lt.u64 	%p6049, %rd28456, %rd4047;
	mov.u64 	%rd28454, %rd28450;
	@%p6049 bra 	$L__BB0_2946;
	setp.gt.u64 	%p6050, %rd28455, %rd4048;
	@%p6050 bra 	$L__BB0_2944;
	setp.lt.u64 	%p6051, %rd28455, %rd4048;
	setp.lt.u64 	%p6052, %rd28450, %rd4049;
	or.pred  	%p6053, %p6051, %p6052;
	mov.u64 	%rd28454, %rd28450;
	@%p6053 bra 	$L__BB0_2946;
$L__BB0_2944:
	sub.s64 	%rd28454, %rd28450, %rd4049;
	setp.lt.u64 	%p6054, %rd28450, %rd4049;
	selp.u64 	%rd21036, 1, 0, %p6054;
	sub.s64 	%rd21037, %rd28455, %rd4048;
	setp.lt.u64 	%p6055, %rd28455, %rd4048;
	selp.s64 	%rd21038, -1, 0, %p6054;
	add.s64 	%rd28455, %rd21037, %rd21038;
	setp.lt.u64 	%p6056, %rd21037, %rd21036;
	or.pred  	%p6057, %p6055, %p6056;
	selp.u64 	%rd21039, 1, 0, %p6057;
	sub.s64 	%rd21040, %rd28456, %rd4047;
	setp.lt.u64 	%p6058, %rd28456, %rd4047;
	selp.s64 	%rd21041, -1, 0, %p6057;
	add.s64 	%rd28456, %rd21040, %rd21041;
	setp.lt.u64 	%p6059, %rd21040, %rd21039;
	or.pred  	%p6060, %p6058, %p6059;
	selp.s64 	%rd21042, -1, 0, %p6060;
	sub.s64 	%rd21043, %rd28457, %rd4046;
	add.s64 	%rd28457, %rd21043, %rd21042;
	bra.uni 	$L__BB0_2946;
$L__BB0_2945:
	setp.lt.u64 	%p6047, %rd28457, %rd4046;
	mov.u64 	%rd28454, %rd28450;
	@%p6047 bra 	$L__BB0_2946;
	bra.uni 	$L__BB0_2940;
$L__BB0_2946:
	add.s32 	%r4684, %r4684, 1;
	setp.ne.s32 	%p6061, %r4684, 256;
	@%p6061 bra 	$L__BB0_2854;
	ld.local.v2.u64 	{%rd28469, %rd28468}, [%rd88];
	ld.local.v2.u64 	{%rd28467, %rd28466}, [%rd88+16];
	mov.b32 	%r4693, 15;
	mov.u64 	%rd28558, %rd28553;
	mov.u64 	%rd28559, %rd28552;
	mov.u64 	%rd28560, %rd28551;
	mov.u64 	%rd28561, %rd28550;
$L__BB0_2948:
	setp.eq.s32 	%p6062, %r4693, 0;
	@%p6062 bra 	$L__BB0_3040;
	add.s32 	%r1834, %r4693, -1;
	mul.wide.u32 	%rd21045, %r1834, 32;
	add.s64 	%rd21046, %rd87, %rd21045;
	mov.b64 	%rd28475, 0;
	st.local.v2.u64 	[%rd26+32], {%rd28475, %rd28475};
	st.local.v2.u64 	[%rd26+48], {%rd28475, %rd28475};
	ld.local.v2.u64 	{%rd7244, %rd7245}, [%rd21046];
	mul.lo.s64 	%rd7246, %rd7244, %rd28550;
	mul.hi.u64 	%rd21047, %rd28550, %rd7244;
	mul.lo.s64 	%rd21048, %rd7245, %rd28550;
	mul.hi.u64 	%rd21049, %rd28550, %rd7245;
	add.s64 	%rd28478, %rd21048, %rd21047;
	setp.lt.u64 	%p6063, %rd28478, %rd21048;
	selp.u64 	%rd21050, 1, 0, %p6063;
	st.local.v2.u64 	[%rd26], {%rd7246, %rd28478};
	add.s64 	%rd21051, %rd21049, %rd21050;
	ld.local.v2.u64 	{%rd7248, %rd7249}, [%rd21046+16];
	mul.lo.s64 	%rd21052, %rd7248, %rd28550;
	mul.hi.u64 	%rd21053, %rd28550, %rd7248;
	add.s64 	%rd28477, %rd21052, %rd21051;
	setp.lt.u64 	%p6064, %rd28477, %rd21052;
	selp.u64 	%rd21054, 1, 0, %p6064;
	add.s64 	%rd21055, %rd21053, %rd21054;
	mul.lo.s64 	%rd21056, %rd7249, %rd28550;
	mul.hi.u64 	%rd21057, %rd28550, %rd7249;
	add.s64 	%rd28476, %rd21056, %rd21055;
	setp.lt.u64 	%p6065, %rd28476, %rd21056;
	selp.u64 	%rd21058, 1, 0, %p6065;
	st.local.v2.u64 	[%rd26+16], {%rd28477, %rd28476};
	add.s64 	%rd28474, %rd21057, %rd21058;
	setp.eq.s64 	%p6066, %rd28474, 0;
	@%p6066 bra 	$L__BB0_2953;
	mov.b32 	%r4694, 4;
$L__BB0_2951:
	mul.wide.u32 	%rd21060, %r4694, 8;
	add.s64 	%rd21061, %rd26, %rd21060;
	ld.local.u64 	%rd21062, [%rd21061];
	add.s64 	%rd21063, %rd21062, %rd28474;
	setp.lt.u64 	%p6067, %rd21063, %rd21062;
	st.local.u64 	[%rd21061], %rd21063;
	add.s32 	%r4694, %r4694, 1;
	mov.b64 	%rd28474, 1;
	@%p6067 bra 	$L__BB0_2951;
	ld.local.u64 	%rd28478, [%rd26+8];
	ld.local.v2.u64 	{%rd28477, %rd28476}, [%rd26+16];
	ld.local.u64 	%rd28475, [%rd26+32];
$L__BB0_2953:
	mul.hi.u64 	%rd21064, %rd28551, %rd7244;
	mad.lo.s64 	%rd21065, %rd7244, %rd28551, %rd28478;
	setp.lt.u64 	%p6068, %rd21065, %rd28478;
	selp.u64 	%rd21066, 1, 0, %p6068;
	st.local.u64 	[%rd26+8], %rd21065;
	add.s64 	%rd21067, %rd21064, %rd21066;
	mul.hi.u64 	%rd21068, %rd28551, %rd7245;
	mad.lo.s64 	%rd21069, %rd7245, %rd28551, %rd28477;
	setp.lt.u64 	%p6069, %rd21069, %rd28477;
	selp.u64 	%rd21070, 1, 0, %p6069;
	add.s64 	%rd28482, %rd21069, %rd21067;
	setp.lt.u64 	%p6070, %rd28482, %rd21069;
	selp.u64 	%rd21071, 1, 0, %p6070;
	add.s64 	%rd21072, %rd21068, %rd21070;
	add.s64 	%rd21073, %rd21072, %rd21071;
	mul.hi.u64 	%rd21074, %rd28551, %rd7248;
	mad.lo.s64 	%rd21075, %rd7248, %rd28551, %rd28476;
	setp.lt.u64 	%p6071, %rd21075, %rd28476;
	selp.u64 	%rd21076, 1, 0, %p6071;
	add.s64 	%rd28481, %rd21075, %rd21073;
	setp.lt.u64 	%p6072, %rd28481, %rd21075;
	selp.u64 	%rd21077, 1, 0, %p6072;
	st.local.v2.u64 	[%rd26+16], {%rd28482, %rd28481};
	add.s64 	%rd21078, %rd21074, %rd21076;
	add.s64 	%rd21079, %rd21078, %rd21077;
	mul.hi.u64 	%rd21080, %rd28551, %rd7249;
	mad.lo.s64 	%rd21081, %rd7249, %rd28551, %rd28475;
	setp.lt.u64 	%p6073, %rd21081, %rd28475;
	selp.u64 	%rd21082, 1, 0, %p6073;
	add.s64 	%rd28480, %rd21081, %rd21079;
	setp.lt.u64 	%p6074, %rd28480, %rd21081;
	selp.u64 	%rd21083, 1, 0, %p6074;
	st.local.u64 	[%rd26+32], %rd28480;
	add.s64 	%rd21084, %rd21080, %rd21082;
	add.s64 	%rd28479, %rd21084, %rd21083;
	setp.eq.s64 	%p6075, %rd28479, 0;
	@%p6075 bra 	$L__BB0_2957;
	mov.b32 	%r4695, 5;
$L__BB0_2955:
	mul.wide.u32 	%rd21086, %r4695, 8;
	add.s64 	%rd21087, %rd26, %rd21086;
	ld.local.u64 	%rd21088, [%rd21087];
	add.s64 	%rd21089, %rd21088, %rd28479;
	setp.lt.u64 	%p6076, %rd21089, %rd21088;
	st.local.u64 	[%rd21087], %rd21089;
	add.s32 	%r4695, %r4695, 1;
	mov.b64 	%rd28479, 1;
	@%p6076 bra 	$L__BB0_2955;
	ld.local.v2.u64 	{%rd28482, %rd28481}, [%rd26+16];
	ld.local.u64 	%rd28480, [%rd26+32];
$L__BB0_2957:
	mul.hi.u64 	%rd21090, %rd28552, %rd7244;
	mad.lo.s64 	%rd21091, %rd7244, %rd28552, %rd28482;
	setp.lt.u64 	%p6077, %rd21091, %rd28482;
	selp.u64 	%rd21092, 1, 0, %p6077;
	add.s64 	%rd21093, %rd21090, %rd21092;
	mul.hi.u64 	%rd21094, %rd28552, %rd7245;
	mad.lo.s64 	%rd21095, %rd7245, %rd28552, %rd28481;
	setp.lt.u64 	%p6078, %rd21095, %rd28481;
	selp.u64 	%rd21096, 1, 0, %p6078;
	add.s64 	%rd28486, %rd21095, %rd21093;
	setp.lt.u64 	%p6079, %rd28486, %rd21095;
	selp.u64 	%rd21097, 1, 0, %p6079;
	st.local.v2.u64 	[%rd26+16], {%rd21091, %rd28486};
	add.s64 	%rd21098, %rd21094, %rd21096;
	add.s64 	%rd21099, %rd21098, %rd21097;
	mul.hi.u64 	%rd21100, %rd28552, %rd7248;
	mad.lo.s64 	%rd21101, %rd7248, %rd28552, %rd28480;
	setp.lt.u64 	%p6080, %rd21101, %rd28480;
	selp.u64 	%rd21102, 1, 0, %p6080;
	add.s64 	%rd28485, %rd21101, %rd21099;
	setp.lt.u64 	%p6081, %rd28485, %rd21101;
	selp.u64 	%rd21103, 1, 0, %p6081;
	add.s64 	%rd21104, %rd21100, %rd21102;
	add.s64 	%rd21105, %rd21104, %rd21103;
	mul.hi.u64 	%rd21106, %rd28552, %rd7249;
	ld.local.u64 	%rd21107, [%rd26+40];
	mad.lo.s64 	%rd21108, %rd7249, %rd28552, %rd21107;
	setp.lt.u64 	%p6082, %rd21108, %rd21107;
	selp.u64 	%rd21109, 1, 0, %p6082;
	add.s64 	%rd28484, %rd21108, %rd21105;
	setp.lt.u64 	%p6083, %rd28484, %rd21108;
	selp.u64 	%rd21110, 1, 0, %p6083;
	st.local.v2.u64 	[%rd26+32], {%rd28485, %rd28484};
	add.s64 	%rd21111, %rd21106, %rd21109;
	add.s64 	%rd28483, %rd21111, %rd21110;
	setp.eq.s64 	%p6084, %rd28483, 0;
	@%p6084 bra 	$L__BB0_2961;
	mov.b32 	%r4696, 6;
$L__BB0_2959:
	mul.wide.u32 	%rd21113, %r4696, 8;
	add.s64 	%rd21114, %rd26, %rd21113;
	ld.local.u64 	%rd21115, [%rd21114];
	add.s64 	%rd21116, %rd21115, %rd28483;
	setp.lt.u64 	%p6085, %rd21116, %rd21115;
	st.local.u64 	[%rd21114], %rd21116;
	add.s32 	%r4696, %r4696, 1;
	mov.b64 	%rd28483, 1;
	@%p6085 bra 	$L__BB0_2959;
	ld.local.u64 	%rd28486, [%rd26+24];
	ld.local.v2.u64 	{%rd28485, %rd28484}, [%rd26+32];
$L__BB0_2961:
	mul.hi.u64 	%rd21117, %rd28553, %rd7244;
	mad.lo.s64 	%rd28491, %rd7244, %rd28553, %rd28486;
	setp.lt.u64 	%p6086, %rd28491, %rd28486;
	selp.u64 	%rd21118, 1, 0, %p6086;
	st.local.u64 	[%rd26+24], %rd28491;
	add.s64 	%rd21119, %rd21117, %rd21118;
	mul.hi.u64 	%rd21120, %rd28553, %rd7245;
	mad.lo.s64 	%rd21121, %rd7245, %rd28553, %rd28485;
	setp.lt.u64 	%p6087, %rd21121, %rd28485;
	selp.u64 	%rd21122, 1, 0, %p6087;
	add.s64 	%rd28488, %rd21121, %rd21119;
	setp.lt.u64 	%p6088, %rd28488, %rd21121;
	selp.u64 	%rd21123, 1, 0, %p6088;
	add.s64 	%rd21124, %rd21120, %rd21122;
	add.s64 	%rd21125, %rd21124, %rd21123;
	mul.hi.u64 	%rd21126, %rd28553, %rd7248;
	mad.lo.s64 	%rd21127, %rd7248, %rd28553, %rd28484;
	setp.lt.u64 	%p6089, %rd21127, %rd28484;
	selp.u64 	%rd21128, 1, 0, %p6089;
	add.s64 	%rd21129, %rd21127, %rd21125;
	setp.lt.u64 	%p6090, %rd21129, %rd21127;
	selp.u64 	%rd21130, 1, 0, %p6090;
	st.local.v2.u64 	[%rd26+32], {%rd28488, %rd21129};
	add.s64 	%rd21131, %rd21126, %rd21128;
	add.s64 	%rd21132, %rd21131, %rd21130;
	mul.hi.u64 	%rd21133, %rd28553, %rd7249;
	ld.local.u64 	%rd21134, [%rd26+48];
	mad.lo.s64 	%rd21135, %rd7249, %rd28553, %rd21134;
	setp.lt.u64 	%p6091, %rd21135, %rd21134;
	selp.u64 	%rd21136, 1, 0, %p6091;
	add.s64 	%rd21137, %rd21135, %rd21132;
	setp.lt.u64 	%p6092, %rd21137, %rd21135;
	selp.u64 	%rd21138, 1, 0, %p6092;
	st.local.u64 	[%rd26+48], %rd21137;
	add.s64 	%rd21139, %rd21133, %rd21136;
	add.s64 	%rd28487, %rd21139, %rd21138;
	setp.eq.s64 	%p6093, %rd28487, 0;
	@%p6093 bra 	$L__BB0_2965;
	mov.b32 	%r4697, 7;
$L__BB0_2963:
	mul.wide.u32 	%rd21141, %r4697, 8;
	add.s64 	%rd21142, %rd26, %rd21141;
	ld.local.u64 	%rd21143, [%rd21142];
	add.s64 	%rd21144, %rd21143, %rd28487;
	setp.lt.u64 	%p6094, %rd21144, %rd21143;
	st.local.u64 	[%rd21142], %rd21144;
	add.s32 	%r4697, %r4697, 1;
	mov.b64 	%rd28487, 1;
	@%p6094 bra 	$L__BB0_2963;
	ld.local.u64 	%rd28491, [%rd26+24];
	ld.local.u64 	%rd28488, [%rd26+32];
$L__BB0_2965:
	ld.local.u64 	%rd21146, [%rd26+8];
	ld.local.u64 	%rd28490, [%rd26+16];
	shl.b64 	%rd21147, %rd28488, 32;
	shr.u64 	%rd21148, %rd28488, 32;
	add.s64 	%rd7293, %rd7246, %rd21147;
	setp.lt.u64 	%p6095, %rd7293, %rd7246;
	selp.u64 	%rd21149, 1, 0, %p6095;
	add.s64 	%rd21150, %rd21148, %rd21149;
	add.s64 	%rd7294, %rd21150, %rd21146;
	max.u64 	%rd21151, %rd21150, %rd21146;
	setp.gt.u64 	%p6096, %rd21151, %rd7294;
	mov.b64 	%rd28492, 0;
	@%p6096 bra 	$L__BB0_2984;
$L__BB0_2966:
	ld.local.u64 	%rd7298, [%rd26+40];
	shl.b64 	%rd21154, %rd7298, 32;
	shr.u64 	%rd21155, %rd7298, 32;
	add.s64 	%rd7299, %rd7294, %rd21154;
	setp.lt.u64 	%p6099, %rd7299, %rd7294;
	selp.u64 	%rd21156, 1, 0, %p6099;
	add.s64 	%rd21157, %rd21155, %rd21156;
	add.s64 	%rd7300, %rd21157, %rd28490;
	max.u64 	%rd21158, %rd21157, %rd28490;
	setp.le.u64 	%p6100, %rd21158, %rd7300;
	@%p6100 bra 	$L__BB0_2968;
	add.s64 	%rd28491, %rd28491, 1;
	setp.eq.s64 	%p6101, %rd28491, 0;
	selp.u64 	%rd21159, 1, 0, %p6101;
	add.s64 	%rd28492, %rd28492, %rd21159;
$L__BB0_2968:
	ld.local.v2.u64 	{%rd7305, %rd7306}, [%rd26+48];
	shl.b64 	%rd21160, %rd7305, 32;
	shr.u64 	%rd21161, %rd7305, 32;
	add.s64 	%rd28495, %rd7300, %rd21160;
	setp.lt.u64 	%p6102, %rd28495, %rd7300;
	selp.u64 	%rd21162, 1, 0, %p6102;
	add.s64 	%rd21163, %rd21161, %rd21162;
	add.s64 	%rd21164, %rd21163, %rd28491;
	max.u64 	%rd21165, %rd21163, %rd28491;
	setp.gt.u64 	%p6103, %rd21165, %rd21164;
	selp.u64 	%rd21166, 1, 0, %p6103;
	add.s64 	%rd21167, %rd28492, %rd21166;
	shl.b64 	%rd21168, %rd7306, 32;
	shr.u64 	%rd21169, %rd7306, 32;
	add.s64 	%rd28496, %rd21164, %rd21168;
	setp.lt.u64 	%p6104, %rd28496, %rd21164;
	selp.u64 	%rd21170, 1, 0, %p6104;
	add.s64 	%rd21171, %rd21167, %rd21169;
	add.s64 	%rd28497, %rd21171, %rd21170;
	mov.b64 	%rd21172, 977;
	mul.hi.u64 	%rd21173, %rd28488, %rd21172;
	mad.lo.s64 	%rd28502, %rd28488, 977, %rd7293;
	setp.lt.u64 	%p6105, %rd28502, %rd7293;
	selp.u64 	%rd21174, 1, 0, %p6105;
	add.s64 	%rd21175, %rd21173, %rd21174;
	add.s64 	%rd7311, %rd21175, %rd7299;
	max.u64 	%rd21176, %rd21175, %rd7299;
	setp.gt.u64 	%p6106, %rd21176, %rd7311;
	@%p6106 bra 	$L__BB0_2986;
$L__BB0_2969:
	mov.b64 	%rd21179, 977;
	mul.hi.u64 	%rd21180, %rd7298, %rd21179;
	mad.lo.s64 	%rd28507, %rd7298, 977, %rd7311;
	setp.lt.u64 	%p6109, %rd28507, %rd7311;
	selp.u64 	%rd21181, 1, 0, %p6109;
	add.s64 	%rd21182, %rd21180, %rd21181;
	add.s64 	%rd7319, %rd21182, %rd28495;
	max.u64 	%rd21183, %rd21182, %rd28495;
	setp.le.u64 	%p6110, %rd21183, %rd7319;
	@%p6110 bra 	$L__BB0_2971;
	add.s64 	%rd28496, %rd28496, 1;
	setp.eq.s64 	%p6111, %rd28496, 0;
	selp.u64 	%rd21184, 1, 0, %p6111;
	add.s64 	%rd28497, %rd28497, %rd21184;
$L__BB0_2971:
	mov.b64 	%rd21185, 977;
	mul.hi.u64 	%rd21186, %rd7305, %rd21185;
	mad.lo.s64 	%rd28504, %rd7305, 977, %rd7319;
	setp.lt.u64 	%p6112, %rd28504, %rd7319;
	selp.u64 	%rd21187, 1, 0, %p6112;
	add.s64 	%rd21188, %rd21186, %rd21187;
	add.s64 	%rd21189, %rd21188, %rd28496;
	max.u64 	%rd21190, %rd21188, %rd28496;
	setp.gt.u64 	%p6113, %rd21190, %rd21189;
	selp.u64 	%rd21191, 1, 0, %p6113;
	add.s64 	%rd21192, %rd28497, %rd21191;
	mul.hi.u64 	%rd21193, %rd7306, %rd21185;
	mad.lo.s64 	%rd28505, %rd7306, 977, %rd21189;
	setp.lt.u64 	%p6114, %rd28505, %rd21189;
	selp.u64 	%rd21194, 1, 0, %p6114;
	add.s64 	%rd21195, %rd21192, %rd21193;
	add.s64 	%rd7326, %rd21195, %rd21194;
	setp.eq.s64 	%p6115, %rd7326, 0;
	@%p6115 bra 	$L__BB0_2976;
	shl.b64 	%rd21196, %rd7326, 32;
	shr.u64 	%rd21197, %rd7326, 32;
	add.s64 	%rd7330, %rd28502, %rd21196;
	setp.lt.u64 	%p6116, %rd7330, %rd28502;
	selp.u64 	%rd21198, 1, 0, %p6116;
	add.s64 	%rd21199, %rd21197, %rd21198;
	add.s64 	%rd7331, %rd21199, %rd28507;
	max.u64 	%rd21200, %rd21199, %rd28507;
	setp.le.u64 	%p6117, %rd21200, %rd7331;
	@%p6117 bra 	$L__BB0_2974;
	add.s64 	%rd28504, %rd28504, 1;
	setp.eq.s64 	%p6118, %rd28504, 0;
	selp.u64 	%rd21201, 1, 0, %p6118;
	add.s64 	%rd28505, %rd28505, %rd21201;
$L__BB0_2974:
	mov.b64 	%rd21202, 977;
	mul.hi.u64 	%rd21203, %rd7326, %rd21202;
	mad.lo.s64 	%rd28502, %rd7326, 977, %rd7330;
	setp.lt.u64 	%p6119, %rd28502, %rd7330;
	selp.u64 	%rd21204, 1, 0, %p6119;
	add.s64 	%rd21205, %rd21203, %rd21204;
	add.s64 	%rd28507, %rd21205, %rd7331;
	max.u64 	%rd21206, %rd21205, %rd7331;
	setp.le.u64 	%p6120, %rd21206, %rd28507;
	@%p6120 bra 	$L__BB0_2976;
	add.s64 	%rd28504, %rd28504, 1;
	setp.eq.s64 	%p6121, %rd28504, 0;
	selp.u64 	%rd21207, 1, 0, %p6121;
	add.s64 	%rd28505, %rd28505, %rd21207;
$L__BB0_2976:
	setp.gt.u64 	%p6122, %rd28505, %rd4046;
	@%p6122 bra 	$L__BB0_2982;
	setp.lt.u64 	%p6123, %rd28505, %rd4046;
	mov.u64 	%rd28506, %rd28502;
	@%p6123 bra 	$L__BB0_2983;
	setp.gt.u64 	%p6124, %rd28504, %rd4047;
	@%p6124 bra 	$L__BB0_2982;
	setp.lt.u64 	%p6125, %rd28504, %rd4047;
	mov.u64 	%rd28506, %rd28502;
	@%p6125 bra 	$L__BB0_2983;
	setp.gt.u64 	%p6126, %rd28507, %rd4048;
	@%p6126 bra 	$L__BB0_2982;
	setp.lt.u64 	%p6127, %rd28507, %rd4048;
	setp.lt.u64 	%p6128, %rd28502, %rd4049;
	or.pred  	%p6129, %p6127, %p6128;
	mov.u64 	%rd28506, %rd28502;
	@%p6129 bra 	$L__BB0_2983;
$L__BB0_2982:
	sub.s64 	%rd28506, %rd28502, %rd4049;
	setp.lt.u64 	%p6130, %rd28502, %rd4049;
	selp.u64 	%rd21208, 1, 0, %p6130;
	sub.s64 	%rd21209, %rd28507, %rd4048;
	setp.lt.u64 	%p6131, %rd28507, %rd4048;
	selp.s64 	%rd21210, -1, 0, %p6130;
	add.s64 	%rd28507, %rd21209, %rd21210;
	setp.lt.u64 	%p6132, %rd21209, %rd21208;
	or.pred  	%p6133, %p6131, %p6132;
	selp.u64 	%rd21211, 1, 0, %p6133;
	sub.s64 	%rd21212, %rd28504, %rd4047;
	setp.lt.u64 	%p6134, %rd28504, %rd4047;
	selp.s64 	%rd21213, -1, 0, %p6133;
	add.s64 	%rd28504, %rd21212, %rd21213;
	setp.lt.u64 	%p6135, %rd21212, %rd21211;
	or.pred  	%p6136, %p6134, %p6135;
	selp.s64 	%rd21214, -1, 0, %p6136;
	sub.s64 	%rd21215, %rd28505, %rd4046;
	add.s64 	%rd28505, %rd21215, %rd21214;
$L__BB0_2983:
	setp.gt.u64 	%p6137, %rd28505, %rd4046;
	@%p6137 bra 	$L__BB0_2992;
	bra.uni 	$L__BB0_2993;
$L__BB0_2984:
	add.s64 	%rd28490, %rd28490, 1;
	setp.ne.s64 	%p6097, %rd28490, 0;
	@%p6097 bra 	$L__BB0_2966;
	add.s64 	%rd28491, %rd28491, 1;
	setp.eq.s64 	%p6098, %rd28491, 0;
	selp.u64 	%rd28492, 1, 0, %p6098;
	mov.b64 	%rd28490, 0;
	bra.uni 	$L__BB0_2966;
$L__BB0_2986:
	add.s64 	%rd28495, %rd28495, 1;
	setp.ne.s64 	%p6107, %rd28495, 0;
	@%p6107 bra 	$L__BB0_2969;
	add.s64 	%rd28496, %rd28496, 1;
	setp.eq.s64 	%p6108, %rd28496, 0;
	selp.u64 	%rd21178, 1, 0, %p6108;
	add.s64 	%rd28497, %rd28497, %rd21178;
	mov.b64 	%rd28495, 0;
	bra.uni 	$L__BB0_2969;
$L__BB0_2988:
	setp.gt.u64 	%p6139, %rd28504, %rd4047;
	@%p6139 bra 	$L__BB0_2992;
	setp.lt.u64 	%p6140, %rd28504, %rd4047;
	mov.u64 	%rd28510, %rd28506;
	@%p6140 bra 	$L__BB0_2994;
	setp.gt.u64 	%p6141, %rd28507, %rd4048;
	@%p6141 bra 	$L__BB0_2992;
	setp.lt.u64 	%p6142, %rd28507, %rd4048;
	setp.lt.u64 	%p6143, %rd28506, %rd4049;
	or.pred  	%p6144, %p6142, %p6143;
	mov.u64 	%rd28510, %rd28506;
	@%p6144 bra 	$L__BB0_2994;
$L__BB0_2992:
	sub.s64 	%rd28510, %rd28506, %rd4049;
	setp.lt.u64 	%p6145, %rd28506, %rd4049;
	selp.u64 	%rd21216, 1, 0, %p6145;
	sub.s64 	%rd21217, %rd28507, %rd4048;
	setp.lt.u64 	%p6146, %rd28507, %rd4048;
	selp.s64 	%rd21218, -1, 0, %p6145;
	add.s64 	%rd28507, %rd21217, %rd21218;
	setp.lt.u64 	%p6147, %rd21217, %rd21216;
	or.pred  	%p6148, %p6146, %p6147;
	selp.u64 	%rd21219, 1, 0, %p6148;
	sub.s64 	%rd21220, %rd28504, %rd4047;
	setp.lt.u64 	%p6149, %rd28504, %rd4047;
	selp.s64 	%rd21221, -1, 0, %p6148;
	add.s64 	%rd28504, %rd21220, %rd21221;
	setp.lt.u64 	%p6150, %rd21220, %rd21219;
	or.pred  	%p6151, %p6149, %p6150;
	selp.s64 	%rd21222, -1, 0, %p6151;
	sub.s64 	%rd21223, %rd28505, %rd4046;
	add.s64 	%rd28505, %rd21223, %rd21222;
	bra.uni 	$L__BB0_2994;
$L__BB0_2993:
	setp.lt.u64 	%p6138, %rd28505, %rd4046;
	mov.u64 	%rd28510, %rd28506;
	@%p6138 bra 	$L__BB0_2994;
	bra.uni 	$L__BB0_2988;
$L__BB0_2994:
	mul.wide.u32 	%rd21225, %r4693, 32;
	add.s64 	%rd21226, %rd88, %rd21225;
	st.local.v2.u64 	[%rd21226], {%rd28510, %rd28507};
	st.local.v2.u64 	[%rd21226+16], {%rd28504, %rd28505};
	add.s64 	%rd21227, %rd86, %rd21225;
	mov.b64 	%rd28515, 0;
	st.local.v2.u64 	[%rd25+32], {%rd28515, %rd28515};
	st.local.v2.u64 	[%rd25+48], {%rd28515, %rd28515};
	ld.local.v2.u64 	{%rd7360, %rd7361}, [%rd21227];
	mul.lo.s64 	%rd7362, %rd7360, %rd28550;
	mul.hi.u64 	%rd21228, %rd28550, %rd7360;
	mul.lo.s64 	%rd21229, %rd7361, %rd28550;
	mul.hi.u64 	%rd21230, %rd28550, %rd7361;
	add.s64 	%rd28518, %rd21229, %rd21228;
	setp.lt.u64 	%p6152, %rd28518, %rd21229;
	selp.u64 	%rd21231, 1, 0, %p6152;
	st.local.v2.u64 	[%rd25], {%rd7362, %rd28518};
	add.s64 	%rd21232, %rd21230, %rd21231;
	ld.local.v2.u64 	{%rd7364, %rd7365}, [%rd21227+16];
	mul.lo.s64 	%rd21233, %rd7364, %rd28550;
	mul.hi.u64 	%rd21234, %rd28550, %rd7364;
	add.s64 	%rd28517, %rd21233, %rd21232;
	setp.lt.u64 	%p6153, %rd28517, %rd21233;
	selp.u64 	%rd21235, 1, 0, %p6153;
	add.s64 	%rd21236, %rd21234, %rd21235;
	mul.lo.s64 	%rd21237, %rd7365, %rd28550;
	mul.hi.u64 	%rd21238, %rd28550, %rd7365;
	add.s64 	%rd28516, %rd21237, %rd21236;
	setp.lt.u64 	%p6154, %rd28516, %rd21237;
	selp.u64 	%rd21239, 1, 0, %p6154;
	st.local.v2.u64 	[%rd25+16], {%rd28517, %rd28516};
	add.s64 	%rd28514, %rd21238, %rd21239;
	setp.eq.s64 	%p6155, %rd28514, 0;
	@%p6155 bra 	$L__BB0_2998;
	mov.b32 	%r4698, 4;
$L__BB0_2996:
	mul.wide.u32 	%rd21241, %r4698, 8;
	add.s64 	%rd21242, %rd25, %rd21241;
	ld.local.u64 	%rd21243, [%rd21242];
	add.s64 	%rd21244, %rd21243, %rd28514;
	setp.lt.u64 	%p6156, %rd21244, %rd21243;
	st.local.u64 	[%rd21242], %rd21244;
	add.s32 	%r4698, %r4698, 1;
	mov.b64 	%rd28514, 1;
	@%p6156 bra 	$L__BB0_2996;
	ld.local.u64 	%rd28518, [%rd25+8];
	ld.local.v2.u64 	{%rd28517, %rd28516}, [%rd25+16];
	ld.local.u64 	%rd28515, [%rd25+32];
$L__BB0_2998:
	mul.hi.u64 	%rd21245, %rd28551, %rd7360;
	mad.lo.s64 	%rd21246, %rd7360, %rd28551, %rd28518;
	setp.lt.u64 	%p6157, %rd21246, %rd28518;
	selp.u64 	%rd21247, 1, 0, %p6157;
	st.local.u64 	[%rd25+8], %rd21246;
	add.s64 	%rd21248, %rd21245, %rd21247;
	mul.hi.u64 	%rd21249, %rd28551, %rd7361;
	mad.lo.s64 	%rd21250, %rd7361, %rd28551, %rd28517;
	setp.lt.u64 	%p6158, %rd21250, %rd28517;
	selp.u64 	%rd21251, 1, 0, %p6158;
	add.s64 	%rd28522, %rd21250, %rd21248;
	setp.lt.u64 	%p6159, %rd28522, %rd21250;
	selp.u64 	%rd21252, 1, 0, %p6159;
	add.s64 	%rd21253, %rd21249, %rd21251;
	add.s64 	%rd21254, %rd21253, %rd21252;
	mul.hi.u64 	%rd21255, %rd28551, %rd7364;
	mad.lo.s64 	%rd21256, %rd7364, %rd28551, %rd28516;
	setp.lt.u64 	%p6160, %rd21256, %rd28516;
	selp.u64 	%rd21257, 1, 0, %p6160;
	add.s64 	%rd28521, %rd21256, %rd21254;
	setp.lt.u64 	%p6161, %rd28521, %rd21256;
	selp.u64 	%rd21258, 1, 0, %p6161;
	st.local.v2.u64 	[%rd25+16], {%rd28522, %rd28521};
	add.s64 	%rd21259, %rd21255, %rd21257;
	add.s64 	%rd21260, %rd21259, %rd21258;
	mul.hi.u64 	%rd21261, %rd28551, %rd7365;
	mad.lo.s64 	%rd21262, %rd7365, %rd28551, %rd28515;
	setp.lt.u64 	%p6162, %rd21262, %rd28515;
	selp.u64 	%rd21263, 1, 0, %p6162;
	add.s64 	%rd28520, %rd21262, %rd21260;
	setp.lt.u64 	%p6163, %rd28520, %rd21262;
	selp.u64 	%rd21264, 1, 0, %p6163;
	st.local.u64 	[%rd25+32], %rd28520;
	add.s64 	%rd21265, %rd21261, %rd21263;
	add.s64 	%rd28519, %rd21265, %rd21264;
	setp.eq.s64 	%p6164, %rd28519, 0;
	@%p6164 bra 	$L__BB0_3002;
	mov.b32 	%r4699, 5;
$L__BB0_3000:
	mul.wide.u32 	%rd21267, %r4699, 8;
	add.s64 	%rd21268, %rd25, %rd21267;
	ld.local.u64 	%rd21269, [%rd21268];
	add.s64 	%rd21270, %rd21269, %rd28519;
	setp.lt.u64 	%p6165, %rd21270, %rd21269;
	st.local.u64 	[%rd21268], %rd21270;
	add.s32 	%r4699, %r4699, 1;
	mov.b64 	%rd28519, 1;
	@%p6165 bra 	$L__BB0_3000;
	ld.local.v2.u64 	{%rd28522, %rd28521}, [%rd25+16];
	ld.local.u64 	%rd28520, [%rd25+32];
$L__BB0_3002:
	mul.hi.u64 	%rd21271, %rd28552, %rd7360;
	mad.lo.s64 	%rd21272, %rd7360, %rd28552, %rd28522;
	setp.lt.u64 	%p6166, %rd21272, %rd28522;
	selp.u64 	%rd21273, 1, 0, %p6166;
	add.s64 	%rd21274, %rd21271, %rd21273;
	mul.hi.u64 	%rd21275, %rd28552, %rd7361;
	mad.lo.s64 	%rd21276, %rd7361, %rd28552, %rd28521;
	setp.lt.u64 	%p6167, %rd21276, %rd28521;
	selp.u64 	%rd21277, 1, 0, %p6167;
	add.s64 	%rd28526, %rd21276, %rd21274;
	setp.lt.u64 	%p6168, %rd28526, %rd21276;
	selp.u64 	%rd21278, 1, 0, %p6168;
	st.local.v2.u64 	[%rd25+16], {%rd21272, %rd28526};
	add.s64 	%rd21279, %rd21275, %rd21277;
	add.s64 	%rd21280, %rd21279, %rd21278;
	mul.hi.u64 	%rd21281, %rd28552, %rd7364;
	mad.lo.s64 	%rd21282, %rd7364, %rd28552, %rd28520;
	setp.lt.u64 	%p6169, %rd21282, %rd28520;
	selp.u64 	%rd21283, 1, 0, %p6169;
	add.s64 	%rd28525, %rd21282, %rd21280;
	setp.lt.u64 	%p6170, %rd28525, %rd21282;
	selp.u64 	%rd21284, 1, 0, %p6170;
	add.s64 	%rd21285, %rd21281, %rd21283;
	add.s64 	%rd21286, %rd21285, %rd21284;
	mul.hi.u64 	%rd21287, %rd28552, %rd7365;
	ld.local.u64 	%rd21288, [%rd25+40];
	mad.lo.s64 	%rd21289, %rd7365, %rd28552, %rd21288;
	setp.lt.u64 	%p6171, %rd21289, %rd21288;
	selp.u64 	%rd21290, 1, 0, %p6171;
	add.s64 	%rd28524, %rd21289, %rd21286;
	setp.lt.u64 	%p6172, %rd28524, %rd21289;
	selp.u64 	%rd21291, 1, 0, %p6172;
	st.local.v2.u64 	[%rd25+32], {%rd28525, %rd28524};
	add.s64 	%rd21292, %rd21287, %rd21290;
	add.s64 	%rd28523, %rd21292, %rd21291;
	setp.eq.s64 	%p6173, %rd28523, 0;
	@%p6173 bra 	$L__BB0_3006;
	mov.b32 	%r4700, 6;
$L__BB0_3004:
	mul.wide.u32 	%rd21294, %r4700, 8;
	add.s64 	%rd21295, %rd25, %rd21294;
	ld.local.u64 	%rd21296, [%rd21295];
	add.s64 	%rd21297, %rd21296, %rd28523;
	setp.lt.u64 	%p6174, %rd21297, %rd21296;
	st.local.u64 	[%rd21295], %rd21297;
	add.s32 	%r4700, %r4700, 1;
	mov.b64 	%rd28523, 1;
	@%p6174 bra 	$L__BB0_3004;
	ld.local.u64 	%rd28526, [%rd25+24];
	ld.local.v2.u64 	{%rd28525, %rd28524}, [%rd25+32];
$L__BB0_3006:
	mul.hi.u64 	%rd21298, %rd28553, %rd7360;
	mad.lo.s64 	%rd28531, %rd7360, %rd28553, %rd28526;
	setp.lt.u64 	%p6175, %rd28531, %rd28526;
	selp.u64 	%rd21299, 1, 0, %p6175;
	st.local.u64 	[%rd25+24], %rd28531;
	add.s64 	%rd21300, %rd21298, %rd21299;
	mul.hi.u64 	%rd21301, %rd28553, %rd7361;
	mad.lo.s64 	%rd21302, %rd7361, %rd28553, %rd28525;
	setp.lt.u64 	%p6176, %rd21302, %rd28525;
	selp.u64 	%rd21303, 1, 0, %p6176;
	add.s64 	%rd28528, %rd21302, %rd21300;
	setp.lt.u64 	%p6177, %rd28528, %rd21302;
	selp.u64 	%rd21304, 1, 0, %p6177;
	add.s64 	%rd21305, %rd21301, %rd21303;
	add.s64 	%rd21306, %rd21305, %rd21304;
	mul.hi.u64 	%rd21307, %rd28553, %rd7364;
	mad.lo.s64 	%rd21308, %rd7364, %rd28553, %rd28524;
	setp.lt.u64 	%p6178, %rd21308, %rd28524;
	selp.u64 	%rd21309, 1, 0, %p6178;
	add.s64 	%rd21310, %rd21308, %rd21306;
	setp.lt.u64 	%p6179, %rd21310, %rd21308;
	selp.u64 	%rd21311, 1, 0, %p6179;
	st.local.v2.u64 	[%rd25+32], {%rd28528, %rd21310};
	add.s64 	%rd21312, %rd21307, %rd21309;
	add.s64 	%rd21313, %rd21312, %rd21311;
	mul.hi.u64 	%rd21314, %rd28553, %rd7365;
	ld.local.u64 	%rd21315, [%rd25+48];
	mad.lo.s64 	%rd21316, %rd7365, %rd28553, %rd21315;
	setp.lt.u64 	%p6180, %rd21316, %rd21315;
	selp.u64 	%rd21317, 1, 0, %p6180;
	add.s64 	%rd21318, %rd21316, %rd21313;
	setp.lt.u64 	%p6181, %rd21318, %rd21316;
	selp.u64 	%rd21319, 1, 0, %p6181;
	st.local.u64 	[%rd25+48], %rd21318;
	add.s64 	%rd21320, %rd21314, %rd21317;
	add.s64 	%rd28527, %rd21320, %rd21319;
	setp.eq.s64 	%p6182, %rd28527, 0;
	@%p6182 bra 	$L__BB0_3010;
	mov.b32 	%r4701, 7;
$L__BB0_3008:
	mul.wide.u32 	%rd21322, %r4701, 8;
	add.s64 	%rd21323, %rd25, %rd21322;
	ld.local.u64 	%rd21324, [%rd21323];
	add.s64 	%rd21325, %rd21324, %rd28527;
	setp.lt.u64 	%p6183, %rd21325, %rd21324;
	st.local.u64 	[%rd21323], %rd21325;
	add.s32 	%r4701, %r4701, 1;
	mov.b64 	%rd28527, 1;
	@%p6183 bra 	$L__BB0_3008;
	ld.local.u64 	%rd28531, [%rd25+24];
	ld.local.u64 	%rd28528, [%rd25+32];
$L__BB0_3010:
	ld.local.u64 	%rd21327, [%rd25+8];
	ld.local.u64 	%rd28530, [%rd25+16];
	shl.b64 	%rd21328, %rd28528, 32;
	shr.u64 	%rd21329, %rd28528, 32;
	add.s64 	%rd7409, %rd7362, %rd21328;
	setp.lt.u64 	%p6184, %rd7409, %rd7362;
	selp.u64 	%rd21330, 1, 0, %p6184;
	add.s64 	%rd21331, %rd21329, %rd21330;
	add.s64 	%rd7410, %rd21331, %rd21327;
	max.u64 	%rd21332, %rd21331, %rd21327;
	setp.gt.u64 	%p6185, %rd21332, %rd7410;
	mov.b64 	%rd28532, 0;
	@%p6185 bra 	$L__BB0_3029;
$L__BB0_3011:
	ld.local.u64 	%rd7414, [%rd25+40];
	shl.b64 	%rd21335, %rd7414, 32;
	shr.u64 	%rd21336, %rd7414, 32;
	add.s64 	%rd7415, %rd7410, %rd21335;
	setp.lt.u64 	%p6188, %rd7415, %rd7410;
	selp.u64 	%rd21337, 1, 0, %p6188;
	add.s64 	%rd21338, %rd21336, %rd21337;
	add.s64 	%rd7416, %rd21338, %rd28530;
	max.u64 	%rd21339, %rd21338, %rd28530;
	setp.le.u64 	%p6189, %rd21339, %rd7416;
	@%p6189 bra 	$L__BB0_3013;
	add.s64 	%rd28531, %rd28531, 1;
	setp.eq.s64 	%p6190, %rd28531, 0;
	selp.u64 	%rd21340, 1, 0, %p6190;
	add.s64 	%rd28532, %rd28532, %rd21340;
$L__BB0_3013:
	ld.local.v2.u64 	{%rd7421, %rd7422}, [%rd25+48];
	shl.b64 	%rd21341, %rd7421, 32;
	shr.u64 	%rd21342, %rd7421, 32;
	add.s64 	%rd28535, %rd7416, %rd21341;
	setp.lt.u64 	%p6191, %rd28535, %rd7416;
	selp.u64 	%rd21343, 1, 0, %p6191;
	add.s64 	%rd21344, %rd21342, %rd21343;
	add.s64 	%rd21345, %rd21344, %rd28531;
	max.u64 	%rd21346, %rd21344, %rd28531;
	setp.gt.u64 	%p6192, %rd21346, %rd21345;
	selp.u64 	%rd21347, 1, 0, %p6192;
	add.s64 	%rd21348, %rd28532, %rd21347;
	shl.b64 	%rd21349, %rd7422, 32;
	shr.u64 	%rd21350, %rd7422, 32;
	add.s64 	%rd28536, %rd21345, %rd21349;
	setp.lt.u64 	%p6193, %rd28536, %rd21345;
	selp.u64 	%rd21351, 1, 0, %p6193;
	add.s64 	%rd21352, %rd21348, %rd21350;
	add.s64 	%rd28537, %rd21352, %rd21351;
	mov.b64 	%rd21353, 977;
	mul.hi.u64 	%rd21354, %rd28528, %rd21353;
	mad.lo.s64 	%rd28542, %rd28528, 977, %rd7409;
	setp.lt.u64 	%p6194, %rd28542, %rd7409;
	selp.u64 	%rd21355, 1, 0, %p6194;
	add.s64 	%rd21356, %rd21354, %rd21355;
	add.s64 	%rd7427, %rd21356, %rd7415;
	max.u64 	%rd21357, %rd21356, %rd7415;
	setp.gt.u64 	%p6195, %rd21357, %rd7427;
	@%p6195 bra 	$L__BB0_3031;
$L__BB0_3014:
	mov.b64 	%rd21360, 977;
	mul.hi.u64 	%rd21361, %rd7414, %rd21360;
	mad.lo.s64 	%rd28551, %rd7414, 977, %rd7427;
	setp.lt.u64 	%p6198, %rd28551, %rd7427;
	selp.u64 	%rd21362, 1, 0, %p6198;
	add.s64 	%rd21363, %rd21361, %rd21362;
	add.s64 	%rd7435, %rd21363, %rd28535;
	max.u64 	%rd21364, %rd21363, %rd28535;
	setp.le.u64 	%p6199, %rd21364, %rd7435;
	@%p6199 bra 	$L__BB0_3016;
	add.s64 	%rd28536, %rd28536, 1;
	setp.eq.s64 	%p6200, %rd28536, 0;
	selp.u64 	%rd21365, 1, 0, %p6200;
	add.s64 	%rd28537, %rd28537, %rd21365;
$L__BB0_3016:
	mov.b64 	%rd21366, 977;
	mul.hi.u64 	%rd21367, %rd7421, %rd21366;
	mad.lo.s64 	%rd28552, %rd7421, 977, %rd7435;
	setp.lt.u64 	%p6201, %rd28552, %rd7435;
	selp.u64 	%rd21368, 1, 0, %p6201;
	add.s64 	%rd21369, %rd21367, %rd21368;
	add.s64 	%rd21370, %rd21369, %rd28536;
	max.u64 	%rd21371, %rd21369, %rd28536;
	setp.gt.u64 	%p6202, %rd21371, %rd21370;
	selp.u64 	%rd21372, 1, 0, %p6202;
	add.s64 	%rd21373, %rd28537, %rd21372;
	mul.hi.u64 	%rd21374, %rd7422, %rd21366;
	mad.lo.s64 	%rd28553, %rd7422, 977, %rd21370;
	setp.lt.u64 	%p6203, %rd28553, %rd21370;
	selp.u64 	%rd21375, 1, 0, %p6203;
	add.s64 	%rd21376, %rd21373, %rd21374;
	add.s64 	%rd7442, %rd21376, %rd21375;
	setp.eq.s64 	%p6204, %rd7442, 0;
	@%p6204 bra 	$L__BB0_3021;
	shl.b64 	%rd21377, %rd7442, 32;
	shr.u64 	%rd21378, %rd7442, 32;
	add.s64 	%rd7446, %rd28542, %rd21377;
	setp.lt.u64 	%p6205, %rd7446, %rd28542;
	selp.u64 	%rd21379, 1, 0, %p6205;
	add.s64 	%rd21380, %rd21378, %rd21379;
	add.s64 	%rd7447, %rd21380, %rd28551;
	max.u64 	%rd21381, %rd21380, %rd28551;
	setp.le.u64 	%p6206, %rd21381, %rd7447;
	@%p6206 bra 	$L__BB0_3019;
	add.s64 	%rd28552, %rd28552, 1;
	setp.eq.s64 	%p6207, %rd28552, 0;
	selp.u64 	%rd21382, 1, 0, %p6207;
	add.s64 	%rd28553, %rd28553, %rd21382;
$L__BB0_3019:
	mov.b64 	%rd21383, 977;
	mul.hi.u64 	%rd21384, %rd7442, %rd21383;
	mad.lo.s64 	%rd28542, %rd7442, 977, %rd7446;
	setp.lt.u64 	%p6208, %rd28542, %rd7446;
	selp.u64 	%rd21385, 1, 0, %p6208;
	add.s64 	%rd21386, %rd21384, %rd21385;
	add.s64 	%rd28551, %rd21386, %rd7447;
	max.u64 	%rd21387, %rd21386, %rd7447;
	setp.le.u64 	%p6209, %rd21387, %rd28551;
	@%p6209 bra 	$L__BB0_3021;
	add.s64 	%rd28552, %rd28552, 1;
	setp.eq.s64 	%p6210, %rd28552, 0;
	selp.u64 	%rd21388, 1, 0, %p6210;
	add.s64 	%rd28553, %rd28553, %rd21388;
$L__BB0_3021:
	setp.gt.u64 	%p6211, %rd28553, %rd4046;
	@%p6211 bra 	$L__BB0_3027;
	setp.lt.u64 	%p6212, %rd28553, %rd4046;
	mov.u64 	%rd28546, %rd28542;
	@%p6212 bra 	$L__BB0_3028;
	setp.gt.u64 	%p6213, %rd28552, %rd4047;
	@%p6213 bra 	$L__BB0_3027;
	setp.lt.u64 	%p6214, %rd28552, %rd4047;
	mov.u64 	%rd28546, %rd28542;
	@%p6214 bra 	$L__BB0_3028;
	setp.gt.u64 	%p6215, %rd28551, %rd4048;
	@%p6215 bra 	$L__BB0_3027;
	setp.lt.u64 	%p6216, %rd28551, %rd4048;
	setp.lt.u64 	%p6217, %rd28542, %rd4049;
	or.pred  	%p6218, %p6216, %p6217;
	mov.u64 	%rd28546, %rd28542;
	@%p6218 bra 	$L__BB0_3028;
$L__BB0_3027:
	sub.s64 	%rd28546, %rd28542, %rd4049;
	setp.lt.u64 	%p6219, %rd28542, %rd4049;
	selp.u64 	%rd21389, 1, 0, %p6219;
	sub.s64 	%rd21390, %rd28551, %rd4048;
	setp.lt.u64 	%p6220, %rd28551, %rd4048;
	selp.s64 	%rd21391, -1, 0, %p6219;
	add.s64 	%rd28551, %rd21390, %rd21391;
	setp.lt.u64 	%p6221, %rd21390, %rd21389;
	or.pred  	%p6222, %p6220, %p6221;
	selp.u64 	%rd21392, 1, 0, %p6222;
	sub.s64 	%rd21393, %rd28552, %rd4047;
	setp.lt.u64 	%p6223, %rd28552, %rd4047;
	selp.s64 	%rd21394, -1, 0, %p6222;
	add.s64 	%rd28552, %rd21393, %rd21394;
	setp.lt.u64 	%p6224, %rd21393, %rd21392;
	or.pred  	%p6225, %p6223, %p6224;
	selp.s64 	%rd21395, -1, 0, %p6225;
	sub.s64 	%rd21396, %rd28553, %rd4046;
	add.s64 	%rd28553, %rd21396, %rd21395;
$L__BB0_3028:
	setp.gt.u64 	%p6226, %rd28553, %rd4046;
	@%p6226 bra 	$L__BB0_3037;
	bra.uni 	$L__BB0_3038;
$L__BB0_3029:
	add.s64 	%rd28530, %rd28530, 1;
	setp.ne.s64 	%p6186, %rd28530, 0;
	@%p6186 bra 	$L__BB0_3011;
	add.s64 	%rd28531, %rd28531, 1;
	setp.eq.s64 	%p6187, %rd28531, 0;
	selp.u64 	%rd28532, 1, 0, %p6187;
	mov.b64 	%rd28530, 0;
	bra.uni 	$L__BB0_3011;
$L__BB0_3031:
	add.s64 	%rd28535, %rd28535, 1;
	setp.ne.s64 	%p6196, %rd28535, 0;
	@%p6196 bra 	$L__BB0_3014;
	add.s64 	%rd28536, %rd28536, 1;
	setp.eq.s64 	%p6197, %rd28536, 0;
	selp.u64 	%rd21359, 1, 0, %p6197;
	add.s64 	%rd28537, %rd28537, %rd21359;
	mov.b64 	%rd28535, 0;
	bra.uni 	$L__BB0_3014;
$L__BB0_3033:
	setp.gt.u64 	%p6228, %rd28552, %rd4047;
	@%p6228 bra 	$L__BB0_3037;
	setp.lt.u64 	%p6229, %rd28552, %rd4047;
	mov.u64 	%rd28550, %rd28546;
	@%p6229 bra 	$L__BB0_3039;
	setp.gt.u64 	%p6230, %rd28551, %rd4048;
	@%p6230 bra 	$L__BB0_3037;
	setp.lt.u64 	%p6231, %rd28551, %rd4048;
	setp.lt.u64 	%p6232, %rd28546, %rd4049;
	or.pred  	%p6233, %p6231, %p6232;
	mov.u64 	%rd28550, %rd28546;
	@%p6233 bra 	$L__BB0_3039;
$L__BB0_3037:
	sub.s64 	%rd28550, %rd28546, %rd4049;
	setp.lt.u64 	%p6234, %rd28546, %rd4049;
	selp.u64 	%rd21397, 1, 0, %p6234;
	sub.s64 	%rd21398, %rd28551, %rd4048;
	setp.lt.u64 	%p6235, %rd28551, %rd4048;
	selp.s64 	%rd21399, -1, 0, %p6234;
	add.s64 	%rd28551, %rd21398, %rd21399;
	setp.lt.u64 	%p6236, %rd21398, %rd21397;
	or.pred  	%p6237, %p6235, %p6236;
	selp.u64 	%rd21400, 1, 0, %p6237;
	sub.s64 	%rd21401, %rd28552, %rd4047;
	setp.lt.u64 	%p6238, %rd28552, %rd4047;
	selp.s64 	%rd21402, -1, 0, %p6237;
	add.s64 	%rd28552, %rd21401, %rd21402;
	setp.lt.u64 	%p6239, %rd21401, %rd21400;
	or.pred  	%p6240, %p6238, %p6239;
	selp.s64 	%rd21403, -1, 0, %p6240;
	sub.s64 	%rd21404, %rd28553, %rd4046;
	add.s64 	%rd28553, %rd21404, %rd21403;
	bra.uni 	$L__BB0_3039;
$L__BB0_3038:
	setp.lt.u64 	%p6227, %rd28553, %rd4046;
	mov.u64 	%rd28550, %rd28546;
	@%p6227 bra 	$L__BB0_3039;
	bra.uni 	$L__BB0_3033;
$L__BB0_3039:
	mov.u64 	%rd28558, %rd28466;
	mov.u64 	%rd28559, %rd28467;
	mov.u64 	%rd28560, %rd28468;
	mov.u64 	%rd28561, %rd28469;
$L__BB0_3040:
	mov.u64 	%rd28469, %rd28561;
	mov.u64 	%rd28468, %rd28560;
	mov.u64 	%rd28467, %rd28559;
	mov.u64 	%rd28466, %rd28558;
	setp.ne.s32 	%p6241, %r4693, 0;
	add.s32 	%r4693, %r4693, -1;
	mov.u64 	%rd28558, %rd28553;
	mov.u64 	%rd28559, %rd28552;
	mov.u64 	%rd28560, %rd28551;
	mov.u64 	%rd28561, %rd28550;
	@%p6241 bra 	$L__BB0_2948;
	st.local.v2.u64 	[%rd88], {%rd28469, %rd28468};
	st.local.v2.u64 	[%rd88+16], {%rd28467, %rd28466};
	mov.b32 	%r4702, 0;
	mov.u32 	%r4704, %r4702;
$L__BB0_3042:
	mov.u32 	%r477, %r4703;
	mul.wide.u32 	%rd21406, %r4704, 32;
	add.s64 	%rd21407, %rd88, %rd21406;
	mov.b64 	%rd28567, 0;
	st.local.v2.u64 	[%rd24+32], {%rd28567, %rd28567};
	st.local.v2.u64 	[%rd24+48], {%rd28567, %rd28567};
	ld.local.v2.u64 	{%rd7488, %rd7489}, [%rd21407];
	mul.lo.s64 	%rd21408, %rd7488, %rd7488;
	mul.hi.u64 	%rd21409, %rd7488, %rd7488;
	mul.lo.s64 	%rd21410, %rd7489, %rd7488;
	mul.hi.u64 	%rd21411, %rd7488, %rd7489;
	add.s64 	%rd28570, %rd21410, %rd21409;
	setp.lt.u64 	%p6242, %rd28570, %rd21410;
	selp.u64 	%rd21412, 1, 0, %p6242;
	st.local.v2.u64 	[%rd24], {%rd21408, %rd28570};
	add.s64 	%rd21413, %rd21411, %rd21412;
	ld.local.v2.u64 	{%rd7491, %rd7492}, [%rd21407+16];
	mul.lo.s64 	%rd21414, %rd7491, %rd7488;
	mul.hi.u64 	%rd21415, %rd7488, %rd7491;
	add.s64 	%rd28569, %rd21414, %rd21413;
	setp.lt.u64 	%p6243, %rd28569, %rd21414;
	selp.u64 	%rd21416, 1, 0, %p6243;
	add.s64 	%rd21417, %rd21415, %rd21416;
	mul.lo.s64 	%rd21418, %rd7492, %rd7488;
	mul.hi.u64 	%rd21419, %rd7488, %rd7492;
	add.s64 	%rd28568, %rd21418, %rd21417;
	setp.lt.u64 	%p6244, %rd28568, %rd21418;
	selp.u64 	%rd21420, 1, 0, %p6244;
	st.local.v2.u64 	[%rd24+16], {%rd28569, %rd28568};
	add.s64 	%rd28566, %rd21419, %rd21420;
	setp.eq.s64 	%p6245, %rd28566, 0;
	@%p6245 bra 	$L__BB0_3046;
	mov.b32 	%r4705, 4;
$L__BB0_3044:
	mul.wide.u32 	%rd21422, %r4705, 8;
	add.s64 	%rd21423, %rd24, %rd21422;
	ld.local.u64 	%rd21424, [%rd21423];
	add.s64 	%rd21425, %rd21424, %rd28566;
	setp.lt.u64 	%p6246, %rd21425, %rd21424;
	st.local.u64 	[%rd21423], %rd21425;
	add.s32 	%r4705, %r4705, 1;
	mov.b64 	%rd28566, 1;
	@%p6246 bra 	$L__BB0_3044;
	ld.local.u64 	%rd28570, [%rd24+8];
	ld.local.v2.u64 	{%rd28569, %rd28568}, [%rd24+16];
	ld.local.u64 	%rd28567, [%rd24+32];
$L__BB0_3046:
	mul.hi.u64 	%rd21426, %rd7489, %rd7488;
	mad.lo.s64 	%rd21427, %rd7489, %rd7488, %rd28570;
	setp.lt.u64 	%p6247, %rd21427, %rd28570;
	selp.u64 	%rd21428, 1, 0, %p6247;
	st.local.u64 	[%rd24+8], %rd21427;
	add.s64 	%rd21429, %rd21426, %rd21428;
	mul.hi.u64 	%rd21430, %rd7489, %rd7489;
	mad.lo.s64 	%rd21431, %rd7489, %rd7489, %rd28569;
	setp.lt.u64 	%p6248, %rd21431, %rd28569;
	selp.u64 	%rd21432, 1, 0, %p6248;
	add.s64 	%rd28574, %rd21431, %rd21429;
	setp.lt.u64 	%p6249, %rd28574, %rd21431;
	selp.u64 	%rd21433, 1, 0, %p6249;
	add.s64 	%rd21434, %rd21430, %rd21432;
	add.s64 	%rd21435, %rd21434, %rd21433;
	mul.hi.u64 	%rd21436, %rd7489, %rd7491;
	mad.lo.s64 	%rd21437, %rd7491, %rd7489, %rd28568;
	setp.lt.u64 	%p6250, %rd21437, %rd28568;
	selp.u64 	%rd21438, 1, 0, %p6250;
	add.s64 	%rd28573, %rd21437, %rd21435;
	setp.lt.u64 	%p6251, %rd28573, %rd21437;
	selp.u64 	%rd21439, 1, 0, %p6251;
	st.local.v2.u64 	[%rd24+16], {%rd28574, %rd28573};
	add.s64 	%rd21440, %rd21436, %rd21438;
	add.s64 	%rd21441, %rd21440, %rd21439;
	mul.hi.u64 	%rd21442, %rd7489, %rd7492;
	mad.lo.s64 	%rd21443, %rd7492, %rd7489, %rd28567;
	setp.lt.u64 	%p6252, %rd21443, %rd28567;
	selp.u64 	%rd21444, 1, 0, %p6252;
	add.s64 	%rd28572, %rd21443, %rd21441;
	setp.lt.u64 	%p6253, %rd28572, %rd21443;
	selp.u64 	%rd21445, 1, 0, %p6253;
	st.local.u64 	[%rd24+32], %rd28572;
	add.s64 	%rd21446, %rd21442, %rd21444;
	add.s64 	%rd28571, %rd21446, %rd21445;
	setp.eq.s64 	%p6254, %rd28571, 0;
	@%p6254 bra 	$L__BB0_3050;
	mov.b32 	%r4706, 5;
$L__BB0_3048:
	mul.wide.u32 	%rd21448, %r4706, 8;
	add.s64 	%rd21449, %rd24, %rd21448;
	ld.local.u64 	%rd21450, [%rd21449];
	add.s64 	%rd21451, %rd21450, %rd28571;
	setp.lt.u64 	%p6255, %rd21451, %rd21450;
	st.local.u64 	[%rd21449], %rd21451;
	add.s32 	%r4706, %r4706, 1;
	mov.b64 	%rd28571, 1;
	@%p6255 bra 	$L__BB0_3048;
	ld.local.v2.u64 	{%rd28574, %rd28573}, [%rd24+16];
	ld.local.u64 	%rd28572, [%rd24+32];
$L__BB0_3050:
	mul.hi.u64 	%rd21452, %rd7491, %rd7488;
	mad.lo.s64 	%rd21453, %rd7491, %rd7488, %rd28574;
	setp.lt.u64 	%p6256, %rd21453, %rd28574;
	selp.u64 	%rd21454, 1, 0, %p6256;
	add.s64 	%rd21455, %rd21452, %rd21454;
	mul.hi.u64 	%rd21456, %rd7491, %rd7489;
	mad.lo.s64 	%rd21457, %rd7491, %rd7489, %rd28573;
	setp.lt.u64 	%p6257, %rd21457, %rd28573;
	selp.u64 	%rd21458, 1, 0, %p6257;
	add.s64 	%rd28578, %rd21457, %rd21455;
	setp.lt.u64 	%p6258, %rd28578, %rd21457;
	selp.u64 	%rd21459, 1, 0, %p6258;
	st.local.v2.u64 	[%rd24+16], {%rd21453, %rd28578};
	add.s64 	%rd21460, %rd21456, %rd21458;
	add.s64 	%rd21461, %rd21460, %rd21459;
	mul.hi.u64 	%rd21462, %rd7491, %rd7491;
	mad.lo.s64 	%rd21463, %rd7491, %rd7491, %rd28572;
	setp.lt.u64 	%p6259, %rd21463, %rd28572;
	selp.u64 	%rd21464, 1, 0, %p6259;
	add.s64 	%rd28577, %rd21463, %rd21461;
	setp.lt.u64 	%p6260, %rd28577, %rd21463;
	selp.u64 	%rd21465, 1, 0, %p6260;
	add.s64 	%rd21466, %rd21462, %rd21464;
	add.s64 	%rd21467, %rd21466, %rd21465;
	mul.hi.u64 	%rd21468, %rd7491, %rd7492;
	ld.local.u64 	%rd21469, [%rd24+40];
	mad.lo.s64 	%rd21470, %rd7492, %rd7491, %rd21469;
	setp.lt.u64 	%p6261, %rd21470, %rd21469;
	selp.u64 	%rd21471, 1, 0, %p6261;
	add.s64 	%rd28576, %rd21470, %rd21467;
	setp.lt.u64 	%p6262, %rd28576, %rd21470;
	selp.u64 	%rd21472, 1, 0, %p6262;
	st.local.v2.u64 	[%rd24+32], {%rd28577, %rd28576};
	add.s64 	%rd21473, %rd21468, %rd21471;
	add.s64 	%rd28575, %rd21473, %rd21472;
	setp.eq.s64 	%p6263, %rd28575, 0;
	@%p6263 bra 	$L__BB0_3054;
	mov.b32 	%r4707, 6;
$L__BB0_3052:
	mul.wide.u32 	%rd21475, %r4707, 8;
	add.s64 	%rd21476, %rd24, %rd21475;
	ld.local.u64 	%rd21477, [%rd21476];
	add.s64 	%rd21478, %rd21477, %rd28575;
	setp.lt.u64 	%p6264, %rd21478, %rd21477;
	st.local.u64 	[%rd21476], %rd21478;
	add.s32 	%r4707, %r4707, 1;
	mov.b64 	%rd28575, 1;
	@%p6264 bra 	$L__BB0_3052;
	ld.local.u64 	%rd28578, [%rd24+24];
	ld.local.v2.u64 	{%rd28577, %rd28576}, [%rd24+32];
$L__BB0_3054:
	mul.hi.u64 	%rd21479, %rd7492, %rd7488;
	mad.lo.s64 	%rd28583, %rd7492, %rd7488, %rd28578;
	setp.lt.u64 	%p6265, %rd28583, %rd28578;
	selp.u64 	%rd21480, 1, 0, %p6265;
	st.local.u64 	[%rd24+24], %rd28583;
	add.s64 	%rd21481, %rd21479, %rd21480;
	mul.hi.u64 	%rd21482, %rd7492, %rd7489;
	mad.lo.s64 	%rd21483, %rd7492, %rd7489, %rd28577;
	setp.lt.u64 	%p6266, %rd21483, %rd28577;
	selp.u64 	%rd21484, 1, 0, %p6266;
	add.s64 	%rd28580, %rd21483, %rd21481;
	setp.lt.u64 	%p6267, %rd28580, %rd21483;
	selp.u64 	%rd21485, 1, 0, %p6267;
	add.s64 	%rd21486, %rd21482, %rd21484;
	add.s64 	%rd21487, %rd21486, %rd21485;
	mul.hi.u64 	%rd21488, %rd7492, %rd7491;
	mad.lo.s64 	%rd21489, %rd7492, %rd7491, %rd28576;
	setp.lt.u64 	%p6268, %rd21489, %rd28576;
	selp.u64 	%rd21490, 1, 0, %p6268;
	add.s64 	%rd21491, %rd21489, %rd21487;
	setp.lt.u64 	%p6269, %rd21491, %rd21489;
	selp.u64 	%rd21492, 1, 0, %p6269;
	st.local.v2.u64 	[%rd24+32], {%rd28580, %rd21491};
	add.s64 	%rd21493, %rd21488, %rd21490;
	add.s64 	%rd21494, %rd21493, %rd21492;
	mul.hi.u64 	%rd21495, %rd7492, %rd7492;
	ld.local.u64 	%rd21496, [%rd24+48];
	mad.lo.s64 	%rd21497, %rd7492, %rd7492, %rd21496;
	setp.lt.u64 	%p6270, %rd21497, %rd21496;
	selp.u64 	%rd21498, 1, 0, %p6270;
	add.s64 	%rd21499, %rd21497, %rd21494;
	setp.lt.u64 	%p6271, %rd21499, %rd21497;
	selp.u64 	%rd21500, 1, 0, %p6271;
	st.local.u64 	[%rd24+48], %rd21499;
	add.s64 	%rd21501, %rd21495, %rd21498;
	add.s64 	%rd28579, %rd21501, %rd21500;
	setp.eq.s64 	%p6272, %rd28579, 0;
	@%p6272 bra 	$L__BB0_3058;
	mov.b32 	%r4708, 7;
$L__BB0_3056:
	mul.wide.u32 	%rd21503, %r4708, 8;
	add.s64 	%rd21504, %rd24, %rd21503;
	ld.local.u64 	%rd21505, [%rd21504];
	add.s64 	%rd21506, %rd21505, %rd28579;
	setp.lt.u64 	%p6273, %rd21506, %rd21505;
	st.local.u64 	[%rd21504], %rd21506;
	add.s32 	%r4708, %r4708, 1;
	mov.b64 	%rd28579, 1;
	@%p6273 bra 	$L__BB0_3056;
	ld.local.u64 	%rd28583, [%rd24+24];
	ld.local.u64 	%rd28580, [%rd24+32];
$L__BB0_3058:
	ld.local.u64 	%rd21508, [%rd24+8];
	ld.local.u64 	%rd28582, [%rd24+16];
	shl.b64 	%rd21509, %rd28580, 32;
	shr.u64 	%rd21510, %rd28580, 32;
	add.s64 	%rd7536, %rd21408, %rd21509;
	setp.lt.u64 	%p6274, %rd7536, %rd21408;
	selp.u64 	%rd21512, 1, 0, %p6274;
	add.s64 	%rd21513, %rd21510, %rd21512;
	add.s64 	%rd7537, %rd21513, %rd21508;
	max.u64 	%rd21514, %rd21513, %rd21508;
	setp.gt.u64 	%p6275, %rd21514, %rd7537;
	mov.b64 	%rd28584, 0;
	@%p6275 bra 	$L__BB0_3077;
$L__BB0_3059:
	ld.local.u64 	%rd7541, [%rd24+40];
	shl.b64 	%rd21517, %rd7541, 32;
	shr.u64 	%rd21518, %rd7541, 32;
	add.s64 	%rd7542, %rd7537, %rd21517;
	setp.lt.u64 	%p6278, %rd7542, %rd7537;
	selp.u64 	%rd21519, 1, 0, %p6278;
	add.s64 	%rd21520, %rd21518, %rd21519;
	add.s64 	%rd7543, %rd21520, %rd28582;
	max.u64 	%rd21521, %rd21520, %rd28582;
	setp.le.u64 	%p6279, %rd21521, %rd7543;
	@%p6279 bra 	$L__BB0_3061;
	add.s64 	%rd28583, %rd28583, 1;
	setp.eq.s64 	%p6280, %rd28583, 0;
	selp.u64 	%rd21522, 1, 0, %p6280;
	add.s64 	%rd28584, %rd28584, %rd21522;
$L__BB0_3061:
	ld.local.v2.u64 	{%rd7548, %rd7549}, [%rd24+48];
	shl.b64 	%rd21523, %rd7548, 32;
	shr.u64 	%rd21524, %rd7548, 32;
	add.s64 	%rd28587, %rd7543, %rd21523;
	setp.lt.u64 	%p6281, %rd28587, %rd7543;
	selp.u64 	%rd21525, 1, 0, %p6281;
	add.s64 	%rd21526, %rd21524, %rd21525;
	add.s64 	%rd21527, %rd21526, %rd28583;
	max.u64 	%rd21528, %rd21526, %rd28583;
	setp.gt.u64 	%p6282, %rd21528, %rd21527;
	selp.u64 	%rd21529, 1, 0, %p6282;
	add.s64 	%rd21530, %rd28584, %rd21529;
	shl.b64 	%rd21531, %rd7549, 32;
	shr.u64 	%rd21532, %rd7549, 32;
	add.s64 	%rd28588, %rd21527, %rd21531;
	setp.lt.u64 	%p6283, %rd28588, %rd21527;
	selp.u64 	%rd21533, 1, 0, %p6283;
	add.s64 	%rd21534, %rd21530, %rd21532;
	add.s64 	%rd28589, %rd21534, %rd21533;
	mov.b64 	%rd21535, 977;
	mul.hi.u64 	%rd21536, %rd28580, %rd21535;
	mad.lo.s64 	%rd28594, %rd28580, 977, %rd7536;
	setp.lt.u64 	%p6284, %rd28594, %rd7536;
	selp.u64 	%rd21537, 1, 0, %p6284;
	add.s64 	%rd21538, %rd21536, %rd21537;
	add.s64 	%rd7554, %rd21538, %rd7542;
	max.u64 	%rd21539, %rd21538, %rd7542;
	setp.gt.u64 	%p6285, %rd21539, %rd7554;
	@%p6285 bra 	$L__BB0_3079;
$L__BB0_3062:
	mov.b64 	%rd21542, 977;
	mul.hi.u64 	%rd21543, %rd7541, %rd21542;
	mad.lo.s64 	%rd28599, %rd7541, 977, %rd7554;
	setp.lt.u64 	%p6288, %rd28599, %rd7554;
	selp.u64 	%rd21544, 1, 0, %p6288;
	add.s64 	%rd21545, %rd21543, %rd21544;
	add.s64 	%rd7562, %rd21545, %rd28587;
	max.u64 	%rd21546, %rd21545, %rd28587;
	setp.le.u64 	%p6289, %rd21546, %rd7562;
	@%p6289 bra 	$L__BB0_3064;
	add.s64 	%rd28588, %rd28588, 1;
	setp.eq.s64 	%p6290, %rd28588, 0;
	selp.u64 	%rd21547, 1, 0, %p6290;
	add.s64 	%rd28589, %rd28589, %rd21547;
$L__BB0_3064:
	mov.b64 	%rd21548, 977;
	mul.hi.u64 	%rd21549, %rd7548, %rd21548;
	mad.lo.s64 	%rd28596, %rd7548, 977, %rd7562;
	setp.lt.u64 	%p6291, %rd28596, %rd7562;
	selp.u64 	%rd21550, 1, 0, %p6291;
	add.s64 	%rd21551, %rd21549, %rd21550;
	add.s64 	%rd21552, %rd21551, %rd28588;
	max.u64 	%rd21553, %rd21551, %rd28588;
	setp.gt.u64 	%p6292, %rd21553, %rd21552;
	selp.u64 	%rd21554, 1, 0, %p6292;
	add.s64 	%rd21555, %rd28589, %rd21554;
	mul.hi.u64 	%rd21556, %rd7549, %rd21548;
	mad.lo.s64 	%rd28597, %rd7549, 977, %rd21552;
	setp.lt.u64 	%p6293, %rd28597, %rd21552;
	selp.u64 	%rd21557, 1, 0, %p6293;
	add.s64 	%rd21558, %rd21555, %rd21556;
	add.s64 	%rd7569, %rd21558, %rd21557;
	setp.eq.s64 	%p6294, %rd7569, 0;
	@%p6294 bra 	$L__BB0_3069;
	shl.b64 	%rd21559, %rd7569, 32;
	shr.u64 	%rd21560, %rd7569, 32;
	add.s64 	%rd7573, %rd28594, %rd21559;
	setp.lt.u64 	%p6295, %rd7573, %rd28594;
	selp.u64 	%rd21561, 1, 0, %p6295;
	add.s64 	%rd21562, %rd21560, %rd21561;
	add.s64 	%rd7574, %rd21562, %rd28599;
	max.u64 	%rd21563, %rd21562, %rd28599;
	setp.le.u64 	%p6296, %rd21563, %rd7574;
	@%p6296 bra 	$L__BB0_3067;
	add.s64 	%rd28596, %rd28596, 1;
	setp.eq.s64 	%p6297, %rd28596, 0;
	selp.u64 	%rd21564, 1, 0, %p6297;
	add.s64 	%rd28597, %rd28597, %rd21564;
$L__BB0_3067:
	mov.b64 	%rd21565, 977;
	mul.hi.u64 	%rd21566, %rd7569, %rd21565;
	mad.lo.s64 	%rd28594, %rd7569, 977, %rd7573;
	setp.lt.u64 	%p6298, %rd28594, %rd7573;
	selp.u64 	%rd21567, 1, 0, %p6298;
	add.s64 	%rd21568, %rd21566, %rd21567;
	add.s64 	%rd28599, %rd21568, %rd7574;
	max.u64 	%rd21569, %rd21568, %rd7574;
	setp.le.u64 	%p6299, %rd21569, %rd28599;
	@%p6299 bra 	$L__BB0_3069;
	add.s64 	%rd28596, %rd28596, 1;
	setp.eq.s64 	%p6300, %rd28596, 0;
	selp.u64 	%rd21570, 1, 0, %p6300;
	add.s64 	%rd28597, %rd28597, %rd21570;
$L__BB0_3069:
	setp.gt.u64 	%p6301, %rd28597, %rd4046;
	@%p6301 bra 	$L__BB0_3075;
	setp.lt.u64 	%p6302, %rd28597, %rd4046;
	mov.u64 	%rd28598, %rd28594;
	@%p6302 bra 	$L__BB0_3076;
	setp.gt.u64 	%p6303, %rd28596, %rd4047;
	@%p6303 bra 	$L__BB0_3075;
	setp.lt.u64 	%p6304, %rd28596, %rd4047;
	mov.u64 	%rd28598, %rd28594;
	@%p6304 bra 	$L__BB0_3076;
	setp.gt.u64 	%p6305, %rd28599, %rd4048;
	@%p6305 bra 	$L__BB0_3075;
	setp.lt.u64 	%p6306, %rd28599, %rd4048;
	setp.lt.u64 	%p6307, %rd28594, %rd4049;
	or.pred  	%p6308, %p6306, %p6307;
	mov.u64 	%rd28598, %rd28594;
	@%p6308 bra 	$L__BB0_3076;
$L__BB0_3075:
	sub.s64 	%rd28598, %rd28594, %rd4049;
	setp.lt.u64 	%p6309, %rd28594, %rd4049;
	selp.u64 	%rd21571, 1, 0, %p6309;
	sub.s64 	%rd21572, %rd28599, %rd4048;
	setp.lt.u64 	%p6310, %rd28599, %rd4048;
	selp.s64 	%rd21573, -1, 0, %p6309;
	add.s64 	%rd28599, %rd21572, %rd21573;
	setp.lt.u64 	%p6311, %rd21572, %rd21571;
	or.pred  	%p6312, %p6310, %p6311;
	selp.u64 	%rd21574, 1, 0, %p6312;
	sub.s64 	%rd21575, %rd28596, %rd4047;
	setp.lt.u64 	%p6313, %rd28596, %rd4047;
	selp.s64 	%rd21576, -1, 0, %p6312;
	add.s64 	%rd28596, %rd21575, %rd21576;
	setp.lt.u64 	%p6314, %rd21575, %rd21574;
	or.pred  	%p6315, %p6313, %p6314;
	selp.s64 	%rd21577, -1, 0, %p6315;
	sub.s64 	%rd21578, %rd28597, %rd4046;
	add.s64 	%rd28597, %rd21578, %rd21577;
$L__BB0_3076:
	setp.gt.u64 	%p6316, %rd28597, %rd4046;
	@%p6316 bra 	$L__BB0_3085;
	bra.uni 	$L__BB0_3086;
$L__BB0_3077:
	add.s64 	%rd28582, %rd28582, 1;
	setp.ne.s64 	%p6276, %rd28582, 0;
	@%p6276 bra 	$L__BB0_3059;
	add.s64 	%rd28583, %rd28583, 1;
	setp.eq.s64 	%p6277, %rd28583, 0;
	selp.u64 	%rd28584, 1, 0, %p6277;
	mov.b64 	%rd28582, 0;
	bra.uni 	$L__BB0_3059;
$L__BB0_3079:
	add.s64 	%rd28587, %rd28587, 1;
	setp.ne.s64 	%p6286, %rd28587, 0;
	@%p6286 bra 	$L__BB0_3062;
	add.s64 	%rd28588, %rd28588, 1;
	setp.eq.s64 	%p6287, %rd28588, 0;
	selp.u64 	%rd21541, 1, 0, %p6287;
	add.s64 	%rd28589, %rd28589, %rd21541;
	mov.b64 	%rd28587, 0;
	bra.uni 	$L__BB0_3062;
$L__BB0_3081:
	setp.gt.u64 	%p6318, %rd28596, %rd4047;
	@%p6318 bra 	$L__BB0_3085;
	setp.lt.u64 	%p6319, %rd28596, %rd4047;
	mov.u64 	%rd28602, %rd28598;
	@%p6319 bra 	$L__BB0_3087;
	setp.gt.u64 	%p6320, %rd28599, %rd4048;
	@%p6320 bra 	$L__BB0_3085;
	setp.lt.u64 	%p6321, %rd28599, %rd4048;
	setp.lt.u64 	%p6322, %rd28598, %rd4049;
	or.pred  	%p6323, %p6321, %p6322;
	mov.u64 	%rd28602, %rd28598;
	@%p6323 bra 	$L__BB0_3087;
$L__BB0_3085:
	sub.s64 	%rd28602, %rd28598, %rd4049;
	setp.lt.u64 	%p6324, %rd28598, %rd4049;
	selp.u64 	%rd21579, 1, 0, %p6324;
	sub.s64 	%rd21580, %rd28599, %rd4048;
	setp.lt.u64 	%p6325, %rd28599, %rd4048;
	selp.s64 	%rd21581, -1, 0, %p6324;
	add.s64 	%rd28599, %rd21580, %rd21581;
	setp.lt.u64 	%p6326, %rd21580, %rd21579;
	or.pred  	%p6327, %p6325, %p6326;
	selp.u64 	%rd21582, 1, 0, %p6327;
	sub.s64 	%rd21583, %rd28596, %rd4047;
	setp.lt.u64 	%p6328, %rd28596, %rd4047;
	selp.s64 	%rd21584, -1, 0, %p6327;
	add.s64 	%rd28596, %rd21583, %rd21584;
	setp.lt.u64 	%p6329, %rd21583, %rd21582;
	or.pred  	%p6330, %p6328, %p6329;
	selp.s64 	%rd21585, -1, 0, %p6330;
	sub.s64 	%rd21586, %rd28597, %rd4046;
	add.s64 	%rd28597, %rd21586, %rd21585;
	bra.uni 	$L__BB0_3087;
$L__BB0_3086:
	setp.lt.u64 	%p6317, %rd28597, %rd4046;
	mov.u64 	%rd28602, %rd28598;
	@%p6317 bra 	$L__BB0_3087;
	bra.uni 	$L__BB0_3081;
$L__BB0_3087:
	mov.b64 	%rd28607, 0;
	st.local.v2.u64 	[%rd23+32], {%rd28607, %rd28607};
	st.local.v2.u64 	[%rd23+48], {%rd28607, %rd28607};
	mul.lo.s64 	%rd7607, %rd7488, %rd28602;
	mul.hi.u64 	%rd21588, %rd28602, %rd7488;
	mul.lo.s64 	%rd21589, %rd7489, %rd28602;
	mul.hi.u64 	%rd21590, %rd28602, %rd7489;
	add.s64 	%rd28610, %rd21589, %rd21588;
	setp.lt.u64 	%p6331, %rd28610, %rd21589;
	selp.u64 	%rd21591, 1, 0, %p6331;
	st.local.v2.u64 	[%rd23], {%rd7607, %rd28610};
	add.s64 	%rd21592, %rd21590, %rd21591;
	mul.lo.s64 	%rd21593, %rd7491, %rd28602;
	mul.hi.u64 	%rd21594, %rd28602, %rd7491;
	add.s64 	%rd28609, %rd21593, %rd21592;
	setp.lt.u64 	%p6332, %rd28609, %rd21593;
	selp.u64 	%rd21595, 1, 0, %p6332;
	add.s64 	%rd21596, %rd21594, %rd21595;
	mul.lo.s64 	%rd21597, %rd7492, %rd28602;
	mul.hi.u64 	%rd21598, %rd28602, %rd7492;
	add.s64 	%rd28608, %rd21597, %rd21596;
	setp.lt.u64 	%p6333, %rd28608, %rd21597;
	selp.u64 	%rd21599, 1, 0, %p6333;
	st.local.v2.u64 	[%rd23+16], {%rd28609, %rd28608};
	add.s64 	%rd28606, %rd21598, %rd21599;
	setp.eq.s64 	%p6334, %rd28606, 0;
	@%p6334 bra 	$L__BB0_3091;
	mov.b32 	%r4709, 4;
$L__BB0_3089:
	mul.wide.u32 	%rd21601, %r4709, 8;
	add.s64 	%rd21602, %rd23, %rd21601;
	ld.local.u64 	%rd21603, [%rd21602];
	add.s64 	%rd21604, %rd21603, %rd28606;
	setp.lt.u64 	%p6335, %rd21604, %rd21603;
	st.local.u64 	[%rd21602], %rd21604;
	add.s32 	%r4709, %r4709, 1;
	mov.b64 	%rd28606, 1;
	@%p6335 bra 	$L__BB0_3089;
	ld.local.u64 	%rd28610, [%rd23+8];
	ld.local.v2.u64 	{%rd28609, %rd28608}, [%rd23+16];
	ld.local.u64 	%rd28607, [%rd23+32];
$L__BB0_3091:
	mul.hi.u64 	%rd21605, %rd28599, %rd7488;
	mad.lo.s64 	%rd21606, %rd7488, %rd28599, %rd28610;
	setp.lt.u64 	%p6336, %rd21606, %rd28610;
	selp.u64 	%rd21607, 1, 0, %p6336;
	st.local.u64 	[%rd23+8], %rd21606;
	add.s64 	%rd21608, %rd21605, %rd21607;
	mul.hi.u64 	%rd21609, %rd28599, %rd7489;
	mad.lo.s64 	%rd21610, %rd7489, %rd28599, %rd28609;
	setp.lt.u64 	%p6337, %rd21610, %rd28609;
	selp.u64 	%rd21611, 1, 0, %p6337;
	add.s64 	%rd28614, %rd21610, %rd21608;
	setp.lt.u64 	%p6338, %rd28614, %rd21610;
	selp.u64 	%rd21612, 1, 0, %p6338;
	add.s64 	%rd21613, %rd21609, %rd21611;
	add.s64 	%rd21614, %rd21613, %rd21612;
	mul.hi.u64 	%rd21615, %rd28599, %rd7491;
	mad.lo.s64 	%rd21616, %rd7491, %rd28599, %rd28608;
	setp.lt.u64 	%p6339, %rd21616, %rd28608;
	selp.u64 	%rd21617, 1, 0, %p6339;
	add.s64 	%rd28613, %rd21616, %rd21614;
	setp.lt.u64 	%p6340, %rd28613, %rd21616;
	selp.u64 	%rd21618, 1, 0, %p6340;
	st.local.v2.u64 	[%rd23+16], {%rd28614, %rd28613};
	add.s64 	%rd21619, %rd21615, %rd21617;
	add.s64 	%rd21620, %rd21619, %rd21618;
	mul.hi.u64 	%rd21621, %rd28599, %rd7492;
	mad.lo.s64 	%rd21622, %rd7492, %rd28599, %rd28607;
	setp.lt.u64 	%p6341, %rd21622, %rd28607;
	selp.u64 	%rd21623, 1, 0, %p6341;
	add.s64 	%rd28612, %rd21622, %rd21620;
	setp.lt.u64 	%p6342, %rd28612, %rd21622;
	selp.u64 	%rd21624, 1, 0, %p6342;
	st.local.u64 	[%rd23+32], %rd28612;
	add.s64 	%rd21625, %rd21621, %rd21623;
	add.s64 	%rd28611, %rd21625, %rd21624;
	setp.eq.s64 	%p6343, %rd28611, 0;
	@%p6343 bra 	$L__BB0_3095;
	mov.b32 	%r4710, 5;
$L__BB0_3093:
	mul.wide.u32 	%rd21627, %r4710, 8;
	add.s64 	%rd21628, %rd23, %rd21627;
	ld.local.u64 	%rd21629, [%rd21628];
	add.s64 	%rd21630, %rd21629, %rd28611;
	setp.lt.u64 	%p6344, %rd21630, %rd21629;
	st.local.u64 	[%rd21628], %rd21630;
	add.s32 	%r4710, %r4710, 1;
	mov.b64 	%rd28611, 1;
	@%p6344 bra 	$L__BB0_3093;
	ld.local.v2.u64 	{%rd28614, %rd28613}, [%rd23+16];
	ld.local.u64 	%rd28612, [%rd23+32];
$L__BB0_3095:
	mul.hi.u64 	%rd21631, %rd28596, %rd7488;
	mad.lo.s64 	%rd21632, %rd7488, %rd28596, %rd28614;
	setp.lt.u64 	%p6345, %rd21632, %rd28614;
	selp.u64 	%rd21633, 1, 0, %p6345;
	add.s64 	%rd21634, %rd21631, %rd21633;
	mul.hi.u64 	%rd21635, %rd28596, %rd7489;
	mad.lo.s64 	%rd21636, %rd7489, %rd28596, %rd28613;
	setp.lt.u64 	%p6346, %rd21636, %rd28613;
	selp.u64 	%rd21637, 1, 0, %p6346;
	add.s64 	%rd28618, %rd21636, %rd21634;
	setp.lt.u64 	%p6347, %rd28618, %rd21636;
	selp.u64 	%rd21638, 1, 0, %p6347;
	st.local.v2.u64 	[%rd23+16], {%rd21632, %rd28618};
	add.s64 	%rd21639, %rd21635, %rd21637;
	add.s64 	%rd21640, %rd21639, %rd21638;
	mul.hi.u64 	%rd21641, %rd28596, %rd7491;
	mad.lo.s64 	%rd21642, %rd7491, %rd28596, %rd28612;
	setp.lt.u64 	%p6348, %rd21642, %rd28612;
	selp.u64 	%rd21643, 1, 0, %p6348;
	add.s64 	%rd28617, %rd21642, %rd21640;
	setp.lt.u64 	%p6349, %rd28617, %rd21642;
	selp.u64 	%rd21644, 1, 0, %p6349;
	add.s64 	%rd21645, %rd21641, %rd21643;
	add.s64 	%rd21646, %rd21645, %rd21644;
	mul.hi.u64 	%rd21647, %rd28596, %rd7492;
	ld.local.u64 	%rd21648, [%rd23+40];
	mad.lo.s64 	%rd21649, %rd7492, %rd28596, %rd21648;
	setp.lt.u64 	%p6350, %rd21649, %rd21648;
	selp.u64 	%rd21650, 1, 0, %p6350;
	add.s64 	%rd28616, %rd21649, %rd21646;
	setp.lt.u64 	%p6351, %rd28616, %rd21649;
	selp.u64 	%rd21651, 1, 0, %p6351;
	st.local.v2.u64 	[%rd23+32], {%rd28617, %rd28616};
	add.s64 	%rd21652, %rd21647, %rd21650;
	add.s64 	%rd28615, %rd21652, %rd21651;
	setp.eq.s64 	%p6352, %rd28615, 0;
	@%p6352 bra 	$L__BB0_3099;
	mov.b32 	%r4711, 6;
$L__BB0_3097:
	mul.wide.u32 	%rd21654, %r4711, 8;
	add.s64 	%rd21655, %rd23, %rd21654;
	ld.local.u64 	%rd21656, [%rd21655];
	add.s64 	%rd21657, %rd21656, %rd28615;
	setp.lt.u64 	%p6353, %rd21657, %rd21656;
	st.local.u64 	[%rd21655], %rd21657;
	add.s32 	%r4711, %r4711, 1;
	mov.b64 	%rd28615, 1;
	@%p6353 bra 	$L__BB0_3097;
	ld.local.u64 	%rd28618, [%rd23+24];
	ld.local.v2.u64 	{%rd28617, %rd28616}, [%rd23+32];
$L__BB0_3099:
	mul.hi.u64 	%rd21658, %rd28597, %rd7488;
	mad.lo.s64 	%rd28623, %rd7488, %rd28597, %rd28618;
	setp.lt.u64 	%p6354, %rd28623, %rd28618;
	selp.u64 	%rd21659, 1, 0, %p6354;
	st.local.u64 	[%rd23+24], %rd28623;
	add.s64 	%rd21660, %rd21658, %rd21659;
	mul.hi.u64 	%rd21661, %rd28597, %rd7489;
	mad.lo.s64 	%rd21662, %rd7489, %rd28597, %rd28617;
	setp.lt.u64 	%p6355, %rd21662, %rd28617;
	selp.u64 	%rd21663, 1, 0, %p6355;
	add.s64 	%rd28620, %rd21662, %rd21660;
	setp.lt.u64 	%p6356, %rd28620, %rd21662;
	selp.u64 	%rd21664, 1, 0, %p6356;
	add.s64 	%rd21665, %rd21661, %rd21663;
	add.s64 	%rd21666, %rd21665, %rd21664;
	mul.hi.u64 	%rd21667, %rd28597, %rd7491;
	mad.lo.s64 	%rd21668, %rd7491, %rd28597, %rd28616;
	setp.lt.u64 	%p6357, %rd21668, %rd28616;
	selp.u64 	%rd21669, 1, 0, %p6357;
	add.s64 	%rd21670, %rd21668, %rd21666;
	setp.lt.u64 	%p6358, %rd21670, %rd21668;
	selp.u64 	%rd21671, 1, 0, %p6358;
	st.local.v2.u64 	[%rd23+32], {%rd28620, %rd21670};
	add.s64 	%rd21672, %rd21667, %rd21669;
	add.s64 	%rd21673, %rd21672, %rd21671;
	mul.hi.u64 	%rd21674, %rd28597, %rd7492;
	ld.local.u64 	%rd21675, [%rd23+48];
	mad.lo.s64 	%rd21676, %rd7492, %rd28597, %rd21675;
	setp.lt.u64 	%p6359, %rd21676, %rd21675;
	selp.u64 	%rd21677, 1, 0, %p6359;
	add.s64 	%rd21678, %rd21676, %rd21673;
	setp.lt.u64 	%p6360, %rd21678, %rd21676;
	selp.u64 	%rd21679, 1, 0, %p6360;
	st.local.u64 	[%rd23+48], %rd21678;
	add.s64 	%rd21680, %rd21674, %rd21677;
	add.s64 	%rd28619, %rd21680, %rd21679;
	setp.eq.s64 	%p6361, %rd28619, 0;
	@%p6361 bra 	$L__BB0_3103;
	mov.b32 	%r4712, 7;
$L__BB0_3101:
	mul.wide.u32 	%rd21682, %r4712, 8;
	add.s64 	%rd21683, %rd23, %rd21682;
	ld.local.u64 	%rd21684, [%rd21683];
	add.s64 	%rd21685, %rd21684, %rd28619;
	setp.lt.u64 	%p6362, %rd21685, %rd21684;
	st.local.u64 	[%rd21683], %rd21685;
	add.s32 	%r4712, %r4712, 1;
	mov.b64 	%rd28619, 1;
	@%p6362 bra 	$L__BB0_3101;
	ld.local.u64 	%rd28623, [%rd23+24];
	ld.local.u64 	%rd28620, [%rd23+32];
$L__BB0_3103:
	ld.local.u64 	%rd21687, [%rd23+8];
	ld.local.u64 	%rd28622, [%rd23+16];
	shl.b64 	%rd21688, %rd28620, 32;
	shr.u64 	%rd21689, %rd28620, 32;
	add.s64 	%rd7652, %rd7607, %rd21688;
	setp.lt.u64 	%p6363, %rd7652, %rd7607;
	selp.u64 	%rd21690, 1, 0, %p6363;
	add.s64 	%rd21691, %rd21689, %rd21690;
	add.s64 	%rd7653, %rd21691, %rd21687;
	max.u64 	%rd21692, %rd21691, %rd21687;
	setp.gt.u64 	%p6364, %rd21692, %rd7653;
	mov.b64 	%rd28624, 0;
	@%p6364 bra 	$L__BB0_3122;
$L__BB0_3104:
	ld.local.u64 	%rd7657, [%rd23+40];
	shl.b64 	%rd21695, %rd7657, 32;
	shr.u64 	%rd21696, %rd7657, 32;
	add.s64 	%rd7658, %rd7653, %rd21695;
	setp.lt.u64 	%p6367, %rd7658, %rd7653;
	selp.u64 	%rd21697, 1, 0, %p6367;
	add.s64 	%rd21698, %rd21696, %rd21697;
	add.s64 	%rd7659, %rd21698, %rd28622;
	max.u64 	%rd21699, %rd21698, %rd28622;
	setp.le.u64 	%p6368, %rd21699, %rd7659;
	@%p6368 bra 	$L__BB0_3106;
	add.s64 	%rd28623, %rd28623, 1;
	setp.eq.s64 	%p6369, %rd28623, 0;
	selp.u64 	%rd21700, 1, 0, %p6369;
	add.s64 	%rd28624, %rd28624, %rd21700;
$L__BB0_3106:
	ld.local.v2.u64 	{%rd7664, %rd7665}, [%rd23+48];
	shl.b64 	%rd21701, %rd7664, 32;
	shr.u64 	%rd21702, %rd7664, 32;
	add.s64 	%rd28627, %rd7659, %rd21701;
	setp.lt.u64 	%p6370, %rd28627, %rd7659;
	selp.u64 	%rd21703, 1, 0, %p6370;
	add.s64 	%rd21704, %rd21702, %rd21703;
	add.s64 	%rd21705, %rd21704, %rd28623;
	max.u64 	%rd21706, %rd21704, %rd28623;
	setp.gt.u64 	%p6371, %rd21706, %rd21705;
	selp.u64 	%rd21707, 1, 0, %p6371;
	add.s64 	%rd21708, %rd28624, %rd21707;
	shl.b64 	%rd21709, %rd7665, 32;
	shr.u64 	%rd21710, %rd7665, 32;
	add.s64 	%rd28628, %rd21705, %rd21709;
	setp.lt.u64 	%p6372, %rd28628, %rd21705;
	selp.u64 	%rd21711, 1, 0, %p6372;
	add.s64 	%rd21712, %rd21708, %rd21710;
	add.s64 	%rd28629, %rd21712, %rd21711;
	mov.b64 	%rd21713, 977;
	mul.hi.u64 	%rd21714, %rd28620, %rd21713;
	mad.lo.s64 	%rd28634, %rd28620, 977, %rd7652;
	setp.lt.u64 	%p6373, %rd28634, %rd7652;
	selp.u64 	%rd21715, 1, 0, %p6373;
	add.s64 	%rd21716, %rd21714, %rd21715;
	add.s64 	%rd7670, %rd21716, %rd7658;
	max.u64 	%rd21717, %rd21716, %rd7658;
	setp.gt.u64 	%p6374, %rd21717, %rd7670;
	@%p6374 bra 	$L__BB0_3124;
$L__BB0_3107:
	mov.b64 	%rd21720, 977;
	mul.hi.u64 	%rd21721, %rd7657, %rd21720;
	mad.lo.s64 	%rd28639, %rd7657, 977, %rd7670;
	setp.lt.u64 	%p6377, %rd28639, %rd7670;
	selp.u64 	%rd21722, 1, 0, %p6377;
	add.s64 	%rd21723, %rd21721, %rd21722;
	add.s64 	%rd7678, %rd21723, %rd28627;
	max.u64 	%rd21724, %rd21723, %rd28627;
	setp.le.u64 	%p6378, %rd21724, %rd7678;
	@%p6378 bra 	$L__BB0_3109;
	add.s64 	%rd28628, %rd28628, 1;
	setp.eq.s64 	%p6379, %rd28628, 0;
	selp.u64 	%rd21725, 1, 0, %p6379;
	add.s64 	%rd28629, %rd28629, %rd21725;
$L__BB0_3109:
	mov.b64 	%rd21726, 977;
	mul.hi.u64 	%rd21727, %rd7664, %rd21726;
	mad.lo.s64 	%rd28636, %rd7664, 977, %rd7678;
	setp.lt.u64 	%p6380, %rd28636, %rd7678;
	selp.u64 	%rd21728, 1, 0, %p6380;
	add.s64 	%rd21729, %rd21727, %rd21728;
	add.s64 	%rd21730, %rd21729, %rd28628;
	max.u64 	%rd21731, %rd21729, %rd28628;
	setp.gt.u64 	%p6381, %rd21731, %rd21730;
	selp.u64 	%rd21732, 1, 0, %p6381;
	add.s64 	%rd21733, %rd28629, %rd21732;
	mul.hi.u64 	%rd21734, %rd7665, %rd21726;
	mad.lo.s64 	%rd28637, %rd7665, 977, %rd21730;
	setp.lt.u64 	%p6382, %rd28637, %rd21730;
	selp.u64 	%rd21735, 1, 0, %p6382;
	add.s64 	%rd21736, %rd21733, %rd21734;
	add.s64 	%rd7685, %rd21736, %rd21735;
	setp.eq.s64 	%p6383, %rd7685, 0;
	@%p6383 bra 	$L__BB0_3114;
	shl.b64 	%rd21737, %rd7685, 32;
	shr.u64 	%rd21738, %rd7685, 32;
	add.s64 	%rd7689, %rd28634, %rd21737;
	setp.lt.u64 	%p6384, %rd7689, %rd28634;
	selp.u64 	%rd21739, 1, 0, %p6384;
	add.s64 	%rd21740, %rd21738, %rd21739;
	add.s64 	%rd7690, %rd21740, %rd28639;
	max.u64 	%rd21741, %rd21740, %rd28639;
	setp.le.u64 	%p6385, %rd21741, %rd7690;
	@%p6385 bra 	$L__BB0_3112;
	add.s64 	%rd28636, %rd28636, 1;
	setp.eq.s64 	%p6386, %rd28636, 0;
	selp.u64 	%rd21742, 1, 0, %p6386;
	add.s64 	%rd28637, %rd28637, %rd21742;
$L__BB0_3112:
	mov.b64 	%rd21743, 977;
	mul.hi.u64 	%rd21744, %rd7685, %rd21743;
	mad.lo.s64 	%rd28634, %rd7685, 977, %rd7689;
	setp.lt.u64 	%p6387, %rd28634, %rd7689;
	selp.u64 	%rd21745, 1, 0, %p6387;
	add.s64 	%rd21746, %rd21744, %rd21745;
	add.s64 	%rd28639, %rd21746, %rd7690;
	max.u64 	%rd21747, %rd21746, %rd7690;
	setp.le.u64 	%p6388, %rd21747, %rd28639;
	@%p6388 bra 	$L__BB0_3114;
	add.s64 	%rd28636, %rd28636, 1;
	setp.eq.s64 	%p6389, %rd28636, 0;
	selp.u64 	%rd21748, 1, 0, %p6389;
	add.s64 	%rd28637, %rd28637, %rd21748;
$L__BB0_3114:
	setp.gt.u64 	%p6390, %rd28637, %rd4046;
	@%p6390 bra 	$L__BB0_3120;
	setp.lt.u64 	%p6391, %rd28637, %rd4046;
	mov.u64 	%rd28638, %rd28634;
	@%p6391 bra 	$L__BB0_3121;
	setp.gt.u64 	%p6392, %rd28636, %rd4047;
	@%p6392 bra 	$L__BB0_3120;
	setp.lt.u64 	%p6393, %rd28636, %rd4047;
	mov.u64 	%rd28638, %rd28634;
	@%p6393 bra 	$L__BB0_3121;
	setp.gt.u64 	%p6394, %rd28639, %rd4048;
	@%p6394 bra 	$L__BB0_3120;
	setp.lt.u64 	%p6395, %rd28639, %rd4048;
	setp.lt.u64 	%p6396, %rd28634, %rd4049;
	or.pred  	%p6397, %p6395, %p6396;
	mov.u64 	%rd28638, %rd28634;
	@%p6397 bra 	$L__BB0_3121;
$L__BB0_3120:
	sub.s64 	%rd28638, %rd28634, %rd4049;
	setp.lt.u64 	%p6398, %rd28634, %rd4049;
	selp.u64 	%rd21749, 1, 0, %p6398;
	sub.s64 	%rd21750, %rd28639, %rd4048;
	setp.lt.u64 	%p6399, %rd28639, %rd4048;
	selp.s64 	%rd21751, -1, 0, %p6398;
	add.s64 	%rd28639, %rd21750, %rd21751;
	setp.lt.u64 	%p6400, %rd21750, %rd21749;
	or.pred  	%p6401, %p6399, %p6400;
	selp.u64 	%rd21752, 1, 0, %p6401;
	sub.s64 	%rd21753, %rd28636, %rd4047;
	setp.lt.u64 	%p6402, %rd28636, %rd4047;
	selp.s64 	%rd21754, -1, 0, %p6401;
	add.s64 	%rd28636, %rd21753, %rd21754;
	setp.lt.u64 	%p6403, %rd21753, %rd21752;
	or.pred  	%p6404, %p6402, %p6403;
	selp.s64 	%rd21755, -1, 0, %p6404;
	sub.s64 	%rd21756, %rd28637, %rd4046;
	add.s64 	%rd28637, %rd21756, %rd21755;
$L__BB0_3121:
	setp.gt.u64 	%p6405, %rd28637, %rd4046;
	@%p6405 bra 	$L__BB0_3130;
	bra.uni 	$L__BB0_3131;
$L__BB0_3122:
	add.s64 	%rd28622, %rd28622, 1;
	setp.ne.s64 	%p6365, %rd28622, 0;
	@%p6365 bra 	$L__BB0_3104;
	add.s64 	%rd28623, %rd28623, 1;
	setp.eq.s64 	%p6366, %rd28623, 0;
	selp.u64 	%rd28624, 1, 0, %p6366;
	mov.b64 	%rd28622, 0;
	bra.uni 	$L__BB0_3104;
$L__BB0_3124:
	add.s64 	%rd28627, %rd28627, 1;
	setp.ne.s64 	%p6375, %rd28627, 0;
	@%p6375 bra 	$L__BB0_3107;
	add.s64 	%rd28628, %rd28628, 1;
	setp.eq.s64 	%p6376, %rd28628, 0;
	selp.u64 	%rd21719, 1, 0, %p6376;
	add.s64 	%rd28629, %rd28629, %rd21719;
	mov.b64 	%rd28627, 0;
	bra.uni 	$L__BB0_3107;
$L__BB0_3126:
	setp.gt.u64 	%p6407, %rd28636, %rd4047;
	@%p6407 bra 	$L__BB0_3130;
	setp.lt.u64 	%p6408, %rd28636, %rd4047;
	mov.u64 	%rd28642, %rd28638;
	@%p6408 bra 	$L__BB0_3132;
	setp.gt.u64 	%p6409, %rd28639, %rd4048;
	@%p6409 bra 	$L__BB0_3130;
	setp.lt.u64 	%p6410, %rd28639, %rd4048;
	setp.lt.u64 	%p6411, %rd28638, %rd4049;
	or.pred  	%p6412, %p6410, %p6411;
	mov.u64 	%rd28642, %rd28638;
	@%p6412 bra 	$L__BB0_3132;
$L__BB0_3130:
	sub.s64 	%rd28642, %rd28638, %rd4049;
	setp.lt.u64 	%p6413, %rd28638, %rd4049;
	selp.u64 	%rd21757, 1, 0, %p6413;
	sub.s64 	%rd21758, %rd28639, %rd4048;
	setp.lt.u64 	%p6414, %rd28639, %rd4048;
	selp.s64 	%rd21759, -1, 0, %p6413;
	add.s64 	%rd28639, %rd21758, %rd21759;
	setp.lt.u64 	%p6415, %rd21758, %rd21757;
	or.pred  	%p6416, %p6414, %p6415;
	selp.u64 	%rd21760, 1, 0, %p6416;
	sub.s64 	%rd21761, %rd28636, %rd4047;
	setp.lt.u64 	%p6417, %rd28636, %rd4047;
	selp.s64 	%rd21762, -1, 0, %p6416;
	add.s64 	%rd28636, %rd21761, %rd21762;
	setp.lt.u64 	%p6418, %rd21761, %rd21760;
	or.pred  	%p6419, %p6417, %p6418;
	selp.s64 	%rd21763, -1, 0, %p6419;
	sub.s64 	%rd21764, %rd28637, %rd4046;
	add.s64 	%rd28637, %rd21764, %rd21763;
	bra.uni 	$L__BB0_3132;
$L__BB0_3131:
	setp.lt.u64 	%p6406, %rd28637, %rd4046;
	mov.u64 	%rd28642, %rd28638;
	@%p6406 bra 	$L__BB0_3132;
	bra.uni 	$L__BB0_3126;
$L__BB0_3132:
	mul.wide.u32 	%rd21766, %r4704, 96;
	add.s64 	%rd21767, %rd85, %rd21766;
	mov.b64 	%rd28647, 0;
	st.local.v2.u64 	[%rd22+32], {%rd28647, %rd28647};
	st.local.v2.u64 	[%rd22+48], {%rd28647, %rd28647};
	ld.local.u64 	%rd7719, [%rd21767];
	mul.lo.s64 	%rd7720, %rd28602, %rd7719;
	mul.hi.u64 	%rd21768, %rd7719, %rd28602;
	mul.lo.s64 	%rd21769, %rd28599, %rd7719;
	mul.hi.u64 	%rd21770, %rd7719, %rd28599;
	add.s64 	%rd28650, %rd21769, %rd21768;
	setp.lt.u64 	%p6420, %rd28650, %rd21769;
	selp.u64 	%rd21771, 1, 0, %p6420;
	st.local.v2.u64 	[%rd22], {%rd7720, %rd28650};
	add.s64 	%rd21772, %rd21770, %rd21771;
	mul.lo.s64 	%rd21773, %rd28596, %rd7719;
	mul.hi.u64 	%rd21774, %rd7719, %rd28596;
	add.s64 	%rd28649, %rd21773, %rd21772;
	setp.lt.u64 	%p6421, %rd28649, %rd21773;
	selp.u64 	%rd21775, 1, 0, %p6421;
	add.s64 	%rd21776, %rd21774, %rd21775;
	mul.lo.s64 	%rd21777, %rd28597, %rd7719;
	mul.hi.u64 	%rd21778, %rd7719, %rd28597;
	add.s64 	%rd28648, %rd21777, %rd21776;
	setp.lt.u64 	%p6422, %rd28648, %rd21777;
	selp.u64 	%rd21779, 1, 0, %p6422;
	st.local.v2.u64 	[%rd22+16], {%rd28649, %rd28648};
	add.s64 	%rd28646, %rd21778, %rd21779;
	setp.eq.s64 	%p6423, %rd28646, 0;
	@%p6423 bra 	$L__BB0_3136;
	mov.b32 	%r4713, 4;
$L__BB0_3134:
	mul.wide.u32 	%rd21781, %r4713, 8;
	add.s64 	%rd21782, %rd22, %rd21781;
	ld.local.u64 	%rd21783, [%rd21782];
	add.s64 	%rd21784, %rd21783, %rd28646;
	setp.lt.u64 	%p6424, %rd21784, %rd21783;
	st.local.u64 	[%rd21782], %rd21784;
	add.s32 	%r4713, %r4713, 1;
	mov.b64 	%rd28646, 1;
	@%p6424 bra 	$L__BB0_3134;
	ld.local.u64 	%rd28650, [%rd22+8];
	ld.local.v2.u64 	{%rd28649, %rd28648}, [%rd22+16];
	ld.local.u64 	%rd28647, [%rd22+32];
$L__BB0_3136:
	ld.local.u64 	%rd7734, [%rd21767+8];
	mul.hi.u64 	%rd21787, %rd7734, %rd28602;
	mad.lo.s64 	%rd21788, %rd28602, %rd7734, %rd28650;
	setp.lt.u64 	%p6425, %rd21788, %rd28650;
	selp.u64 	%rd21789, 1, 0, %p6425;
	st.local.u64 	[%rd22+8], %rd21788;
	add.s64 	%rd21790, %rd21787, %rd21789;
	mul.hi.u64 	%rd21791, %rd7734, %rd28599;
	mad.lo.s64 	%rd21792, %rd28599, %rd7734, %rd28649;
	setp.lt.u64 	%p6426, %rd21792, %rd28649;
	selp.u64 	%rd21793, 1, 0, %p6426;
	add.s64 	%rd28654, %rd21792, %rd21790;
	setp.lt.u64 	%p6427, %rd28654, %rd21792;
	selp.u64 	%rd21794, 1, 0, %p6427;
	add.s64 	%rd21795, %rd21791, %rd21793;
	add.s64 	%rd21796, %rd21795, %rd21794;
	mul.hi.u64 	%rd21797, %rd7734, %rd28596;
	mad.lo.s64 	%rd21798, %rd28596, %rd7734, %rd28648;
	setp.lt.u64 	%p6428, %rd21798, %rd28648;
	selp.u64 	%rd21799, 1, 0, %p6428;
	add.s64 	%rd28653, %rd21798, %rd21796;
	setp.lt.u64 	%p6429, %rd28653, %rd21798;
	selp.u64 	%rd21800, 1, 0, %p6429;
	st.local.v2.u64 	[%rd22+16], {%rd28654, %rd28653};
	add.s64 	%rd21801, %rd21797, %rd21799;
	add.s64 	%rd21802, %rd21801, %rd21800;
	mul.hi.u64 	%rd21803, %rd7734, %rd28597;
	mad.lo.s64 	%rd21804, %rd28597, %rd7734, %rd28647;
	setp.lt.u64 	%p6430, %rd21804, %rd28647;
	selp.u64 	%rd21805, 1, 0, %p6430;
	add.s64 	%rd28652, %rd21804, %rd21802;
	setp.lt.u64 	%p6431, %rd28652, %rd21804;
	selp.u64 	%rd21806, 1, 0, %p6431;
	st.local.u64 	[%rd22+32], %rd28652;
	add.s64 	%rd21807, %rd21803, %rd21805;
	add.s64 	%rd28651, %rd21807, %rd21806;
	setp.eq.s64 	%p6432, %rd28651, 0;
	@%p6432 bra 	$L__BB0_3140;
	mov.b32 	%r4714, 5;
$L__BB0_3138:
	mul.wide.u32 	%rd21809, %r4714, 8;
	add.s64 	%rd21810, %rd22, %rd21809;
	ld.local.u64 	%rd21811, [%rd21810];
	add.s64 	%rd21812, %rd21811, %rd28651;
	setp.lt.u64 	%p6433, %rd21812, %rd21811;
	st.local.u64 	[%rd21810], %rd21812;
	add.s32 	%r4714, %r4714, 1;
	mov.b64 	%rd28651, 1;
	@%p6433 bra 	$L__BB0_3138;
	ld.local.v2.u64 	{%rd28654, %rd28653}, [%rd22+16];
	ld.local.u64 	%rd28652, [%rd22+32];
$L__BB0_3140:
	ld.local.u64 	%rd7746, [%rd21767+16];
	mul.hi.u64 	%rd21815, %rd7746, %rd28602;
	mad.lo.s64 	%rd21816, %rd28602, %rd7746, %rd28654;
	setp.lt.u64 	%p6434, %rd21816, %rd28654;
	selp.u64 	%rd21817, 1, 0, %p6434;
	add.s64 	%rd21818, %rd21815, %rd21817;
	mul.hi.u64 	%rd21819, %rd7746, %rd28599;
	mad.lo.s64 	%rd21820, %rd28599, %rd7746, %rd28653;
	setp.lt.u64 	%p6435, %rd21820, %rd28653;
	selp.u64 	%rd21821, 1, 0, %p6435;
	add.s64 	%rd28658, %rd21820, %rd21818;
	setp.lt.u64 	%p6436, %rd28658, %rd21820;
	selp.u64 	%rd21822, 1, 0, %p6436;
	st.local.v2.u64 	[%rd22+16], {%rd21816, %rd28658};
	add.s64 	%rd21823, %rd21819, %rd21821;
	add.s64 	%rd21824, %rd21823, %rd21822;
	mul.hi.u64 	%rd21825, %rd7746, %rd28596;
	mad.lo.s64 	%rd21826, %rd28596, %rd7746, %rd28652;
	setp.lt.u64 	%p6437, %rd21826, %rd28652;
	selp.u64 	%rd21827, 1, 0, %p6437;
	add.s64 	%rd28657, %rd21826, %rd21824;
	setp.lt.u64 	%p6438, %rd28657, %rd21826;
	selp.u64 	%rd21828, 1, 0, %p6438;
	add.s64 	%rd21829, %rd21825, %rd21827;
	add.s64 	%rd21830, %rd21829, %rd21828;
	mul.hi.u64 	%rd21831, %rd7746, %rd28597;
	ld.local.u64 	%rd21832, [%rd22+40];
	mad.lo.s64 	%rd21833, %rd28597, %rd7746, %rd21832;
	setp.lt.u64 	%p6439, %rd21833, %rd21832;
	selp.u64 	%rd21834, 1, 0, %p6439;
	add.s64 	%rd28656, %rd21833, %rd21830;
	setp.lt.u64 	%p6440, %rd28656, %rd21833;
	selp.u64 	%rd21835, 1, 0, %p6440;
	st.local.v2.u64 	[%rd22+32], {%rd28657, %rd28656};
	add.s64 	%rd21836, %rd21831, %rd21834;
	add.s64 	%rd28655, %rd21836, %rd21835;
	setp.eq.s64 	%p6441, %rd28655, 0;
	@%p6441 bra 	$L__BB0_3144;
	mov.b32 	%r4715, 6;
$L__BB0_3142:
	mul.wide.u32 	%rd21838, %r4715, 8;
	add.s64 	%rd21839, %rd22, %rd21838;
	ld.local.u64 	%rd21840, [%rd21839];
	add.s64 	%rd21841, %rd21840, %rd28655;
	setp.lt.u64 	%p6442, %rd21841, %rd21840;
	st.local.u64 	[%rd21839], %rd21841;
	add.s32 	%r4715, %r4715, 1;
	mov.b64 	%rd28655, 1;
	@%p6442 bra 	$L__BB0_3142;
	ld.local.u64 	%rd28658, [%rd22+24];
	ld.local.v2.u64 	{%rd28657, %rd28656}, [%rd22+32];
$L__BB0_3144:
	ld.local.u64 	%rd7758, [%rd21767+24];
	mul.hi.u64 	%rd21844, %rd7758, %rd28602;
	mad.lo.s64 	%rd28663, %rd28602, %rd7758, %rd28658;
	setp.lt.u64 	%p6443, %rd28663, %rd28658;
	selp.u64 	%rd21845, 1, 0, %p6443;
	st.local.u64 	[%rd22+24], %rd28663;
	add.s64 	%rd21846, %rd21844, %rd21845;
	mul.hi.u64 	%rd21847, %rd7758, %rd28599;
	mad.lo.s64 	%rd21848, %rd28599, %rd7758, %rd28657;
	setp.lt.u64 	%p6444, %rd21848, %rd28657;
	selp.u64 	%rd21849, 1, 0, %p6444;
	add.s64 	%rd28660, %rd21848, %rd21846;
	setp.lt.u64 	%p6445, %rd28660, %rd21848;
	selp.u64 	%rd21850, 1, 0, %p6445;
	add.s64 	%rd21851, %rd21847, %rd21849;
	add.s64 	%rd21852, %rd21851, %rd21850;
	mul.hi.u64 	%rd21853, %rd7758, %rd28596;
	mad.lo.s64 	%rd21854, %rd28596, %rd7758, %rd28656;
	setp.lt.u64 	%p6446, %rd21854, %rd28656;
	selp.u64 	%rd21855, 1, 0, %p6446;
	add.s64 	%rd21856, %rd21854, %rd21852;
	setp.lt.u64 	%p6447, %rd21856, %rd21854;
	selp.u64 	%rd21857, 1, 0, %p6447;
	st.local.v2.u64 	[%rd22+32], {%rd28660, %rd21856};
	add.s64 	%rd21858, %rd21853, %rd21855;
	add.s64 	%rd21859, %rd21858, %rd21857;
	mul.hi.u64 	%rd21860, %rd7758, %rd28597;
	ld.local.u64 	%rd21861, [%rd22+48];
	mad.lo.s64 	%rd21862, %rd28597, %rd7758, %rd21861;
	setp.lt.u64 	%p6448, %rd21862, %rd21861;
	selp.u64 	%rd21863, 1, 0, %p6448;
	add.s64 	%rd21864, %rd21862, %rd21859;
	setp.lt.u64 	%p6449, %rd21864, %rd21862;
	selp.u64 	%rd21865, 1, 0, %p6449;
	st.local.u64 	[%rd22+48], %rd21864;
	add.s64 	%rd21866, %rd21860, %rd21863;
	add.s64 	%rd28659, %rd21866, %rd21865;
	setp.eq.s64 	%p6450, %rd28659, 0;
	@%p6450 bra 	$L__BB0_3148;
	mov.b32 	%r4716, 7;
$L__BB0_3146:
	mul.wide.u32 	%rd21868, %r4716, 8;
	add.s64 	%rd21869, %rd22, %rd21868;
	ld.local.u64 	%rd21870, [%rd21869];
	add.s64 	%rd21871, %rd21870, %rd28659;
	setp.lt.u64 	%p6451, %rd21871, %rd21870;
	st.local.u64 	[%rd21869], %rd21871;
	add.s32 	%r4716, %r4716, 1;
	mov.b64 	%rd28659, 1;
	@%p6451 bra 	$L__BB0_3146;
	ld.local.u64 	%rd28663, [%rd22+24];
	ld.local.u64 	%rd28660, [%rd22+32];
$L__BB0_3148:
	ld.local.u64 	%rd21873, [%rd22+8];
	ld.local.u64 	%rd28662, [%rd22+16];
	shl.b64 	%rd21874, %rd28660, 32;
	shr.u64 	%rd21875, %rd28660, 32;
	add.s64 	%rd7768, %rd7720, %rd21874;
	setp.lt.u64 	%p6452, %rd7768, %rd7720;
	selp.u64 	%rd21876, 1, 0, %p6452;
	add.s64 	%rd21877, %rd21875, %rd21876;
	add.s64 	%rd7769, %rd21877, %rd21873;
	max.u64 	%rd21878, %rd21877, %rd21873;
	setp.gt.u64 	%p6453, %rd21878, %rd7769;
	mov.b64 	%rd28664, 0;
	@%p6453 bra 	$L__BB0_3167;
$L__BB0_3149:
	ld.local.u64 	%rd7773, [%rd22+40];
	shl.b64 	%rd21881, %rd7773, 32;
	shr.u64 	%rd21882, %rd7773, 32;
	add.s64 	%rd7774, %rd7769, %rd21881;
	setp.lt.u64 	%p6456, %rd7774, %rd7769;
	selp.u64 	%rd21883, 1, 0, %p6456;
	add.s64 	%rd21884, %rd21882, %rd21883;
	add.s64 	%rd7775, %rd21884, %rd28662;
	max.u64 	%rd21885, %rd21884, %rd28662;
	setp.le.u64 	%p6457, %rd21885, %rd7775;
	@%p6457 bra 	$L__BB0_3151;
	add.s64 	%rd28663, %rd28663, 1;
	setp.eq.s64 	%p6458, %rd28663, 0;
	selp.u64 	%rd21886, 1, 0, %p6458;
	add.s64 	%rd28664, %rd28664, %rd21886;
$L__BB0_3151:
	ld.local.v2.u64 	{%rd7780, %rd7781}, [%rd22+48];
	shl.b64 	%rd21887, %rd7780, 32;
	shr.u64 	%rd21888, %rd7780, 32;
	add.s64 	%rd28667, %rd7775, %rd21887;
	setp.lt.u64 	%p6459, %rd28667, %rd7775;
	selp.u64 	%rd21889, 1, 0, %p6459;
	add.s64 	%rd21890, %rd21888, %rd21889;
	add.s64 	%rd21891, %rd21890, %rd28663;
	max.u64 	%rd21892, %rd21890, %rd28663;
	setp.gt.u64 	%p6460, %rd21892, %rd21891;
	selp.u64 	%rd21893, 1, 0, %p6460;
	add.s64 	%rd21894, %rd28664, %rd21893;
	shl.b64 	%rd21895, %rd7781, 32;
	shr.u64 	%rd21896, %rd7781, 32;
	add.s64 	%rd28668, %rd21891, %rd21895;
	setp.lt.u64 	%p6461, %rd28668, %rd21891;
	selp.u64 	%rd21897, 1, 0, %p6461;
	add.s64 	%rd21898, %rd21894, %rd21896;
	add.s64 	%rd28669, %rd21898, %rd21897;
	mov.b64 	%rd21899, 977;
	mul.hi.u64 	%rd21900, %rd28660, %rd21899;
	mad.lo.s64 	%rd28674, %rd28660, 977, %rd7768;
	setp.lt.u64 	%p6462, %rd28674, %rd7768;
	selp.u64 	%rd21901, 1, 0, %p6462;
	add.s64 	%rd21902, %rd21900, %rd21901;
	add.s64 	%rd7786, %rd21902, %rd7774;
	max.u64 	%rd21903, %rd21902, %rd7774;
	setp.gt.u64 	%p6463, %rd21903, %rd7786;
	@%p6463 bra 	$L__BB0_3169;
$L__BB0_3152:
	mov.b64 	%rd21906, 977;
	mul.hi.u64 	%rd21907, %rd7773, %rd21906;
	mad.lo.s64 	%rd28679, %rd7773, 977, %rd7786;
	setp.lt.u64 	%p6466, %rd28679, %rd7786;
	selp.u64 	%rd21908, 1, 0, %p6466;
	add.s64 	%rd21909, %rd21907, %rd21908;
	add.s64 	%rd7794, %rd21909, %rd28667;
	max.u64 	%rd21910, %rd21909, %rd28667;
	setp.le.u64 	%p6467, %rd21910, %rd7794;
	@%p6467 bra 	$L__BB0_3154;
	add.s64 	%rd28668, %rd28668, 1;
	setp.eq.s64 	%p6468, %rd28668, 0;
	selp.u64 	%rd21911, 1, 0, %p6468;
	add.s64 	%rd28669, %rd28669, %rd21911;
$L__BB0_3154:
	mov.b64 	%rd21912, 977;
	mul.hi.u64 	%rd21913, %rd7780, %rd21912;
	mad.lo.s64 	%rd28676, %rd7780, 977, %rd7794;
	setp.lt.u64 	%p6469, %rd28676, %rd7794;
	selp.u64 	%rd21914, 1, 0, %p6469;
	add.s64 	%rd21915, %rd21913, %rd21914;
	add.s64 	%rd21916, %rd21915, %rd28668;
	max.u64 	%rd21917, %rd21915, %rd28668;
	setp.gt.u64 	%p6470, %rd21917, %rd21916;
	selp.u64 	%rd21918, 1, 0, %p6470;
	add.s64 	%rd21919, %rd28669, %rd21918;
	mul.hi.u64 	%rd21920, %rd7781, %rd21912;
	mad.lo.s64 	%rd28677, %rd7781, 977, %rd21916;
	setp.lt.u64 	%p6471, %rd28677, %rd21916;
	selp.u64 	%rd21921, 1, 0, %p6471;
	add.s64 	%rd21922, %rd21919, %rd21920;
	add.s64 	%rd7801, %rd21922, %rd21921;
	setp.eq.s64 	%p6472, %rd7801, 0;
	@%p6472 bra 	$L__BB0_3159;
	shl.b64 	%rd21923, %rd7801, 32;
	shr.u64 	%rd21924, %rd7801, 32;
	add.s64 	%rd7805, %rd28674, %rd21923;
	setp.lt.u64 	%p6473, %rd7805, %rd28674;
	selp.u64 	%rd21925, 1, 0, %p6473;
	add.s64 	%rd21926, %rd21924, %rd21925;
	add.s64 	%rd7806, %rd21926, %rd28679;
	max.u64 	%rd21927, %rd21926, %rd28679;
	setp.le.u64 	%p6474, %rd21927, %rd7806;
	@%p6474 bra 	$L__BB0_3157;
	add.s64 	%rd28676, %rd28676, 1;
	setp.eq.s64 	%p6475, %rd28676, 0;
	selp.u64 	%rd21928, 1, 0, %p6475;
	add.s64 	%rd28677, %rd28677, %rd21928;
$L__BB0_3157:
	mov.b64 	%rd21929, 977;
	mul.hi.u64 	%rd21930, %rd7801, %rd21929;
	mad.lo.s64 	%rd28674, %rd7801, 977, %rd7805;
	setp.lt.u64 	%p6476, %rd28674, %rd7805;
	selp.u64 	%rd21931, 1, 0, %p6476;
	add.s64 	%rd21932, %rd21930, %rd21931;
	add.s64 	%rd28679, %rd21932, %rd7806;
	max.u64 	%rd21933, %rd21932, %rd7806;
	setp.le.u64 	%p6477, %rd21933, %rd28679;
	@%p6477 bra 	$L__BB0_3159;
	add.s64 	%rd28676, %rd28676, 1;
	setp.eq.s64 	%p6478, %rd28676, 0;
	selp.u64 	%rd21934, 1, 0, %p6478;
	add.s64 	%rd28677, %rd28677, %rd21934;
$L__BB0_3159:
	setp.gt.u64 	%p6479, %rd28677, %rd4046;
	@%p6479 bra 	$L__BB0_3165;
	setp.lt.u64 	%p6480, %rd28677, %rd4046;
	mov.u64 	%rd28678, %rd28674;
	@%p6480 bra 	$L__BB0_3166;
	setp.gt.u64 	%p6481, %rd28676, %rd4047;
	@%p6481 bra 	$L__BB0_3165;
	setp.lt.u64 	%p6482, %rd28676, %rd4047;
	mov.u64 	%rd28678, %rd28674;
	@%p6482 bra 	$L__BB0_3166;
	setp.gt.u64 	%p6483, %rd28679, %rd4048;
	@%p6483 bra 	$L__BB0_3165;
	setp.lt.u64 	%p6484, %rd28679, %rd4048;
	setp.lt.u64 	%p6485, %rd28674, %rd4049;
	or.pred  	%p6486, %p6484, %p6485;
	mov.u64 	%rd28678, %rd28674;
	@%p6486 bra 	$L__BB0_3166;
$L__BB0_3165:
	sub.s64 	%rd28678, %rd28674, %rd4049;
	setp.lt.u64 	%p6487, %rd28674, %rd4049;
	selp.u64 	%rd21935, 1, 0, %p6487;
	sub.s64 	%rd21936, %rd28679, %rd4048;
	setp.lt.u64 	%p6488, %rd28679, %rd4048;
	selp.s64 	%rd21937, -1, 0, %p6487;
	add.s64 	%rd28679, %rd21936, %rd21937;
	setp.lt.u64 	%p6489, %rd21936, %rd21935;
	or.pred  	%p6490, %p6488, %p6489;
	selp.u64 	%rd21938, 1, 0, %p6490;
	sub.s64 	%rd21939, %rd28676, %rd4047;
	setp.lt.u64 	%p6491, %rd28676, %rd4047;
	selp.s64 	%rd21940, -1, 0, %p6490;
	add.s64 	%rd28676, %rd21939, %rd21940;
	setp.lt.u64 	%p6492, %rd21939, %rd21938;
	or.pred  	%p6493, %p6491, %p6492;
	selp.s64 	%rd21941, -1, 0, %p6493;
	sub.s64 	%rd21942, %rd28677, %rd4046;
	add.s64 	%rd28677, %rd21942, %rd21941;
$L__BB0_3166:
	setp.gt.u64 	%p6494, %rd28677, %rd4046;
	@%p6494 bra 	$L__BB0_3175;
	bra.uni 	$L__BB0_3176;
$L__BB0_3167:
	add.s64 	%rd28662, %rd28662, 1;
	setp.ne.s64 	%p6454, %rd28662, 0;
	@%p6454 bra 	$L__BB0_3149;
	add.s64 	%rd28663, %rd28663, 1;
	setp.eq.s64 	%p6455, %rd28663, 0;
	selp.u64 	%rd28664, 1, 0, %p6455;
	mov.b64 	%rd28662, 0;
	bra.uni 	$L__BB0_3149;
$L__BB0_3169:
	add.s64 	%rd28667, %rd28667, 1;
	setp.ne.s64 	%p6464, %rd28667, 0;
	@%p6464 bra 	$L__BB0_3152;
	add.s64 	%rd28668, %rd28668, 1;
	setp.eq.s64 	%p6465, %rd28668, 0;
	selp.u64 	%rd21905, 1, 0, %p6465;
	add.s64 	%rd28669, %rd28669, %rd21905;
	mov.b64 	%rd28667, 0;
	bra.uni 	$L__BB0_3152;
$L__BB0_3171:
	setp.gt.u64 	%p6496, %rd28676, %rd4047;
	@%p6496 bra 	$L__BB0_3175;
	setp.lt.u64 	%p6497, %rd28676, %rd4047;
	mov.u64 	%rd28682, %rd28678;
	@%p6497 bra 	$L__BB0_3177;
	setp.gt.u64 	%p6498, %rd28679, %rd4048;
	@%p6498 bra 	$L__BB0_3175;
	setp.lt.u64 	%p6499, %rd28679, %rd4048;
	setp.lt.u64 	%p6500, %rd28678, %rd4049;
	or.pred  	%p6501, %p6499, %p6500;
	mov.u64 	%rd28682, %rd28678;
	@%p6501 bra 	$L__BB0_3177;
$L__BB0_3175:
	sub.s64 	%rd28682, %rd28678, %rd4049;
	setp.lt.u64 	%p6502, %rd28678, %rd4049;
	selp.u64 	%rd21943, 1, 0, %p6502;
	sub.s64 	%rd21944, %rd28679, %rd4048;
	setp.lt.u64 	%p6503, %rd28679, %rd4048;
	selp.s64 	%rd21945, -1, 0, %p6502;
	add.s64 	%rd28679, %rd21944, %rd21945;
	setp.lt.u64 	%p6504, %rd21944, %rd21943;
	or.pred  	%p6505, %p6503, %p6504;
	selp.u64 	%rd21946, 1, 0, %p6505;
	sub.s64 	%rd21947, %rd28676, %rd4047;
	setp.lt.u64 	%p6506, %rd28676, %rd4047;
	selp.s64 	%rd21948, -1, 0, %p6505;
	add.s64 	%rd28676, %rd21947, %rd21948;
	setp.lt.u64 	%p6507, %rd21947, %rd21946;
	or.pred  	%p6508, %p6506, %p6507;
	selp.s64 	%rd21949, -1, 0, %p6508;
	sub.s64 	%rd21950, %rd28677, %rd4046;
	add.s64 	%rd28677, %rd21950, %rd21949;
	bra.uni 	$L__BB0_3177;
$L__BB0_3176:
	setp.lt.u64 	%p6495, %rd28677, %rd4046;
	mov.u64 	%rd28682, %rd28678;
	@%p6495 bra 	$L__BB0_3177;
	bra.uni 	$L__BB0_3171;
$L__BB0_3177:
	mov.b64 	%rd28687, 0;
	st.local.v2.u64 	[%rd21+32], {%rd28687, %rd28687};
	st.local.v2.u64 	[%rd21+48], {%rd28687, %rd28687};
	ld.local.u64 	%rd7835, [%rd21767+32];
	mul.lo.s64 	%rd7836, %rd28642, %rd7835;
	mul.hi.u64 	%rd21954, %rd7835, %rd28642;
	mul.lo.s64 	%rd21955, %rd28639, %rd7835;
	mul.hi.u64 	%rd21956, %rd7835, %rd28639;
	add.s64 	%rd28690, %rd21955, %rd21954;
	setp.lt.u64 	%p6509, %rd28690, %rd21955;
	selp.u64 	%rd21957, 1, 0, %p6509;
	st.local.v2.u64 	[%rd21], {%rd7836, %rd28690};
	add.s64 	%rd21958, %rd21956, %rd21957;
	mul.lo.s64 	%rd21959, %rd28636, %rd7835;
	mul.hi.u64 	%rd21960, %rd7835, %rd28636;
	add.s64 	%rd28689, %rd21959, %rd21958;
	setp.lt.u64 	%p6510, %rd28689, %rd21959;
	selp.u64 	%rd21961, 1, 0, %p6510;
	add.s64 	%rd21962, %rd21960, %rd21961;
	mul.lo.s64 	%rd21963, %rd28637, %rd7835;
	mul.hi.u64 	%rd21964, %rd7835, %rd28637;
	add.s64 	%rd28688, %rd21963, %rd21962;
	setp.lt.u64 	%p6511, %rd28688, %rd21963;
	selp.u64 	%rd21965, 1, 0, %p6511;
	st.local.v2.u64 	[%rd21+16], {%rd28689, %rd28688};
	add.s64 	%rd28686, %rd21964, %rd21965;
	setp.eq.s64 	%p6512, %rd28686, 0;
	@%p6512 bra 	$L__BB0_3181;
	mov.b32 	%r4717, 4;
$L__BB0_3179:
	mul.wide.u32 	%rd21967, %r4717, 8;
	add.s64 	%rd21968, %rd21, %rd21967;
	ld.local.u64 	%rd21969, [%rd21968];
	add.s64 	%rd21970, %rd21969, %rd28686;
	setp.lt.u64 	%p6513, %rd21970, %rd21969;
	st.local.u64 	[%rd21968], %rd21970;
	add.s32 	%r4717, %r4717, 1;
	mov.b64 	%rd28686, 1;
	@%p6513 bra 	$L__BB0_3179;
	ld.local.u64 	%rd28690, [%rd21+8];
	ld.local.v2.u64 	{%rd28689, %rd28688}, [%rd21+16];
	ld.local.u64 	%rd28687, [%rd21+32];
$L__BB0_3181:
	ld.local.u64 	%rd7850, [%rd21767+40];
	mul.hi.u64 	%rd21973, %rd7850, %rd28642;
	mad.lo.s64 	%rd21974, %rd28642, %rd7850, %rd28690;
	setp.lt.u64 	%p6514, %rd21974, %rd28690;
	selp.u64 	%rd21975, 1, 0, %p6514;
	st.local.u64 	[%rd21+8], %rd21974;
	add.s64 	%rd21976, %rd21973, %rd21975;
	mul.hi.u64 	%rd21977, %rd7850, %rd28639;
	mad.lo.s64 	%rd21978, %rd28639, %rd7850, %rd28689;
	setp.lt.u64 	%p6515, %rd21978, %rd28689;
	selp.u64 	%rd21979, 1, 0, %p6515;
	add.s64 	%rd28694, %rd21978, %rd21976;
	setp.lt.u64 	%p6516, %rd28694, %rd21978;
	selp.u64 	%rd21980, 1, 0, %p6516;
	add.s64 	%rd21981, %rd21977, %rd21979;
	add.s64 	%rd21982, %rd21981, %rd21980;
	mul.hi.u64 	%rd21983, %rd7850, %rd28636;
	mad.lo.s64 	%rd21984, %rd28636, %rd7850, %rd28688;
	setp.lt.u64 	%p6517, %rd21984, %rd28688;
	selp.u64 	%rd21985, 1, 0, %p6517;
	add.s64 	%rd28693, %rd21984, %rd21982;
	setp.lt.u64 	%p6518, %rd28693, %rd21984;
	selp.u64 	%rd21986, 1, 0, %p6518;
	st.local.v2.u64 	[%rd21+16], {%rd28694, %rd28693};
	add.s64 	%rd21987, %rd21983, %rd21985;
	add.s64 	%rd21988, %rd21987, %rd21986;
	mul.hi.u64 	%rd21989, %rd7850, %rd28637;
	mad.lo.s64 	%rd21990, %rd28637, %rd7850, %rd28687;
	setp.lt.u64 	%p6519, %rd21990, %rd28687;
	selp.u64 	%rd21991, 1, 0, %p6519;
	add.s64 	%rd28692, %rd21990, %rd21988;
	setp.lt.u64 	%p6520, %rd28692, %rd21990;
	selp.u64 	%rd21992, 1, 0, %p6520;
	st.local.u64 	[%rd21+32], %rd28692;
	add.s64 	%rd21993, %rd21989, %rd21991;
	add.s64 	%rd28691, %rd21993, %rd21992;
	setp.eq.s64 	%p6521, %rd28691, 0;
	@%p6521 bra 	$L__BB0_3185;
	mov.b32 	%r4718, 5;
$L__BB0_3183:
	mul.wide.u32 	%rd21995, %r4718, 8;
	add.s64 	%rd21996, %rd21, %rd21995;
	ld.local.u64 	%rd21997, [%rd21996];
	add.s64 	%rd21998, %rd21997, %rd28691;
	setp.lt.u64 	%p6522, %rd21998, %rd21997;
	st.local.u64 	[%rd21996], %rd21998;
	add.s32 	%r4718, %r4718, 1;
	mov.b64 	%rd28691, 1;
	@%p6522 bra 	$L__BB0_3183;
	ld.local.v2.u64 	{%rd28694, %rd28693}, [%rd21+16];
	ld.local.u64 	%rd28692, [%rd21+32];
$L__BB0_3185:
	ld.local.u64 	%rd7862, [%rd21767+48];
	mul.hi.u64 	%rd22001, %rd7862, %rd28642;
	mad.lo.s64 	%rd22002, %rd28642, %rd7862, %rd28694;
	setp.lt.u64 	%p6523, %rd22002, %rd28694;
	selp.u64 	%rd22003, 1, 0, %p6523;
	add.s64 	%rd22004, %rd22001, %rd22003;
	mul.hi.u64 	%rd22005, %rd7862, %rd28639;
	mad.lo.s64 	%rd22006, %rd28639, %rd7862, %rd28693;
	setp.lt.u64 	%p6524, %rd22006, %rd28693;
	selp.u64 	%rd22007, 1, 0, %p6524;
	add.s64 	%rd28698, %rd22006, %rd22004;
	setp.lt.u64 	%p6525, %rd28698, %rd22006;
	selp.u64 	%rd22008, 1, 0, %p6525;
	st.local.v2.u64 	[%rd21+16], {%rd22002, %rd28698};
	add.s64 	%rd22009, %rd22005, %rd22007;
	add.s64 	%rd22010, %rd22009, %rd22008;
	mul.hi.u64 	%rd22011, %rd7862, %rd28636;
	mad.lo.s64 	%rd22012, %rd28636, %rd7862, %rd28692;
	setp.lt.u64 	%p6526, %rd22012, %rd28692;
	selp.u64 	%rd22013, 1, 0, %p6526;
	add.s64 	%rd28697, %rd22012, %rd22010;
	setp.lt.u64 	%p6527, %rd28697, %rd22012;
	selp.u64 	%rd22014, 1, 0, %p6527;
	add.s64 	%rd22015, %rd22011, %rd22013;
	add.s64 	%rd22016, %rd22015, %rd22014;
	mul.hi.u64 	%rd22017, %rd7862, %rd28637;
	ld.local.u64 	%rd22018, [%rd21+40];
	mad.lo.s64 	%rd22019, %rd28637, %rd7862, %rd22018;
	setp.lt.u64 	%p6528, %rd22019, %rd22018;
	selp.u64 	%rd22020, 1, 0, %p6528;
	add.s64 	%rd28696, %rd22019, %rd22016;
	setp.lt.u64 	%p6529, %rd28696, %rd22019;
	selp.u64 	%rd22021, 1, 0, %p6529;
	st.local.v2.u64 	[%rd21+32], {%rd28697, %rd28696};
	add.s64 	%rd22022, %rd22017, %rd22020;
	add.s64 	%rd28695, %rd22022, %rd22021;
	setp.eq.s64 	%p6530, %rd28695, 0;
	@%p6530 bra 	$L__BB0_3189;
	mov.b32 	%r4719, 6;
$L__BB0_3187:
	mul.wide.u32 	%rd22024, %r4719, 8;
	add.s64 	%rd22025, %rd21, %rd22024;
	ld.local.u64 	%rd22026, [%rd22025];
	add.s64 	%rd22027, %rd22026, %rd28695;
	setp.lt.u64 	%p6531, %rd22027, %rd22026;
	st.local.u64 	[%rd22025], %rd22027;
	add.s32 	%r4719, %r4719, 1;
	mov.b64 	%rd28695, 1;
	@%p6531 bra 	$L__BB0_3187;
	ld.local.u64 	%rd28698, [%rd21+24];
	ld.local.v2.u64 	{%rd28697, %rd28696}, [%rd21+32];
$L__BB0_3189:
	ld.local.u64 	%rd7874, [%rd21767+56];
	mul.hi.u64 	%rd22030, %rd7874, %rd28642;
	mad.lo.s64 	%rd28703, %rd28642, %rd7874, %rd28698;
	setp.lt.u64 	%p6532, %rd28703, %rd28698;
	selp.u64 	%rd22031, 1, 0, %p6532;
	st.local.u64 	[%rd21+24], %rd28703;
	add.s64 	%rd22032, %rd22030, %rd22031;
	mul.hi.u64 	%rd22033, %rd7874, %rd28639;
	mad.lo.s64 	%rd22034, %rd28639, %rd7874, %rd28697;
	setp.lt.u64 	%p6533, %rd22034, %rd28697;
	selp.u64 	%rd22035, 1, 0, %p6533;
	add.s64 	%rd28700, %rd22034, %rd22032;
	setp.lt.u64 	%p6534, %rd28700, %rd22034;
	selp.u64 	%rd22036, 1, 0, %p6534;
	add.s64 	%rd22037, %rd22033, %rd22035;
	add.s64 	%rd22038, %rd22037, %rd22036;
	mul.hi.u64 	%rd22039, %rd7874, %rd28636;
	mad.lo.s64 	%rd22040, %rd28636, %rd7874, %rd28696;
	setp.lt.u64 	%p6535, %rd22040, %rd28696;
	selp.u64 	%rd22041, 1, 0, %p6535;
	add.s64 	%rd22042, %rd22040, %rd22038;
	setp.lt.u64 	%p6536, %rd22042, %rd22040;
	selp.u64 	%rd22043, 1, 0, %p6536;
	st.local.v2.u64 	[%rd21+32], {%rd28700, %rd22042};
	add.s64 	%rd22044, %rd22039, %rd22041;
	add.s64 	%rd22045, %rd22044, %rd22043;
	mul.hi.u64 	%rd22046, %rd7874, %rd28637;
	ld.local.u64 	%rd22047, [%rd21+48];
	mad.lo.s64 	%rd22048, %rd28637, %rd7874, %rd22047;
	setp.lt.u64 	%p6537, %rd22048, %rd22047;
	selp.u64 	%rd22049, 1, 0, %p6537;
	add.s64 	%rd22050, %rd22048, %rd22045;
	setp.lt.u64 	%p6538, %rd22050, %rd22048;
	selp.u64 	%rd22051, 1, 0, %p6538;
	st.local.u64 	[%rd21+48], %rd22050;
	add.s64 	%rd22052, %rd22046, %rd22049;
	add.s64 	%rd28699, %rd22052, %rd22051;
	setp.eq.s64 	%p6539, %rd28699, 0;
	@%p6539 bra 	$L__BB0_3193;
	mov.b32 	%r4720, 7;
$L__BB0_3191:
	mul.wide.u32 	%rd22054, %r4720, 8;
	add.s64 	%rd22055, %rd21, %rd22054;
	ld.local.u64 	%rd22056, [%rd22055];
	add.s64 	%rd22057, %rd22056, %rd28699;
	setp.lt.u64 	%p6540, %rd22057, %rd22056;
	st.local.u64 	[%rd22055], %rd22057;
	add.s32 	%r4720, %r4720, 1;
	mov.b64 	%rd28699, 1;
	@%p6540 bra 	$L__BB0_3191;
	ld.local.u64 	%rd28703, [%rd21+24];
	ld.local.u64 	%rd28700, [%rd21+32];
$L__BB0_3193:
	ld.local.u64 	%rd22059, [%rd21+8];
	ld.local.u64 	%rd28702, [%rd21+16];
	shl.b64 	%rd22060, %rd28700, 32;
	shr.u64 	%rd22061, %rd28700, 32;
	add.s64 	%rd7884, %rd7836, %rd22060;
	setp.lt.u64 	%p6541, %rd7884, %rd7836;
	selp.u64 	%rd22062, 1, 0, %p6541;
	add.s64 	%rd22063, %rd22061, %rd22062;
	add.s64 	%rd7885, %rd22063, %rd22059;
	max.u64 	%rd22064, %rd22063, %rd22059;
	setp.gt.u64 	%p6542, %rd22064, %rd7885;
	mov.b64 	%rd28704, 0;
	@%p6542 bra 	$L__BB0_3212;
$L__BB0_3194:
	ld.local.u64 	%rd7889, [%rd21+40];
	shl.b64 	%rd22067, %rd7889, 32;
	shr.u64 	%rd22068, %rd7889, 32;
	add.s64 	%rd7890, %rd7885, %rd22067;
	setp.lt.u64 	%p6545, %rd7890, %rd7885;
	selp.u64 	%rd22069, 1, 0, %p6545;
	add.s64 	%rd22070, %rd22068, %rd22069;
	add.s64 	%rd7891, %rd22070, %rd28702;
	max.u64 	%rd22071, %rd22070, %rd28702;
	setp.le.u64 	%p6546, %rd22071, %rd7891;
	@%p6546 bra 	$L__BB0_3196;
	add.s64 	%rd28703, %rd28703, 1;
	setp.eq.s64 	%p6547, %rd28703, 0;
	selp.u64 	%rd22072, 1, 0, %p6547;
	add.s64 	%rd28704, %rd28704, %rd22072;
$L__BB0_3196:
	ld.local.v2.u64 	{%rd7896, %rd7897}, [%rd21+48];
	shl.b64 	%rd22073, %rd7896, 32;
	shr.u64 	%rd22074, %rd7896, 32;
	add.s64 	%rd28707, %rd7891, %rd22073;
	setp.lt.u64 	%p6548, %rd28707, %rd7891;
	selp.u64 	%rd22075, 1, 0, %p6548;
	add.s64 	%rd22076, %rd22074, %rd22075;
	add.s64 	%rd22077, %rd22076, %rd28703;
	max.u64 	%rd22078, %rd22076, %rd28703;
	setp.gt.u64 	%p6549, %rd22078, %rd22077;
	selp.u64 	%rd22079, 1, 0, %p6549;
	add.s64 	%rd22080, %rd28704, %rd22079;
	shl.b64 	%rd22081, %rd7897, 32;
	shr.u64 	%rd22082, %rd7897, 32;
	add.s64 	%rd28708, %rd22077, %rd22081;
	setp.lt.u64 	%p6550, %rd28708, %rd22077;
	selp.u64 	%rd22083, 1, 0, %p6550;
	add.s64 	%rd22084, %rd22080, %rd22082;
	add.s64 	%rd28709, %rd22084, %rd22083;
	mov.b64 	%rd22085, 977;
	mul.hi.u64 	%rd22086, %rd28700, %rd22085;
	mad.lo.s64 	%rd28714, %rd28700, 977, %rd7884;
	setp.lt.u64 	%p6551, %rd28714, %rd7884;
	selp.u64 	%rd22087, 1, 0, %p6551;
	add.s64 	%rd22088, %rd22086, %rd22087;
	add.s64 	%rd7902, %rd22088, %rd7890;
	max.u64 	%rd22089, %rd22088, %rd7890;
	setp.gt.u64 	%p6552, %rd22089, %rd7902;
	@%p6552 bra 	$L__BB0_3214;
$L__BB0_3197:
	mov.b64 	%rd22092, 977;
	mul.hi.u64 	%rd22093, %rd7889, %rd22092;
	mad.lo.s64 	%rd28719, %rd7889, 977, %rd7902;
	setp.lt.u64 	%p6555, %rd28719, %rd7902;
	selp.u64 	%rd22094, 1, 0, %p6555;
	add.s64 	%rd22095, %rd22093, %rd22094;
	add.s64 	%rd7910, %rd22095, %rd28707;
	max.u64 	%rd22096, %rd22095, %rd28707;
	setp.le.u64 	%p6556, %rd22096, %rd7910;
	@%p6556 bra 	$L__BB0_3199;
	add.s64 	%rd28708, %rd28708, 1;
	setp.eq.s64 	%p6557, %rd28708, 0;
	selp.u64 	%rd22097, 1, 0, %p6557;
	add.s64 	%rd28709, %rd28709, %rd22097;
$L__BB0_3199:
	mov.b64 	%rd22098, 977;
	mul.hi.u64 	%rd22099, %rd7896, %rd22098;
	mad.lo.s64 	%rd28716, %rd7896, 977, %rd7910;
	setp.lt.u64 	%p6558, %rd28716, %rd7910;
	selp.u64 	%rd22100, 1, 0, %p6558;
	add.s64 	%rd22101, %rd22099, %rd22100;
	add.s64 	%rd22102, %rd22101, %rd28708;
	max.u64 	%rd22103, %rd22101, %rd28708;
	setp.gt.u64 	%p6559, %rd22103, %rd22102;
	selp.u64 	%rd22104, 1, 0, %p6559;
	add.s64 	%rd22105, %rd28709, %rd22104;
	mul.hi.u64 	%rd22106, %rd7897, %rd22098;
	mad.lo.s64 	%rd28717, %rd7897, 977, %rd22102;
	setp.lt.u64 	%p6560, %rd28717, %rd22102;
	selp.u64 	%rd22107, 1, 0, %p6560;
	add.s64 	%rd22108, %rd22105, %rd22106;
	add.s64 	%rd7917, %rd22108, %rd22107;
	setp.eq.s64 	%p6561, %rd7917, 0;
	@%p6561 bra 	$L__BB0_3204;
	shl.b64 	%rd22109, %rd7917, 32;
	shr.u64 	%rd22110, %rd7917, 32;
	add.s64 	%rd7921, %rd28714, %rd22109;
	setp.lt.u64 	%p6562, %rd7921, %rd28714;
	selp.u64 	%rd22111, 1, 0, %p6562;
	add.s64 	%rd22112, %rd22110, %rd22111;
	add.s64 	%rd7922, %rd22112, %rd28719;
	max.u64 	%rd22113, %rd22112, %rd28719;
	setp.le.u64 	%p6563, %rd22113, %rd7922;
	@%p6563 bra 	$L__BB0_3202;
	add.s64 	%rd28716, %rd28716, 1;
	setp.eq.s64 	%p6564, %rd28716, 0;
	selp.u64 	%rd22114, 1, 0, %p6564;
	add.s64 	%rd28717, %rd28717, %rd22114;
$L__BB0_3202:
	mov.b64 	%rd22115, 977;
	mul.hi.u64 	%rd22116, %rd7917, %rd22115;
	mad.lo.s64 	%rd28714, %rd7917, 977, %rd7921;
	setp.lt.u64 	%p6565, %rd28714, %rd7921;
	selp.u64 	%rd22117, 1, 0, %p6565;
	add.s64 	%rd22118, %rd22116, %rd22117;
	add.s64 	%rd28719, %rd22118, %rd7922;
	max.u64 	%rd22119, %rd22118, %rd7922;
	setp.le.u64 	%p6566, %rd22119, %rd28719;
	@%p6566 bra 	$L__BB0_3204;
	add.s64 	%rd28716, %rd28716, 1;
	setp.eq.s64 	%p6567, %rd28716, 0;
	selp.u64 	%rd22120, 1, 0, %p6567;
	add.s64 	%rd28717, %rd28717, %rd22120;
$L__BB0_3204:
	setp.gt.u64 	%p6568, %rd28717, %rd4046;
	@%p6568 bra 	$L__BB0_3210;
	setp.lt.u64 	%p6569, %rd28717, %rd4046;
	mov.u64 	%rd28718, %rd28714;
	@%p6569 bra 	$L__BB0_3211;
	setp.gt.u64 	%p6570, %rd28716, %rd4047;
	@%p6570 bra 	$L__BB0_3210;
	setp.lt.u64 	%p6571, %rd28716, %rd4047;
	mov.u64 	%rd28718, %rd28714;
	@%p6571 bra 	$L__BB0_3211;
	setp.gt.u64 	%p6572, %rd28719, %rd4048;
	@%p6572 bra 	$L__BB0_3210;
	setp.lt.u64 	%p6573, %rd28719, %rd4048;
	setp.lt.u64 	%p6574, %rd28714, %rd4049;
	or.pred  	%p6575, %p6573, %p6574;
	mov.u64 	%rd28718, %rd28714;
	@%p6575 bra 	$L__BB0_3211;
$L__BB0_3210:
	sub.s64 	%rd28718, %rd28714, %rd4049;
	setp.lt.u64 	%p6576, %rd28714, %rd4049;
	selp.u64 	%rd22121, 1, 0, %p6576;
	sub.s64 	%rd22122, %rd28719, %rd4048;
	setp.lt.u64 	%p6577, %rd28719, %rd4048;
	selp.s64 	%rd22123, -1, 0, %p6576;
	add.s64 	%rd28719, %rd22122, %rd22123;
	setp.lt.u64 	%p6578, %rd22122, %rd22121;
	or.pred  	%p6579, %p6577, %p6578;
	selp.u64 	%rd22124, 1, 0, %p6579;
	sub.s64 	%rd22125, %rd28716, %rd4047;
	setp.lt.u64 	%p6580, %rd28716, %rd4047;
	selp.s64 	%rd22126, -1, 0, %p6579;
	add.s64 	%rd28716, %rd22125, %rd22126;
	setp.lt.u64 	%p6581, %rd22125, %rd22124;
	or.pred  	%p6582, %p6580, %p6581;
	selp.s64 	%rd22127, -1, 0, %p6582;
	sub.s64 	%rd22128, %rd28717, %rd4046;
	add.s64 	%rd28717, %rd22128, %rd22127;
$L__BB0_3211:
	setp.gt.u64 	%p6583, %rd28717, %rd4046;
	@%p6583 bra 	$L__BB0_3220;
	bra.uni 	$L__BB0_3221;
$L__BB0_3212:
	add.s64 	%rd28702, %rd28702, 1;
	setp.ne.s64 	%p6543, %rd28702, 0;
	@%p6543 bra 	$L__BB0_3194;
	add.s64 	%rd28703, %rd28703, 1;
	setp.eq.s64 	%p6544, %rd28703, 0;
	selp.u64 	%rd28704, 1, 0, %p6544;
	mov.b64 	%rd28702, 0;
	bra.uni 	$L__BB0_3194;
$L__BB0_3214:
	add.s64 	%rd28707, %rd28707, 1;
	setp.ne.s64 	%p6553, %rd28707, 0;
	@%p6553 bra 	$L__BB0_3197;
	add.s64 	%rd28708, %rd28708, 1;
	setp.eq.s64 	%p6554, %rd28708, 0;
	selp.u64 	%rd22091, 1, 0, %p6554;
	add.s64 	%rd28709, %rd28709, %rd22091;
	mov.b64 	%rd28707, 0;
	bra.uni 	$L__BB0_3197;
$L__BB0_3216:
	setp.gt.u64 	%p6585, %rd28716, %rd4047;
	@%p6585 bra 	$L__BB0_3220;
	setp.lt.u64 	%p6586, %rd28716, %rd4047;
	mov.u64 	%rd28722, %rd28718;
	@%p6586 bra 	$L__BB0_3222;
	setp.gt.u64 	%p6587, %rd28719, %rd4048;
	@%p6587 bra 	$L__BB0_3220;
	setp.lt.u64 	%p6588, %rd28719, %rd4048;
	setp.lt.u64 	%p6589, %rd28718, %rd4049;
	or.pred  	%p6590, %p6588, %p6589;
	mov.u64 	%rd28722, %rd28718;
	@%p6590 bra 	$L__BB0_3222;
$L__BB0_3220:
	sub.s64 	%rd28722, %rd28718, %rd4049;
	setp.lt.u64 	%p6591, %rd28718, %rd4049;
	selp.u64 	%rd22129, 1, 0, %p6591;
	sub.s64 	%rd22130, %rd28719, %rd4048;
	setp.lt.u64 	%p6592, %rd28719, %rd4048;
	selp.s64 	%rd22131, -1, 0, %p6591;
	add.s64 	%rd28719, %rd22130, %rd22131;
	setp.lt.u64 	%p6593, %rd22130, %rd22129;
	or.pred  	%p6594, %p6592, %p6593;
	selp.u64 	%rd22132, 1, 0, %p6594;
	sub.s64 	%rd22133, %rd28716, %rd4047;
	setp.lt.u64 	%p6595, %rd28716, %rd4047;
	selp.s64 	%rd22134, -1, 0, %p6594;
	add.s64 	%rd28716, %rd22133, %rd22134;
	setp.lt.u64 	%p6596, %rd22133, %rd22132;
	or.pred  	%p6597, %p6595, %p6596;
	selp.s64 	%rd22135, -1, 0, %p6597;
	sub.s64 	%rd22136, %rd28717, %rd4046;
	add.s64 	%rd28717, %rd22136, %rd22135;
	bra.uni 	$L__BB0_3222;
$L__BB0_3221:
	setp.lt.u64 	%p6584, %rd28717, %rd4046;
	mov.u64 	%rd28722, %rd28718;
	@%p6584 bra 	$L__BB0_3222;
	bra.uni 	$L__BB0_3216;
$L__BB0_3222:
	shr.u64 	%rd22138, %rd28677, 56;
	shr.u64 	%rd22139, %rd28717, 56;
	shr.u64 	%rd22140, %rd28677, 48;
	shr.u64 	%rd22141, %rd28717, 48;
	shr.u64 	%rd22142, %rd28677, 40;
	shr.u64 	%rd22143, %rd28717, 40;
	shr.u64 	%rd22144, %rd28677, 24;
	shr.u64 	%rd22145, %rd28717, 24;
	shr.u64 	%rd22146, %rd28677, 16;
	shr.u64 	%rd22147, %rd28717, 16;
	shr.u64 	%rd22148, %rd28677, 8;
	shr.u64 	%rd22149, %rd28717, 8;
	shr.u64 	%rd22150, %rd28676, 56;
	shr.u64 	%rd22151, %rd28716, 56;
	shr.u64 	%rd22152, %rd28676, 48;
	shr.u64 	%rd22153, %rd28716, 48;
	shr.u64 	%rd22154, %rd28676, 40;
	shr.u64 	%rd22155, %rd28716, 40;
	shr.u64 	%rd22156, %rd28676, 24;
	shr.u64 	%rd22157, %rd28716, 24;
	shr.u64 	%rd22158, %rd28676, 16;
	shr.u64 	%rd22159, %rd28716, 16;
	shr.u64 	%rd22160, %rd28676, 8;
	shr.u64 	%rd22161, %rd28716, 8;
	cvt.u32.u64 	%r1860, %rd28676;
	cvt.u32.u64 	%r1861, %rd22160;
	prmt.b32 	%r1862, %r1861, %r1860, 0x3340U;
	cvt.u32.u64 	%r1863, %rd22158;
	cvt.u32.u64 	%r1864, %rd22156;
	prmt.b32 	%r1865, %r1864, %r1863, 0x3340U;
	prmt.b32 	%r1866, %r1865, %r1862, 0x5410U;
	{ .reg .b32 tmp; mov.b64 {tmp, %r1867}, %rd28676; }
	cvt.u32.u64 	%r1868, %rd22154;
	prmt.b32 	%r1869, %r1868, %r1867, 0x3340U;
	cvt.u32.u64 	%r1870, %rd22152;
	cvt.u32.u64 	%r1871, %rd22150;
	prmt.b32 	%r1872, %r1871, %r1870, 0x3340U;
	prmt.b32 	%r1873, %r1872, %r1869, 0x5410U;
	cvt.u32.u64 	%r1874, %rd28677;
	cvt.u32.u64 	%r1875, %rd22148;
	prmt.b32 	%r1876, %r1875, %r1874, 0x3340U;
	cvt.u32.u64 	%r1877, %rd22146;
	cvt.u32.u64 	%r1878, %rd22144;
	prmt.b32 	%r1879, %r1878, %r1877, 0x3340U;
	prmt.b32 	%r1880, %r1879, %r1876, 0x5410U;
	{ .reg .b32 tmp; mov.b64 {tmp, %r1881}, %rd28677; }
	cvt.u32.u64 	%r1882, %rd22142;
	prmt.b32 	%r1883, %r1882, %r1881, 0x3340U;
	cvt.u32.u64 	%r1884, %rd22140;
	cvt.u32.u64 	%r1885, %rd22138;
	prmt.b32 	%r1886, %r1885, %r1884, 0x3340U;
	prmt.b32 	%r1887, %r1886, %r1883, 0x5410U;
	st.local.v4.b32 	[%rd20], {%r1887, %r1880, %r1873, %r1866};
	cvt.u32.u64 	%r1888, %rd28716;
	cvt.u32.u64 	%r1889, %rd22161;
	prmt.b32 	%r1890, %r1889, %r1888, 0x3340U;
	cvt.u32.u64 	%r1891, %rd22159;
	cvt.u32.u64 	%r1892, %rd22157;
	prmt.b32 	%r1893, %r1892, %r1891, 0x3340U;
	prmt.b32 	%r1894, %r1893, %r1890, 0x5410U;
	{ .reg .b32 tmp; mov.b64 {tmp, %r1895}, %rd28716; }
	cvt.u32.u64 	%r1896, %rd22155;
	prmt.b32 	%r1897, %r1896, %r1895, 0x3340U;
	cvt.u32.u64 	%r1898, %rd22153;
	cvt.u32.u64 	%r1899, %rd22151;
	prmt.b32 	%r1900, %r1899, %r1898, 0x3340U;
	prmt.b32 	%r1901, %r1900, %r1897, 0x5410U;
	cvt.u32.u64 	%r1902, %rd28717;
	cvt.u32.u64 	%r1903, %rd22149;
	prmt.b32 	%r1904, %r1903, %r1902, 0x3340U;
	cvt.u32.u64 	%r1905, %rd22147;
	cvt.u32.u64 	%r1906, %rd22145;
	prmt.b32 	%r1907, %r1906, %r1905, 0x3340U;
	prmt.b32 	%r1908, %r1907, %r1904, 0x5410U;
	{ .reg .b32 tmp; mov.b64 {tmp, %r1909}, %rd28717; }
	cvt.u32.u64 	%r1910, %rd22143;
	prmt.b32 	%r1911, %r1910, %r1909, 0x3340U;
	cvt.u32.u64 	%r1912, %rd22141;
	cvt.u32.u64 	%r1913, %rd22139;
	prmt.b32 	%r1914, %r1913, %r1912, 0x3340U;
	prmt.b32 	%r1915, %r1914, %r1911, 0x5410U;
	st.local.v4.b32 	[%rd20+32], {%r1915, %r1908, %r1901, %r1894};
	shr.u64 	%rd22162, %rd28679, 56;
	shr.u64 	%rd22163, %rd28719, 56;
	shr.u64 	%rd22164, %rd28679, 48;
	shr.u64 	%rd22165, %rd28719, 48;
	shr.u64 	%rd22166, %rd28679, 40;
	shr.u64 	%rd22167, %rd28719, 40;
	shr.u64 	%rd22168, %rd28679, 24;
	shr.u64 	%rd22169, %rd28719, 24;
	shr.u64 	%rd22170, %rd28679, 16;
	shr.u64 	%rd22171, %rd28719, 16;
	shr.u64 	%rd22172, %rd28679, 8;
	shr.u64 	%rd22173, %rd28719, 8;
	shr.u64 	%rd22174, %rd28682, 56;
	shr.u64 	%rd22175, %rd28722, 56;
	shr.u64 	%rd22176, %rd28682, 48;
	shr.u64 	%rd22177, %rd28722, 48;
	shr.u64 	%rd22178, %rd28682, 40;
	shr.u64 	%rd22179, %rd28722, 40;
	shr.u64 	%rd22180, %rd28682, 24;
	shr.u64 	%rd22181, %rd28722, 24;
	shr.u64 	%rd22182, %rd28682, 16;
	shr.u64 	%rd22183, %rd28722, 16;
	shr.u64 	%rd22184, %rd28682, 8;
	shr.u64 	%rd22185, %rd28722, 8;
	cvt.u32.u64 	%r1916, %rd28682;
	cvt.u32.u64 	%r1917, %rd22184;
	prmt.b32 	%r1918, %r1917, %r1916, 0x3340U;
	cvt.u32.u64 	%r1919, %rd22182;
	cvt.u32.u64 	%r1920, %rd22180;
	prmt.b32 	%r1921, %r1920, %r1919, 0x3340U;
	prmt.b32 	%r1922, %r1921, %r1918, 0x5410U;
	{ .reg .b32 tmp; mov.b64 {tmp, %r1923}, %rd28682; }
	cvt.u32.u64 	%r1924, %rd22178;
	prmt.b32 	%r1925, %r1924, %r1923, 0x3340U;
	cvt.u32.u64 	%r1926, %rd22176;
	cvt.u32.u64 	%r1927, %rd22174;
	prmt.b32 	%r1928, %r1927, %r1926, 0x3340U;
	prmt.b32 	%r1929, %r1928, %r1925, 0x5410U;
	cvt.u32.u64 	%r1930, %rd28679;
	cvt.u32.u64 	%r1931, %rd22172;
	prmt.b32 	%r1932, %r1931, %r1930, 0x3340U;
	cvt.u32.u64 	%r1933, %rd22170;
	cvt.u32.u64 	%r1934, %rd22168;
	prmt.b32 	%r1935, %r1934, %r1933, 0x3340U;
	prmt.b32 	%r1936, %r1935, %r1932, 0x5410U;
	{ .reg .b32 tmp; mov.b64 {tmp, %r1937}, %rd28679; }
	cvt.u32.u64 	%r1938, %rd22166;
	prmt.b32 	%r1939, %r1938, %r1937, 0x3340U;
	cvt.u32.u64 	%r1940, %rd22164;
	cvt.u32.u64 	%r1941, %rd22162;
	prmt.b32 	%r1942, %r1941, %r1940, 0x3340U;
	prmt.b32 	%r1943, %r1942, %r1939, 0x5410U;
	st.local.v4.b32 	[%rd20+16], {%r1943, %r1936, %r1929, %r1922};
	cvt.u32.u64 	%r1944, %rd28722;
	cvt.u32.u64 	%r1945, %rd22185;
	prmt.b32 	%r1946, %r1945, %r1944, 0x3340U;
	cvt.u32.u64 	%r1947, %rd22183;
	cvt.u32.u64 	%r1948, %rd22181;
	prmt.b32 	%r1949, %r1948, %r1947, 0x3340U;
	prmt.b32 	%r1950, %r1949, %r1946, 0x5410U;
	{ .reg .b32 tmp; mov.b64 {tmp, %r1951}, %rd28722; }
	cvt.u32.u64 	%r1952, %rd22179;
	prmt.b32 	%r1953, %r1952, %r1951, 0x3340U;
	cvt.u32.u64 	%r1954, %rd22177;
	cvt.u32.u64 	%r1955, %rd22175;
	prmt.b32 	%r1956, %r1955, %r1954, 0x3340U;
	prmt.b32 	%r1957, %r1956, %r1953, 0x5410U;
	cvt.u32.u64 	%r1958, %rd28719;
	cvt.u32.u64 	%r1959, %rd22173;
	prmt.b32 	%r1960, %r1959, %r1958, 0x3340U;
	cvt.u32.u64 	%r1961, %rd22171;
	cvt.u32.u64 	%r1962, %rd22169;
	prmt.b32 	%r1963, %r1962, %r1961, 0x3340U;
	prmt.b32 	%r1964, %r1963, %r1960, 0x5410U;
	{ .reg .b32 tmp; mov.b64 {tmp, %r1965}, %rd28719; }
	cvt.u32.u64 	%r1966, %rd22167;
	prmt.b32 	%r1967, %r1966, %r1965, 0x3340U;
	cvt.u32.u64 	%r1968, %rd22165;
	cvt.u32.u64 	%r1969, %rd22163;
	prmt.b32 	%r1970, %r1969, %r1968, 0x3340U;
	prmt.b32 	%r1971, %r1970, %r1967, 0x5410U;
	st.local.v4.b32 	[%rd20+48], {%r1971, %r1964, %r1957, %r1950};
	mov.b64 	%rd28726, 0;
	st.local.u64 	[%rd19], %rd28726;
	st.local.u64 	[%rd19+8], %rd28726;
	st.local.u64 	[%rd19+16], %rd28726;
	st.local.u64 	[%rd19+24], %rd28726;
	st.local.u64 	[%rd19+32], %rd28726;
	st.local.u64 	[%rd19+40], %rd28726;
	st.local.u64 	[%rd19+48], %rd28726;
	st.local.u64 	[%rd19+56], %rd28726;
	st.local.u64 	[%rd19+64], %rd28726;
	st.local.u64 	[%rd19+72], %rd28726;
	st.local.u64 	[%rd19+80], %rd28726;
	st.local.u64 	[%rd19+88], %rd28726;
	st.local.u64 	[%rd19+96], %rd28726;
	st.local.u64 	[%rd19+104], %rd28726;
	st.local.u64 	[%rd19+112], %rd28726;
	st.local.u64 	[%rd19+120], %rd28726;
	st.local.u64 	[%rd19+128], %rd28726;
	st.local.u64 	[%rd19+136], %rd28726;
	st.local.u64 	[%rd19+144], %rd28726;
	st.local.u64 	[%rd19+152], %rd28726;
	st.local.u64 	[%rd19+160], %rd28726;
	st.local.u64 	[%rd19+168], %rd28726;
	st.local.u64 	[%rd19+176], %rd28726;
	st.local.u64 	[%rd19+184], %rd28726;
	st.local.u64 	[%rd19+192], %rd28726;
$L__BB0_3223:
	add.s64 	%rd22186, %rd20, %rd28726;
	ld.local.u32 	%r1972, [%rd22186];
	bfe.u32 	%r1973, %r1972, 0, 8;
	bfe.u32 	%r1974, %r1972, 8, 8;
	bfe.u32 	%r1975, %r1972, 16, 8;
	bfe.u32 	%r1976, %r1972, 24, 8;
	add.s64 	%rd22187, %rd19, %rd28726;
	ld.local.u32 	%r1977, [%rd22187];
	bfe.u32 	%r1978, %r1977, 0, 8;
	bfe.u32 	%r1979, %r1977, 8, 8;
	bfe.u32 	%r1980, %r1977, 16, 8;
	bfe.u32 	%r1981, %r1977, 24, 8;
	xor.b32  	%r1982, %r1978, %r1973;
	xor.b32  	%r1983, %r1979, %r1974;
	xor.b32  	%r1984, %r1980, %r1975;
	xor.b32  	%r1985, %r1981, %r1976;
	prmt.b32 	%r1986, %r1984, %r1985, 0x3340U;
	prmt.b32 	%r1987, %r1982, %r1983, 0x3340U;
	prmt.b32 	%r1988, %r1987, %r1986, 0x5410U;
	st.local.u32 	[%rd22187], %r1988;
	add.s64 	%rd28726, %rd28726, 4;
	setp.ne.s64 	%p6598, %rd28726, 64;
	@%p6598 bra 	$L__BB0_3223;
	ld.local.u8 	%rs21, [%rd19+64];
	xor.b16  	%rs22, %rs21, 1;
	st.local.u8 	[%rd19+64], %rs22;
	ld.local.u8 	%rs23, [%rd19+135];
	xor.b16  	%rs24, %rs23, 128;
	st.local.u8 	[%rd19+135], %rs24;
	ld.local.u64 	%rd28751, [%rd19];
	ld.local.u64 	%rd28750, [%rd19+40];
	ld.local.u64 	%rd28749, [%rd19+80];
	ld.local.u64 	%rd28748, [%rd19+120];
	ld.local.u64 	%rd28747, [%rd19+160];
	ld.local.u64 	%rd28746, [%rd19+8];
	ld.local.u64 	%rd28745, [%rd19+48];
	ld.local.u64 	%rd28744, [%rd19+88];
	ld.local.u64 	%rd28743, [%rd19+128];
	ld.local.u64 	%rd28742, [%rd19+168];
	ld.local.u64 	%rd28741, [%rd19+16];
	ld.local.u64 	%rd28740, [%rd19+56];
	ld.local.u64 	%rd28739, [%rd19+96];
	ld.local.u64 	%rd28738, [%rd19+136];
	ld.local.u64 	%rd28737, [%rd19+176];
	ld.local.u64 	%rd28736, [%rd19+24];
	ld.local.u64 	%rd28735, [%rd19+64];
	ld.local.u64 	%rd28734, [%rd19+104];
	ld.local.u64 	%rd28733, [%rd19+144];
	ld.local.u64 	%rd28732, [%rd19+184];
	ld.local.u64 	%rd28731, [%rd19+32];
	ld.local.u64 	%rd28730, [%rd19+72];
	ld.local.u64 	%rd28729, [%rd19+112];
	ld.local.u64 	%rd28728, [%rd19+152];
	ld.local.u64 	%rd28727, [%rd19+192];
	mov.b32 	%r4721, 0;
$L__BB0_3225:
	xor.b64  	%rd22188, %rd28750, %rd28751;
	xor.b64  	%rd22189, %rd22188, %rd28749;
	xor.b64  	%rd22190, %rd22189, %rd28748;
	xor.b64  	%rd22191, %rd22190, %rd28747;
	xor.b64  	%rd22192, %rd28745, %rd28746;
	xor.b64  	%rd22193, %rd22192, %rd28744;
	xor.b64  	%rd22194, %rd22193, %rd28743;
	xor.b64  	%rd22195, %rd22194, %rd28742;
	xor.b64  	%rd22196, %rd28740, %rd28741;
	xor.b64  	%rd22197, %rd22196, %rd28739;
	xor.b64  	%rd22198, %rd22197, %rd28738;
	xor.b64  	%rd22199, %rd22198, %rd28737;
	xor.b64  	%rd22200, %rd28735, %rd28736;
	xor.b64  	%rd22201, %rd22200, %rd28734;
	xor.b64  	%rd22202, %rd22201, %rd28733;
	xor.b64  	%rd22203, %rd22202, %rd28732;
	xor.b64  	%rd22204, %rd28730, %rd28731;
	xor.b64  	%rd22205, %rd22204, %rd28729;
	xor.b64  	%rd22206, %rd22205, %rd28728;
	xor.b64  	%rd22207, %rd22206, %rd28727;
	mov.b64 	{%r1990, %r1991}, %rd22195;
	shf.l.wrap.b32 	%r1992, %r1990, %r1991, 1;
	shf.l.wrap.b32 	%r1993, %r1991, %r1990, 1;
	mov.b64 	%rd22208, {%r1993, %r1992};
	xor.b64  	%rd22209, %rd22208, %rd22207;
	mov.b64 	{%r1994, %r1995}, %rd22199;
	shf.l.wrap.b32 	%r1996, %r1994, %r1995, 1;
	shf.l.wrap.b32 	%r1997, %r1995, %r1994, 1;
	mov.b64 	%rd22210, {%r1997, %r1996};
	xor.b64  	%rd22211, %rd22210, %rd22191;
	mov.b64 	{%r1998, %r1999}, %rd22203;
	shf.l.wrap.b32 	%r2000, %r1998, %r1999, 1;
	shf.l.wrap.b32 	%r2001, %r1999, %r1998, 1;
	mov.b64 	%rd22212, {%r2001, %r2000};
	xor.b64  	%rd22213, %rd22212, %rd22195;
	mov.b64 	{%r2002, %r2003}, %rd22207;
	shf.l.wrap.b32 	%r2004, %r2002, %r2003, 1;
	shf.l.wrap.b32 	%r2005, %r2003, %r2002, 1;
	mov.b64 	%rd22214, {%r2005, %r2004};
	xor.b64  	%rd22215, %rd22214, %rd22199;
	mov.b64 	{%r2006, %r2007}, %rd22191;
	shf.l.wrap.b32 	%r2008, %r2006, %r2007, 1;
	shf.l.wrap.b32 	%r2009, %r2007, %r2006, 1;
	mov.b64 	%rd22216, {%r2009, %r2008};
	xor.b64  	%rd22217, %rd22216, %rd22203;
	xor.b64  	%rd22218, %rd28751, %rd22209;
	xor.b64  	%rd22219, %rd28746, %rd22211;
	xor.b64  	%rd22220, %rd28741, %rd22213;
	xor.b64  	%rd22221, %rd28736, %rd22215;
	xor.b64  	%rd22222, %rd28731, %rd22217;
	xor.b64  	%rd22223, %rd28750, %rd22209;
	xor.b64  	%rd22224, %rd28745, %rd22211;
	xor.b64  	%rd22225, %rd28740, %rd22213;
	xor.b64  	%rd22226, %rd28735, %rd22215;
	xor.b64  	%rd22227, %rd28730, %rd22217;
	xor.b64  	%rd22228, %rd28749, %rd22209;
	xor.b64  	%rd22229, %rd28744, %rd22211;
	xor.b64  	%rd22230, %rd28739, %rd22213;
	xor.b64  	%rd22231, %rd28734, %rd22215;
	xor.b64  	%rd22232, %rd28729, %rd22217;
	xor.b64  	%rd22233, %rd28748, %rd22209;
	xor.b64  	%rd22234, %rd28743, %rd22211;
	xor.b64  	%rd22235, %rd28738, %rd22213;
	xor.b64  	%rd22236, %rd28733, %rd22215;
	xor.b64  	%rd22237, %rd28728, %rd22217;
	xor.b64  	%rd22238, %rd28747, %rd22209;
	xor.b64  	%rd22239, %rd28742, %rd22211;
	xor.b64  	%rd22240, %rd28737, %rd22213;
	xor.b64  	%rd22241, %rd28732, %rd22215;
	xor.b64  	%rd22242, %rd28727, %rd22217;
	neg.s32 	%r2011, %r2010;
	and.b32  	%r2012, %r2011, 63;
	shr.u64 	%rd22243, %rd22219, %r2012;
	and.b32  	%r2013, %r2010, 63;
	shl.b64 	%rd22244, %rd22219, %r2013;
	or.b64  	%rd22245, %rd22244, %rd22243;
	neg.s32 	%r2015, %r2014;
	and.b32  	%r2016, %r2015, 63;
	shr.u64 	%rd22246, %rd22228, %r2016;
	and.b32  	%r2017, %r2014, 63;
	shl.b64 	%rd22247, %rd22228, %r2017;
	or.b64  	%rd22248, %rd22247, %rd22246;
	neg.s32 	%r2019, %r2018;
	and.b32  	%r2020, %r2019, 63;
	shr.u64 	%rd22249, %rd22225, %r2020;
	and.b32  	%r2021, %r2018, 63;
	shl.b64 	%rd22250, %rd22225, %r2021;
	or.b64  	%rd22251, %rd22250, %rd22249;
	neg.s32 	%r2023, %r2022;
	and.b32  	%r2024, %r2023, 63;
	shr.u64 	%rd22252, %rd22229, %r2024;
	and.b32  	%r2025, %r2022, 63;
	shl.b64 	%rd22253, %rd22229, %r2025;
	or.b64  	%rd22254, %rd22253, %rd22252;
	neg.s32 	%r2027, %r2026;
	and.b32  	%r2028, %r2027, 63;
	shr.u64 	%rd22255, %rd22235, %r2028;
	and.b32  	%r2029, %r2026, 63;
	shl.b64 	%rd22256, %rd22235, %r2029;
	or.b64  	%rd22257, %rd22256, %rd22255;
	neg.s32 	%r2031, %r2030;
	and.b32  	%r2032, %r2031, 63;
	shr.u64 	%rd22258, %rd22236, %r2032;
	and.b32  	%r2033, %r2030, 63;
	shl.b64 	%rd22259, %rd22236, %r2033;
	or.b64  	%rd22260, %rd22259, %rd22258;
	neg.s32 	%r2035, %r2034;
	and.b32  	%r2036, %r2035, 63;
	shr.u64 	%rd22261, %rd22221, %r2036;
	and.b32  	%r2037, %r2034, 63;
	shl.b64 	%rd22262, %rd22221, %r2037;
	or.b64  	%rd22263, %rd22262, %rd22261;
	neg.s32 	%r2039, %r2038;
	and.b32  	%r2040, %r2039, 63;
	shr.u64 	%rd22264, %rd22223, %r2040;
	and.b32  	%r2041, %r2038, 63;
	shl.b64 	%rd22265, %rd22223, %r2041;
	or.b64  	%rd22266, %rd22265, %rd22264;
	neg.s32 	%r2043, %r2042;
	and.b32  	%r2044, %r2043, 63;
	shr.u64 	%rd22267, %rd22234, %r2044;
	and.b32  	%r2045, %r2042, 63;
	shl.b64 	%rd22268, %rd22234, %r2045;
	or.b64  	%rd22269, %rd22268, %rd22267;
	neg.s32 	%r2047, %r2046;
	and.b32  	%r2048, %r2047, 63;
	shr.u64 	%rd22270, %rd22226, %r2048;
	and.b32  	%r2049, %r2046, 63;
	shl.b64 	%rd22271, %rd22226, %r2049;
	or.b64  	%rd22272, %rd22271, %rd22270;
	neg.s32 	%r2051, %r2050;
	and.b32  	%r2052, %r2051, 63;
	shr.u64 	%rd22273, %rd22239, %r2052;
	and.b32  	%r2053, %r2050, 63;
	shl.b64 	%rd22274, %rd22239, %r2053;
	or.b64  	%rd22275, %rd22274, %rd22273;
	neg.s32 	%r2055, %r2054;
	and.b32  	%r2056, %r2055, 63;
	shr.u64 	%rd22276, %rd22242, %r2056;
	and.b32  	%r2057, %r2054, 63;
	shl.b64 	%rd22277, %rd22242, %r2057;
	or.b64  	%rd22278, %rd22277, %rd22276;
	neg.s32 	%r2059, %r2058;
	and.b32  	%r2060, %r2059, 63;
	shr.u64 	%rd22279, %rd22222, %r2060;
	and.b32  	%r2061, %r2058, 63;
	shl.b64 	%rd22280, %rd22222, %r2061;
	or.b64  	%rd22281, %rd22280, %rd22279;
	neg.s32 	%r2063, %r2062;
	and.b32  	%r2064, %r2063, 63;
	shr.u64 	%rd22282, %rd22233, %r2064;
	and.b32  	%r2065, %r2062, 63;
	shl.b64 	%rd22283, %rd22233, %r2065;
	or.b64  	%rd22284, %rd22283, %rd22282;
	neg.s32 	%r2067, %r2066;
	and.b32  	%r2068, %r2067, 63;
	shr.u64 	%rd22285, %rd22241, %r2068;
	and.b32  	%r2069, %r2066, 63;
	shl.b64 	%rd22286, %rd22241, %r2069;
	or.b64  	%rd22287, %rd22286, %rd22285;
	neg.s32 	%r2071, %r2070;
	and.b32  	%r2072, %r2071, 63;
	shr.u64 	%rd22288, %rd22237, %r2072;
	and.b32  	%r2073, %r2070, 63;
	shl.b64 	%rd22289, %rd22237, %r2073;
	or.b64  	%rd22290, %rd22289, %rd22288;
	neg.s32 	%r2075, %r2074;
	and.b32  	%r2076, %r2075, 63;
	shr.u64 	%rd22291, %rd22231, %r2076;
	and.b32  	%r2077, %r2074, 63;
	shl.b64 	%rd22292, %rd22231, %r2077;
	or.b64  	%rd22293, %rd22292, %rd22291;
	neg.s32 	%r2079, %r2078;
	and.b32  	%r2080, %r2079, 63;
	shr.u64 	%rd22294, %rd22230, %r2080;
	and.b32  	%r2081, %r2078, 63;
	shl.b64 	%rd22295, %rd22230, %r2081;
	or.b64  	%rd22296, %rd22295, %rd22294;
	neg.s32 	%r2083, %r2082;
	and.b32  	%r2084, %r2083, 63;
	shr.u64 	%rd22297, %rd22220, %r2084;
	and.b32  	%r2085, %r2082, 63;
	shl.b64 	%rd22298, %rd22220, %r2085;
	or.b64  	%rd22299, %rd22298, %rd22297;
	neg.s32 	%r2087, %r2086;
	and.b32  	%r2088, %r2087, 63;
	shr.u64 	%rd22300, %rd22238, %r2088;
	and.b32  	%r2089, %r2086, 63;
	shl.b64 	%rd22301, %rd22238, %r2089;
	or.b64  	%rd22302, %rd22301, %rd22300;
	neg.s32 	%r2091, %r2090;
	and.b32  	%r2092, %r2091, 63;
	shr.u64 	%rd22303, %rd22232, %r2092;
	and.b32  	%r2093, %r2090, 63;
	shl.b64 	%rd22304, %rd22232, %r2093;
	or.b64  	%rd22305, %rd22304, %rd22303;
	neg.s32 	%r2095, %r2094;
	and.b32  	%r2096, %r2095, 63;
	shr.u64 	%rd22306, %rd22240, %r2096;
	and.b32  	%r2097, %r2094, 63;
	shl.b64 	%rd22307, %rd22240, %r2097;
	or.b64  	%rd22308, %rd22307, %rd22306;
	neg.s32 	%r2099, %r2098;
	and.b32  	%r2100, %r2099, 63;
	shr.u64 	%rd22309, %rd22227, %r2100;
	and.b32  	%r2101, %r2098, 63;
	shl.b64 	%rd22310, %rd22227, %r2101;
	or.b64  	%rd22311, %rd22310, %rd22309;
	neg.s32 	%r2103, %r2102;
	and.b32  	%r2104, %r2103, 63;
	shr.u64 	%rd22312, %rd22224, %r2104;
	and.b32  	%r2105, %r2102, 63;
	shl.b64 	%rd22313, %rd22224, %r2105;
	or.b64  	%rd22314, %rd22313, %rd22312;
	not.b64 	%rd22315, %rd22314;
	and.b64  	%rd22316, %rd22296, %rd22315;
	not.b64 	%rd22317, %rd22296;
	and.b64  	%rd22318, %rd22260, %rd22317;
	xor.b64  	%rd28746, %rd22318, %rd22314;
	not.b64 	%rd22319, %rd22260;
	and.b64  	%rd22320, %rd22278, %rd22319;
	xor.b64  	%rd28741, %rd22320, %rd22296;
	not.b64 	%rd22321, %rd22278;
	and.b64  	%rd22322, %rd22218, %rd22321;
	xor.b64  	%rd28736, %rd22322, %rd22260;
	not.b64 	%rd22323, %rd22218;
	and.b64  	%rd22324, %rd22314, %rd22323;
	xor.b64  	%rd28731, %rd22324, %rd22278;
	not.b64 	%rd22325, %rd22311;
	and.b64  	%rd22326, %rd22248, %rd22325;
	xor.b64  	%rd28750, %rd22326, %rd22263;
	not.b64 	%rd22327, %rd22248;
	and.b64  	%rd22328, %rd22269, %rd22327;
	xor.b64  	%rd28745, %rd22328, %rd22311;
	not.b64 	%rd22329, %rd22269;
	and.b64  	%rd22330, %rd22308, %rd22329;
	xor.b64  	%rd28740, %rd22330, %rd22248;
	not.b64 	%rd22331, %rd22308;
	and.b64  	%rd22332, %rd22263, %rd22331;
	xor.b64  	%rd28735, %rd22332, %rd22269;
	not.b64 	%rd22333, %rd22263;
	and.b64  	%rd22334, %rd22311, %rd22333;
	xor.b64  	%rd28730, %rd22334, %rd22308;
	not.b64 	%rd22335, %rd22251;
	and.b64  	%rd22336, %rd22293, %rd22335;
	xor.b64  	%rd28749, %rd22336, %rd22245;
	not.b64 	%rd22337, %rd22293;
	and.b64  	%rd22338, %rd22290, %rd22337;
	xor.b64  	%rd28744, %rd22338, %rd22251;
	not.b64 	%rd22339, %rd22290;
	and.b64  	%rd22340, %rd22302, %rd22339;
	xor.b64  	%rd28739, %rd22340, %rd22293;
	not.b64 	%rd22341, %rd22302;
	and.b64  	%rd22342, %rd22245, %rd22341;
	xor.b64  	%rd28734, %rd22342, %rd22290;
	not.b64 	%rd22343, %rd22245;
	and.b64  	%rd22344, %rd22251, %rd22343;
	xor.b64  	%rd28729, %rd22344, %rd22302;
	not.b64 	%rd22345, %rd22266;
	and.b64  	%rd22346, %rd22254, %rd22345;
	xor.b64  	%rd28748, %rd22346, %rd22281;
	not.b64 	%rd22347, %rd22254;
	and.b64  	%rd22348, %rd22257, %rd22347;
	xor.b64  	%rd28743, %rd22348, %rd22266;
	not.b64 	%rd22349, %rd22257;
	and.b64  	%rd22350, %rd22287, %rd22349;
	xor.b64  	%rd28738, %rd22350, %rd22254;
	not.b64 	%rd22351, %rd22287;
	and.b64  	%rd22352, %rd22281, %rd22351;
	xor.b64  	%rd28733, %rd22352, %rd22257;
	not.b64 	%rd22353, %rd22281;
	and.b64  	%rd22354, %rd22266, %rd22353;
	xor.b64  	%rd28728, %rd22354, %rd22287;
	not.b64 	%rd22355, %rd22272;
	and.b64  	%rd22356, %rd22305, %rd22355;
	xor.b64  	%rd28747, %rd22356, %rd22299;
	not.b64 	%rd22357, %rd22305;
	and.b64  	%rd22358, %rd22284, %rd22357;
	xor.b64  	%rd28742, %rd22358, %rd22272;
	not.b64 	%rd22359, %rd22284;
	and.b64  	%rd22360, %rd22275, %rd22359;
	xor.b64  	%rd28737, %rd22360, %rd22305;
	not.b64 	%rd22361, %rd22275;
	and.b64  	%rd22362, %rd22299, %rd22361;
	xor.b64  	%rd28732, %rd22362, %rd22284;
	not.b64 	%rd22363, %rd22299;
	and.b64  	%rd22364, %rd22272, %rd22363;
	xor.b64  	%rd28727, %rd22364, %rd22275;
	mul.wide.u32 	%rd22365, %r4721, 8;
	mov.u64 	%rd22366, KECCAK_ROUND_CONSTANTS;
	add.s64 	%rd22367, %rd22366, %rd22365;
	ld.const.u64 	%rd22368, [%rd22367];
	xor.b64  	%rd22369, %rd22316, %rd22368;
	xor.b64  	%rd28751, %rd22369, %rd22218;
	add.s32 	%r4721, %r4721, 1;
	setp.ne.s32 	%p6599, %r4721, 24;
	@%p6599 bra 	$L__BB0_3225;
	shr.u64 	%rd8028, %rd28746, 32;
	shr.u64 	%rd8029, %rd28746, 40;
	shr.u64 	%rd8030, %rd28746, 48;
	shr.u64 	%rd8031, %rd28746, 56;
	shr.u64 	%rd8032, %rd28741, 8;
	shr.u64 	%rd8033, %rd28741, 16;
	shr.u64 	%rd8034, %rd28741, 24;
	shr.u64 	%rd8035, %rd28741, 32;
	shr.u64 	%rd8036, %rd28741, 40;
	shr.u64 	%rd8037, %rd28741, 48;
	shr.u64 	%rd8038, %rd28741, 56;
	shr.u64 	%rd8039, %rd28736, 8;
	shr.u64 	%rd8040, %rd28736, 16;
	shr.u64 	%rd8041, %rd28736, 24;
	shr.u64 	%rd8042, %rd28736, 32;
	shr.u64 	%rd8043, %rd28736, 40;
	shr.u64 	%rd8044, %rd28736, 48;
	shr.u64 	%rd8045, %rd28736, 56;
	{ .reg .b32 tmp; mov.b64 {tmp, %r513}, %rd28746; }
	shl.b32 	%r2107, %r513, 16;
	and.b32  	%r2108, %r2107, 16711680;
	cvt.u32.u64 	%r514, %rd8029;
	shl.b32 	%r2109, %r514, 8;
	and.b32  	%r2110, %r2109, 65280;
	or.b32  	%r2111, %r2108, %r2110;
	cvt.u32.u64 	%r2112, %rd8030;
	and.b32  	%r2113, %r2112, 255;
	or.b32  	%r2114, %r2111, %r2113;
	or.b32  	%r2115, %r2114, 1090519040;
	cvt.u32.u64 	%r2116, %rd8031;
	shl.b32 	%r2117, %r2116, 24;
	cvt.u32.u64 	%r2118, %rd28741;
	shl.b32 	%r2119, %r2118, 16;
	and.b32  	%r2120, %r2119, 16711680;
	or.b32  	%r2121, %r2120, %r2117;
	cvt.u32.u64 	%r2122, %rd8032;
	shl.b32 	%r2123, %r2122, 8;
	and.b32  	%r2124, %r2123, 65280;
	or.b32  	%r2125, %r2121, %r2124;
	cvt.u32.u64 	%r2126, %rd8033;
	and.b32  	%r2127, %r2126, 255;
	or.b32  	%r2128, %r2125, %r2127;
	cvt.u32.u64 	%r2129, %rd8034;
	shl.b32 	%r2130, %r2129, 24;
	{ .reg .b32 tmp; mov.b64 {tmp, %r2131}, %rd28741; }
	shl.b32 	%r2132, %r2131, 16;
	and.b32  	%r2133, %r2132, 16711680;
	or.b32  	%r2134, %r2133, %r2130;
	cvt.u32.u64 	%r2135, %rd8036;
	shl.b32 	%r2136, %r2135, 8;
	and.b32  	%r2137, %r2136, 65280;
	or.b32  	%r2138, %r2134, %r2137;
	cvt.u32.u64 	%r2139, %rd8037;
	and.b32  	%r2140, %r2139, 255;
	or.b32  	%r2141, %r2138, %r2140;
	cvt.u32.u64 	%r2142, %rd8038;
	shl.b32 	%r2143, %r2142, 24;
	cvt.u32.u64 	%r2144, %rd28736;
	shl.b32 	%r2145, %r2144, 16;
	and.b32  	%r2146, %r2145, 16711680;
	or.b32  	%r2147, %r2146, %r2143;
	cvt.u32.u64 	%r2148, %rd8039;
	shl.b32 	%r2149, %r2148, 8;
	and.b32  	%r2150, %r2149, 65280;
	or.b32  	%r2151, %r2147, %r2150;
	cvt.u32.u64 	%r2152, %rd8040;
	and.b32  	%r2153, %r2152, 255;
	or.b32  	%r2154, %r2151, %r2153;
	st.local.v4.u32 	[%rd18], {%r2115, %r2128, %r2141, %r2154};
	cvt.u32.u64 	%r2155, %rd8041;
	shl.b32 	%r2156, %r2155, 24;
	{ .reg .b32 tmp; mov.b64 {tmp, %r2157}, %rd28736; }
	shl.b32 	%r2158, %r2157, 16;
	and.b32  	%r2159, %r2158, 16711680;
	or.b32  	%r2160, %r2159, %r2156;
	cvt.u32.u64 	%r2161, %rd8043;
	shl.b32 	%r2162, %r2161, 8;
	and.b32  	%r2163, %r2162, 65280;
	or.b32  	%r2164, %r2160, %r2163;
	cvt.u32.u64 	%r2165, %rd8044;
	and.b32  	%r2166, %r2165, 255;
	or.b32  	%r2167, %r2164, %r2166;
	cvt.u32.u64 	%r2168, %rd8045;
	shl.b32 	%r2169, %r2168, 24;
	or.b32  	%r2170, %r2169, 8388608;
	mov.b32 	%r2171, 0;
	st.local.v4.u32 	[%rd18+16], {%r2167, %r2170, %r2171, %r2171};
	st.local.v4.u32 	[%rd18+32], {%r2171, %r2171, %r2171, %r2171};
	mov.b32 	%r2172, 168;
	st.local.v4.u32 	[%rd18+48], {%r2171, %r2171, %r2171, %r2172};
	mov.b32 	%r4722, 16;
$L__BB0_3227:
	mul.wide.u32 	%rd22370, %r4722, 4;
	add.s64 	%rd22371, %rd18, %rd22370;
	ld.local.v2.u32 	{%r2173, %r2174}, [%rd22371+-8];
	shf.l.wrap.b32 	%r2175, %r2173, %r2173, 15;
	shf.l.wrap.b32 	%r2176, %r2173, %r2173, 13;
	xor.b32  	%r2177, %r2175, %r2176;
	shr.u32 	%r2178, %r2173, 10;
	xor.b32  	%r2179, %r2177, %r2178;
	ld.local.u32 	%r2180, [%rd22371+-28];
	add.s32 	%r2181, %r2179, %r2180;
	ld.local.v4.u32 	{%r2182, %r2183, %r2184, %r2185}, [%rd22371+-64];
	mov.b64 	%rd22372, {%r2184, %r2185};
	shf.l.wrap.b32 	%r2186, %r2183, %r2183, 25;
	shf.l.wrap.b32 	%r2187, %r2183, %r2183, 14;
	xor.b32  	%r2188, %r2186, %r2187;
	shr.u32 	%r2189, %r2183, 3;
	xor.b32  	%r2190, %r2188, %r2189;
	add.s32 	%r2191, %r2181, %r2182;
	add.s32 	%r2192, %r2191, %r2190;
	shf.l.wrap.b32 	%r2193, %r2174, %r2174, 15;
	shf.l.wrap.b32 	%r2194, %r2174, %r2174, 13;
	xor.b32  	%r2195, %r2193, %r2194;
	shr.u32 	%r2196, %r2174, 10;
	xor.b32  	%r2197, %r2195, %r2196;
	ld.local.u32 	%r2198, [%rd22371+-24];
	add.s32 	%r2199, %r2197, %r2198;
	shf.l.wrap.b32 	%r2200, %r2184, %r2184, 25;
	shf.l.wrap.b32 	%r2201, %r2184, %r2184, 14;
	xor.b32  	%r2202, %r2200, %r2201;
	shr.u32 	%r2203, %r2184, 3;
	xor.b32  	%r2204, %r2202, %r2203;
	add.s32 	%r2205, %r2199, %r2183;
	add.s32 	%r2206, %r2205, %r2204;
	st.local.v2.u32 	[%rd22371], {%r2192, %r2206};
	shf.l.wrap.b32 	%r2207, %r2192, %r2192, 15;
	shf.l.wrap.b32 	%r2208, %r2192, %r2192, 13;
	xor.b32  	%r2209, %r2207, %r2208;
	shr.u32 	%r2210, %r2192, 10;
	xor.b32  	%r2211, %r2209, %r2210;
	ld.local.u32 	%r2212, [%rd22371+-20];
	add.s32 	%r2213, %r2211, %r2212;
	shf.l.wrap.b32 	%r2214, %r2185, %r2185, 25;
	shf.l.wrap.b32 	%r2215, %r2185, %r2185, 14;
	xor.b32  	%r2216, %r2214, %r2215;
	shr.u32 	%r2217, %r2185, 3;
	xor.b32  	%r2218, %r2216, %r2217;
	add.s32 	%r2219, %r2213, %r2184;
	add.s32 	%r2220, %r2219, %r2218;
	st.local.u32 	[%rd22371+8], %r2220;
	shf.l.wrap.b32 	%r2221, %r2206, %r2206, 15;
	shf.l.wrap.b32 	%r2222, %r2206, %r2206, 13;
	xor.b32  	%r2223, %r2221, %r2222;
	shr.u32 	%r2224, %r2206, 10;
	xor.b32  	%r2225, %r2223, %r2224;
	ld.local.u32 	%r2226, [%rd22371+-16];
	add.s32 	%r2227, %r2225, %r2226;
	ld.local.u32 	%r2228, [%rd22371+-48];
	shf.l.wrap.b32 	%r2229, %r2228, %r2228, 25;
	shf.l.wrap.b32 	%r2230, %r2228, %r2228, 14;
	xor.b32  	%r2231, %r2229, %r2230;
	shr.u32 	%r2232, %r2228, 3;
	xor.b32  	%r2233, %r2231, %r2232;
	{ .reg .b32 tmp; mov.b64 {tmp, %r2234}, %rd22372; }
	add.s32 	%r2235, %r2227, %r2234;
	add.s32 	%r2236, %r2235, %r2233;
	st.local.u32 	[%rd22371+12], %r2236;
	add.s32 	%r4722, %r4722, 4;
	setp.ne.s32 	%p6600, %r4722, 64;
	@%p6600 bra 	$L__BB0_3227;
	ld.const.u32 	%r4723, [SHA256_H];
	ld.const.u32 	%r4725, [SHA256_H+8];
	ld.const.u32 	%r4724, [SHA256_H+4];
	ld.const.u32 	%r4726, [SHA256_H+12];
	ld.const.u32 	%r4727, [SHA256_H+16];
	ld.const.u32 	%r4728, [SHA256_H+20];
	ld.const.u32 	%r4729, [SHA256_H+24];
	mov.b32 	%r4731, 0;
	ld.const.u32 	%r4730, [SHA256_H+28];
$L__BB0_3229:
	shf.l.wrap.b32 	%r2238, %r4727, %r4727, 26;
	shf.l.wrap.b32 	%r2239, %r4727, %r4727, 21;
	xor.b32  	%r2240, %r2238, %r2239;
	shf.l.wrap.b32 	%r2241, %r4727, %r4727, 7;
	xor.b32  	%r2242, %r2240, %r2241;
	and.b32  	%r2243, %r4727, %r4728;
	not.b32 	%r2244, %r4727;
	and.b32  	%r2245, %r4729, %r2244;
	or.b32  	%r2246, %r2243, %r2245;
	mul.wide.u32 	%rd22373, %r4731, 4;
	mov.u64 	%rd22374, SHA256_K;
	add.s64 	%rd22375, %rd22374, %rd22373;
	ld.const.u32 	%r2247, [%rd22375];
	add.s64 	%rd22376, %rd18, %rd22373;
	ld.local.v4.u32 	{%r2248, %r2249, %r2250, %r2251}, [%rd22376];
	add.s32 	%r2252, %r2246, %r4730;
	add.s32 	%r2253, %r2252, %r2242;
	add.s32 	%r2254, %r2253, %r2247;
	add.s32 	%r2255, %r2254, %r2248;
	shf.l.wrap.b32 	%r2256, %r4723, %r4723, 30;
	shf.l.wrap.b32 	%r2257, %r4723, %r4723, 19;
	xor.b32  	%r2258, %r2256, %r2257;
	shf.l.wrap.b32 	%r2259, %r4723, %r4723, 10;
	xor.b32  	%r2260, %r2258, %r2259;
	xor.b32  	%r2261, %r4724, %r4725;
	and.b32  	%r2262, %r4723, %r2261;
	and.b32  	%r2263, %r4724, %r4725;
	xor.b32  	%r2264, %r2262, %r2263;
	add.s32 	%r2265, %r2260, %r2264;
	add.s32 	%r4730, %r2255, %r4726;
	add.s32 	%r4726, %r2265, %r2255;
	shf.l.wrap.b32 	%r2266, %r4730, %r4730, 26;
	shf.l.wrap.b32 	%r2267, %r4730, %r4730, 21;
	xor.b32  	%r2268, %r2266, %r2267;
	shf.l.wrap.b32 	%r2269, %r4730, %r4730, 7;
	xor.b32  	%r2270, %r2268, %r2269;
	and.b32  	%r2271, %r4730, %r4727;
	not.b32 	%r2272, %r4730;
	and.b32  	%r2273, %r4728, %r2272;
	or.b32  	%r2274, %r2271, %r2273;
	ld.const.u32 	%r2275, [%rd22375+4];
	add.s32 	%r2276, %r2274, %r4729;
	add.s32 	%r2277, %r2276, %r2270;
	add.s32 	%r2278, %r2277, %r2275;
	add.s32 	%r2279, %r2278, %r2249;
	shf.l.wrap.b32 	%r2280, %r4726, %r4726, 30;
	shf.l.wrap.b32 	%r2281, %r4726, %r4726, 19;
	xor.b32  	%r2282, %r2280, %r2281;
	shf.l.wrap.b32 	%r2283, %r4726, %r4726, 10;
	xor.b32  	%r2284, %r2282, %r2283;
	xor.b32  	%r2285, %r4723, %r4724;
	and.b32  	%r2286, %r4726, %r2285;
	and.b32  	%r2287, %r4723, %r4724;
	xor.b32  	%r2288, %r2286, %r2287;
	add.s32 	%r2289, %r2284, %r2288;
	add.s32 	%r4729, %r2279, %r4725;
	add.s32 	%r4725, %r2289, %r2279;
	shf.l.wrap.b32 	%r2290, %r4729, %r4729, 26;
	shf.l.wrap.b32 	%r2291, %r4729, %r4729, 21;
	xor.b32  	%r2292, %r2290, %r2291;
	shf.l.wrap.b32 	%r2293, %r4729, %r4729, 7;
	xor.b32  	%r2294, %r2292, %r2293;
	and.b32  	%r2295, %r4729, %r4730;
	not.b32 	%r2296, %r4729;
	and.b32  	%r2297, %r4727, %r2296;
	or.b32  	%r2298, %r2295, %r2297;
	ld.const.u32 	%r2299, [%rd22375+8];
	add.s32 	%r2300, %r2298, %r4728;
	add.s32 	%r2301, %r2300, %r2294;
	add.s32 	%r2302, %r2301, %r2299;
	add.s32 	%r2303, %r2302, %r2250;
	shf.l.wrap.b32 	%r2304, %r4725, %r4725, 30;
	shf.l.wrap.b32 	%r2305, %r4725, %r4725, 19;
	xor.b32  	%r2306, %r2304, %r2305;
	shf.l.wrap.b32 	%r2307, %r4725, %r4725, 10;
	xor.b32  	%r2308, %r2306, %r2307;
	xor.b32  	%r2309, %r4726, %r4723;
	and.b32  	%r2310, %r4725, %r2309;
	and.b32  	%r2311, %r4726, %r4723;
	xor.b32  	%r2312, %r2310, %r2311;
	add.s32 	%r2313, %r2308, %r2312;
	add.s32 	%r4728, %r2303, %r4724;
	add.s32 	%r4724, %r2313, %r2303;
	shf.l.wrap.b32 	%r2314, %r4728, %r4728, 26;
	shf.l.wrap.b32 	%r2315, %r4728, %r4728, 21;
	xor.b32  	%r2316, %r2314, %r2315;
	shf.l.wrap.b32 	%r2317, %r4728, %r4728, 7;
	xor.b32  	%r2318, %r2316, %r2317;
	and.b32  	%r2319, %r4728, %r4729;
	not.b32 	%r2320, %r4728;
	and.b32  	%r2321, %r4730, %r2320;
	or.b32  	%r2322, %r2319, %r2321;
	ld.const.u32 	%r2323, [%rd22375+12];
	add.s32 	%r2324, %r2322, %r4727;
	add.s32 	%r2325, %r2324, %r2318;
	add.s32 	%r2326, %r2325, %r2323;
	add.s32 	%r2327, %r2326, %r2251;
	shf.l.wrap.b32 	%r2328, %r4724, %r4724, 30;
	shf.l.wrap.b32 	%r2329, %r4724, %r4724, 19;
	xor.b32  	%r2330, %r2328, %r2329;
	shf.l.wrap.b32 	%r2331, %r4724, %r4724, 10;
	xor.b32  	%r2332, %r2330, %r2331;
	xor.b32  	%r2333, %r4725, %r4726;
	and.b32  	%r2334, %r4724, %r2333;
	and.b32  	%r2335, %r4725, %r4726;
	xor.b32  	%r2336, %r2334, %r2335;
	add.s32 	%r2337, %r2332, %r2336;
	add.s32 	%r4727, %r2327, %r4723;
	add.s32 	%r4723, %r2337, %r2327;
	add.s32 	%r4731, %r4731, 4;
	setp.ne.s32 	%p6601, %r4731, 64;
	@%p6601 bra 	$L__BB0_3229;
	add.s32 	%r2340, %r2339, %r4723;
	add.s32 	%r2342, %r2341, %r4724;
	add.s32 	%r2344, %r2343, %r4725;
	add.s32 	%r2346, %r2345, %r4726;
	add.s32 	%r2348, %r2347, %r4727;
	add.s32 	%r2350, %r2349, %r4728;
	add.s32 	%r2352, %r2351, %r4729;
	add.s32 	%r2354, %r2353, %r4730;
	st.local.v4.u32 	[%rd17], {%r2340, %r2342, %r2344, %r2346};
	st.local.v4.u32 	[%rd17+16], {%r2348, %r2350, %r2352, %r2354};
	mov.b32 	%r2355, 0;
	mov.b32 	%r2356, -2147483648;
	st.local.v4.u32 	[%rd17+32], {%r2356, %r2355, %r2355, %r2355};
	mov.b32 	%r2357, 256;
	st.local.v4.u32 	[%rd17+48], {%r2355, %r2355, %r2355, %r2357};
	mov.b32 	%r4732, 16;
$L__BB0_3231:
	mul.wide.u32 	%rd22377, %r4732, 4;
	add.s64 	%rd22378, %rd17, %rd22377;
	ld.local.v2.u32 	{%r2358, %r2359}, [%rd22378+-8];
	shf.l.wrap.b32 	%r2360, %r2358, %r2358, 15;
	shf.l.wrap.b32 	%r2361, %r2358, %r2358, 13;
	xor.b32  	%r2362, %r2360, %r2361;
	shr.u32 	%r2363, %r2358, 10;
	xor.b32  	%r2364, %r2362, %r2363;
	ld.local.u32 	%r2365, [%rd22378+-28];
	add.s32 	%r2366, %r2364, %r2365;
	ld.local.v4.u32 	{%r2367, %r2368, %r2369, %r2370}, [%rd22378+-64];
	mov.b64 	%rd22379, {%r2369, %r2370};
	shf.l.wrap.b32 	%r2371, %r2368, %r2368, 25;
	shf.l.wrap.b32 	%r2372, %r2368, %r2368, 14;
	xor.b32  	%r2373, %r2371, %r2372;
	shr.u32 	%r2374, %r2368, 3;
	xor.b32  	%r2375, %r2373, %r2374;
	add.s32 	%r2376, %r2366, %r2367;
	add.s32 	%r2377, %r2376, %r2375;
	shf.l.wrap.b32 	%r2378, %r2359, %r2359, 15;
	shf.l.wrap.b32 	%r2379, %r2359, %r2359, 13;
	xor.b32  	%r2380, %r2378, %r2379;
	shr.u32 	%r2381, %r2359, 10;
	xor.b32  	%r2382, %r2380, %r2381;
	ld.local.u32 	%r2383, [%rd22378+-24];
	add.s32 	%r2384, %r2382, %r2383;
	shf.l.wrap.b32 	%r2385, %r2369, %r2369, 25;
	shf.l.wrap.b32 	%r2386, %r2369, %r2369, 14;
	xor.b32  	%r2387, %r2385, %r2386;
	shr.u32 	%r2388, %r2369, 3;
	xor.b32  	%r2389, %r2387, %r2388;
	add.s32 	%r2390, %r2384, %r2368;
	add.s32 	%r2391, %r2390, %r2389;
	st.local.v2.u32 	[%rd22378], {%r2377, %r2391};
	shf.l.wrap.b32 	%r2392, %r2377, %r2377, 15;
	shf.l.wrap.b32 	%r2393, %r2377, %r2377, 13;
	xor.b32  	%r2394, %r2392, %r2393;
	shr.u32 	%r2395, %r2377, 10;
	xor.b32  	%r2396, %r2394, %r2395;
	ld.local.u32 	%r2397, [%rd22378+-20];
	add.s32 	%r2398, %r2396, %r2397;
	shf.l.wrap.b32 	%r2399, %r2370, %r2370, 25;
	shf.l.wrap.b32 	%r2400, %r2370, %r2370, 14;
	xor.b32  	%r2401, %r2399, %r2400;
	shr.u32 	%r2402, %r2370, 3;
	xor.b32  	%r2403, %r2401, %r2402;
	add.s32 	%r2404, %r2398, %r2369;
	add.s32 	%r2405, %r2404, %r2403;
	st.local.u32 	[%rd22378+8], %r2405;
	shf.l.wrap.b32 	%r2406, %r2391, %r2391, 15;
	shf.l.wrap.b32 	%r2407, %r2391, %r2391, 13;
	xor.b32  	%r2408, %r2406, %r2407;
	shr.u32 	%r2409, %r2391, 10;
	xor.b32  	%r2410, %r2408, %r2409;
	ld.local.u32 	%r2411, [%rd22378+-16];
	add.s32 	%r2412, %r2410, %r2411;
	ld.local.u32 	%r2413, [%rd22378+-48];
	shf.l.wrap.b32 	%r2414, %r2413, %r2413, 25;
	shf.l.wrap.b32 	%r2415, %r2413, %r2413, 14;
	xor.b32  	%r2416, %r2414, %r2415;
	shr.u32 	%r2417, %r2413, 3;
	xor.b32  	%r2418, %r2416, %r2417;
	{ .reg .b32 tmp; mov.b64 {tmp, %r2419}, %rd22379; }
	add.s32 	%r2420, %r2412, %r2419;
	add.s32 	%r2421, %r2420, %r2418;
	st.local.u32 	[%rd22378+12], %r2421;
	add.s32 	%r4732, %r4732, 4;
	setp.ne.s32 	%p6602, %r4732, 64;
	@%p6602 bra 	$L__BB0_3231;
	ld.const.u32 	%r4733, [SHA256_H];
	ld.const.u32 	%r4735, [SHA256_H+8];
	ld.const.u32 	%r4734, [SHA256_H+4];
	ld.const.u32 	%r4736, [SHA256_H+12];
	ld.const.u32 	%r4737, [SHA256_H+16];
	ld.const.u32 	%r4738, [SHA256_H+20];
	ld.const.u32 	%r4739, [SHA256_H+24];
	mov.b32 	%r4741, 0;
	ld.const.u32 	%r4740, [SHA256_H+28];
$L__BB0_3233:
	shf.l.wrap.b32 	%r2423, %r4737, %r4737, 26;
	shf.l.wrap.b32 	%r2424, %r4737, %r4737, 21;
	xor.b32  	%r2425, %r2423, %r2424;
	shf.l.wrap.b32 	%r2426, %r4737, %r4737, 7;
	xor.b32  	%r2427, %r2425, %r2426;
	and.b32  	%r2428, %r4737, %r4738;
	not.b32 	%r2429, %r4737;
	and.b32  	%r2430, %r4739, %r2429;
	or.b32  	%r2431, %r2428, %r2430;
	mul.wide.u32 	%rd22380, %r4741, 4;
	mov.u64 	%rd22381, SHA256_K;
	add.s64 	%rd22382, %rd22381, %rd22380;
	ld.const.u32 	%r2432, [%rd22382];
	add.s64 	%rd22383, %rd17, %rd22380;
	ld.local.v4.u32 	{%r2433, %r2434, %r2435, %r2436}, [%rd22383];
	add.s32 	%r2437, %r2431, %r4740;
	add.s32 	%r2438, %r2437, %r2427;
	add.s32 	%r2439, %r2438, %r2432;
	add.s32 	%r2440, %r2439, %r2433;
	shf.l.wrap.b32 	%r2441, %r4733, %r4733, 30;
	shf.l.wrap.b32 	%r2442, %r4733, %r4733, 19;
	xor.b32  	%r2443, %r2441, %r2442;
	shf.l.wrap.b32 	%r2444, %r4733, %r4733, 10;
	xor.b32  	%r2445, %r2443, %r2444;
	xor.b32  	%r2446, %r4734, %r4735;
	and.b32  	%r2447, %r4733, %r2446;
	and.b32  	%r2448, %r4734, %r4735;
	xor.b32  	%r2449, %r2447, %r2448;
	add.s32 	%r2450, %r2445, %r2449;
	add.s32 	%r4740, %r2440, %r4736;
	add.s32 	%r4736, %r2450, %r2440;
	shf.l.wrap.b32 	%r2451, %r4740, %r4740, 26;
	shf.l.wrap.b32 	%r2452, %r4740, %r4740, 21;
	xor.b32  	%r2453, %r2451, %r2452;
	shf.l.wrap.b32 	%r2454, %r4740, %r4740, 7;
	xor.b32  	%r2455, %r2453, %r2454;
	and.b32  	%r2456, %r4740, %r4737;
	not.b32 	%r2457, %r4740;
	and.b32  	%r2458, %r4738, %r2457;
	or.b32  	%r2459, %r2456, %r2458;
	ld.const.u32 	%r2460, [%rd22382+4];
	add.s32 	%r2461, %r2459, %r4739;
	add.s32 	%r2462, %r2461, %r2455;
	add.s32 	%r2463, %r2462, %r2460;
	add.s32 	%r2464, %r2463, %r2434;
	shf.l.wrap.b32 	%r2465, %r4736, %r4736, 30;
	shf.l.wrap.b32 	%r2466, %r4736, %r4736, 19;
	xor.b32  	%r2467, %r2465, %r2466;
	shf.l.wrap.b32 	%r2468, %r4736, %r4736, 10;
	xor.b32  	%r2469, %r2467, %r2468;
	xor.b32  	%r2470, %r4733, %r4734;
	and.b32  	%r2471, %r4736, %r2470;
	and.b32  	%r2472, %r4733, %r4734;
	xor.b32  	%r2473, %r2471, %r2472;
	add.s32 	%r2474, %r2469, %r2473;
	add.s32 	%r4739, %r2464, %r4735;
	add.s32 	%r4735, %r2474, %r2464;
	shf.l.wrap.b32 	%r2475, %r4739, %r4739, 26;
	shf.l.wrap.b32 	%r2476, %r4739, %r4739, 21;
	xor.b32  	%r2477, %r2475, %r2476;
	shf.l.wrap.b32 	%r2478, %r4739, %r4739, 7;
	xor.b32  	%r2479, %r2477, %r2478;
	and.b32  	%r2480, %r4739, %r4740;
	not.b32 	%r2481, %r4739;
	and.b32  	%r2482, %r4737, %r2481;
	or.b32  	%r2483, %r2480, %r2482;
	ld.const.u32 	%r2484, [%rd22382+8];
	add.s32 	%r2485, %r2483, %r4738;
	add.s32 	%r2486, %r2485, %r2479;
	add.s32 	%r2487, %r2486, %r2484;
	add.s32 	%r2488, %r2487, %r2435;
	shf.l.wrap.b32 	%r2489, %r4735, %r4735, 30;
	shf.l.wrap.b32 	%r2490, %r4735, %r4735, 19;
	xor.b32  	%r2491, %r2489, %r2490;
	shf.l.wrap.b32 	%r2492, %r4735, %r4735, 10;
	xor.b32  	%r2493, %r2491, %r2492;
	xor.b32  	%r2494, %r4736, %r4733;
	and.b32  	%r2495, %r4735, %r2494;
	and.b32  	%r2496, %r4736, %r4733;
	xor.b32  	%r2497, %r2495, %r2496;
	add.s32 	%r2498, %r2493, %r2497;
	add.s32 	%r4738, %r2488, %r4734;
	add.s32 	%r4734, %r2498, %r2488;
	shf.l.wrap.b32 	%r2499, %r4738, %r4738, 26;
	shf.l.wrap.b32 	%r2500, %r4738, %r4738, 21;
	xor.b32  	%r2501, %r2499, %r2500;
	shf.l.wrap.b32 	%r2502, %r4738, %r4738, 7;
	xor.b32  	%r2503, %r2501, %r2502;
	and.b32  	%r2504, %r4738, %r4739;
	not.b32 	%r2505, %r4738;
	and.b32  	%r2506, %r4740, %r2505;
	or.b32  	%r2507, %r2504, %r2506;
	ld.const.u32 	%r2508, [%rd22382+12];
	add.s32 	%r2509, %r2507, %r4737;
	add.s32 	%r2510, %r2509, %r2503;
	add.s32 	%r2511, %r2510, %r2508;
	add.s32 	%r2512, %r2511, %r2436;
	shf.l.wrap.b32 	%r2513, %r4734, %r4734, 30;
	shf.l.wrap.b32 	%r2514, %r4734, %r4734, 19;
	xor.b32  	%r2515, %r2513, %r2514;
	shf.l.wrap.b32 	%r2516, %r4734, %r4734, 10;
	xor.b32  	%r2517, %r2515, %r2516;
	xor.b32  	%r2518, %r4735, %r4736;
	and.b32  	%r2519, %r4734, %r2518;
	and.b32  	%r2520, %r4735, %r4736;
	xor.b32  	%r2521, %r2519, %r2520;
	add.s32 	%r2522, %r2517, %r2521;
	add.s32 	%r4737, %r2512, %r4733;
	add.s32 	%r4733, %r2522, %r2512;
	add.s32 	%r4741, %r4741, 4;
	setp.ne.s32 	%p6603, %r4741, 64;
	@%p6603 bra 	$L__BB0_3233;
	add.s32 	%r571, %r2339, %r4733;
	shr.u32 	%r2524, %r571, 24;
	shr.u32 	%r2525, %r571, 8;
	and.b32  	%r2526, %r2525, 65280;
	shl.b32 	%r2527, %r571, 8;
	and.b32  	%r2528, %r2527, 16711680;
	shl.b32 	%r4703, %r571, 24;
	and.b32  	%r2529, %r477, 16777215;
	or.b32  	%r573, %r2529, %r2524;
	or.b32  	%r2530, %r2526, %r2528;
	or.b32  	%r574, %r2530, %r573;
	mov.u32 	%r2531, %ctaid.x;
	mov.u32 	%r2532, %ntid.x;
	mov.u32 	%r2533, %tid.x;
	mad.lo.s32 	%r2534, %r2531, %r2532, %r2533;
	or.b32  	%r2535, %r4586, %r2534;
	or.b32  	%r2536, %r2535, %r4704;
	setp.ne.s32 	%p6604, %r2536, 0;
	@%p6604 bra 	$L__BB0_3236;
	mov.b16 	%rs25, 65;
	st.global.u8 	[g_sample_full25], %rs25;
	st.global.u8 	[g_sample_full25+1], %rd8028;
	st.global.u8 	[g_sample_full25+2], %rd8029;
	st.global.u8 	[g_sample_full25+3], %rd8030;
	st.global.u8 	[g_sample_full25+4], %rd8031;
	st.global.u8 	[g_sample_full25+5], %rd28741;
	st.global.u8 	[g_sample_full25+6], %rd8032;
	st.global.u8 	[g_sample_full25+7], %rd8033;
	st.global.u8 	[g_sample_full25+8], %rd8034;
	st.global.u8 	[g_sample_full25+9], %rd8035;
	st.global.u8 	[g_sample_full25+10], %rd8036;
	st.global.u8 	[g_sample_full25+11], %rd8037;
	st.global.u8 	[g_sample_full25+12], %rd8038;
	st.global.u8 	[g_sample_full25+13], %rd28736;
	st.global.u8 	[g_sample_full25+14], %rd8039;
	st.global.u8 	[g_sample_full25+15], %rd8040;
	st.global.u8 	[g_sample_full25+16], %rd8041;
	st.global.u8 	[g_sample_full25+17], %rd8042;
	st.global.u8 	[g_sample_full25+18], %rd8043;
	st.global.u8 	[g_sample_full25+19], %rd8044;
	st.global.u8 	[g_sample_full25+20], %rd8045;
	st.global.u8 	[g_sample_full25+21], %r573;
	shr.u32 	%r2537, %r574, 8;
	st.global.u8 	[g_sample_full25+22], %r2537;
	shr.u32 	%r2538, %r574, 16;
	st.global.u8 	[g_sample_full25+23], %r2538;
	st.global.u8 	[g_sample_full25+24], %r571;
$L__BB0_3236:
	mov.u32 	%r2539, %ctaid.x;
	mov.u32 	%r2540, %ntid.x;
	mov.u32 	%r2541, %tid.x;
	mad.lo.s32 	%r2542, %r2539, %r2540, %r2541;
	and.b32  	%r2543, %r2542, 4095;
	setp.ne.s32 	%p6605, %r2543, 0;
	@%p6605 bra 	$L__BB0_3654;
	atom.global.add.u64 	%rd22385, [g_total], 1;
	cvt.u32.u64 	%r2545, %rd8040;
	cvt.u32.u64 	%r2546, %rd8039;
	prmt.b32 	%r2547, %r2546, %r2545, 0x3340U;
	cvt.u32.u64 	%r2548, %rd28736;
	cvt.u32.u64 	%r2549, %rd8038;
	prmt.b32 	%r2550, %r2549, %r2548, 0x3340U;
	prmt.b32 	%r2551, %r2550, %r2547, 0x5410U;
	cvt.u32.u64 	%r2552, %rd8037;
	cvt.u32.u64 	%r2553, %rd8036;
	prmt.b32 	%r2554, %r2553, %r2552, 0x3340U;
	cvt.u32.u64 	%r2555, %rd8035;
	cvt.u32.u64 	%r2556, %rd8034;
	prmt.b32 	%r2557, %r2556, %r2555, 0x3340U;
	prmt.b32 	%r2558, %r2557, %r2554, 0x5410U;
	cvt.u32.u64 	%r2559, %rd8033;
	cvt.u32.u64 	%r2560, %rd8032;
	prmt.b32 	%r2561, %r2560, %r2559, 0x3340U;
	cvt.u32.u64 	%r2562, %rd28741;
	cvt.u32.u64 	%r2563, %rd8031;
	prmt.b32 	%r2564, %r2563, %r2562, 0x3340U;
	prmt.b32 	%r2565, %r2564, %r2561, 0x5410U;
	cvt.u32.u64 	%r2566, %rd8030;
	cvt.u32.u64 	%r2567, %rd8029;
	prmt.b32 	%r2568, %r2567, %r2566, 0x3340U;
	cvt.u32.u64 	%r2569, %rd8028;
	mov.b32 	%r2570, 65;
	prmt.b32 	%r2571, %r2570, %r2569, 0x3340U;
	prmt.b32 	%r2572, %r2571, %r2568, 0x5410U;
	st.local.v4.b32 	[%rd16], {%r2572, %r2565, %r2558, %r2551};
	cvt.u32.u64 	%r2573, %rd8044;
	cvt.u32.u64 	%r2574, %rd8043;
	prmt.b32 	%r2575, %r2574, %r2573, 0x3340U;
	cvt.u32.u64 	%r2576, %rd8042;
	cvt.u32.u64 	%r2577, %rd8041;
	prmt.b32 	%r2578, %r2577, %r2576, 0x3340U;
	prmt.b32 	%r2579, %r2578, %r2575, 0x5410U;
	st.local.u32 	[%rd16+16], %r2579;
	st.local.u8 	[%rd16+20], %rd8045;
	or.b32  	%r2580, %r574, %r4703;
	shr.u32 	%r2581, %r4703, 24;
	st.local.u8 	[%rd16+24], %r2581;
	st.local.u8 	[%rd16+21], %r2580;
	shr.u32 	%r2582, %r2580, 16;
	st.local.u8 	[%rd16+23], %r2582;
	shr.u32 	%r2583, %r2580, 8;
	st.local.u8 	[%rd16+22], %r2583;
	mov.b32 	%r4742, 0;
	mov.b64 	%rd28752, 25;
	bra.uni 	$L__BB0_3239;
$L__BB0_3238:
	add.s32 	%r4742, %r576, 1;
	setp.eq.s64 	%p6621, %rd28752, 0;
	@%p6621 bra 	$L__BB0_3258;
$L__BB0_3239:
	mov.u32 	%r576, %r4742;
	mov.u64 	%rd8047, %rd28752;
	setp.lt.u64 	%p6606, %rd8047, 4;
	mov.b32 	%r4745, 0;
	mov.b64 	%rd28755, 0;
	@%p6606 bra 	$L__BB0_3243;
	mov.b32 	%r4746, 0;
	mov.b64 	%rd28754, 0;
$L__BB0_3241:
	shl.b32 	%r2587, %r4746, 8;
	add.s64 	%rd22388, %rd16, %rd28754;
	ld.local.u32 	%r2588, [%rd22388];
	bfe.u32 	%r2589, %r2588, 0, 8;
	or.b32  	%r2590, %r2587, %r2589;
	mul.hi.u32 	%r2591, %r2590, -1925330167;
	shr.u32 	%r2592, %r2591, 5;
	mul.lo.s32 	%r2593, %r2592, 58;
	sub.s32 	%r2594, %r2589, %r2593;
	shl.b32 	%r2595, %r2594, 8;
	bfe.u32 	%r2596, %r2588, 8, 8;
	or.b32  	%r2597, %r2595, %r2596;
	cvt.u16.u32 	%rs26, %r2597;
	mul.hi.u16 	%rs27, %rs26, 1130;
	mul.lo.s16 	%rs28, %rs27, 58;
	sub.s16 	%rs29, %rs26, %rs28;
	shl.b16 	%rs30, %rs29, 8;
	cvt.u32.u16 	%r2598, %rs30;
	bfe.u32 	%r2599, %r2588, 16, 8;
	or.b32  	%r2600, %r2598, %r2599;
	cvt.u16.u32 	%rs31, %r2600;
	mul.hi.u16 	%rs32, %rs31, 1130;
	mul.lo.s16 	%rs33, %rs32, 58;
	sub.s16 	%rs34, %rs31, %rs33;
	shl.b16 	%rs35, %rs34, 8;
	cvt.u32.u16 	%r2601, %rs35;
	bfe.u32 	%r2602, %r2588, 24, 8;
	or.b32  	%r2603, %r2601, %r2602;
	cvt.u16.u32 	%rs36, %r2603;
	mul.hi.u16 	%rs37, %rs36, 1130;
	cvt.u32.u16 	%r2604, %rs37;
	cvt.u32.u16 	%r2605, %rs32;
	prmt.b32 	%r2606, %r2605, %r2604, 0x3340U;
	cvt.u32.u16 	%r2607, %rs27;
	prmt.b32 	%r2608, %r2592, %r2607, 0x3340U;
	prmt.b32 	%r2609, %r2608, %r2606, 0x5410U;
	st.local.u32 	[%rd22388], %r2609;
	mul.lo.s16 	%rs38, %rs37, 58;
	sub.s16 	%rs39, %rs36, %rs38;
	cvt.u32.u16 	%r4746, %rs39;
	add.s64 	%rd28754, %rd28754, 4;
	and.b64  	%rd22389, %rd8047, -4;
	setp.ne.s64 	%p6607, %rd28754, %rd22389;
	@%p6607 bra 	$L__BB0_3241;
	and.b64  	%rd28755, %rd8047, -4;
	shl.b32 	%r4745, %r4746, 8;
$L__BB0_3243:
	and.b64  	%rd22390, %rd8047, 3;
	setp.eq.s64 	%p6608, %rd22390, 0;
	@%p6608 bra 	$L__BB0_3247;
	add.s64 	%rd22391, %rd16, %rd28755;
	ld.local.u8 	%r2610, [%rd22391];
	add.s32 	%r2611, %r4745, %r2610;
	cvt.u16.u32 	%rs40, %r2611;
	mul.hi.u16 	%rs41, %rs40, 18079;
	shr.u16 	%rs42, %rs41, 4;
	st.local.u8 	[%rd22391], %rs42;
	mul.lo.s16 	%rs43, %rs42, 58;
	sub.s16 	%rs44, %rs40, %rs43;
	cvt.u32.u16 	%r4746, %rs44;
	and.b64  	%rd22392, %rd8047, 3;
	setp.eq.s64 	%p6609, %rd22392, 1;
	@%p6609 bra 	$L__BB0_3247;
	add.s64 	%rd22393, %rd28755, 1;
	and.b64  	%rd22394, %rd22393, 4294967295;
	shl.b32 	%r2612, %r4746, 8;
	add.s64 	%rd22395, %rd16, %rd22394;
	ld.local.u8 	%r2613, [%rd22395];
	or.b32  	%r2614, %r2612, %r2613;
	cvt.u16.u32 	%rs45, %r2614;
	mul.hi.u16 	%rs46, %rs45, 18079;
	shr.u16 	%rs47, %rs46, 4;
	st.local.u8 	[%rd22395], %rs47;
	mul.lo.s16 	%rs48, %rs47, 58;
	sub.s16 	%rs49, %rs45, %rs48;
	cvt.u32.u16 	%r4746, %rs49;
	and.b64  	%rd22396, %rd8047, 3;
	setp.eq.s64 	%p6610, %rd22396, 2;
	@%p6610 bra 	$L__BB0_3247;
	add.s64 	%rd22397, %rd28755, 2;
	and.b64  	%rd22398, %rd22397, 4294967295;
	shl.b32 	%r2615, %r4746, 8;
	add.s64 	%rd22399, %rd16, %rd22398;
	ld.local.u8 	%r2616, [%rd22399];
	or.b32  	%r2617, %r2615, %r2616;
	cvt.u16.u32 	%rs50, %r2617;
	mul.hi.u16 	%rs51, %rs50, 18079;
	shr.u16 	%rs52, %rs51, 4;
	st.local.u8 	[%rd22399], %rs52;
	mul.lo.s16 	%rs53, %rs52, 58;
	sub.s16 	%rs54, %rs50, %rs53;
	cvt.u32.u16 	%r4746, %rs54;
$L__BB0_3247:
	cvt.u64.u32 	%rd22400, %r4746;
	mov.u64 	%rd22401, BASE58_ALPHABET;
	add.s64 	%rd22402, %rd22401, %rd22400;
	ld.const.u8 	%rs55, [%rd22402];
	cvt.u64.u32 	%rd22403, %r576;
	add.s64 	%rd22404, %rd90, %rd22403;
	st.local.u8 	[%rd22404], %rs55;
	ld.local.u8 	%rs56, [%rd16];
	setp.ne.s16 	%p6611, %rs56, 0;
	mov.u64 	%rd28752, %rd8047;
	@%p6611 bra 	$L__BB0_3238;
	mov.b64 	%rd28757, 0;
	mov.u64 	%rd28752, %rd8047;
	bra.uni 	$L__BB0_3254;
$L__BB0_3249:
	not.b64 	%rd22413, %rd28757;
	add.s64 	%rd22414, %rd8047, %rd22413;
	and.b64  	%rd22415, %rd22414, 3;
	setp.eq.s64 	%p6615, %rd22415, 0;
	@%p6615 bra 	$L__BB0_3253;
	add.s64 	%rd22416, %rd28756, 1;
	and.b64  	%rd22417, %rd22416, 4294967295;
	add.s64 	%rd22418, %rd16, %rd22417;
	ld.local.u8 	%rs59, [%rd22418];
	add.s64 	%rd8053, %rd16, %rd28756;
	st.local.u8 	[%rd8053], %rs59;
	not.b64 	%rd22419, %rd28757;
	add.s64 	%rd22420, %rd8047, %rd22419;
	and.b64  	%rd22421, %rd22420, 3;
	setp.eq.s64 	%p6616, %rd22421, 1;
	@%p6616 bra 	$L__BB0_3253;
	add.s64 	%rd22422, %rd28756, 2;
	and.b64  	%rd22423, %rd22422, 4294967295;
	add.s64 	%rd8054, %rd16, %rd22423;
	ld.local.u8 	%rs60, [%rd8054];
	add.s64 	%rd22424, %rd28756, 1;
	and.b64  	%rd22425, %rd22424, 4294967295;
	add.s64 	%rd22426, %rd16, %rd22425;
	st.local.u8 	[%rd22426], %rs60;
	not.b64 	%rd22427, %rd28757;
	add.s64 	%rd22428, %rd8047, %rd22427;
	and.b64  	%rd22429, %rd22428, 3;
	setp.eq.s64 	%p6617, %rd22429, 2;
	@%p6617 bra 	$L__BB0_3253;
	ld.local.u8 	%rs61, [%rd8053+3];
	st.local.u8 	[%rd8054], %rs61;
$L__BB0_3253:
	ld.local.u8 	%rs62, [%rd16];
	setp.ne.s16 	%p6619, %rs62, 0;
	add.s64 	%rd28757, %rd28757, 1;
	or.pred  	%p6620, %p6612, %p6619;
	@%p6620 bra 	$L__BB0_3238;
$L__BB0_3254:
	add.s64 	%rd28752, %rd28752, -1;
	setp.eq.s64 	%p6612, %rd28752, 0;
	@%p6612 bra 	$L__BB0_3253;
	sub.s64 	%rd22407, %rd8047, %rd28757;
	add.s64 	%rd22408, %rd22407, -2;
	setp.lt.u64 	%p6613, %rd22408, 3;
	mov.b64 	%rd28756, 0;
	@%p6613 bra 	$L__BB0_3249;
	mov.b64 	%rd28759, 0;
$L__BB0_3257:
	add.s64 	%rd22410, %rd16, %rd28759;
	ld.local.v2.u8 	{%rs57, %rs58}, [%rd22410+2];
	add.s64 	%rd28759, %rd28759, 4;
	ld.local.u8 	%r2618, [%rd22410+4];
	cvt.u32.u16 	%r2619, %rs58;
	prmt.b32 	%r2620, %r2619, %r2618, 0x3340U;
	ld.local.u8 	%r2621, [%rd22410+1];
	cvt.u32.u16 	%r2622, %rs57;
	prmt.b32 	%r2623, %r2621, %r2622, 0x3340U;
	prmt.b32 	%r2624, %r2623, %r2620, 0x5410U;
	st.local.u32 	[%rd22410], %r2624;
	not.b64 	%rd22411, %rd28757;
	add.s64 	%rd22412, %rd8047, %rd22411;
	and.b64  	%rd28756, %rd22412, -4;
	setp.eq.s64 	%p6614, %rd28759, %rd28756;
	@%p6614 bra 	$L__BB0_3249;
	bra.uni 	$L__BB0_3257;
$L__BB0_3258:
	setp.eq.s32 	%p6622, %r576, 0;
	@%p6622 bra 	$L__BB0_3266;
	add.s32 	%r2626, %r576, 1;
	shr.u32 	%r2627, %r2626, 1;
	add.s32 	%r2628, %r2627, -1;
	and.b32  	%r586, %r2627, 3;
	setp.lt.u32 	%p6623, %r2628, 3;
	mov.b32 	%r4748, 0;
	@%p6623 bra 	$L__BB0_3262;
	mov.b32 	%r4747, 0;
$L__BB0_3261:
	cvt.u64.u32 	%rd22430, %r4747;
	add.s64 	%rd22431, %rd90, %rd22430;
	ld.local.u8 	%rs65, [%rd22431];
	sub.s32 	%r2630, %r576, %r4747;
	cvt.s64.s32 	%rd22432, %r2630;
	add.s64 	%rd22433, %rd90, %rd22432;
	ld.local.u8 	%rs66, [%rd22433];
	st.local.u8 	[%rd22431], %rs66;
	st.local.u8 	[%rd22433], %rs65;
	ld.local.u8 	%rs67, [%rd22431+1];
	ld.local.u8 	%rs68, [%rd22433+-1];
	st.local.u8 	[%rd22431+1], %rs68;
	st.local.u8 	[%rd22433+-1], %rs67;
	ld.local.u8 	%rs69, [%rd22431+2];
	ld.local.u8 	%rs70, [%rd22433+-2];
	st.local.u8 	[%rd22431+2], %rs70;
	st.local.u8 	[%rd22433+-2], %rs69;
	ld.local.u8 	%rs71, [%rd22431+3];
	ld.local.u8 	%rs72, [%rd22433+-3];
	st.local.u8 	[%rd22431+3], %rs72;
	st.local.u8 	[%rd22433+-3], %rs71;
	add.s32 	%r4747, %r4747, 4;
	add.s32 	%r2631, %r576, 1;
	shr.u32 	%r2632, %r2631, 1;
	and.b32  	%r4748, %r2632, 1073741820;
	setp.ne.s32 	%p6624, %r4747, %r4748;
	@%p6624 bra 	$L__BB0_3261;
$L__BB0_3262:
	setp.eq.s32 	%p6625, %r586, 0;
	@%p6625 bra 	$L__BB0_3266;
	cvt.u64.u32 	%rd22434, %r4748;
	add.s64 	%rd22435, %rd90, %rd22434;
	ld.local.u8 	%rs73, [%rd22435];
	sub.s32 	%r2633, %r576, %r4748;
	cvt.s64.s32 	%rd22436, %r2633;
	add.s64 	%rd8062, %rd90, %rd22436;
	ld.local.u8 	%rs74, [%rd8062];
	st.local.u8 	[%rd22435], %rs74;
	st.local.u8 	[%rd8062], %rs73;
	setp.eq.s32 	%p6626, %r586, 1;
	@%p6626 bra 	$L__BB0_3266;
	cvt.u64.u32 	%rd22437, %r4748;
	add.s64 	%rd22438, %rd90, %rd22437;
	ld.local.u8 	%rs75, [%rd22438+1];
	ld.local.u8 	%rs76, [%rd8062+-1];
	st.local.u8 	[%rd22438+1], %rs76;
	st.local.u8 	[%rd8062+-1], %rs75;
	setp.eq.s32 	%p6627, %r586, 2;
	@%p6627 bra 	$L__BB0_3266;
	cvt.u64.u32 	%rd22439, %r4748;
	add.s64 	%rd22440, %rd90, %rd22439;
	ld.local.u8 	%rs77, [%rd22440+2];
	ld.local.u8 	%rs78, [%rd8062+-2];
	st.local.u8 	[%rd22440+2], %rs78;
	st.local.u8 	[%rd8062+-2], %rs77;
$L__BB0_3266:
	cvt.u64.u32 	%rd22441, %r576;
	add.s64 	%rd22442, %rd90, %rd22441;
	mov.b16 	%rs79, 0;
	st.local.u8 	[%rd22442+1], %rs79;
	ld.local.u8 	%rs80, [%rd90];
	setp.ne.s16 	%p6628, %rs80, 84;
	@%p6628 bra 	$L__BB0_3271;
	mov.b32 	%r4749, 0;
$L__BB0_3268:
	mov.u32 	%r591, %r4749;
	cvt.u64.u32 	%rd22443, %r591;
	add.s64 	%rd22444, %rd90, %rd22443;
	ld.local.u8 	%rs81, [%rd22444];
	setp.ne.s16 	%p6629, %rs81, 0;
	add.s32 	%r4749, %r591, 1;
	@%p6629 bra 	$L__BB0_3268;
	setp.ne.s32 	%p6630, %r591, 34;
	@%p6630 bra 	$L__BB0_3271;
	atom.global.add.u64 	%rd22445, [g_valid], 1;
$L__BB0_3271:
	atom.global.add.u64 	%rd22446, [g_checksum_total], 1;
	shl.b32 	%r2636, %r513, 16;
	and.b32  	%r2637, %r2636, 16711680;
	shl.b32 	%r2638, %r514, 8;
	and.b32  	%r2639, %r2638, 65280;
	or.b32  	%r2640, %r2637, %r2639;
	cvt.u32.u64 	%r2641, %rd8030;
	and.b32  	%r2642, %r2641, 255;
	or.b32  	%r2643, %r2640, %r2642;
	or.b32  	%r2644, %r2643, 1090519040;
	cvt.u32.u64 	%r2645, %rd28741;
	shl.b32 	%r2646, %r2645, 16;
	and.b32  	%r2647, %r2646, 16711680;
	cvt.u32.u64 	%r2648, %rd8031;
	shl.b32 	%r2649, %r2648, 24;
	or.b32  	%r2650, %r2647, %r2649;
	cvt.u32.u64 	%r2651, %rd8032;
	shl.b32 	%r2652, %r2651, 8;
	and.b32  	%r2653, %r2652, 65280;
	or.b32  	%r2654, %r2650, %r2653;
	cvt.u32.u64 	%r2655, %rd8033;
	and.b32  	%r2656, %r2655, 255;
	or.b32  	%r2657, %r2654, %r2656;
	cvt.u32.u64 	%r2658, %rd8035;
	shl.b32 	%r2659, %r2658, 16;
	and.b32  	%r2660, %r2659, 16711680;
	cvt.u32.u64 	%r2661, %rd8034;
	shl.b32 	%r2662, %r2661, 24;
	or.b32  	%r2663, %r2660, %r2662;
	cvt.u32.u64 	%r2664, %rd8036;
	shl.b32 	%r2665, %r2664, 8;
	and.b32  	%r2666, %r2665, 65280;
	or.b32  	%r2667, %r2663, %r2666;
	cvt.u32.u64 	%r2668, %rd8037;
	and.b32  	%r2669, %r2668, 255;
	or.b32  	%r2670, %r2667, %r2669;
	cvt.u32.u64 	%r2671, %rd28736;
	shl.b32 	%r2672, %r2671, 16;
	and.b32  	%r2673, %r2672, 16711680;
	cvt.u32.u64 	%r2674, %rd8038;
	shl.b32 	%r2675, %r2674, 24;
	or.b32  	%r2676, %r2673, %r2675;
	cvt.u32.u64 	%r2677, %rd8039;
	shl.b32 	%r2678, %r2677, 8;
	and.b32  	%r2679, %r2678, 65280;
	or.b32  	%r2680, %r2676, %r2679;
	cvt.u32.u64 	%r2681, %rd8040;
	and.b32  	%r2682, %r2681, 255;
	or.b32  	%r2683, %r2680, %r2682;
	st.local.v4.u32 	[%rd15], {%r2644, %r2657, %r2670, %r2683};
	cvt.u32.u64 	%r2684, %rd8042;
	shl.b32 	%r2685, %r2684, 16;
	and.b32  	%r2686, %r2685, 16711680;
	cvt.u32.u64 	%r2687, %rd8041;
	shl.b32 	%r2688, %r2687, 24;
	or.b32  	%r2689, %r2686, %r2688;
	cvt.u32.u64 	%r2690, %rd8043;
	shl.b32 	%r2691, %r2690, 8;
	and.b32  	%r2692, %r2691, 65280;
	or.b32  	%r2693, %r2689, %r2692;
	cvt.u32.u64 	%r2694, %rd8044;
	and.b32  	%r2695, %r2694, 255;
	or.b32  	%r2696, %r2693, %r2695;
	cvt.u32.u64 	%r2697, %rd8045;
	shl.b32 	%r2698, %r2697, 24;
	or.b32  	%r2699, %r2698, 8388608;
	mov.b32 	%r2700, 0;
	st.local.v4.u32 	[%rd15+16], {%r2696, %r2699, %r2700, %r2700};
	st.local.v4.u32 	[%rd15+32], {%r2700, %r2700, %r2700, %r2700};
	mov.b32 	%r2701, 168;
	st.local.v4.u32 	[%rd15+48], {%r2700, %r2700, %r2700, %r2701};
	mov.b32 	%r4750, 16;
$L__BB0_3272:
	mul.wide.u32 	%rd22447, %r4750, 4;
	add.s64 	%rd22448, %rd15, %rd22447;
	ld.local.v2.u32 	{%r2702, %r2703}, [%rd22448+-8];
	shf.l.wrap.b32 	%r2704, %r2702, %r2702, 15;
	shf.l.wrap.b32 	%r2705, %r2702, %r2702, 13;
	xor.b32  	%r2706, %r2704, %r2705;
	shr.u32 	%r2707, %r2702, 10;
	xor.b32  	%r2708, %r2706, %r2707;
	ld.local.u32 	%r2709, [%rd22448+-28];
	add.s32 	%r2710, %r2708, %r2709;
	ld.local.v4.u32 	{%r2711, %r2712, %r2713, %r2714}, [%rd22448+-64];
	mov.b64 	%rd22449, {%r2713, %r2714};
	shf.l.wrap.b32 	%r2715, %r2712, %r2712, 25;
	shf.l.wrap.b32 	%r2716, %r2712, %r2712, 14;
	xor.b32  	%r2717, %r2715, %r2716;
	shr.u32 	%r2718, %r2712, 3;
	xor.b32  	%r2719, %r2717, %r2718;
	add.s32 	%r2720, %r2710, %r2711;
	add.s32 	%r2721, %r2720, %r2719;
	shf.l.wrap.b32 	%r2722, %r2703, %r2703, 15;
	shf.l.wrap.b32 	%r2723, %r2703, %r2703, 13;
	xor.b32  	%r2724, %r2722, %r2723;
	shr.u32 	%r2725, %r2703, 10;
	xor.b32  	%r2726, %r2724, %r2725;
	ld.local.u32 	%r2727, [%rd22448+-24];
	add.s32 	%r2728, %r2726, %r2727;
	shf.l.wrap.b32 	%r2729, %r2713, %r2713, 25;
	shf.l.wrap.b32 	%r2730, %r2713, %r2713, 14;
	xor.b32  	%r2731, %r2729, %r2730;
	shr.u32 	%r2732, %r2713, 3;
	xor.b32  	%r2733, %r2731, %r2732;
	add.s32 	%r2734, %r2728, %r2712;
	add.s32 	%r2735, %r2734, %r2733;
	st.local.v2.u32 	[%rd22448], {%r2721, %r2735};
	shf.l.wrap.b32 	%r2736, %r2721, %r2721, 15;
	shf.l.wrap.b32 	%r2737, %r2721, %r2721, 13;
	xor.b32  	%r2738, %r2736, %r2737;
	shr.u32 	%r2739, %r2721, 10;
	xor.b32  	%r2740, %r2738, %r2739;
	ld.local.u32 	%r2741, [%rd22448+-20];
	add.s32 	%r2742, %r2740, %r2741;
	shf.l.wrap.b32 	%r2743, %r2714, %r2714, 25;
	shf.l.wrap.b32 	%r2744, %r2714, %r2714, 14;
	xor.b32  	%r2745, %r2743, %r2744;
	shr.u32 	%r2746, %r2714, 3;
	xor.b32  	%r2747, %r2745, %r2746;
	add.s32 	%r2748, %r2742, %r2713;
	add.s32 	%r2749, %r2748, %r2747;
	st.local.u32 	[%rd22448+8], %r2749;
	shf.l.wrap.b32 	%r2750, %r2735, %r2735, 15;
	shf.l.wrap.b32 	%r2751, %r2735, %r2735, 13;
	xor.b32  	%r2752, %r2750, %r2751;
	shr.u32 	%r2753, %r2735, 10;
	xor.b32  	%r2754, %r2752, %r2753;
	ld.local.u32 	%r2755, [%rd22448+-16];
	add.s32 	%r2756, %r2754, %r2755;
	ld.local.u32 	%r2757, [%rd22448+-48];
	shf.l.wrap.b32 	%r2758, %r2757, %r2757, 25;
	shf.l.wrap.b32 	%r2759, %r2757, %r2757, 14;
	xor.b32  	%r2760, %r2758, %r2759;
	shr.u32 	%r2761, %r2757, 3;
	xor.b32  	%r2762, %r2760, %r2761;
	{ .reg .b32 tmp; mov.b64 {tmp, %r2763}, %rd22449; }
	add.s32 	%r2764, %r2756, %r2763;
	add.s32 	%r2765, %r2764, %r2762;
	st.local.u32 	[%rd22448+12], %r2765;
	add.s32 	%r4750, %r4750, 4;
	setp.ne.s32 	%p6631, %r4750, 64;
	@%p6631 bra 	$L__BB0_3272;
	ld.const.u32 	%r4751, [SHA256_H];
	ld.const.u32 	%r4753, [SHA256_H+8];
	ld.const.u32 	%r4752, [SHA256_H+4];
	ld.const.u32 	%r4754, [SHA256_H+12];
	ld.const.u32 	%r4755, [SHA256_H+16];
	ld.const.u32 	%r4756, [SHA256_H+20];
	ld.const.u32 	%r4757, [SHA256_H+24];
	mov.b32 	%r4759, 0;
	ld.const.u32 	%r4758, [SHA256_H+28];
$L__BB0_3274:
	shf.l.wrap.b32 	%r2767, %r4755, %r4755, 26;
	shf.l.wrap.b32 	%r2768, %r4755, %r4755, 21;
	xor.b32  	%r2769, %r2767, %r2768;
	shf.l.wrap.b32 	%r2770, %r4755, %r4755, 7;
	xor.b32  	%r2771, %r2769, %r2770;
	and.b32  	%r2772, %r4755, %r4756;
	not.b32 	%r2773, %r4755;
	and.b32  	%r2774, %r4757, %r2773;
	or.b32  	%r2775, %r2772, %r2774;
	mul.wide.u32 	%rd22450, %r4759, 4;
	mov.u64 	%rd22451, SHA256_K;
	add.s64 	%rd22452, %rd22451, %rd22450;
	ld.const.u32 	%r2776, [%rd22452];
	add.s64 	%rd22453, %rd15, %rd22450;
	ld.local.v4.u32 	{%r2777, %r2778, %r2779, %r2780}, [%rd22453];
	add.s32 	%r2781, %r2775, %r4758;
	add.s32 	%r2782, %r2781, %r2771;
	add.s32 	%r2783, %r2782, %r2776;
	add.s32 	%r2784, %r2783, %r2777;
	shf.l.wrap.b32 	%r2785, %r4751, %r4751, 30;
	shf.l.wrap.b32 	%r2786, %r4751, %r4751, 19;
	xor.b32  	%r2787, %r2785, %r2786;
	shf.l.wrap.b32 	%r2788, %r4751, %r4751, 10;
	xor.b32  	%r2789, %r2787, %r2788;
	xor.b32  	%r2790, %r4752, %r4753;
	and.b32  	%r2791, %r4751, %r2790;
	and.b32  	%r2792, %r4752, %r4753;
	xor.b32  	%r2793, %r2791, %r2792;
	add.s32 	%r2794, %r2789, %r2793;
	add.s32 	%r4758, %r2784, %r4754;
	add.s32 	%r4754, %r2794, %r2784;
	shf.l.wrap.b32 	%r2795, %r4758, %r4758, 26;
	shf.l.wrap.b32 	%r2796, %r4758, %r4758, 21;
	xor.b32  	%r2797, %r2795, %r2796;
	shf.l.wrap.b32 	%r2798, %r4758, %r4758, 7;
	xor.b32  	%r2799, %r2797, %r2798;
	and.b32  	%r2800, %r4758, %r4755;
	not.b32 	%r2801, %r4758;
	and.b32  	%r2802, %r4756, %r2801;
	or.b32  	%r2803, %r2800, %r2802;
	ld.const.u32 	%r2804, [%rd22452+4];
	add.s32 	%r2805, %r2803, %r4757;
	add.s32 	%r2806, %r2805, %r2799;
	add.s32 	%r2807, %r2806, %r2804;
	add.s32 	%r2808, %r2807, %r2778;
	shf.l.wrap.b32 	%r2809, %r4754, %r4754, 30;
	shf.l.wrap.b32 	%r2810, %r4754, %r4754, 19;
	xor.b32  	%r2811, %r2809, %r2810;
	shf.l.wrap.b32 	%r2812, %r4754, %r4754, 10;
	xor.b32  	%r2813, %r2811, %r2812;
	xor.b32  	%r2814, %r4751, %r4752;
	and.b32  	%r2815, %r4754, %r2814;
	and.b32  	%r2816, %r4751, %r4752;
	xor.b32  	%r2817, %r2815, %r2816;
	add.s32 	%r2818, %r2813, %r2817;
	add.s32 	%r4757, %r2808, %r4753;
	add.s32 	%r4753, %r2818, %r2808;
	shf.l.wrap.b32 	%r2819, %r4757, %r4757, 26;
	shf.l.wrap.b32 	%r2820, %r4757, %r4757, 21;
	xor.b32  	%r2821, %r2819, %r2820;
	shf.l.wrap.b32 	%r2822, %r4757, %r4757, 7;
	xor.b32  	%r2823, %r2821, %r2822;
	and.b32  	%r2824, %r4757, %r4758;
	not.b32 	%r2825, %r4757;
	and.b32  	%r2826, %r4755, %r2825;
	or.b32  	%r2827, %r2824, %r2826;
	ld.const.u32 	%r2828, [%rd22452+8];
	add.s32 	%r2829, %r2827, %r4756;
	add.s32 	%r2830, %r2829, %r2823;
	add.s32 	%r2831, %r2830, %r2828;
	add.s32 	%r2832, %r2831, %r2779;
	shf.l.wrap.b32 	%r2833, %r4753, %r4753, 30;
	shf.l.wrap.b32 	%r2834, %r4753, %r4753, 19;
	xor.b32  	%r2835, %r2833, %r2834;
	shf.l.wrap.b32 	%r2836, %r4753, %r4753, 10;
	xor.b32  	%r2837, %r2835, %r2836;
	xor.b32  	%r2838, %r4754, %r4751;
	and.b32  	%r2839, %r4753, %r2838;
	and.b32  	%r2840, %r4754, %r4751;
	xor.b32  	%r2841, %r2839, %r2840;
	add.s32 	%r2842, %r2837, %r2841;
	add.s32 	%r4756, %r2832, %r4752;
	add.s32 	%r4752, %r2842, %r2832;
	shf.l.wrap.b32 	%r2843, %r4756, %r4756, 26;
	shf.l.wrap.b32 	%r2844, %r4756, %r4756, 21;
	xor.b32  	%r2845, %r2843, %r2844;
	shf.l.wrap.b32 	%r2846, %r4756, %r4756, 7;
	xor.b32  	%r2847, %r2845, %r2846;
	and.b32  	%r2848, %r4756, %r4757;
	not.b32 	%r2849, %r4756;
	and.b32  	%r2850, %r4758, %r2849;
	or.b32  	%r2851, %r2848, %r2850;
	ld.const.u32 	%r2852, [%rd22452+12];
	add.s32 	%r2853, %r2851, %r4755;
	add.s32 	%r2854, %r2853, %r2847;
	add.s32 	%r2855, %r2854, %r2852;
	add.s32 	%r2856, %r2855, %r2780;
	shf.l.wrap.b32 	%r2857, %r4752, %r4752, 30;
	shf.l.wrap.b32 	%r2858, %r4752, %r4752, 19;
	xor.b32  	%r2859, %r2857, %r2858;
	shf.l.wrap.b32 	%r2860, %r4752, %r4752, 10;
	xor.b32  	%r2861, %r2859, %r2860;
	xor.b32  	%r2862, %r4753, %r4754;
	and.b32  	%r2863, %r4752, %r2862;
	and.b32  	%r2864, %r4753, %r4754;
	xor.b32  	%r2865, %r2863, %r2864;
	add.s32 	%r2866, %r2861, %r2865;
	add.s32 	%r4755, %r2856, %r4751;
	add.s32 	%r4751, %r2866, %r2856;
	add.s32 	%r4759, %r4759, 4;
	setp.ne.s32 	%p6632, %r4759, 64;
	@%p6632 bra 	$L__BB0_3274;
	ld.const.u32 	%r2868, [SHA256_H];
	add.s32 	%r2869, %r2868, %r4751;
	ld.const.u32 	%r2870, [SHA256_H+4];
	add.s32 	%r2871, %r2870, %r4752;
	ld.const.u32 	%r2872, [SHA256_H+8];
	add.s32 	%r2873, %r2872, %r4753;
	ld.const.u32 	%r2874, [SHA256_H+12];
	add.s32 	%r2875, %r2874, %r4754;
	ld.const.u32 	%r2876, [SHA256_H+16];
	add.s32 	%r2877, %r2876, %r4755;
	ld.const.u32 	%r2878, [SHA256_H+20];
	add.s32 	%r2879, %r2878, %r4756;
	ld.const.u32 	%r2880, [SHA256_H+24];
	add.s32 	%r2881, %r2880, %r4757;
	ld.const.u32 	%r2882, [SHA256_H+28];
	add.s32 	%r2883, %r2882, %r4758;
	st.local.v4.u32 	[%rd14], {%r2869, %r2871, %r2873, %r2875};
	st.local.v4.u32 	[%rd14+16], {%r2877, %r2879, %r2881, %r2883};
	mov.b32 	%r2884, 0;
	mov.b32 	%r2885, -2147483648;
	st.local.v4.u32 	[%rd14+32], {%r2885, %r2884, %r2884, %r2884};
	mov.b32 	%r2886, 256;
	st.local.v4.u32 	[%rd14+48], {%r2884, %r2884, %r2884, %r2886};
	mov.b32 	%r4760, 16;
$L__BB0_3276:
	mul.wide.u32 	%rd22454, %r4760, 4;
	add.s64 	%rd22455, %rd14, %rd22454;
	ld.local.v2.u32 	{%r2887, %r2888}, [%rd22455+-8];
	shf.l.wrap.b32 	%r2889, %r2887, %r2887, 15;
	shf.l.wrap.b32 	%r2890, %r2887, %r2887, 13;
	xor.b32  	%r2891, %r2889, %r2890;
	shr.u32 	%r2892, %r2887, 10;
	xor.b32  	%r2893, %r2891, %r2892;
	ld.local.u32 	%r2894, [%rd22455+-28];
	add.s32 	%r2895, %r2893, %r2894;
	ld.local.v4.u32 	{%r2896, %r2897, %r2898, %r2899}, [%rd22455+-64];
	mov.b64 	%rd22456, {%r2898, %r2899};
	shf.l.wrap.b32 	%r2900, %r2897, %r2897, 25;
	shf.l.wrap.b32 	%r2901, %r2897, %r2897, 14;
	xor.b32  	%r2902, %r2900, %r2901;
	shr.u32 	%r2903, %r2897, 3;
	xor.b32  	%r2904, %r2902, %r2903;
	add.s32 	%r2905, %r2895, %r2896;
	add.s32 	%r2906, %r2905, %r2904;
	shf.l.wrap.b32 	%r2907, %r2888, %r2888, 15;
	shf.l.wrap.b32 	%r2908, %r2888, %r2888, 13;
	xor.b32  	%r2909, %r2907, %r2908;
	shr.u32 	%r2910, %r2888, 10;
	xor.b32  	%r2911, %r2909, %r2910;
	ld.local.u32 	%r2912, [%rd22455+-24];
	add.s32 	%r2913, %r2911, %r2912;
	shf.l.wrap.b32 	%r2914, %r2898, %r2898, 25;
	shf.l.wrap.b32 	%r2915, %r2898, %r2898, 14;
	xor.b32  	%r2916, %r2914, %r2915;
	shr.u32 	%r2917, %r2898, 3;
	xor.b32  	%r2918, %r2916, %r2917;
	add.s32 	%r2919, %r2913, %r2897;
	add.s32 	%r2920, %r2919, %r2918;
	st.local.v2.u32 	[%rd22455], {%r2906, %r2920};
	shf.l.wrap.b32 	%r2921, %r2906, %r2906, 15;
	shf.l.wrap.b32 	%r2922, %r2906, %r2906, 13;
	xor.b32  	%r2923, %r2921, %r2922;
	shr.u32 	%r2924, %r2906, 10;
	xor.b32  	%r2925, %r2923, %r2924;
	ld.local.u32 	%r2926, [%rd22455+-20];
	add.s32 	%r2927, %r2925, %r2926;
	shf.l.wrap.b32 	%r2928, %r2899, %r2899, 25;
	shf.l.wrap.b32 	%r2929, %r2899, %r2899, 14;
	xor.b32  	%r2930, %r2928, %r2929;
	shr.u32 	%r2931, %r2899, 3;
	xor.b32  	%r2932, %r2930, %r2931;
	add.s32 	%r2933, %r2927, %r2898;
	add.s32 	%r2934, %r2933, %r2932;
	st.local.u32 	[%rd22455+8], %r2934;
	shf.l.wrap.b32 	%r2935, %r2920, %r2920, 15;
	shf.l.wrap.b32 	%r2936, %r2920, %r2920, 13;
	xor.b32  	%r2937, %r2935, %r2936;
	shr.u32 	%r2938, %r2920, 10;
	xor.b32  	%r2939, %r2937, %r2938;
	ld.local.u32 	%r2940, [%rd22455+-16];
	add.s32 	%r2941, %r2939, %r2940;
	ld.local.u32 	%r2942, [%rd22455+-48];
	shf.l.wrap.b32 	%r2943, %r2942, %r2942, 25;
	shf.l.wrap.b32 	%r2944, %r2942, %r2942, 14;
	xor.b32  	%r2945, %r2943, %r2944;
	shr.u32 	%r2946, %r2942, 3;
	xor.b32  	%r2947, %r2945, %r2946;
	{ .reg .b32 tmp; mov.b64 {tmp, %r2948}, %rd22456; }
	add.s32 	%r2949, %r2941, %r2948;
	add.s32 	%r2950, %r2949, %r2947;
	st.local.u32 	[%rd22455+12], %r2950;
	add.s32 	%r4760, %r4760, 4;
	setp.ne.s32 	%p6633, %r4760, 64;
	@%p6633 bra 	$L__BB0_3276;
	ld.const.u32 	%r4761, [SHA256_H];
	ld.const.u32 	%r4763, [SHA256_H+8];
	ld.const.u32 	%r4762, [SHA256_H+4];
	ld.const.u32 	%r4764, [SHA256_H+12];
	ld.const.u32 	%r4765, [SHA256_H+16];
	ld.const.u32 	%r4766, [SHA256_H+20];
	ld.const.u32 	%r4767, [SHA256_H+24];
	mov.b32 	%r4769, 0;
	ld.const.u32 	%r4768, [SHA256_H+28];
$L__BB0_3278:
	shf.l.wrap.b32 	%r2952, %r4765, %r4765, 26;
	shf.l.wrap.b32 	%r2953, %r4765, %r4765, 21;
	xor.b32  	%r2954, %r2952, %r2953;
	shf.l.wrap.b32 	%r2955, %r4765, %r4765, 7;
	xor.b32  	%r2956, %r2954, %r2955;
	and.b32  	%r2957, %r4765, %r4766;
	not.b32 	%r2958, %r4765;
	and.b32  	%r2959, %r4767, %r2958;
	or.b32  	%r2960, %r2957, %r2959;
	mul.wide.u32 	%rd22457, %r4769, 4;
	mov.u64 	%rd22458, SHA256_K;
	add.s64 	%rd22459, %rd22458, %rd22457;
	ld.const.u32 	%r2961, [%rd22459];
	add.s64 	%rd22460, %rd14, %rd22457;
	ld.local.v4.u32 	{%r2962, %r2963, %r2964, %r2965}, [%rd22460];
	add.s32 	%r2966, %r2960, %r4768;
	add.s32 	%r2967, %r2966, %r2956;
	add.s32 	%r2968, %r2967, %r2961;
	add.s32 	%r2969, %r2968, %r2962;
	shf.l.wrap.b32 	%r2970, %r4761, %r4761, 30;
	shf.l.wrap.b32 	%r2971, %r4761, %r4761, 19;
	xor.b32  	%r2972, %r2970, %r2971;
	shf.l.wrap.b32 	%r2973, %r4761, %r4761, 10;
	xor.b32  	%r2974, %r2972, %r2973;
	xor.b32  	%r2975, %r4762, %r4763;
	and.b32  	%r2976, %r4761, %r2975;
	and.b32  	%r2977, %r4762, %r4763;
	xor.b32  	%r2978, %r2976, %r2977;
	add.s32 	%r2979, %r2974, %r2978;
	add.s32 	%r4768, %r2969, %r4764;
	add.s32 	%r4764, %r2979, %r2969;
	shf.l.wrap.b32 	%r2980, %r4768, %r4768, 26;
	shf.l.wrap.b32 	%r2981, %r4768, %r4768, 21;
	xor.b32  	%r2982, %r2980, %r2981;
	shf.l.wrap.b32 	%r2983, %r4768, %r4768, 7;
	xor.b32  	%r2984, %r2982, %r2983;
	and.b32  	%r2985, %r4768, %r4765;
	not.b32 	%r2986, %r4768;
	and.b32  	%r2987, %r4766, %r2986;
	or.b32  	%r2988, %r2985, %r2987;
	ld.const.u32 	%r2989, [%rd22459+4];
	add.s32 	%r2990, %r2988, %r4767;
	add.s32 	%r2991, %r2990, %r2984;
	add.s32 	%r2992, %r2991, %r2989;
	add.s32 	%r2993, %r2992, %r2963;
	shf.l.wrap.b32 	%r2994, %r4764, %r4764, 30;
	shf.l.wrap.b32 	%r2995, %r4764, %r4764, 19;
	xor.b32  	%r2996, %r2994, %r2995;
	shf.l.wrap.b32 	%r2997, %r4764, %r4764, 10;
	xor.b32  	%r2998, %r2996, %r2997;
	xor.b32  	%r2999, %r4761, %r4762;
	and.b32  	%r3000, %r4764, %r2999;
	and.b32  	%r3001, %r4761, %r4762;
	xor.b32  	%r3002, %r3000, %r3001;
	add.s32 	%r3003, %r2998, %r3002;
	add.s32 	%r4767, %r2993, %r4763;
	add.s32 	%r4763, %r3003, %r2993;
	shf.l.wrap.b32 	%r3004, %r4767, %r4767, 26;
	shf.l.wrap.b32 	%r3005, %r4767, %r4767, 21;
	xor.b32  	%r3006, %r3004, %r3005;
	shf.l.wrap.b32 	%r3007, %r4767, %r4767, 7;
	xor.b32  	%r3008, %r3006, %r3007;
	and.b32  	%r3009, %r4767, %r4768;
	not.b32 	%r3010, %r4767;
	and.b32  	%r3011, %r4765, %r3010;
	or.b32  	%r3012, %r3009, %r3011;
	ld.const.u32 	%r3013, [%rd22459+8];
	add.s32 	%r3014, %r3012, %r4766;
	add.s32 	%r3015, %r3014, %r3008;
	add.s32 	%r3016, %r3015, %r3013;
	add.s32 	%r3017, %r3016, %r2964;
	shf.l.wrap.b32 	%r3018, %r4763, %r4763, 30;
	shf.l.wrap.b32 	%r3019, %r4763, %r4763, 19;
	xor.b32  	%r3020, %r3018, %r3019;
	shf.l.wrap.b32 	%r3021, %r4763, %r4763, 10;
	xor.b32  	%r3022, %r3020, %r3021;
	xor.b32  	%r3023, %r4764, %r4761;
	and.b32  	%r3024, %r4763, %r3023;
	and.b32  	%r3025, %r4764, %r4761;
	xor.b32  	%r3026, %r3024, %r3025;
	add.s32 	%r3027, %r3022, %r3026;
	add.s32 	%r4766, %r3017, %r4762;
	add.s32 	%r4762, %r3027, %r3017;
	shf.l.wrap.b32 	%r3028, %r4766, %r4766, 26;
	shf.l.wrap.b32 	%r3029, %r4766, %r4766, 21;
	xor.b32  	%r3030, %r3028, %r3029;
	shf.l.wrap.b32 	%r3031, %r4766, %r4766, 7;
	xor.b32  	%r3032, %r3030, %r3031;
	and.b32  	%r3033, %r4766, %r4767;
	not.b32 	%r3034, %r4766;
	and.b32  	%r3035, %r4768, %r3034;
	or.b32  	%r3036, %r3033, %r3035;
	ld.const.u32 	%r3037, [%rd22459+12];
	add.s32 	%r3038, %r3036, %r4765;
	add.s32 	%r3039, %r3038, %r3032;
	add.s32 	%r3040, %r3039, %r3037;
	add.s32 	%r3041, %r3040, %r2965;
	shf.l.wrap.b32 	%r3042, %r4762, %r4762, 30;
	shf.l.wrap.b32 	%r3043, %r4762, %r4762, 19;
	xor.b32  	%r3044, %r3042, %r3043;
	shf.l.wrap.b32 	%r3045, %r4762, %r4762, 10;
	xor.b32  	%r3046, %r3044, %r3045;
	xor.b32  	%r3047, %r4763, %r4764;
	and.b32  	%r3048, %r4762, %r3047;
	and.b32  	%r3049, %r4763, %r4764;
	xor.b32  	%r3050, %r3048, %r3049;
	add.s32 	%r3051, %r3046, %r3050;
	add.s32 	%r4765, %r3041, %r4761;
	add.s32 	%r4761, %r3051, %r3041;
	add.s32 	%r4769, %r4769, 4;
	setp.ne.s32 	%p6634, %r4769, 64;
	@%p6634 bra 	$L__BB0_3278;
	ld.const.u32 	%r3052, [SHA256_H];
	add.s32 	%r649, %r3052, %r4761;
	shr.u32 	%r3053, %r649, 24;
	cvt.u16.u32 	%rs82, %r3053;
	cvt.u16.u32 	%rs83, %r573;
	and.b16  	%rs84, %rs83, 255;
	setp.ne.s16 	%p6635, %rs84, %rs82;
	@%p6635 bra 	$L__BB0_3283;
	{ .reg .b16 tmp; mov.b32 {tmp, %rs85}, %r649; }
	and.b16  	%rs86, %rs85, 255;
	cvt.u16.u32 	%rs87, %r574;
	shr.u16 	%rs88, %rs87, 8;
	setp.ne.s16 	%p6636, %rs88, %rs86;
	@%p6636 bra 	$L__BB0_3283;
	{ .reg .b16 tmp; mov.b32 {tmp, %rs89}, %r574; }
	cvt.u16.u32 	%rs90, %r649;
	shr.u16 	%rs91, %rs90, 8;
	setp.ne.s16 	%p6637, %rs89, %rs91;
	cvt.u16.u32 	%rs92, %r571;
	and.b16  	%rs93, %rs92, 255;
	and.b16  	%rs94, %rs90, 255;
	setp.ne.s16 	%p6638, %rs93, %rs94;
	or.pred  	%p6639, %p6637, %p6638;
	@%p6639 bra 	$L__BB0_3283;
	atom.global.add.u64 	%rd22461, [g_checksum_ok], 1;
$L__BB0_3283:
	ld.param.u32 	%r4454, [_Z14generate_batchmPcP9uint256_tPbmii_param_5];
	setp.lt.s32 	%p6640, %r4454, 1;
	atom.global.add.u64 	%rd22462, [g_tailN_total], 1;
	@%p6640 bra 	$L__BB0_3721;
	ld.const.u32 	%r3054, [POW58+8];
	rem.u32 	%r3055, 65, %r3054;
	shl.b32 	%r3056, %r3055, 8;
	cvt.u64.u32 	%rd22463, %r3056;
	mov.b64 	%rd22464, 255;
	cvt.u32.u64 	%r3057, %rd22464;
	cvt.u32.u64 	%r3058, %rd8028;
	and.b32  	%r3059, %r3058, %r3057;
	cvt.u32.u64 	%r3060, %rd22463;
	add.s32 	%r3061, %r3060, %r3059;
	rem.u32 	%r3062, %r3061, %r3054;
	mul.wide.u32 	%rd22465, %r3062, 256;
	and.b64  	%rd22466, %rd8029, 255;
	or.b64  	%rd8063, %rd22465, %rd22466;
	and.b64  	%rd22467, %rd8063, 1095216660480;
	setp.ne.s64 	%p6641, %rd22467, 0;
	@%p6641 bra 	$L__BB0_3286;
	ld.const.u32 	%r3063, [POW58+8];
	cvt.u32.u64 	%r3064, %rd8063;
	rem.u32 	%r3065, %r3064, %r3063;
	cvt.u64.u32 	%rd28760, %r3065;
	bra.uni 	$L__BB0_3287;
$L__BB0_3286:
	ld.const.u32 	%rd22468, [POW58+8];
	rem.u64 	%rd28760, %rd8063, %rd22468;
$L__BB0_3287:
	shl.b64 	%rd22469, %rd28760, 8;
	and.b64  	%rd22470, %rd8030, 255;
	or.b64  	%rd8067, %rd22469, %rd22470;
	and.b64  	%rd22471, %rd8067, 1095216660480;
	setp.ne.s64 	%p6642, %rd22471, 0;
	@%p6642 bra 	$L__BB0_3289;
	ld.const.u32 	%r3066, [POW58+8];
	cvt.u32.u64 	%r3067, %rd8067;
	rem.u32 	%r3068, %r3067, %r3066;
	cvt.u64.u32 	%rd28761, %r3068;
	bra.uni 	$L__BB0_3290;
$L__BB0_3289:
	ld.const.u32 	%rd22472, [POW58+8];
	rem.u64 	%rd28761, %rd8067, %rd22472;
$L__BB0_3290:
	shl.b64 	%rd22473, %rd28761, 8;
	or.b64  	%rd8071, %rd22473, %rd8031;
	and.b64  	%rd22474, %rd8071, 1095216660480;
	setp.ne.s64 	%p6643, %rd22474, 0;
	@%p6643 bra 	$L__BB0_3292;
	ld.const.u32 	%r3069, [POW58+8];
	cvt.u32.u64 	%r3070, %rd8071;
	rem.u32 	%r3071, %r3070, %r3069;
	cvt.u64.u32 	%rd28762, %r3071;
	bra.uni 	$L__BB0_3293;
$L__BB0_3292:
	ld.const.u32 	%rd22475, [POW58+8];
	rem.u64 	%rd28762, %rd8071, %rd22475;
$L__BB0_3293:
	shl.b64 	%rd22476, %rd28762, 8;
	and.b64  	%rd22477, %rd28741, 255;
	or.b64  	%rd8075, %rd22476, %rd22477;
	and.b64  	%rd22478, %rd8075, 1095216660480;
	setp.ne.s64 	%p6644, %rd22478, 0;
	@%p6644 bra 	$L__BB0_3295;
	ld.const.u32 	%r3072, [POW58+8];
	cvt.u32.u64 	%r3073, %rd8075;
	rem.u32 	%r3074, %r3073, %r3072;
	cvt.u64.u32 	%rd28763, %r3074;
	bra.uni 	$L__BB0_3296;
$L__BB0_3295:
	ld.const.u32 	%rd22479, [POW58+8];
	rem.u64 	%rd28763, %rd8075, %rd22479;
$L__BB0_3296:
	shl.b64 	%rd22480, %rd28763, 8;
	and.b64  	%rd22481, %rd8032, 255;
	or.b64  	%rd8079, %rd22480, %rd22481;
	and.b64  	%rd22482, %rd8079, 1095216660480;
	setp.ne.s64 	%p6645, %rd22482, 0;
	@%p6645 bra 	$L__BB0_3298;
	ld.const.u32 	%r3075, [POW58+8];
	cvt.u32.u64 	%r3076, %rd8079;
	rem.u32 	%r3077, %r3076, %r3075;
	cvt.u64.u32 	%rd28764, %r3077;
	bra.uni 	$L__BB0_3299;
$L__BB0_3298:
	ld.const.u32 	%rd22483, [POW58+8];
	rem.u64 	%rd28764, %rd8079, %rd22483;
$L__BB0_3299:
	shl.b64 	%rd22484, %rd28764, 8;
	and.b64  	%rd22485, %rd8033, 255;
	or.b64  	%rd8083, %rd22484, %rd22485;
	and.b64  	%rd22486, %rd8083, 1095216660480;
	setp.ne.s64 	%p6646, %rd22486, 0;
	@%p6646 bra 	$L__BB0_3301;
	ld.const.u32 	%r3078, [POW58+8];
	cvt.u32.u64 	%r3079, %rd8083;
	rem.u32 	%r3080, %r3079, %r3078;
	cvt.u64.u32 	%rd28765, %r3080;
	bra.uni 	$L__BB0_3302;
$L__BB0_3301:
	ld.const.u32 	%rd22487, [POW58+8];
	rem.u64 	%rd28765, %rd8083, %rd22487;
$L__BB0_3302:
	shl.b64 	%rd22488, %rd28765, 8;
	and.b64  	%rd22489, %rd8034, 255;
	or.b64  	%rd8087, %rd22488, %rd22489;
	and.b64  	%rd22490, %rd8087, 1095216660480;
	setp.ne.s64 	%p6647, %rd22490, 0;
	@%p6647 bra 	$L__BB0_3304;
	ld.const.u32 	%r3081, [POW58+8];
	cvt.u32.u64 	%r3082, %rd8087;
	rem.u32 	%r3083, %r3082, %r3081;
	cvt.u64.u32 	%rd28766, %r3083;
	bra.uni 	$L__BB0_3305;
$L__BB0_3304:
	ld.const.u32 	%rd22491, [POW58+8];
	rem.u64 	%rd28766, %rd8087, %rd22491;
$L__BB0_3305:
	shl.b64 	%rd22492, %rd28766, 8;
	and.b64  	%rd22493, %rd8035, 255;
	or.b64  	%rd8091, %rd22492, %rd22493;
	and.b64  	%rd22494, %rd8091, 1095216660480;
	setp.ne.s64 	%p6648, %rd22494, 0;
	@%p6648 bra 	$L__BB0_3307;
	ld.const.u32 	%r3084, [POW58+8];
	cvt.u32.u64 	%r3085, %rd8091;
	rem.u32 	%r3086, %r3085, %r3084;
	cvt.u64.u32 	%rd28767, %r3086;
	bra.uni 	$L__BB0_3308;
$L__BB0_3307:
	ld.const.u32 	%rd22495, [POW58+8];
	rem.u64 	%rd28767, %rd8091, %rd22495;
$L__BB0_3308:
	shl.b64 	%rd22496, %rd28767, 8;
	and.b64  	%rd22497, %rd8036, 255;
	or.b64  	%rd8095, %rd22496, %rd22497;
	and.b64  	%rd22498, %rd8095, 1095216660480;
	setp.ne.s64 	%p6649, %rd22498, 0;
	@%p6649 bra 	$L__BB0_3310;
	ld.const.u32 	%r3087, [POW58+8];
	cvt.u32.u64 	%r3088, %rd8095;
	rem.u32 	%r3089, %r3088, %r3087;
	cvt.u64.u32 	%rd28768, %r3089;
	bra.uni 	$L__BB0_3311;
$L__BB0_3310:
	ld.const.u32 	%rd22499, [POW58+8];
	rem.u64 	%rd28768, %rd8095, %rd22499;
$L__BB0_3311:
	shl.b64 	%rd22500, %rd28768, 8;
	and.b64  	%rd22501, %rd8037, 255;
	or.b64  	%rd8099, %rd22500, %rd22501;
	and.b64  	%rd22502, %rd8099, 1095216660480;
	setp.ne.s64 	%p6650, %rd22502, 0;
	@%p6650 bra 	$L__BB0_3313;
	ld.const.u32 	%r3090, [POW58+8];
	cvt.u32.u64 	%r3091, %rd8099;
	rem.u32 	%r3092, %r3091, %r3090;
	cvt.u64.u32 	%rd28769, %r3092;
	bra.uni 	$L__BB0_3314;
$L__BB0_3313:
	ld.const.u32 	%rd22503, [POW58+8];
	rem.u64 	%rd28769, %rd8099, %rd22503;
$L__BB0_3314:
	shl.b64 	%rd22504, %rd28769, 8;
	or.b64  	%rd8103, %rd22504, %rd8038;
	and.b64  	%rd22505, %rd8103, 1095216660480;
	setp.ne.s64 	%p6651, %rd22505, 0;
	@%p6651 bra 	$L__BB0_3316;
	ld.const.u32 	%r3093, [POW58+8];
	cvt.u32.u64 	%r3094, %rd8103;
	rem.u32 	%r3095, %r3094, %r3093;
	cvt.u64.u32 	%rd28770, %r3095;
	bra.uni 	$L__BB0_3317;
$L__BB0_3316:
	ld.const.u32 	%rd22506, [POW58+8];
	rem.u64 	%rd28770, %rd8103, %rd22506;
$L__BB0_3317:
	shl.b64 	%rd22507, %rd28770, 8;
	and.b64  	%rd22508, %rd28736, 255;
	or.b64  	%rd8107, %rd22507, %rd22508;
	and.b64  	%rd22509, %rd8107, 1095216660480;
	setp.ne.s64 	%p6652, %rd22509, 0;
	@%p6652 bra 	$L__BB0_3319;
	ld.const.u32 	%r3096, [POW58+8];
	cvt.u32.u64 	%r3097, %rd8107;
	rem.u32 	%r3098, %r3097, %r3096;
	cvt.u64.u32 	%rd28771, %r3098;
	bra.uni 	$L__BB0_3320;
$L__BB0_3319:
	ld.const.u32 	%rd22510, [POW58+8];
	rem.u64 	%rd28771, %rd8107, %rd22510;
$L__BB0_3320:
	shl.b64 	%rd22511, %rd28771, 8;
	and.b64  	%rd22512, %rd8039, 255;
	or.b64  	%rd8111, %rd22511, %rd22512;
	and.b64  	%rd22513, %rd8111, 1095216660480;
	setp.ne.s64 	%p6653, %rd22513, 0;
	@%p6653 bra 	$L__BB0_3322;
	ld.const.u32 	%r3099, [POW58+8];
	cvt.u32.u64 	%r3100, %rd8111;
	rem.u32 	%r3101, %r3100, %r3099;
	cvt.u64.u32 	%rd28772, %r3101;
	bra.uni 	$L__BB0_3323;
$L__BB0_3322:
	ld.const.u32 	%rd22514, [POW58+8];
	rem.u64 	%rd28772, %rd8111, %rd22514;
$L__BB0_3323:
	shl.b64 	%rd22515, %rd28772, 8;
	and.b64  	%rd22516, %rd8040, 255;
	or.b64  	%rd8115, %rd22515, %rd22516;
	and.b64  	%rd22517, %rd8115, 1095216660480;
	setp.ne.s64 	%p6654, %rd22517, 0;
	@%p6654 bra 	$L__BB0_3325;
	ld.const.u32 	%r3102, [POW58+8];
	cvt.u32.u64 	%r3103, %rd8115;
	rem.u32 	%r3104, %r3103, %r3102;
	cvt.u64.u32 	%rd28773, %r3104;
	bra.uni 	$L__BB0_3326;
$L__BB0_3325:
	ld.const.u32 	%rd22518, [POW58+8];
	rem.u64 	%rd28773, %rd8115, %rd22518;
$L__BB0_3326:
	shl.b64 	%rd22519, %rd28773, 8;
	and.b64  	%rd22520, %rd8041, 255;
	or.b64  	%rd8119, %rd22519, %rd22520;
	and.b64  	%rd22521, %rd8119, 1095216660480;
	setp.ne.s64 	%p6655, %rd22521, 0;
	@%p6655 bra 	$L__BB0_3328;
	ld.const.u32 	%r3105, [POW58+8];
	cvt.u32.u64 	%r3106, %rd8119;
	rem.u32 	%r3107, %r3106, %r3105;
	cvt.u64.u32 	%rd28774, %r3107;
	bra.uni 	$L__BB0_3329;
$L__BB0_3328:
	ld.const.u32 	%rd22522, [POW58+8];
	rem.u64 	%rd28774, %rd8119, %rd22522;
$L__BB0_3329:
	shl.b64 	%rd22523, %rd28774, 8;
	and.b64  	%rd22524, %rd8042, 255;
	or.b64  	%rd8123, %rd22523, %rd22524;
	and.b64  	%rd22525, %rd8123, 1095216660480;
	setp.ne.s64 	%p6656, %rd22525, 0;
	@%p6656 bra 	$L__BB0_3331;
	ld.const.u32 	%r3108, [POW58+8];
	cvt.u32.u64 	%r3109, %rd8123;
	rem.u32 	%r3110, %r3109, %r3108;
	cvt.u64.u32 	%rd28775, %r3110;
	bra.uni 	$L__BB0_3332;
$L__BB0_3331:
	ld.const.u32 	%rd22526, [POW58+8];
	rem.u64 	%rd28775, %rd8123, %rd22526;
$L__BB0_3332:
	shl.b64 	%rd22527, %rd28775, 8;
	and.b64  	%rd22528, %rd8043, 255;
	or.b64  	%rd8127, %rd22527, %rd22528;
	and.b64  	%rd22529, %rd8127, 1095216660480;
	setp.ne.s64 	%p6657, %rd22529, 0;
	@%p6657 bra 	$L__BB0_3334;
	ld.const.u32 	%r3111, [POW58+8];
	cvt.u32.u64 	%r3112, %rd8127;
	rem.u32 	%r3113, %r3112, %r3111;
	cvt.u64.u32 	%rd28776, %r3113;
	bra.uni 	$L__BB0_3335;
$L__BB0_3334:
	ld.const.u32 	%rd22530, [POW58+8];
	rem.u64 	%rd28776, %rd8127, %rd22530;
$L__BB0_3335:
	shl.b64 	%rd22531, %rd28776, 8;
	and.b64  	%rd22532, %rd8044, 255;
	or.b64  	%rd8131, %rd22531, %rd22532;
	and.b64  	%rd22533, %rd8131, 1095216660480;
	setp.ne.s64 	%p6658, %rd22533, 0;
	@%p6658 bra 	$L__BB0_3337;
	ld.const.u32 	%r3114, [POW58+8];
	cvt.u32.u64 	%r3115, %rd8131;
	rem.u32 	%r3116, %r3115, %r3114;
	cvt.u64.u32 	%rd28777, %r3116;
	bra.uni 	$L__BB0_3338;
$L__BB0_3337:
	ld.const.u32 	%rd22534, [POW58+8];
	rem.u64 	%rd28777, %rd8131, %rd22534;
$L__BB0_3338:
	shl.b64 	%rd22535, %rd28777, 8;
	or.b64  	%rd8135, %rd22535, %rd8045;
	and.b64  	%rd22536, %rd8135, 1095216660480;
	setp.ne.s64 	%p6659, %rd22536, 0;
	@%p6659 bra 	$L__BB0_3340;
	ld.const.u32 	%r3117, [POW58+8];
	cvt.u32.u64 	%r3118, %rd8135;
	rem.u32 	%r3119, %r3118, %r3117;
	cvt.u64.u32 	%rd28778, %r3119;
	bra.uni 	$L__BB0_3341;
$L__BB0_3340:
	ld.const.u32 	%rd22537, [POW58+8];
	rem.u64 	%rd28778, %rd8135, %rd22537;
$L__BB0_3341:
	shl.b64 	%rd22538, %rd28778, 8;
	and.b32  	%r3120, %r573, 255;
	cvt.u64.u32 	%rd22539, %r3120;
	or.b64  	%rd8139, %rd22538, %rd22539;
	and.b64  	%rd22540, %rd8139, 1095216660480;
	setp.ne.s64 	%p6660, %rd22540, 0;
	@%p6660 bra 	$L__BB0_3343;
	ld.const.u32 	%r3121, [POW58+8];
	cvt.u32.u64 	%r3122, %rd8139;
	rem.u32 	%r3123, %r3122, %r3121;
	cvt.u64.u32 	%rd28779, %r3123;
	bra.uni 	$L__BB0_3344;
$L__BB0_3343:
	ld.const.u32 	%rd22541, [POW58+8];
	rem.u64 	%rd28779, %rd8139, %rd22541;
$L__BB0_3344:
	shl.b64 	%rd22542, %rd28779, 8;
	shr.u32 	%r3124, %r574, 8;
	and.b32  	%r3125, %r3124, 255;
	cvt.u64.u32 	%rd22543, %r3125;
	or.b64  	%rd8143, %rd22542, %rd22543;
	and.b64  	%rd22544, %rd8143, 1095216660480;
	setp.ne.s64 	%p6661, %rd22544, 0;
	@%p6661 bra 	$L__BB0_3346;
	ld.const.u32 	%r3126, [POW58+8];
	cvt.u32.u64 	%r3127, %rd8143;
	rem.u32 	%r3128, %r3127, %r3126;
	cvt.u64.u32 	%rd28780, %r3128;
	bra.uni 	$L__BB0_3347;
$L__BB0_3346:
	ld.const.u32 	%rd22545, [POW58+8];
	rem.u64 	%rd28780, %rd8143, %rd22545;
$L__BB0_3347:
	shl.b64 	%rd22546, %rd28780, 8;
	shr.u32 	%r3129, %r574, 16;
	cvt.u64.u32 	%rd22547, %r3129;
	or.b64  	%rd8147, %rd22546, %rd22547;
	and.b64  	%rd22548, %rd8147, 1095216660480;
	setp.ne.s64 	%p6662, %rd22548, 0;
	@%p6662 bra 	$L__BB0_3349;
	ld.const.u32 	%r3130, [POW58+8];
	cvt.u32.u64 	%r3131, %rd8147;
	rem.u32 	%r3132, %r3131, %r3130;
	cvt.u64.u32 	%rd28781, %r3132;
	bra.uni 	$L__BB0_3350;
$L__BB0_3349:
	ld.const.u32 	%rd22549, [POW58+8];
	rem.u64 	%rd28781, %rd8147, %rd22549;
$L__BB0_3350:
	shl.b64 	%rd22550, %rd28781, 8;
	and.b32  	%r3133, %r571, 255;
	cvt.u64.u32 	%rd22551, %r3133;
	or.b64  	%rd8151, %rd22550, %rd22551;
	and.b64  	%rd22552, %rd8151, 1095216660480;
	setp.ne.s64 	%p6663, %rd22552, 0;
	@%p6663 bra 	$L__BB0_3352;
	ld.const.u32 	%r3134, [POW58+8];
	cvt.u32.u64 	%r3135, %rd8151;
	rem.u32 	%r3136, %r3135, %r3134;
	cvt.u64.u32 	%rd28782, %r3136;
	bra.uni 	$L__BB0_3353;
$L__BB0_3352:
	ld.const.u32 	%rd22553, [POW58+8];
	rem.u64 	%rd28782, %rd8151, %rd22553;
$L__BB0_3353:
	ld.const.u32 	%r3137, [POW58+16];
	rem.u32 	%r3138, 65, %r3137;
	shl.b32 	%r3139, %r3138, 8;
	cvt.u64.u32 	%rd22554, %r3139;
	mov.b64 	%rd22555, 255;
	cvt.u32.u64 	%r3140, %rd22555;
	cvt.u32.u64 	%r3141, %rd8028;
	and.b32  	%r3142, %r3141, %r3140;
	cvt.u32.u64 	%r3143, %rd22554;
	add.s32 	%r3144, %r3143, %r3142;
	rem.u32 	%r650, %r3144, %r3137;
	cvt.u64.u32 	%rd22556, %r650;
	shl.b64 	%rd22557, %rd22556, 8;
	and.b64  	%rd22558, %rd22557, 1095216660480;
	setp.ne.s64 	%p6664, %rd22558, 0;
	@%p6664 bra 	$L__BB0_3355;
	ld.const.u32 	%r3145, [POW58+16];
	shl.b32 	%r3146, %r650, 8;
	cvt.u64.u32 	%rd22563, %r3146;
	mov.b64 	%rd22564, 255;
	cvt.u32.u64 	%r3147, %rd22564;
	cvt.u32.u64 	%r3148, %rd8029;
	and.b32  	%r3149, %r3148, %r3147;
	cvt.u32.u64 	%r3150, %rd22563;
	add.s32 	%r3151, %r3150, %r3149;
	rem.u32 	%r3152, %r3151, %r3145;
	cvt.u64.u32 	%rd28783, %r3152;
	bra.uni 	$L__BB0_3356;
$L__BB0_3355:
	ld.const.u32 	%rd22559, [POW58+16];
	mul.wide.u32 	%rd22560, %r650, 256;
	and.b64  	%rd22561, %rd8029, 255;
	or.b64  	%rd22562, %rd22560, %rd22561;
	rem.u64 	%rd28783, %rd22562, %rd22559;
$L__BB0_3356:
	shl.b64 	%rd22565, %rd28783, 8;
	and.b64  	%rd22566, %rd8030, 255;
	or.b64  	%rd8158, %rd22565, %rd22566;
	and.b64  	%rd22567, %rd8158, 1095216660480;
	setp.ne.s64 	%p6665, %rd22567, 0;
	@%p6665 bra 	$L__BB0_3358;
	ld.const.u32 	%r3153, [POW58+16];
	cvt.u32.u64 	%r3154, %rd8158;
	rem.u32 	%r3155, %r3154, %r3153;
	cvt.u64.u32 	%rd28784, %r3155;
	bra.uni 	$L__BB0_3359;
$L__BB0_3358:
	ld.const.u32 	%rd22568, [POW58+16];
	rem.u64 	%rd28784, %rd8158, %rd22568;
$L__BB0_3359:
	shl.b64 	%rd22569, %rd28784, 8;
	or.b64  	%rd8162, %rd22569, %rd8031;
	and.b64  	%rd22570, %rd8162, 1095216660480;
	setp.ne.s64 	%p6666, %rd22570, 0;
	@%p6666 bra 	$L__BB0_3361;
	ld.const.u32 	%r3156, [POW58+16];
	cvt.u32.u64 	%r3157, %rd8162;
	rem.u32 	%r3158, %r3157, %r3156;
	cvt.u64.u32 	%rd28785, %r3158;
	bra.uni 	$L__BB0_3362;
$L__BB0_3361:
	ld.const.u32 	%rd22571, [POW58+16];
	rem.u64 	%rd28785, %rd8162, %rd22571;
$L__BB0_3362:
	shl.b64 	%rd22572, %rd28785, 8;
	and.b64  	%rd22573, %rd28741, 255;
	or.b64  	%rd8166, %rd22572, %rd22573;
	and.b64  	%rd22574, %rd8166, 1095216660480;
	setp.ne.s64 	%p6667, %rd22574, 0;
	@%p6667 bra 	$L__BB0_3364;
	ld.const.u32 	%r3159, [POW58+16];
	cvt.u32.u64 	%r3160, %rd8166;
	rem.u32 	%r3161, %r3160, %r3159;
	cvt.u64.u32 	%rd28786, %r3161;
	bra.uni 	$L__BB0_3365;
$L__BB0_3364:
	ld.const.u32 	%rd22575, [POW58+16];
	rem.u64 	%rd28786, %rd8166, %rd22575;
$L__BB0_3365:
	shl.b64 	%rd22576, %rd28786, 8;
	and.b64  	%rd22577, %rd8032, 255;
	or.b64  	%rd8170, %rd22576, %rd22577;
	and.b64  	%rd22578, %rd8170, 1095216660480;
	setp.ne.s64 	%p6668, %rd22578, 0;
	@%p6668 bra 	$L__BB0_3367;
	ld.const.u32 	%r3162, [POW58+16];
	cvt.u32.u64 	%r3163, %rd8170;
	rem.u32 	%r3164, %r3163, %r3162;
	cvt.u64.u32 	%rd28787, %r3164;
	bra.uni 	$L__BB0_3368;
$L__BB0_3367:
	ld.const.u32 	%rd22579, [POW58+16];
	rem.u64 	%rd28787, %rd8170, %rd22579;
$L__BB0_3368:
	shl.b64 	%rd22580, %rd28787, 8;
	and.b64  	%rd22581, %rd8033, 255;
	or.b64  	%rd8174, %rd22580, %rd22581;
	and.b64  	%rd22582, %rd8174, 1095216660480;
	setp.ne.s64 	%p6669, %rd22582, 0;
	@%p6669 bra 	$L__BB0_3370;
	ld.const.u32 	%r3165, [POW58+16];
	cvt.u32.u64 	%r3166, %rd8174;
	rem.u32 	%r3167, %r3166, %r3165;
	cvt.u64.u32 	%rd28788, %r3167;
	bra.uni 	$L__BB0_3371;
$L__BB0_3370:
	ld.const.u32 	%rd22583, [POW58+16];
	rem.u64 	%rd28788, %rd8174, %rd22583;
$L__BB0_3371:
	shl.b64 	%rd22584, %rd28788, 8;
	and.b64  	%rd22585, %rd8034, 255;
	or.b64  	%rd8178, %rd22584, %rd22585;
	and.b64  	%rd22586, %rd8178, 1095216660480;
	setp.ne.s64 	%p6670, %rd22586, 0;
	@%p6670 bra 	$L__BB0_3373;
	ld.const.u32 	%r3168, [POW58+16];
	cvt.u32.u64 	%r3169, %rd8178;
	rem.u32 	%r3170, %r3169, %r3168;
	cvt.u64.u32 	%rd28789, %r3170;
	bra.uni 	$L__BB0_3374;
$L__BB0_3373:
	ld.const.u32 	%rd22587, [POW58+16];
	rem.u64 	%rd28789, %rd8178, %rd22587;
$L__BB0_3374:
	shl.b64 	%rd22588, %rd28789, 8;
	and.b64  	%rd22589, %rd8035, 255;
	or.b64  	%rd8182, %rd22588, %rd22589;
	and.b64  	%rd22590, %rd8182, 1095216660480;
	setp.ne.s64 	%p6671, %rd22590, 0;
	@%p6671 bra 	$L__BB0_3376;
	ld.const.u32 	%r3171, [POW58+16];
	cvt.u32.u64 	%r3172, %rd8182;
	rem.u32 	%r3173, %r3172, %r3171;
	cvt.u64.u32 	%rd28790, %r3173;
	bra.uni 	$L__BB0_3377;
$L__BB0_3376:
	ld.const.u32 	%rd22591, [POW58+16];
	rem.u64 	%rd28790, %rd8182, %rd22591;
$L__BB0_3377:
	shl.b64 	%rd22592, %rd28790, 8;
	and.b64  	%rd22593, %rd8036, 255;
	or.b64  	%rd8186, %rd22592, %rd22593;
	and.b64  	%rd22594, %rd8186, 1095216660480;
	setp.ne.s64 	%p6672, %rd22594, 0;
	@%p6672 bra 	$L__BB0_3379;
	ld.const.u32 	%r3174, [POW58+16];
	cvt.u32.u64 	%r3175, %rd8186;
	rem.u32 	%r3176, %r3175, %r3174;
	cvt.u64.u32 	%rd28791, %r3176;
	bra.uni 	$L__BB0_3380;
$L__BB0_3379:
	ld.const.u32 	%rd22595, [POW58+16];
	rem.u64 	%rd28791, %rd8186, %rd22595;
$L__BB0_3380:
	shl.b64 	%rd22596, %rd28791, 8;
	and.b64  	%rd22597, %rd8037, 255;
	or.b64  	%rd8190, %rd22596, %rd22597;
	and.b64  	%rd22598, %rd8190, 1095216660480;
	setp.ne.s64 	%p6673, %rd22598, 0;
	@%p6673 bra 	$L__BB0_3382;
	ld.const.u32 	%r3177, [POW58+16];
	cvt.u32.u64 	%r3178, %rd8190;
	rem.u32 	%r3179, %r3178, %r3177;
	cvt.u64.u32 	%rd28792, %r3179;
	bra.uni 	$L__BB0_3383;
$L__BB0_3382:
	ld.const.u32 	%rd22599, [POW58+16];
	rem.u64 	%rd28792, %rd8190, %rd22599;
$L__BB0_3383:
	shl.b64 	%rd22600, %rd28792, 8;
	or.b64  	%rd8194, %rd22600, %rd8038;
	and.b64  	%rd22601, %rd8194, 1095216660480;
	setp.ne.s64 	%p6674, %rd22601, 0;
	@%p6674 bra 	$L__BB0_3385;
	ld.const.u32 	%r3180, [POW58+16];
	cvt.u32.u64 	%r3181, %rd8194;
	rem.u32 	%r3182, %r3181, %r3180;
	cvt.u64.u32 	%rd28793, %r3182;
	bra.uni 	$L__BB0_3386;
$L__BB0_3385:
	ld.const.u32 	%rd22602, [POW58+16];
	rem.u64 	%rd28793, %rd8194, %rd22602;
$L__BB0_3386:
	shl.b64 	%rd22603, %rd28793, 8;
	and.b64  	%rd22604, %rd28736, 255;
	or.b64  	%rd8198, %rd22603, %rd22604;
	and.b64  	%rd22605, %rd8198, 1095216660480;
	setp.ne.s64 	%p6675, %rd22605, 0;
	@%p6675 bra 	$L__BB0_3388;
	ld.const.u32 	%r3183, [POW58+16];
	cvt.u32.u64 	%r3184, %rd8198;
	rem.u32 	%r3185, %r3184, %r3183;
	cvt.u64.u32 	%rd28794, %r3185;
	bra.uni 	$L__BB0_3389;
$L__BB0_3388:
	ld.const.u32 	%rd22606, [POW58+16];
	rem.u64 	%rd28794, %rd8198, %rd22606;
$L__BB0_3389:
	shl.b64 	%rd22607, %rd28794, 8;
	and.b64  	%rd22608, %rd8039, 255;
	or.b64  	%rd8202, %rd22607, %rd22608;
	and.b64  	%rd22609, %rd8202, 1095216660480;
	setp.ne.s64 	%p6676, %rd22609, 0;
	@%p6676 bra 	$L__BB0_3391;
	ld.const.u32 	%r3186, [POW58+16];
	cvt.u32.u64 	%r3187, %rd8202;
	rem.u32 	%r3188, %r3187, %r3186;
	cvt.u64.u32 	%rd28795, %r3188;
	bra.uni 	$L__BB0_3392;
$L__BB0_3391:
	ld.const.u32 	%rd22610, [POW58+16];
	rem.u64 	%rd28795, %rd8202, %rd22610;
$L__BB0_3392:
	shl.b64 	%rd22611, %rd28795, 8;
	and.b64  	%rd22612, %rd8040, 255;
	or.b64  	%rd8206, %rd22611, %rd22612;
	and.b64  	%rd22613, %rd8206, 1095216660480;
	setp.ne.s64 	%p6677, %rd22613, 0;
	@%p6677 bra 	$L__BB0_3394;
	ld.const.u32 	%r3189, [POW58+16];
	cvt.u32.u64 	%r3190, %rd8206;
	rem.u32 	%r3191, %r3190, %r3189;
	cvt.u64.u32 	%rd28796, %r3191;
	bra.uni 	$L__BB0_3395;
$L__BB0_3394:
	ld.const.u32 	%rd22614, [POW58+16];
	rem.u64 	%rd28796, %rd8206, %rd22614;
$L__BB0_3395:
	shl.b64 	%rd22615, %rd28796, 8;
	and.b64  	%rd22616, %rd8041, 255;
	or.b64  	%rd8210, %rd22615, %rd22616;
	and.b64  	%rd22617, %rd8210, 1095216660480;
	setp.ne.s64 	%p6678, %rd22617, 0;
	@%p6678 bra 	$L__BB0_3397;
	ld.const.u32 	%r3192, [POW58+16];
	cvt.u32.u64 	%r3193, %rd8210;
	rem.u32 	%r3194, %r3193, %r3192;
	cvt.u64.u32 	%rd28797, %r3194;
	bra.uni 	$L__BB0_3398;
$L__BB0_3397:
	ld.const.u32 	%rd22618, [POW58+16];
	rem.u64 	%rd28797, %rd8210, %rd22618;
$L__BB0_3398:
	shl.b64 	%rd22619, %rd28797, 8;
	and.b64  	%rd22620, %rd8042, 255;
	or.b64  	%rd8214, %rd22619, %rd22620;
	and.b64  	%rd22621, %rd8214, 1095216660480;
	setp.ne.s64 	%p6679, %rd22621, 0;
	@%p6679 bra 	$L__BB0_3400;
	ld.const.u32 	%r3195, [POW58+16];
	cvt.u32.u64 	%r3196, %rd8214;
	rem.u32 	%r3197, %r3196, %r3195;
	cvt.u64.u32 	%rd28798, %r3197;
	bra.uni 	$L__BB0_3401;
$L__BB0_3400:
	ld.const.u32 	%rd22622, [POW58+16];
	rem.u64 	%rd28798, %rd8214, %rd22622;
$L__BB0_3401:
	shl.b64 	%rd22623, %rd28798, 8;
	and.b64  	%rd22624, %rd8043, 255;
	or.b64  	%rd8218, %rd22623, %rd22624;
	and.b64  	%rd22625, %rd8218, 1095216660480;
	setp.ne.s64 	%p6680, %rd22625, 0;
	@%p6680 bra 	$L__BB0_3403;
	ld.const.u32 	%r3198, [POW58+16];
	cvt.u32.u64 	%r3199, %rd8218;
	rem.u32 	%r3200, %r3199, %r3198;
	cvt.u64.u32 	%rd28799, %r3200;
	bra.uni 	$L__BB0_3404;
$L__BB0_3403:
	ld.const.u32 	%rd22626, [POW58+16];
	rem.u64 	%rd28799, %rd8218, %rd22626;
$L__BB0_3404:
	shl.b64 	%rd22627, %rd28799, 8;
	and.b64  	%rd22628, %rd8044, 255;
	or.b64  	%rd8222, %rd22627, %rd22628;
	and.b64  	%rd22629, %rd8222, 1095216660480;
	setp.ne.s64 	%p6681, %rd22629, 0;
	@%p6681 bra 	$L__BB0_3406;
	ld.const.u32 	%r3201, [POW58+16];
	cvt.u32.u64 	%r3202, %rd8222;
	rem.u32 	%r3203, %r3202, %r3201;
	cvt.u64.u32 	%rd28800, %r3203;
	bra.uni 	$L__BB0_3407;
$L__BB0_3406:
	ld.const.u32 	%rd22630, [POW58+16];
	rem.u64 	%rd28800, %rd8222, %rd22630;
$L__BB0_3407:
	shl.b64 	%rd22631, %rd28800, 8;
	or.b64  	%rd8226, %rd22631, %rd8045;
	and.b64  	%rd22632, %rd8226, 1095216660480;
	setp.ne.s64 	%p6682, %rd22632, 0;
	@%p6682 bra 	$L__BB0_3409;
	ld.const.u32 	%r3204, [POW58+16];
	cvt.u32.u64 	%r3205, %rd8226;
	rem.u32 	%r3206, %r3205, %r3204;
	cvt.u64.u32 	%rd28801, %r3206;
	bra.uni 	$L__BB0_3410;
$L__BB0_3409:
	ld.const.u32 	%rd22633, [POW58+16];
	rem.u64 	%rd28801, %rd8226, %rd22633;
$L__BB0_3410:
	shl.b64 	%rd22634, %rd28801, 8;
	and.b32  	%r3207, %r573, 255;
	cvt.u64.u32 	%rd22635, %r3207;
	or.b64  	%rd8230, %rd22634, %rd22635;
	and.b64  	%rd22636, %rd8230, 1095216660480;
	setp.ne.s64 	%p6683, %rd22636, 0;
	@%p6683 bra 	$L__BB0_3412;
	ld.const.u32 	%r3208, [POW58+16];
	cvt.u32.u64 	%r3209, %rd8230;
	rem.u32 	%r3210, %r3209, %r3208;
	cvt.u64.u32 	%rd28802, %r3210;
	bra.uni 	$L__BB0_3413;
$L__BB0_3412:
	ld.const.u32 	%rd22637, [POW58+16];
	rem.u64 	%rd28802, %rd8230, %rd22637;
$L__BB0_3413:
	shl.b64 	%rd22638, %rd28802, 8;
	shr.u32 	%r3211, %r574, 8;
	and.b32  	%r3212, %r3211, 255;
	cvt.u64.u32 	%rd22639, %r3212;
	or.b64  	%rd8234, %rd22638, %rd22639;
	and.b64  	%rd22640, %rd8234, 1095216660480;
	setp.ne.s64 	%p6684, %rd22640, 0;
	@%p6684 bra 	$L__BB0_3415;
	ld.const.u32 	%r3213, [POW58+16];
	cvt.u32.u64 	%r3214, %rd8234;
	rem.u32 	%r3215, %r3214, %r3213;
	cvt.u64.u32 	%rd28803, %r3215;
	bra.uni 	$L__BB0_3416;
$L__BB0_3415:
	ld.const.u32 	%rd22641, [POW58+16];
	rem.u64 	%rd28803, %rd8234, %rd22641;
$L__BB0_3416:
	shl.b64 	%rd22642, %rd28803, 8;
	shr.u32 	%r3216, %r574, 16;
	cvt.u64.u32 	%rd22643, %r3216;
	or.b64  	%rd8238, %rd22642, %rd22643;
	and.b64  	%rd22644, %rd8238, 1095216660480;
	setp.ne.s64 	%p6685, %rd22644, 0;
	@%p6685 bra 	$L__BB0_3418;
	ld.const.u32 	%r3217, [POW58+16];
	cvt.u32.u64 	%r3218, %rd8238;
	rem.u32 	%r3219, %r3218, %r3217;
	cvt.u64.u32 	%rd28804, %r3219;
	bra.uni 	$L__BB0_3419;
$L__BB0_3418:
	ld.const.u32 	%rd22645, [POW58+16];
	rem.u64 	%rd28804, %rd8238, %rd22645;
$L__BB0_3419:
	shl.b64 	%rd22646, %rd28804, 8;
	and.b32  	%r3220, %r571, 255;
	cvt.u64.u32 	%rd22647, %r3220;
	or.b64  	%rd8242, %rd22646, %rd22647;
	and.b64  	%rd22648, %rd8242, 1095216660480;
	setp.ne.s64 	%p6686, %rd22648, 0;
	@%p6686 bra 	$L__BB0_3421;
	ld.const.u32 	%r3221, [POW58+16];
	cvt.u32.u64 	%r3222, %rd8242;
	rem.u32 	%r3223, %r3222, %r3221;
	cvt.u64.u32 	%rd28805, %r3223;
	bra.uni 	$L__BB0_3422;
$L__BB0_3421:
	ld.const.u32 	%rd22649, [POW58+16];
	rem.u64 	%rd28805, %rd8242, %rd22649;
$L__BB0_3422:
	ld.const.u32 	%r3224, [POW58+24];
	rem.u32 	%r3225, 65, %r3224;
	shl.b32 	%r3226, %r3225, 8;
	cvt.u64.u32 	%rd22650, %r3226;
	mov.b64 	%rd22651, 255;
	cvt.u32.u64 	%r3227, %rd22651;
	cvt.u32.u64 	%r3228, %rd8028;
	and.b32  	%r3229, %r3228, %r3227;
	cvt.u32.u64 	%r3230, %rd22650;
	add.s32 	%r3231, %r3230, %r3229;
	rem.u32 	%r651, %r3231, %r3224;
	cvt.u64.u32 	%rd22652, %r651;
	shl.b64 	%rd22653, %rd22652, 8;
	and.b64  	%rd22654, %rd22653, 1095216660480;
	setp.ne.s64 	%p6687, %rd22654, 0;
	@%p6687 bra 	$L__BB0_3424;
	ld.const.u32 	%r3232, [POW58+24];
	shl.b32 	%r3233, %r651, 8;
	cvt.u64.u32 	%rd22659, %r3233;
	mov.b64 	%rd22660, 255;
	cvt.u32.u64 	%r3234, %rd22660;
	cvt.u32.u64 	%r3235, %rd8029;
	and.b32  	%r3236, %r3235, %r3234;
	cvt.u32.u64 	%r3237, %rd22659;
	add.s32 	%r3238, %r3237, %r3236;
	rem.u32 	%r3239, %r3238, %r3232;
	cvt.u64.u32 	%rd28806, %r3239;
	bra.uni 	$L__BB0_3425;
$L__BB0_3424:
	ld.const.u32 	%rd22655, [POW58+24];
	mul.wide.u32 	%rd22656, %r651, 256;
	and.b64  	%rd22657, %rd8029, 255;
	or.b64  	%rd22658, %rd22656, %rd22657;
	rem.u64 	%rd28806, %rd22658, %rd22655;
$L__BB0_3425:
	shl.b64 	%rd22661, %rd28806, 8;
	and.b64  	%rd22662, %rd8030, 255;
	or.b64  	%rd8249, %rd22661, %rd22662;
	and.b64  	%rd22663, %rd8249, 1095216660480;
	setp.ne.s64 	%p6688, %rd22663, 0;
	@%p6688 bra 	$L__BB0_3427;
	ld.const.u32 	%r3240, [POW58+24];
	cvt.u32.u64 	%r3241, %rd8249;
	rem.u32 	%r3242, %r3241, %r3240;
	cvt.u64.u32 	%rd28807, %r3242;
	bra.uni 	$L__BB0_3428;
$L__BB0_3427:
	ld.const.u32 	%rd22664, [POW58+24];
	rem.u64 	%rd28807, %rd8249, %rd22664;
$L__BB0_3428:
	shl.b64 	%rd22665, %rd28807, 8;
	or.b64  	%rd8253, %rd22665, %rd8031;
	and.b64  	%rd22666, %rd8253, 1095216660480;
	setp.ne.s64 	%p6689, %rd22666, 0;
	@%p6689 bra 	$L__BB0_3430;
	ld.const.u32 	%r3243, [POW58+24];
	cvt.u32.u64 	%r3244, %rd8253;
	rem.u32 	%r3245, %r3244, %r3243;
	cvt.u64.u32 	%rd28808, %r3245;
	bra.uni 	$L__BB0_3431;
$L__BB0_3430:
	ld.const.u32 	%rd22667, [POW58+24];
	rem.u64 	%rd28808, %rd8253, %rd22667;
$L__BB0_3431:
	shl.b64 	%rd22668, %rd28808, 8;
	and.b64  	%rd22669, %rd28741, 255;
	or.b64  	%rd8257, %rd22668, %rd22669;
	and.b64  	%rd22670, %rd8257, 1095216660480;
	setp.ne.s64 	%p6690, %rd22670, 0;
	@%p6690 bra 	$L__BB0_3433;
	ld.const.u32 	%r3246, [POW58+24];
	cvt.u32.u64 	%r3247, %rd8257;
	rem.u32 	%r3248, %r3247, %r3246;
	cvt.u64.u32 	%rd28809, %r3248;
	bra.uni 	$L__BB0_3434;
$L__BB0_3433:
	ld.const.u32 	%rd22671, [POW58+24];
	rem.u64 	%rd28809, %rd8257, %rd22671;
$L__BB0_3434:
	shl.b64 	%rd22672, %rd28809, 8;
	and.b64  	%rd22673, %rd8032, 255;
	or.b64  	%rd8261, %rd22672, %rd22673;
	and.b64  	%rd22674, %rd8261, 1095216660480;
	setp.ne.s64 	%p6691, %rd22674, 0;
	@%p6691 bra 	$L__BB0_3436;
	ld.const.u32 	%r3249, [POW58+24];
	cvt.u32.u64 	%r3250, %rd8261;
	rem.u32 	%r3251, %r3250, %r3249;
	cvt.u64.u32 	%rd28810, %r3251;
	bra.uni 	$L__BB0_3437;
$L__BB0_3436:
	ld.const.u32 	%rd22675, [POW58+24];
	rem.u64 	%rd28810, %rd8261, %rd22675;
$L__BB0_3437:
	shl.b64 	%rd22676, %rd28810, 8;
	and.b64  	%rd22677, %rd8033, 255;
	or.b64  	%rd8265, %rd22676, %rd22677;
	and.b64  	%rd22678, %rd8265, 1095216660480;
	setp.ne.s64 	%p6692, %rd22678, 0;
	@%p6692 bra 	$L__BB0_3439;
	ld.const.u32 	%r3252, [POW58+24];
	cvt.u32.u64 	%r3253, %rd8265;
	rem.u32 	%r3254, %r3253, %r3252;
	cvt.u64.u32 	%rd28811, %r3254;
	bra.uni 	$L__BB0_3440;
$L__BB0_3439:
	ld.const.u32 	%rd22679, [POW58+24];
	rem.u64 	%rd28811, %rd8265, %rd22679;
$L__BB0_3440:
	shl.b64 	%rd22680, %rd28811, 8;
	and.b64  	%rd22681, %rd8034, 255;
	or.b64  	%rd8269, %rd22680, %rd22681;
	and.b64  	%rd22682, %rd8269, 1095216660480;
	setp.ne.s64 	%p6693, %rd22682, 0;
	@%p6693 bra 	$L__BB0_3442;
	ld.const.u32 	%r3255, [POW58+24];
	cvt.u32.u64 	%r3256, %rd8269;
	rem.u32 	%r3257, %r3256, %r3255;
	cvt.u64.u32 	%rd28812, %r3257;
	bra.uni 	$L__BB0_3443;
$L__BB0_3442:
	ld.const.u32 	%rd22683, [POW58+24];
	rem.u64 	%rd28812, %rd8269, %rd22683;
$L__BB0_3443:
	shl.b64 	%rd22684, %rd28812, 8;
	and.b64  	%rd22685, %rd8035, 255;
	or.b64  	%rd8273, %rd22684, %rd22685;
	and.b64  	%rd22686, %rd8273, 1095216660480;
	setp.ne.s64 	%p6694, %rd22686, 0;
	@%p6694 bra 	$L__BB0_3445;
	ld.const.u32 	%r3258, [POW58+24];
	cvt.u32.u64 	%r3259, %rd8273;
	rem.u32 	%r3260, %r3259, %r3258;
	cvt.u64.u32 	%rd28813, %r3260;
	bra.uni 	$L__BB0_3446;
$L__BB0_3445:
	ld.const.u32 	%rd22687, [POW58+24];
	rem.u64 	%rd28813, %rd8273, %rd22687;
$L__BB0_3446:
	shl.b64 	%rd22688, %rd28813, 8;
	and.b64  	%rd22689, %rd8036, 255;
	or.b64  	%rd8277, %rd22688, %rd22689;
	and.b64  	%rd22690, %rd8277, 1095216660480;
	setp.ne.s64 	%p6695, %rd22690, 0;
	@%p6695 bra 	$L__BB0_3448;
	ld.const.u32 	%r3261, [POW58+24];
	cvt.u32.u64 	%r3262, %rd8277;
	rem.u32 	%r3263, %r3262, %r3261;
	cvt.u64.u32 	%rd28814, %r3263;
	bra.uni 	$L__BB0_3449;
$L__BB0_3448:
	ld.const.u32 	%rd22691, [POW58+24];
	rem.u64 	%rd28814, %rd8277, %rd22691;
$L__BB0_3449:
	shl.b64 	%rd22692, %rd28814, 8;
	and.b64  	%rd22693, %rd8037, 255;
	or.b64  	%rd8281, %rd22692, %rd22693;
	and.b64  	%rd22694, %rd8281, 1095216660480;
	setp.ne.s64 	%p6696, %rd22694, 0;
	@%p6696 bra 	$L__BB0_3451;
	ld.const.u32 	%r3264, [POW58+24];
	cvt.u32.u64 	%r3265, %rd8281;
	rem.u32 	%r3266, %r3265, %r3264;
	cvt.u64.u32 	%rd28815, %r3266;
	bra.uni 	$L__BB0_3452;
$L__BB0_3451:
	ld.const.u32 	%rd22695, [POW58+24];
	rem.u64 	%rd28815, %rd8281, %rd22695;
$L__BB0_3452:
	shl.b64 	%rd22696, %rd28815, 8;
	or.b64  	%rd8285, %rd22696, %rd8038;
	and.b64  	%rd22697, %rd8285, 1095216660480;
	setp.ne.s64 	%p6697, %rd22697, 0;
	@%p6697 bra 	$L__BB0_3454;
	ld.const.u32 	%r3267, [POW58+24];
	cvt.u32.u64 	%r3268, %rd8285;
	rem.u32 	%r3269, %r3268, %r3267;
	cvt.u64.u32 	%rd28816, %r3269;
	bra.uni 	$L__BB0_3455;
$L__BB0_3454:
	ld.const.u32 	%rd22698, [POW58+24];
	rem.u64 	%rd28816, %rd8285, %rd22698;
$L__BB0_3455:
	shl.b64 	%rd22699, %rd28816, 8;
	and.b64  	%rd22700, %rd28736, 255;
	or.b64  	%rd8289, %rd22699, %rd22700;
	and.b64  	%rd22701, %rd8289, 1095216660480;
	setp.ne.s64 	%p6698, %rd22701, 0;
	@%p6698 bra 	$L__BB0_3457;
	ld.const.u32 	%r3270, [POW58+24];
	cvt.u32.u64 	%r3271, %rd8289;
	rem.u32 	%r3272, %r3271, %r3270;
	cvt.u64.u32 	%rd28817, %r3272;
	bra.uni 	$L__BB0_3458;
$L__BB0_3457:
	ld.const.u32 	%rd22702, [POW58+24];
	rem.u64 	%rd28817, %rd8289, %rd22702;
$L__BB0_3458:
	shl.b64 	%rd22703, %rd28817, 8;
	and.b64  	%rd22704, %rd8039, 255;
	or.b64  	%rd8293, %rd22703, %rd22704;
	and.b64  	%rd22705, %rd8293, 1095216660480;
	setp.ne.s64 	%p6699, %rd22705, 0;
	@%p6699 bra 	$L__BB0_3460;
	ld.const.u32 	%r3273, [POW58+24];
	cvt.u32.u64 	%r3274, %rd8293;
	rem.u32 	%r3275, %r3274, %r3273;
	cvt.u64.u32 	%rd28818, %r3275;
	bra.uni 	$L__BB0_3461;
$L__BB0_3460:
	ld.const.u32 	%rd22706, [POW58+24];
	rem.u64 	%rd28818, %rd8293, %rd22706;
$L__BB0_3461:
	shl.b64 	%rd22707, %rd28818, 8;
	and.b64  	%rd22708, %rd8040, 255;
	or.b64  	%rd8297, %rd22707, %rd22708;
	and.b64  	%rd22709, %rd8297, 1095216660480;
	setp.ne.s64 	%p6700, %rd22709, 0;
	@%p6700 bra 	$L__BB0_3463;
	ld.const.u32 	%r3276, [POW58+24];
	cvt.u32.u64 	%r3277, %rd8297;
	rem.u32 	%r3278, %r3277, %r3276;
	cvt.u64.u32 	%rd28819, %r3278;
	bra.uni 	$L__BB0_3464;
$L__BB0_3463:
	ld.const.u32 	%rd22710, [POW58+24];
	rem.u64 	%rd28819, %rd8297, %rd22710;
$L__BB0_3464:
	shl.b64 	%rd22711, %rd28819, 8;
	and.b64  	%rd22712, %rd8041, 255;
	or.b64  	%rd8301, %rd22711, %rd22712;
	and.b64  	%rd22713, %rd8301, 1095216660480;
	setp.ne.s64 	%p6701, %rd22713, 0;
	@%p6701 bra 	$L__BB0_3466;
	ld.const.u32 	%r3279, [POW58+24];
	cvt.u32.u64 	%r3280, %rd8301;
	rem.u32 	%r3281, %r3280, %r3279;
	cvt.u64.u32 	%rd28820, %r3281;
	bra.uni 	$L__BB0_3467;
$L__BB0_3466:
	ld.const.u32 	%rd22714, [POW58+24];
	rem.u64 	%rd28820, %rd8301, %rd22714;
$L__BB0_3467:
	shl.b64 	%rd22715, %rd28820, 8;
	and.b64  	%rd22716, %rd8042, 255;
	or.b64  	%rd8305, %rd22715, %rd22716;
	and.b64  	%rd22717, %rd8305, 1095216660480;
	setp.ne.s64 	%p6702, %rd22717, 0;
	@%p6702 bra 	$L__BB0_3469;
	ld.const.u32 	%r3282, [POW58+24];
	cvt.u32.u64 	%r3283, %rd8305;
	rem.u32 	%r3284, %r3283, %r3282;
	cvt.u64.u32 	%rd28821, %r3284;
	bra.uni 	$L__BB0_3470;
$L__BB0_3469:
	ld.const.u32 	%rd22718, [POW58+24];
	rem.u64 	%rd28821, %rd8305, %rd22718;
$L__BB0_3470:
	shl.b64 	%rd22719, %rd28821, 8;
	and.b64  	%rd22720, %rd8043, 255;
	or.b64  	%rd8309, %rd22719, %rd22720;
	and.b64  	%rd22721, %rd8309, 1095216660480;
	setp.ne.s64 	%p6703, %rd22721, 0;
	@%p6703 bra 	$L__BB0_3472;
	ld.const.u32 	%r3285, [POW58+24];
	cvt.u32.u64 	%r3286, %rd8309;
	rem.u32 	%r3287, %r3286, %r3285;
	cvt.u64.u32 	%rd28822, %r3287;
	bra.uni 	$L__BB0_3473;
$L__BB0_3472:
	ld.const.u32 	%rd22722, [POW58+24];
	rem.u64 	%rd28822, %rd8309, %rd22722;
$L__BB0_3473:
	shl.b64 	%rd22723, %rd28822, 8;
	and.b64  	%rd22724, %rd8044, 255;
	or.b64  	%rd8313, %rd22723, %rd22724;
	and.b64  	%rd22725, %rd8313, 1095216660480;
	setp.ne.s64 	%p6704, %rd22725, 0;
	@%p6704 bra 	$L__BB0_3475;
	ld.const.u32 	%r3288, [POW58+24];
	cvt.u32.u64 	%r3289, %rd8313;
	rem.u32 	%r3290, %r3289, %r3288;
	cvt.u64.u32 	%rd28823, %r3290;
	bra.uni 	$L__BB0_3476;
$L__BB0_3475:
	ld.const.u32 	%rd22726, [POW58+24];
	rem.u64 	%rd28823, %rd8313, %rd22726;
$L__BB0_3476:
	shl.b64 	%rd22727, %rd28823, 8;
	or.b64  	%rd8317, %rd22727, %rd8045;
	and.b64  	%rd22728, %rd8317, 1095216660480;
	setp.ne.s64 	%p6705, %rd22728, 0;
	@%p6705 bra 	$L__BB0_3478;
	ld.const.u32 	%r3291, [POW58+24];
	cvt.u32.u64 	%r3292, %rd8317;
	rem.u32 	%r3293, %r3292, %r3291;
	cvt.u64.u32 	%rd28824, %r3293;
	bra.uni 	$L__BB0_3479;
$L__BB0_3478:
	ld.const.u32 	%rd22729, [POW58+24];
	rem.u64 	%rd28824, %rd8317, %rd22729;
$L__BB0_3479:
	shl.b64 	%rd22730, %rd28824, 8;
	and.b32  	%r3294, %r573, 255;
	cvt.u64.u32 	%rd22731, %r3294;
	or.b64  	%rd8321, %rd22730, %rd22731;
	and.b64  	%rd22732, %rd8321, 1095216660480;
	setp.ne.s64 	%p6706, %rd22732, 0;
	@%p6706 bra 	$L__BB0_3481;
	ld.const.u32 	%r3295, [POW58+24];
	cvt.u32.u64 	%r3296, %rd8321;
	rem.u32 	%r3297, %r3296, %r3295;
	cvt.u64.u32 	%rd28825, %r3297;
	bra.uni 	$L__BB0_3482;
$L__BB0_3481:
	ld.const.u32 	%rd22733, [POW58+24];
	rem.u64 	%rd28825, %rd8321, %rd22733;
$L__BB0_3482:
	shl.b64 	%rd22734, %rd28825, 8;
	shr.u32 	%r3298, %r574, 8;
	and.b32  	%r3299, %r3298, 255;
	cvt.u64.u32 	%rd22735, %r3299;
	or.b64  	%rd8325, %rd22734, %rd22735;
	and.b64  	%rd22736, %rd8325, 1095216660480;
	setp.ne.s64 	%p6707, %rd22736, 0;
	@%p6707 bra 	$L__BB0_3484;
	ld.const.u32 	%r3300, [POW58+24];
	cvt.u32.u64 	%r3301, %rd8325;
	rem.u32 	%r3302, %r3301, %r3300;
	cvt.u64.u32 	%rd28826, %r3302;
	bra.uni 	$L__BB0_3485;
$L__BB0_3484:
	ld.const.u32 	%rd22737, [POW58+24];
	rem.u64 	%rd28826, %rd8325, %rd22737;
$L__BB0_3485:
	shl.b64 	%rd22738, %rd28826, 8;
	shr.u32 	%r3303, %r574, 16;
	cvt.u64.u32 	%rd22739, %r3303;
	or.b64  	%rd8329, %rd22738, %rd22739;
	and.b64  	%rd22740, %rd8329, 1095216660480;
	setp.ne.s64 	%p6708, %rd22740, 0;
	@%p6708 bra 	$L__BB0_3487;
	ld.const.u32 	%r3304, [POW58+24];
	cvt.u32.u64 	%r3305, %rd8329;
	rem.u32 	%r3306, %r3305, %r3304;
	cvt.u64.u32 	%rd28827, %r3306;
	bra.uni 	$L__BB0_3488;
$L__BB0_3487:
	ld.const.u32 	%rd22741, [POW58+24];
	rem.u64 	%rd28827, %rd8329, %rd22741;
$L__BB0_3488:
	shl.b64 	%rd22742, %rd28827, 8;
	and.b32  	%r3307, %r571, 255;
	cvt.u64.u32 	%rd22743, %r3307;
	or.b64  	%rd8333, %rd22742, %rd22743;
	and.b64  	%rd22744, %rd8333, 1095216660480;
	setp.ne.s64 	%p6709, %rd22744, 0;
	@%p6709 bra 	$L__BB0_3490;
	ld.const.u32 	%r3308, [POW58+24];
	cvt.u32.u64 	%r3309, %rd8333;
	rem.u32 	%r3310, %r3309, %r3308;
	cvt.u64.u32 	%rd28828, %r3310;
	bra.uni 	$L__BB0_3491;
$L__BB0_3490:
	ld.const.u32 	%rd22745, [POW58+24];
	rem.u64 	%rd28828, %rd8333, %rd22745;
$L__BB0_3491:
	ld.const.u32 	%r3311, [POW58+32];
	rem.u32 	%r3312, 65, %r3311;
	shl.b32 	%r3313, %r3312, 8;
	cvt.u64.u32 	%rd22746, %r3313;
	mov.b64 	%rd22747, 255;
	cvt.u32.u64 	%r3314, %rd22747;
	cvt.u32.u64 	%r3315, %rd8028;
	and.b32  	%r3316, %r3315, %r3314;
	cvt.u32.u64 	%r3317, %rd22746;
	add.s32 	%r3318, %r3317, %r3316;
	rem.u32 	%r652, %r3318, %r3311;
	cvt.u64.u32 	%rd22748, %r652;
	shl.b64 	%rd22749, %rd22748, 8;
	and.b64  	%rd22750, %rd22749, 1095216660480;
	setp.ne.s64 	%p6710, %rd22750, 0;
	@%p6710 bra 	$L__BB0_3493;
	ld.const.u32 	%r3319, [POW58+32];
	shl.b32 	%r3320, %r652, 8;
	cvt.u64.u32 	%rd22755, %r3320;
	mov.b64 	%rd22756, 255;
	cvt.u32.u64 	%r3321, %rd22756;
	cvt.u32.u64 	%r3322, %rd8029;
	and.b32  	%r3323, %r3322, %r3321;
	cvt.u32.u64 	%r3324, %rd22755;
	add.s32 	%r3325, %r3324, %r3323;
	rem.u32 	%r3326, %r3325, %r3319;
	cvt.u64.u32 	%rd28829, %r3326;
	bra.uni 	$L__BB0_3494;
$L__BB0_3493:
	ld.const.u32 	%rd22751, [POW58+32];
	mul.wide.u32 	%rd22752, %r652, 256;
	and.b64  	%rd22753, %rd8029, 255;
	or.b64  	%rd22754, %rd22752, %rd22753;
	rem.u64 	%rd28829, %rd22754, %rd22751;
$L__BB0_3494:
	shl.b64 	%rd22757, %rd28829, 8;
	and.b64  	%rd22758, %rd8030, 255;
	or.b64  	%rd8340, %rd22757, %rd22758;
	and.b64  	%rd22759, %rd8340, 1095216660480;
	setp.ne.s64 	%p6711, %rd22759, 0;
	@%p6711 bra 	$L__BB0_3496;
	ld.const.u32 	%r3327, [POW58+32];
	cvt.u32.u64 	%r3328, %rd8340;
	rem.u32 	%r3329, %r3328, %r3327;
	cvt.u64.u32 	%rd28830, %r3329;
	bra.uni 	$L__BB0_3497;
$L__BB0_3496:
	ld.const.u32 	%rd22760, [POW58+32];
	rem.u64 	%rd28830, %rd8340, %rd22760;
$L__BB0_3497:
	shl.b64 	%rd22761, %rd28830, 8;
	or.b64  	%rd8344, %rd22761, %rd8031;
	and.b64  	%rd22762, %rd8344, 1095216660480;
	setp.ne.s64 	%p6712, %rd22762, 0;
	@%p6712 bra 	$L__BB0_3499;
	ld.const.u32 	%r3330, [POW58+32];
	cvt.u32.u64 	%r3331, %rd8344;
	rem.u32 	%r3332, %r3331, %r3330;
	cvt.u64.u32 	%rd28831, %r3332;
	bra.uni 	$L__BB0_3500;
$L__BB0_3499:
	ld.const.u32 	%rd22763, [POW58+32];
	rem.u64 	%rd28831, %rd8344, %rd22763;
$L__BB0_3500:
	shl.b64 	%rd22764, %rd28831, 8;
	and.b64  	%rd22765, %rd28741, 255;
	or.b64  	%rd8348, %rd22764, %rd22765;
	and.b64  	%rd22766, %rd8348, 1095216660480;
	setp.ne.s64 	%p6713, %rd22766, 0;
	@%p6713 bra 	$L__BB0_3502;
	ld.const.u32 	%r3333, [POW58+32];
	cvt.u32.u64 	%r3334, %rd8348;
	rem.u32 	%r3335, %r3334, %r3333;
	cvt.u64.u32 	%rd28832, %r3335;
	bra.uni 	$L__BB0_3503;
$L__BB0_3502:
	ld.const.u32 	%rd22767, [POW58+32];
	rem.u64 	%rd28832, %rd8348, %rd22767;
$L__BB0_3503:
	shl.b64 	%rd22768, %rd28832, 8;
	and.b64  	%rd22769, %rd8032, 255;
	or.b64  	%rd8352, %rd22768, %rd22769;
	and.b64  	%rd22770, %rd8352, 1095216660480;
	setp.ne.s64 	%p6714, %rd22770, 0;
	@%p6714 bra 	$L__BB0_3505;
	ld.const.u32 	%r3336, [POW58+32];
	cvt.u32.u64 	%r3337, %rd8352;
	rem.u32 	%r3338, %r3337, %r3336;
	cvt.u64.u32 	%rd28833, %r3338;
	bra.uni 	$L__BB0_3506;
$L__BB0_3505:
	ld.const.u32 	%rd22771, [POW58+32];
	rem.u64 	%rd28833, %rd8352, %rd22771;
$L__BB0_3506:
	shl.b64 	%rd22772, %rd28833, 8;
	and.b64  	%rd22773, %rd8033, 255;
	or.b64  	%rd8356, %rd22772, %rd22773;
	and.b64  	%rd22774, %rd8356, 1095216660480;
	setp.ne.s64 	%p6715, %rd22774, 0;
	@%p6715 bra 	$L__BB0_3508;
	ld.const.u32 	%r3339, [POW58+32];
	cvt.u32.u64 	%r3340, %rd8356;
	rem.u32 	%r3341, %r3340, %r3339;
	cvt.u64.u32 	%rd28834, %r3341;
	bra.uni 	$L__BB0_3509;
$L__BB0_3508:
	ld.const.u32 	%rd22775, [POW58+32];
	rem.u64 	%rd28834, %rd8356, %rd22775;
$L__BB0_3509:
	shl.b64 	%rd22776, %rd28834, 8;
	and.b64  	%rd22777, %rd8034, 255;
	or.b64  	%rd8360, %rd22776, %rd22777;
	and.b64  	%rd22778, %rd8360, 1095216660480;
	setp.ne.s64 	%p6716, %rd22778, 0;
	@%p6716 bra 	$L__BB0_3511;
	ld.const.u32 	%r3342, [POW58+32];
	cvt.u32.u64 	%r3343, %rd8360;
	rem.u32 	%r3344, %r3343, %r3342;
	cvt.u64.u32 	%rd28835, %r3344;
	bra.uni 	$L__BB0_3512;
$L__BB0_3511:
	ld.const.u32 	%rd22779, [POW58+32];
	rem.u64 	%rd28835, %rd8360, %rd22779;
$L__BB0_3512:
	shl.b64 	%rd22780, %rd28835, 8;
	and.b64  	%rd22781, %rd8035, 255;
	or.b64  	%rd8364, %rd22780, %rd22781;
	and.b64  	%rd22782, %rd8364, 1095216660480;
	setp.ne.s64 	%p6717, %rd22782, 0;
	@%p6717 bra 	$L__BB0_3514;
	ld.const.u32 	%r3345, [POW58+32];
	cvt.u32.u64 	%r3346, %rd8364;
	rem.u32 	%r3347, %r3346, %r3345;
	cvt.u64.u32 	%rd28836, %r3347;
	bra.uni 	$L__BB0_3515;
$L__BB0_3514:
	ld.const.u32 	%rd22783, [POW58+32];
	rem.u64 	%rd28836, %rd8364, %rd22783;
$L__BB0_3515:
	shl.b64 	%rd22784, %rd28836, 8;
	and.b64  	%rd22785, %rd8036, 255;
	or.b64  	%rd8368, %rd22784, %rd22785;
	and.b64  	%rd22786, %rd8368, 1095216660480;
	setp.ne.s64 	%p6718, %rd22786, 0;
	@%p6718 bra 	$L__BB0_3517;
	ld.const.u32 	%r3348, [POW58+32];
	cvt.u32.u64 	%r3349, %rd8368;
	rem.u32 	%r3350, %r3349, %r3348;
	cvt.u64.u32 	%rd28837, %r3350;
	bra.uni 	$L__BB0_3518;
$L__BB0_3517:
	ld.const.u32 	%rd22787, [POW58+32];
	rem.u64 	%rd28837, %rd8368, %rd22787;
$L__BB0_3518:
	shl.b64 	%rd22788, %rd28837, 8;
	and.b64  	%rd22789, %rd8037, 255;
	or.b64  	%rd8372, %rd22788, %rd22789;
	and.b64  	%rd22790, %rd8372, 1095216660480;
	setp.ne.s64 	%p6719, %rd22790, 0;
	@%p6719 bra 	$L__BB0_3520;
	ld.const.u32 	%r3351, [POW58+32];
	cvt.u32.u64 	%r3352, %rd8372;
	rem.u32 	%r3353, %r3352, %r3351;
	cvt.u64.u32 	%rd28838, %r3353;
	bra.uni 	$L__BB0_3521;
$L__BB0_3520:
	ld.const.u32 	%rd22791, [POW58+32];
	rem.u64 	%rd28838, %rd8372, %rd22791;
$L__BB0_3521:
	shl.b64 	%rd22792, %rd28838, 8;
	or.b64  	%rd8376, %rd22792, %rd8038;
	and.b64  	%rd22793, %rd8376, 1095216660480;
	setp.ne.s64 	%p6720, %rd22793, 0;
	@%p6720 bra 	$L__BB0_3523;
	ld.const.u32 	%r3354, [POW58+32];
	cvt.u32.u64 	%r3355, %rd8376;
	rem.u32 	%r3356, %r3355, %r3354;
	cvt.u64.u32 	%rd28839, %r3356;
	bra.uni 	$L__BB0_3524;
$L__BB0_3523:
	ld.const.u32 	%rd22794, [POW58+32];
	rem.u64 	%rd28839, %rd8376, %rd22794;
$L__BB0_3524:
	shl.b64 	%rd22795, %rd28839, 8;
	and.b64  	%rd22796, %rd28736, 255;
	or.b64  	%rd8380, %rd22795, %rd22796;
	and.b64  	%rd22797, %rd8380, 1095216660480;
	setp.ne.s64 	%p6721, %rd22797, 0;
	@%p6721 bra 	$L__BB0_3526;
	ld.const.u32 	%r3357, [POW58+32];
	cvt.u32.u64 	%r3358, %rd8380;
	rem.u32 	%r3359, %r3358, %r3357;
	cvt.u64.u32 	%rd28840, %r3359;
	bra.uni 	$L__BB0_3527;
$L__BB0_3526:
	ld.const.u32 	%rd22798, [POW58+32];
	rem.u64 	%rd28840, %rd8380, %rd22798;
$L__BB0_3527:
	shl.b64 	%rd22799, %rd28840, 8;
	and.b64  	%rd22800, %rd8039, 255;
	or.b64  	%rd8384, %rd22799, %rd22800;
	and.b64  	%rd22801, %rd8384, 1095216660480;
	setp.ne.s64 	%p6722, %rd22801, 0;
	@%p6722 bra 	$L__BB0_3529;
	ld.const.u32 	%r3360, [POW58+32];
	cvt.u32.u64 	%r3361, %rd8384;
	rem.u32 	%r3362, %r3361, %r3360;
	cvt.u64.u32 	%rd28841, %r3362;
	bra.uni 	$L__BB0_3530;
$L__BB0_3529:
	ld.const.u32 	%rd22802, [POW58+32];
	rem.u64 	%rd28841, %rd8384, %rd22802;
$L__BB0_3530:
	shl.b64 	%rd22803, %rd28841, 8;
	and.b64  	%rd22804, %rd8040, 255;
	or.b64  	%rd8388, %rd22803, %rd22804;
	and.b64  	%rd22805, %rd8388, 1095216660480;
	setp.ne.s64 	%p6723, %rd22805, 0;
	@%p6723 bra 	$L__BB0_3532;
	ld.const.u32 	%r3363, [POW58+32];
	cvt.u32.u64 	%r3364, %rd8388;
	rem.u32 	%r3365, %r3364, %r3363;
	cvt.u64.u32 	%rd28842, %r3365;
	bra.uni 	$L__BB0_3533;
$L__BB0_3532:
	ld.const.u32 	%rd22806, [POW58+32];
	rem.u64 	%rd28842, %rd8388, %rd22806;
$L__BB0_3533:
	shl.b64 	%rd22807, %rd28842, 8;
	and.b64  	%rd22808, %rd8041, 255;
	or.b64  	%rd8392, %rd22807, %rd22808;
	and.b64  	%rd22809, %rd8392, 1095216660480;
	setp.ne.s64 	%p6724, %rd22809, 0;
	@%p6724 bra 	$L__BB0_3535;
	ld.const.u32 	%r3366, [POW58+32];
	cvt.u32.u64 	%r3367, %rd8392;
	rem.u32 	%r3368, %r3367, %r3366;
	cvt.u64.u32 	%rd28843, %r3368;
	bra.uni 	$L__BB0_3536;
$L__BB0_3535:
	ld.const.u32 	%rd22810, [POW58+32];
	rem.u64 	%rd28843, %rd8392, %rd22810;
$L__BB0_3536:
	shl.b64 	%rd22811, %rd28843, 8;
	and.b64  	%rd22812, %rd8042, 255;
	or.b64  	%rd8396, %rd22811, %rd22812;
	and.b64  	%rd22813, %rd8396, 1095216660480;
	setp.ne.s64 	%p6725, %rd22813, 0;
	@%p6725 bra 	$L__BB0_3538;
	ld.const.u32 	%r3369, [POW58+32];
	cvt.u32.u64 	%r3370, %rd8396;
	rem.u32 	%r3371, %r3370, %r3369;
	cvt.u64.u32 	%rd28844, %r3371;
	bra.uni 	$L__BB0_3539;
$L__BB0_3538:
	ld.const.u32 	%rd22814, [POW58+32];
	rem.u64 	%rd28844, %rd8396, %rd22814;
$L__BB0_3539:
	shl.b64 	%rd22815, %rd28844, 8;
	and.b64  	%rd22816, %rd8043, 255;
	or.b64  	%rd8400, %rd22815, %rd22816;
	and.b64  	%rd22817, %rd8400, 1095216660480;
	setp.ne.s64 	%p6726, %rd22817, 0;
	@%p6726 bra 	$L__BB0_3541;
	ld.const.u32 	%r3372, [POW58+32];
	cvt.u32.u64 	%r3373, %rd8400;
	rem.u32 	%r3374, %r3373, %r3372;
	cvt.u64.u32 	%rd28845, %r3374;
	bra.uni 	$L__BB0_3542;
$L__BB0_3541:
	ld.const.u32 	%rd22818, [POW58+32];
	rem.u64 	%rd28845, %rd8400, %rd22818;
$L__BB0_3542:
	shl.b64 	%rd22819, %rd28845, 8;
	and.b64  	%rd22820, %rd8044, 255;
	or.b64  	%rd8404, %rd22819, %rd22820;
	and.b64  	%rd22821, %rd8404, 1095216660480;
	setp.ne.s64 	%p6727, %rd22821, 0;
	@%p6727 bra 	$L__BB0_3544;
	ld.const.u32 	%r3375, [POW58+32];
	cvt.u32.u64 	%r3376, %rd8404;
	rem.u32 	%r3377, %r3376, %r3375;
	cvt.u64.u32 	%rd28846, %r3377;
	bra.uni 	$L__BB0_3545;
$L__BB0_3544:
	ld.const.u32 	%rd22822, [POW58+32];
	rem.u64 	%rd28846, %rd8404, %rd22822;
$L__BB0_3545:
	shl.b64 	%rd22823, %rd28846, 8;
	or.b64  	%rd8408, %rd22823, %rd8045;
	and.b64  	%rd22824, %rd8408, 1095216660480;
	setp.ne.s64 	%p6728, %rd22824, 0;
	@%p6728 bra 	$L__BB0_3547;
	ld.const.u32 	%r3378, [POW58+32];
	cvt.u32.u64 	%r3379, %rd8408;
	rem.u32 	%r3380, %r3379, %r3378;
	cvt.u64.u32 	%rd28847, %r3380;
	bra.uni 	$L__BB0_3548;
$L__BB0_3547:
	ld.const.u32 	%rd22825, [POW58+32];
	rem.u64 	%rd28847, %rd8408, %rd22825;
$L__BB0_3548:
	shl.b64 	%rd22826, %rd28847, 8;
	and.b32  	%r3381, %r573, 255;
	cvt.u64.u32 	%rd22827, %r3381;
	or.b64  	%rd8412, %rd22826, %rd22827;
	and.b64  	%rd22828, %rd8412, 1095216660480;
	setp.ne.s64 	%p6729, %rd22828, 0;
	@%p6729 bra 	$L__BB0_3550;
	ld.const.u32 	%r3382, [POW58+32];
	cvt.u32.u64 	%r3383, %rd8412;
	rem.u32 	%r3384, %r3383, %r3382;
	cvt.u64.u32 	%rd28848, %r3384;
	bra.uni 	$L__BB0_3551;
$L__BB0_3550:
	ld.const.u32 	%rd22829, [POW58+32];
	rem.u64 	%rd28848, %rd8412, %rd22829;
$L__BB0_3551:
	shl.b64 	%rd22830, %rd28848, 8;
	shr.u32 	%r3385, %r574, 8;
	and.b32  	%r3386, %r3385, 255;
	cvt.u64.u32 	%rd22831, %r3386;
	or.b64  	%rd8416, %rd22830, %rd22831;
	and.b64  	%rd22832, %rd8416, 1095216660480;
	setp.ne.s64 	%p6730, %rd22832, 0;
	@%p6730 bra 	$L__BB0_3553;
	ld.const.u32 	%r3387, [POW58+32];
	cvt.u32.u64 	%r3388, %rd8416;
	rem.u32 	%r3389, %r3388, %r3387;
	cvt.u64.u32 	%rd28849, %r3389;
	bra.uni 	$L__BB0_3554;
$L__BB0_3553:
	ld.const.u32 	%rd22833, [POW58+32];
	rem.u64 	%rd28849, %rd8416, %rd22833;
$L__BB0_3554:
	shl.b64 	%rd22834, %rd28849, 8;
	shr.u32 	%r3390, %r574, 16;
	cvt.u64.u32 	%rd22835, %r3390;
	or.b64  	%rd8420, %rd22834, %rd22835;
	and.b64  	%rd22836, %rd8420, 1095216660480;
	setp.ne.s64 	%p6731, %rd22836, 0;
	@%p6731 bra 	$L__BB0_3556;
	ld.const.u32 	%r3391, [POW58+32];
	cvt.u32.u64 	%r3392, %rd8420;
	rem.u32 	%r3393, %r3392, %r3391;
	cvt.u64.u32 	%rd28850, %r3393;
	bra.uni 	$L__BB0_3557;
$L__BB0_3556:
	ld.const.u32 	%rd22837, [POW58+32];
	rem.u64 	%rd28850, %rd8420, %rd22837;
$L__BB0_3557:
	shl.b64 	%rd22838, %rd28850, 8;
	and.b32  	%r3394, %r571, 255;
	cvt.u64.u32 	%rd22839, %r3394;
	or.b64  	%rd8424, %rd22838, %rd22839;
	and.b64  	%rd22840, %rd8424, 1095216660480;
	setp.ne.s64 	%p6732, %rd22840, 0;
	@%p6732 bra 	$L__BB0_3559;
	ld.const.u32 	%r3395, [POW58+32];
	cvt.u32.u64 	%r3396, %rd8424;
	rem.u32 	%r3397, %r3396, %r3395;
	cvt.u64.u32 	%rd28851, %r3397;
	bra.uni 	$L__BB0_3560;
$L__BB0_3559:
	ld.const.u32 	%rd22841, [POW58+32];
	rem.u64 	%rd28851, %rd8424, %rd22841;
$L__BB0_3560:
	ld.const.u32 	%r3398, [POW58+40];
	rem.u32 	%r3399, 65, %r3398;
	shl.b32 	%r3400, %r3399, 8;
	cvt.u64.u32 	%rd22842, %r3400;
	mov.b64 	%rd22843, 255;
	cvt.u32.u64 	%r3401, %rd22843;
	cvt.u32.u64 	%r3402, %rd8028;
	and.b32  	%r3403, %r3402, %r3401;
	cvt.u32.u64 	%r3404, %rd22842;
	add.s32 	%r3405, %r3404, %r3403;
	rem.u32 	%r653, %r3405, %r3398;
	cvt.u64.u32 	%rd22844, %r653;
	shl.b64 	%rd22845, %rd22844, 8;
	and.b64  	%rd22846, %rd22845, 1095216660480;
	setp.ne.s64 	%p6733, %rd22846, 0;
	@%p6733 bra 	$L__BB0_3562;
	ld.const.u32 	%r3406, [POW58+40];
	shl.b32 	%r3407, %r653, 8;
	cvt.u64.u32 	%rd22851, %r3407;
	mov.b64 	%rd22852, 255;
	cvt.u32.u64 	%r3408, %rd22852;
	cvt.u32.u64 	%r3409, %rd8029;
	and.b32  	%r3410, %r3409, %r3408;
	cvt.u32.u64 	%r3411, %rd22851;
	add.s32 	%r3412, %r3411, %r3410;
	rem.u32 	%r3413, %r3412, %r3406;
	cvt.u64.u32 	%rd28852, %r3413;
	bra.uni 	$L__BB0_3563;
$L__BB0_3562:
	ld.const.u32 	%rd22847, [POW58+40];
	mul.wide.u32 	%rd22848, %r653, 256;
	and.b64  	%rd22849, %rd8029, 255;
	or.b64  	%rd22850, %rd22848, %rd22849;
	rem.u64 	%rd28852, %rd22850, %rd22847;
$L__BB0_3563:
	shl.b64 	%rd22853, %rd28852, 8;
	and.b64  	%rd22854, %rd8030, 255;
	or.b64  	%rd8431, %rd22853, %rd22854;
	and.b64  	%rd22855, %rd8431, 1095216660480;
	setp.ne.s64 	%p6734, %rd22855, 0;
	@%p6734 bra 	$L__BB0_3565;
	ld.const.u32 	%r3414, [POW58+40];
	cvt.u32.u64 	%r3415, %rd8431;
	rem.u32 	%r3416, %r3415, %r3414;
	cvt.u64.u32 	%rd28853, %r3416;
	bra.uni 	$L__BB0_3566;
$L__BB0_3565:
	ld.const.u32 	%rd22856, [POW58+40];
	rem.u64 	%rd28853, %rd8431, %rd22856;
$L__BB0_3566:
	shl.b64 	%rd22857, %rd28853, 8;
	or.b64  	%rd8435, %rd22857, %rd8031;
	and.b64  	%rd22858, %rd8435, 1095216660480;
	setp.ne.s64 	%p6735, %rd22858, 0;
	@%p6735 bra 	$L__BB0_3568;
	ld.const.u32 	%r3417, [POW58+40];
	cvt.u32.u64 	%r3418, %rd8435;
	rem.u32 	%r3419, %r3418, %r3417;
	cvt.u64.u32 	%rd28854, %r3419;
	bra.uni 	$L__BB0_3569;
$L__BB0_3568:
	ld.const.u32 	%rd22859, [POW58+40];
	rem.u64 	%rd28854, %rd8435, %rd22859;
$L__BB0_3569:
	shl.b64 	%rd22860, %rd28854, 8;
	and.b64  	%rd22861, %rd28741, 255;
	or.b64  	%rd8439, %rd22860, %rd22861;
	and.b64  	%rd22862, %rd8439, 1095216660480;
	setp.ne.s64 	%p6736, %rd22862, 0;
	@%p6736 bra 	$L__BB0_3571;
	ld.const.u32 	%r3420, [POW58+40];
	cvt.u32.u64 	%r3421, %rd8439;
	rem.u32 	%r3422, %r3421, %r3420;
	cvt.u64.u32 	%rd28855, %r3422;
	bra.uni 	$L__BB0_3572;
$L__BB0_3571:
	ld.const.u32 	%rd22863, [POW58+40];
	rem.u64 	%rd28855, %rd8439, %rd22863;
$L__BB0_3572:
	shl.b64 	%rd22864, %rd28855, 8;
	and.b64  	%rd22865, %rd8032, 255;
	or.b64  	%rd8443, %rd22864, %rd22865;
	and.b64  	%rd22866, %rd8443, 1095216660480;
	setp.ne.s64 	%p6737, %rd22866, 0;
	@%p6737 bra 	$L__BB0_3574;
	ld.const.u32 	%r3423, [POW58+40];
	cvt.u32.u64 	%r3424, %rd8443;
	rem.u32 	%r3425, %r3424, %r3423;
	cvt.u64.u32 	%rd28856, %r3425;
	bra.uni 	$L__BB0_3575;
$L__BB0_3574:
	ld.const.u32 	%rd22867, [POW58+40];
	rem.u64 	%rd28856, %rd8443, %rd22867;
$L__BB0_3575:
	shl.b64 	%rd22868, %rd28856, 8;
	and.b64  	%rd22869, %rd8033, 255;
	or.b64  	%rd8447, %rd22868, %rd22869;
	and.b64  	%rd22870, %rd8447, 1095216660480;
	setp.ne.s64 	%p6738, %rd22870, 0;
	@%p6738 bra 	$L__BB0_3577;
	ld.const.u32 	%r3426, [POW58+40];
	cvt.u32.u64 	%r3427, %rd8447;
	rem.u32 	%r3428, %r3427, %r3426;
	cvt.u64.u32 	%rd28857, %r3428;
	bra.uni 	$L__BB0_3578;
$L__BB0_3577:
	ld.const.u32 	%rd22871, [POW58+40];
	rem.u64 	%rd28857, %rd8447, %rd22871;
$L__BB0_3578:
	shl.b64 	%rd22872, %rd28857, 8;
	and.b64  	%rd22873, %rd8034, 255;
	or.b64  	%rd8451, %rd22872, %rd22873;
	and.b64  	%rd22874, %rd8451, 1095216660480;
	setp.ne.s64 	%p6739, %rd22874, 0;
	@%p6739 bra 	$L__BB0_3580;
	ld.const.u32 	%r3429, [POW58+40];
	cvt.u32.u64 	%r3430, %rd8451;
	rem.u32 	%r3431, %r3430, %r3429;
	cvt.u64.u32 	%rd28858, %r3431;
	bra.uni 	$L__BB0_3581;
$L__BB0_3580:
	ld.const.u32 	%rd22875, [POW58+40];
	rem.u64 	%rd28858, %rd8451, %rd22875;
$L__BB0_3581:
	shl.b64 	%rd22876, %rd28858, 8;
	and.b64  	%rd22877, %rd8035, 255;
	or.b64  	%rd8455, %rd22876, %rd22877;
	and.b64  	%rd22878, %rd8455, 1095216660480;
	setp.ne.s64 	%p6740, %rd22878, 0;
	@%p6740 bra 	$L__BB0_3583;
	ld.const.u32 	%r3432, [POW58+40];
	cvt.u32.u64 	%r3433, %rd8455;
	rem.u32 	%r3434, %r3433, %r3432;
	cvt.u64.u32 	%rd28859, %r3434;
	bra.uni 	$L__BB0_3584;
$L__BB0_3583:
	ld.const.u32 	%rd22879, [POW58+40];
	rem.u64 	%rd28859, %rd8455, %rd22879;
$L__BB0_3584:
	shl.b64 	%rd22880, %rd28859, 8;
	and.b64  	%rd22881, %rd8036, 255;
	or.b64  	%rd8459, %rd22880, %rd22881;
	and.b64  	%rd22882, %rd8459, 1095216660480;
	setp.ne.s64 	%p6741, %rd22882, 0;
	@%p6741 bra 	$L__BB0_3586;
	ld.const.u32 	%r3435, [POW58+40];
	cvt.u32.u64 	%r3436, %rd8459;
	rem.u32 	%r3437, %r3436, %r3435;
	cvt.u64.u32 	%rd28860, %r3437;
	bra.uni 	$L__BB0_3587;
$L__BB0_3586:
	ld.const.u32 	%rd22883, [POW58+40];
	rem.u64 	%rd28860, %rd8459, %rd22883;
$L__BB0_3587:
	shl.b64 	%rd22884, %rd28860, 8;
	and.b64  	%rd22885, %rd8037, 255;
	or.b64  	%rd8463, %rd22884, %rd22885;
	and.b64  	%rd22886, %rd8463, 1095216660480;
	setp.ne.s64 	%p6742, %rd22886, 0;
	@%p6742 bra 	$L__BB0_3589;
	ld.const.u32 	%r3438, [POW58+40];
	cvt.u32.u64 	%r3439, %rd8463;
	rem.u32 	%r3440, %r3439, %r3438;
	cvt.u64.u32 	%rd28861, %r3440;
	bra.uni 	$L__BB0_3590;
$L__BB0_3589:
	ld.const.u32 	%rd22887, [POW58+40];
	rem.u64 	%rd28861, %rd8463, %rd22887;
$L__BB0_3590:
	shl.b64 	%rd22888, %rd28861, 8;
	or.b64  	%rd8467, %rd22888, %rd8038;
	and.b64  	%rd22889, %rd8467, 1095216660480;
	setp.ne.s64 	%p6743, %rd22889, 0;
	@%p6743 bra 	$L__BB0_3592;
	ld.const.u32 	%r3441, [POW58+40];
	cvt.u32.u64 	%r3442, %rd8467;
	rem.u32 	%r3443, %r3442, %r3441;
	cvt.u64.u32 	%rd28862, %r3443;
	bra.uni 	$L__BB0_3593;
$L__BB0_3592:
	ld.const.u32 	%rd22890, [POW58+40];
	rem.u64 	%rd28862, %rd8467, %rd22890;
$L__BB0_3593:
	shl.b64 	%rd22891, %rd28862, 8;
	and.b64  	%rd22892, %rd28736, 255;
	or.b64  	%rd8471, %rd22891, %rd22892;
	and.b64  	%rd22893, %rd8471, 1095216660480;
	setp.ne.s64 	%p6744, %rd22893, 0;
	@%p6744 bra 	$L__BB0_3595;
	ld.const.u32 	%r3444, [POW58+40];
	cvt.u32.u64 	%r3445, %rd8471;
	rem.u32 	%r3446, %r3445, %r3444;
	cvt.u64.u32 	%rd28863, %r3446;
	bra.uni 	$L__BB0_3596;
$L__BB0_3595:
	ld.const.u32 	%rd22894, [POW58+40];
	rem.u64 	%rd28863, %rd8471, %rd22894;
$L__BB0_3596:
	shl.b64 	%rd22895, %rd28863, 8;
	and.b64  	%rd22896, %rd8039, 255;
	or.b64  	%rd8475, %rd22895, %rd22896;
	and.b64  	%rd22897, %rd8475, 1095216660480;
	setp.ne.s64 	%p6745, %rd22897, 0;
	@%p6745 bra 	$L__BB0_3598;
	ld.const.u32 	%r3447, [POW58+40];
	cvt.u32.u64 	%r3448, %rd8475;
	rem.u32 	%r3449, %r3448, %r3447;
	cvt.u64.u32 	%rd28864, %r3449;
	bra.uni 	$L__BB0_3599;
$L__BB0_3598:
	ld.const.u32 	%rd22898, [POW58+40];
	rem.u64 	%rd28864, %rd8475, %rd22898;
$L__BB0_3599:
	shl.b64 	%rd22899, %rd28864, 8;
	and.b64  	%rd22900, %rd8040, 255;
	or.b64  	%rd8479, %rd22899, %rd22900;
	and.b64  	%rd22901, %rd8479, 1095216660480;
	setp.ne.s64 	%p6746, %rd22901, 0;
	@%p6746 bra 	$L__BB0_3601;
	ld.const.u32 	%r3450, [POW58+40];
	cvt.u32.u64 	%r3451, %rd8479;
	rem.u32 	%r3452, %r3451, %r3450;
	cvt.u64.u32 	%rd28865, %r3452;
	bra.uni 	$L__BB0_3602;
$L__BB0_3601:
	ld.const.u32 	%rd22902, [POW58+40];
	rem.u64 	%rd28865, %rd8479, %rd22902;
$L__BB0_3602:
	shl.b64 	%rd22903, %rd28865, 8;
	and.b64  	%rd22904, %rd8041, 255;
	or.b64  	%rd8483, %rd22903, %rd22904;
	and.b64  	%rd22905, %rd8483, 1095216660480;
	setp.ne.s64 	%p6747, %rd22905, 0;
	@%p6747 bra 	$L__BB0_3604;
	ld.const.u32 	%r3453, [POW58+40];
	cvt.u32.u64 	%r3454, %rd8483;
	rem.u32 	%r3455, %r3454, %r3453;
	cvt.u64.u32 	%rd28866, %r3455;
	bra.uni 	$L__BB0_3605;
$L__BB0_3604:
	ld.const.u32 	%rd22906, [POW58+40];
	rem.u64 	%rd28866, %rd8483, %rd22906;
$L__BB0_3605:
	shl.b64 	%rd22907, %rd28866, 8;
	and.b64  	%rd22908, %rd8042, 255;
	or.b64  	%rd8487, %rd22907, %rd22908;
	and.b64  	%rd22909, %rd8487, 1095216660480;
	setp.ne.s64 	%p6748, %rd22909, 0;
	@%p6748 bra 	$L__BB0_3607;
	ld.const.u32 	%r3456, [POW58+40];
	cvt.u32.u64 	%r3457, %rd8487;
	rem.u32 	%r3458, %r3457, %r3456;
	cvt.u64.u32 	%rd28867, %r3458;
	bra.uni 	$L__BB0_3608;
$L__BB0_3607:
	ld.const.u32 	%rd22910, [POW58+40];
	rem.u64 	%rd28867, %rd8487, %rd22910;
$L__BB0_3608:
	shl.b64 	%rd22911, %rd28867, 8;
	and.b64  	%rd22912, %rd8043, 255;
	or.b64  	%rd8491, %rd22911, %rd22912;
	and.b64  	%rd22913, %rd8491, 1095216660480;
	setp.ne.s64 	%p6749, %rd22913, 0;
	@%p6749 bra 	$L__BB0_3610;
	ld.const.u32 	%r3459, [POW58+40];
	cvt.u32.u64 	%r3460, %rd8491;
	rem.u32 	%r3461, %r3460, %r3459;
	cvt.u64.u32 	%rd28868, %r3461;
	bra.uni 	$L__BB0_3611;
$L__BB0_3610:
	ld.const.u32 	%rd22914, [POW58+40];
	rem.u64 	%rd28868, %rd8491, %rd22914;
$L__BB0_3611:
	shl.b64 	%rd22915, %rd28868, 8;
	and.b64  	%rd22916, %rd8044, 255;
	or.b64  	%rd8495, %rd22915, %rd22916;
	and.b64  	%rd22917, %rd8495, 1095216660480;
	setp.ne.s64 	%p6750, %rd22917, 0;
	@%p6750 bra 	$L__BB0_3613;
	ld.const.u32 	%r3462, [POW58+40];
	cvt.u32.u64 	%r3463, %rd8495;
	rem.u32 	%r3464, %r3463, %r3462;
	cvt.u64.u32 	%rd28869, %r3464;
	bra.uni 	$L__BB0_3614;
$L__BB0_3613:
	ld.const.u32 	%rd22918, [POW58+40];
	rem.u64 	%rd28869, %rd8495, %rd22918;
$L__BB0_3614:
	shl.b64 	%rd22919, %rd28869, 8;
	or.b64  	%rd8499, %rd22919, %rd8045;
	and.b64  	%rd22920, %rd8499, 1095216660480;
	setp.ne.s64 	%p6751, %rd22920, 0;
	@%p6751 bra 	$L__BB0_3616;
	ld.const.u32 	%r3465, [POW58+40];
	cvt.u32.u64 	%r3466, %rd8499;
	rem.u32 	%r3467, %r3466, %r3465;
	cvt.u64.u32 	%rd28870, %r3467;
	bra.uni 	$L__BB0_3617;
$L__BB0_3616:
	ld.const.u32 	%rd22921, [POW58+40];
	rem.u64 	%rd28870, %rd8499, %rd22921;
$L__BB0_3617:
	shl.b64 	%rd22922, %rd28870, 8;
	and.b32  	%r3468, %r573, 255;
	cvt.u64.u32 	%rd22923, %r3468;
	or.b64  	%rd8503, %rd22922, %rd22923;
	and.b64  	%rd22924, %rd8503, 1095216660480;
	setp.ne.s64 	%p6752, %rd22924, 0;
	@%p6752 bra 	$L__BB0_3619;
	ld.const.u32 	%r3469, [POW58+40];
	cvt.u32.u64 	%r3470, %rd8503;
	rem.u32 	%r3471, %r3470, %r3469;
	cvt.u64.u32 	%rd28871, %r3471;
	bra.uni 	$L__BB0_3620;
$L__BB0_3619:
	ld.const.u32 	%rd22925, [POW58+40];
	rem.u64 	%rd28871, %rd8503, %rd22925;
$L__BB0_3620:
	shl.b64 	%rd22926, %rd28871, 8;
	shr.u32 	%r3472, %r574, 8;
	and.b32  	%r3473, %r3472, 255;
	cvt.u64.u32 	%rd22927, %r3473;
	or.b64  	%rd8507, %rd22926, %rd22927;
	and.b64  	%rd22928, %rd8507, 1095216660480;
	setp.ne.s64 	%p6753, %rd22928, 0;
	@%p6753 bra 	$L__BB0_3622;
	ld.const.u32 	%r3474, [POW58+40];
	cvt.u32.u64 	%r3475, %rd8507;
	rem.u32 	%r3476, %r3475, %r3474;
	cvt.u64.u32 	%rd28872, %r3476;
	bra.uni 	$L__BB0_3623;
$L__BB0_3622:
	ld.const.u32 	%rd22929, [POW58+40];
	rem.u64 	%rd28872, %rd8507, %rd22929;
$L__BB0_3623:
	shl.b64 	%rd22930, %rd28872, 8;
	shr.u32 	%r3477, %r574, 16;
	cvt.u64.u32 	%rd22931, %r3477;
	or.b64  	%rd8511, %rd22930, %rd22931;
	and.b64  	%rd22932, %rd8511, 1095216660480;
	setp.ne.s64 	%p6754, %rd22932, 0;
	@%p6754 bra 	$L__BB0_3625;
	ld.const.u32 	%r3478, [POW58+40];
	cvt.u32.u64 	%r3479, %rd8511;
	rem.u32 	%r3480, %r3479, %r3478;
	cvt.u64.u32 	%rd28873, %r3480;
	bra.uni 	$L__BB0_3626;
$L__BB0_3625:
	ld.const.u32 	%rd22933, [POW58+40];
	rem.u64 	%rd28873, %rd8511, %rd22933;
$L__BB0_3626:
	shl.b64 	%rd22934, %rd28873, 8;
	and.b32  	%r3481, %r571, 255;
	cvt.u64.u32 	%rd22935, %r3481;
	or.b64  	%rd8515, %rd22934, %rd22935;
	and.b64  	%rd22936, %rd8515, 1095216660480;
	setp.ne.s64 	%p6755, %rd22936, 0;
	@%p6755 bra 	$L__BB0_3628;
	ld.const.u32 	%r3482, [POW58+40];
	cvt.u32.u64 	%r3483, %rd8515;
	rem.u32 	%r3484, %r3483, %r3482;
	cvt.u64.u32 	%rd28874, %r3484;
	bra.uni 	$L__BB0_3629;
$L__BB0_3628:
	ld.const.u32 	%rd22937, [POW58+40];
	rem.u64 	%rd28874, %rd8515, %rd22937;
$L__BB0_3629:
	ld.param.u64 	%rd25922, [_Z14generate_batchmPcP9uint256_tPbmii_param_4];
	ld.const.u64 	%rd22938, [POW58+8];
	or.b64  	%rd22939, %rd25922, %rd22938;
	and.b64  	%rd22940, %rd22939, -4294967296;
	setp.ne.s64 	%p6756, %rd22940, 0;
	@%p6756 bra 	$L__BB0_3631;
	ld.param.u64 	%rd25924, [_Z14generate_batchmPcP9uint256_tPbmii_param_4];
	ld.const.u32 	%r3485, [POW58+8];
	cvt.u32.u64 	%r3486, %rd25924;
	rem.u32 	%r3487, %r3486, %r3485;
	cvt.u64.u32 	%rd28875, %r3487;
	bra.uni 	$L__BB0_3632;
$L__BB0_3631:
	ld.param.u64 	%rd25923, [_Z14generate_batchmPcP9uint256_tPbmii_param_4];
	ld.const.u64 	%rd22941, [POW58+8];
	rem.u64 	%rd28875, %rd25923, %rd22941;
$L__BB0_3632:
	ld.param.u64 	%rd25925, [_Z14generate_batchmPcP9uint256_tPbmii_param_4];
	ld.const.u64 	%rd22942, [POW58+16];
	or.b64  	%rd22943, %rd25925, %rd22942;
	and.b64  	%rd22944, %rd22943, -4294967296;
	setp.ne.s64 	%p6757, %rd22944, 0;
	@%p6757 bra 	$L__BB0_3634;
	ld.param.u64 	%rd25927, [_Z14generate_batchmPcP9uint256_tPbmii_param_4];
	ld.const.u32 	%r3488, [POW58+16];
	cvt.u32.u64 	%r3489, %rd25927;
	rem.u32 	%r3490, %r3489, %r3488;
	cvt.u64.u32 	%rd28876, %r3490;
	bra.uni 	$L__BB0_3635;
$L__BB0_3634:
	ld.param.u64 	%rd25926, [_Z14generate_batchmPcP9uint256_tPbmii_param_4];
	ld.const.u64 	%rd22945, [POW58+16];
	rem.u64 	%rd28876, %rd25926, %rd22945;
$L__BB0_3635:
	ld.param.u64 	%rd25928, [_Z14generate_batchmPcP9uint256_tPbmii_param_4];
	ld.const.u64 	%rd22946, [POW58+24];
	or.b64  	%rd22947, %rd25928, %rd22946;
	and.b64  	%rd22948, %rd22947, -4294967296;
	setp.ne.s64 	%p6758, %rd22948, 0;
	@%p6758 bra 	$L__BB0_3637;
	ld.param.u64 	%rd25930, [_Z14generate_batchmPcP9uint256_tPbmii_param_4];
	ld.const.u32 	%r3491, [POW58+24];
	cvt.u32.u64 	%r3492, %rd25930;
	rem.u32 	%r3493, %r3492, %r3491;
	cvt.u64.u32 	%rd28877, %r3493;
	bra.uni 	$L__BB0_3638;
$L__BB0_3637:
	ld.param.u64 	%rd25929, [_Z14generate_batchmPcP9uint256_tPbmii_param_4];
	ld.const.u64 	%rd22949, [POW58+24];
	rem.u64 	%rd28877, %rd25929, %rd22949;
$L__BB0_3638:
	ld.param.u64 	%rd25931, [_Z14generate_batchmPcP9uint256_tPbmii_param_4];
	ld.const.u64 	%rd22950, [POW58+32];
	or.b64  	%rd22951, %rd25931, %rd22950;
	and.b64  	%rd22952, %rd22951, -4294967296;
	setp.ne.s64 	%p6759, %rd22952, 0;
	@%p6759 bra 	$L__BB0_3640;
	ld.param.u64 	%rd25933, [_Z14generate_batchmPcP9uint256_tPbmii_param_4];
	ld.const.u32 	%r3494, [POW58+32];
	cvt.u32.u64 	%r3495, %rd25933;
	rem.u32 	%r3496, %r3495, %r3494;
	cvt.u64.u32 	%rd28878, %r3496;
	bra.uni 	$L__BB0_3641;
$L__BB0_3640:
	ld.param.u64 	%rd25932, [_Z14generate_batchmPcP9uint256_tPbmii_param_4];
	ld.const.u64 	%rd22953, [POW58+32];
	rem.u64 	%rd28878, %rd25932, %rd22953;
$L__BB0_3641:
	ld.param.u64 	%rd25934, [_Z14generate_batchmPcP9uint256_tPbmii_param_4];
	ld.const.u64 	%rd22954, [POW58+40];
	or.b64  	%rd22955, %rd25934, %rd22954;
	and.b64  	%rd22956, %rd22955, -4294967296;
	setp.ne.s64 	%p6760, %rd22956, 0;
	@%p6760 bra 	$L__BB0_3643;
	ld.param.u64 	%rd25936, [_Z14generate_batchmPcP9uint256_tPbmii_param_4];
	ld.const.u32 	%r3497, [POW58+40];
	cvt.u32.u64 	%r3498, %rd25936;
	rem.u32 	%r3499, %r3498, %r3497;
	cvt.u64.u32 	%rd28879, %r3499;
	bra.uni 	$L__BB0_3644;
$L__BB0_3643:
	ld.param.u64 	%rd25935, [_Z14generate_batchmPcP9uint256_tPbmii_param_4];
	ld.const.u64 	%rd22957, [POW58+40];
	rem.u64 	%rd28879, %rd25935, %rd22957;
$L__BB0_3644:
	setp.ne.s64 	%p6761, %rd28782, %rd28875;
	@%p6761 bra 	$L__BB0_3646;
	atom.global.add.u64 	%rd22958, [g_tail1], 1;
$L__BB0_3646:
	setp.ne.s64 	%p6762, %rd28805, %rd28876;
	@%p6762 bra 	$L__BB0_3648;
	atom.global.add.u64 	%rd22959, [g_tail2], 1;
$L__BB0_3648:
	setp.ne.s64 	%p6763, %rd28828, %rd28877;
	@%p6763 bra 	$L__BB0_3650;
	atom.global.add.u64 	%rd22960, [g_tail3], 1;
$L__BB0_3650:
	setp.ne.s64 	%p6764, %rd28851, %rd28878;
	@%p6764 bra 	$L__BB0_3652;
	atom.global.add.u64 	%rd22961, [g_tail4], 1;
$L__BB0_3652:
	setp.ne.s64 	%p6765, %rd28874, %rd28879;
	@%p6765 bra 	$L__BB0_3654;
	atom.global.add.u64 	%rd22962, [g_tail5], 1;
$L__BB0_3654:
	ld.param.u32 	%r4455, [_Z14generate_batchmPcP9uint256_tPbmii_param_5];
	add.s32 	%r3500, %r4455, -1;
	setp.gt.u32 	%p6766, %r3500, 9;
	@%p6766 bra 	$L__BB0_3721;
	ld.param.u32 	%r4456, [_Z14generate_batchmPcP9uint256_tPbmii_param_5];
	setp.gt.u32 	%p6767, %r4456, 5;
	@%p6767 bra 	$L__BB0_3719;
	ld.param.u32 	%r4458, [_Z14generate_batchmPcP9uint256_tPbmii_param_5];
	mul.wide.u32 	%rd23637, %r4458, 8;
	mov.u64 	%rd23638, POW58;
	add.s64 	%rd23639, %rd23638, %rd23637;
	ld.const.u64 	%rd23640, [%rd23639];
	and.b64  	%rd8534, %rd23640, 4294967295;
	cvt.u32.u64 	%r3506, %rd23640;
	rem.u32 	%r3507, 65, %r3506;
	shl.b32 	%r3508, %r3507, 8;
	and.b32  	%r3509, %r513, 255;
	or.b32  	%r3510, %r3509, %r3508;
	rem.u32 	%r3511, %r3510, %r3506;
	shl.b32 	%r3512, %r3511, 8;
	and.b32  	%r3513, %r514, 255;
	or.b32  	%r3514, %r3513, %r3512;
	rem.u32 	%r3515, %r3514, %r3506;
	shl.b32 	%r3516, %r3515, 8;
	cvt.u64.u32 	%rd23641, %r3516;
	cvt.u32.u64 	%r3517, %rd23641;
	mov.b64 	%rd23642, 255;
	cvt.u32.u64 	%r3518, %rd23642;
	cvt.u32.u64 	%r3519, %rd8030;
	and.b32  	%r3520, %r3519, %r3518;
	add.s32 	%r3521, %r3517, %r3520;
	rem.u32 	%r654, %r3521, %r3506;
	cvt.u64.u32 	%rd23643, %r654;
	shl.b64 	%rd23644, %rd23643, 8;
	and.b64  	%rd23645, %rd23644, 1095216660480;
	setp.ne.s64 	%p6985, %rd23645, 0;
	@%p6985 bra 	$L__BB0_3658;
	cvt.u32.u64 	%r3522, %rd8534;
	shl.b32 	%r3523, %r654, 8;
	cvt.u64.u32 	%rd23648, %r3523;
	cvt.u32.u64 	%r3524, %rd8031;
	cvt.u32.u64 	%r3525, %rd23648;
	add.s32 	%r3526, %r3525, %r3524;
	rem.u32 	%r3527, %r3526, %r3522;
	cvt.u64.u32 	%rd28880, %r3527;
	bra.uni 	$L__BB0_3659;
$L__BB0_3658:
	mul.wide.u32 	%rd23646, %r654, 256;
	or.b64  	%rd23647, %rd23646, %rd8031;
	rem.u64 	%rd28880, %rd23647, %rd8534;
$L__BB0_3659:
	shl.b64 	%rd23649, %rd28880, 8;
	and.b64  	%rd23650, %rd28741, 255;
	or.b64  	%rd8538, %rd23649, %rd23650;
	and.b64  	%rd23651, %rd8538, 1095216660480;
	setp.ne.s64 	%p6986, %rd23651, 0;
	@%p6986 bra 	$L__BB0_3661;
	cvt.u32.u64 	%r3528, %rd8534;
	cvt.u32.u64 	%r3529, %rd8538;
	rem.u32 	%r3530, %r3529, %r3528;
	cvt.u64.u32 	%rd28881, %r3530;
	bra.uni 	$L__BB0_3662;
$L__BB0_3661:
	rem.u64 	%rd28881, %rd8538, %rd8534;
$L__BB0_3662:
	shl.b64 	%rd23652, %rd28881, 8;
	and.b64  	%rd23653, %rd8032, 255;
	or.b64  	%rd8542, %rd23652, %rd23653;
	and.b64  	%rd23654, %rd8542, 1095216660480;
	setp.ne.s64 	%p6987, %rd23654, 0;
	@%p6987 bra 	$L__BB0_3664;
	cvt.u32.u64 	%r3531, %rd8534;
	cvt.u32.u64 	%r3532, %rd8542;
	rem.u32 	%r3533, %r3532, %r3531;
	cvt.u64.u32 	%rd28882, %r3533;
	bra.uni 	$L__BB0_3665;
$L__BB0_3664:
	rem.u64 	%rd28882, %rd8542, %rd8534;
$L__BB0_3665:
	shl.b64 	%rd23655, %rd28882, 8;
	and.b64  	%rd23656, %rd8033, 255;
	or.b64  	%rd8546, %rd23655, %rd23656;
	and.b64  	%rd23657, %rd8546, 1095216660480;
	setp.ne.s64 	%p6988, %rd23657, 0;
	@%p6988 bra 	$L__BB0_3667;
	cvt.u32.u64 	%r3534, %rd8534;
	cvt.u32.u64 	%r3535, %rd8546;
	rem.u32 	%r3536, %r3535, %r3534;
	cvt.u64.u32 	%rd28883, %r3536;
	bra.uni 	$L__BB0_3668;
$L__BB0_3667:
	rem.u64 	%rd28883, %rd8546, %rd8534;
$L__BB0_3668:
	shl.b64 	%rd23658, %rd28883, 8;
	and.b64  	%rd23659, %rd8034, 255;
	or.b64  	%rd8550, %rd23658, %rd23659;
	and.b64  	%rd23660, %rd8550, 1095216660480;
	setp.ne.s64 	%p6989, %rd23660, 0;
	@%p6989 bra 	$L__BB0_3670;
	cvt.u32.u64 	%r3537, %rd8534;
	cvt.u32.u64 	%r3538, %rd8550;
	rem.u32 	%r3539, %r3538, %r3537;
	cvt.u64.u32 	%rd28884, %r3539;
	bra.uni 	$L__BB0_3671;
$L__BB0_3670:
	rem.u64 	%rd28884, %rd8550, %rd8534;
$L__BB0_3671:
	shl.b64 	%rd23661, %rd28884, 8;
	and.b64  	%rd23662, %rd8035, 255;
	or.b64  	%rd8554, %rd23661, %rd23662;
	and.b64  	%rd23663, %rd8554, 1095216660480;
	setp.ne.s64 	%p6990, %rd23663, 0;
	@%p6990 bra 	$L__BB0_3673;
	cvt.u32.u64 	%r3540, %rd8534;
	cvt.u32.u64 	%r3541, %rd8554;
	rem.u32 	%r3542, %r3541, %r3540;
	cvt.u64.u32 	%rd28885, %r3542;
	bra.uni 	$L__BB0_3674;
$L__BB0_3673:
	rem.u64 	%rd28885, %rd8554, %rd8534;
$L__BB0_3674:
	shl.b64 	%rd23664, %rd28885, 8;
	and.b64  	%rd23665, %rd8036, 255;
	or.b64  	%rd8558, %rd23664, %rd23665;
	and.b64  	%rd23666, %rd8558, 1095216660480;
	setp.ne.s64 	%p6991, %rd23666, 0;
	@%p6991 bra 	$L__BB0_3676;
	cvt.u32.u64 	%r3543, %rd8534;
	cvt.u32.u64 	%r3544, %rd8558;
	rem.u32 	%r3545, %r3544, %r3543;
	cvt.u64.u32 	%rd28886, %r3545;
	bra.uni 	$L__BB0_3677;
$L__BB0_3676:
	rem.u64 	%rd28886, %rd8558, %rd8534;
$L__BB0_3677:
	shl.b64 	%rd23667, %rd28886, 8;
	and.b64  	%rd23668, %rd8037, 255;
	or.b64  	%rd8562, %rd23667, %rd23668;
	and.b64  	%rd23669, %rd8562, 1095216660480;
	setp.ne.s64 	%p6992, %rd23669, 0;
	@%p6992 bra 	$L__BB0_3679;
	cvt.u32.u64 	%r3546, %rd8534;
	cvt.u32.u64 	%r3547, %rd8562;
	rem.u32 	%r3548, %r3547, %r3546;
	cvt.u64.u32 	%rd28887, %r3548;
	bra.uni 	$L__BB0_3680;
$L__BB0_3679:
	rem.u64 	%rd28887, %rd8562, %rd8534;
$L__BB0_3680:
	shl.b64 	%rd23670, %rd28887, 8;
	or.b64  	%rd8566, %rd23670, %rd8038;
	and.b64  	%rd23671, %rd8566, 1095216660480;
	setp.ne.s64 	%p6993, %rd23671, 0;
	@%p6993 bra 	$L__BB0_3682;
	cvt.u32.u64 	%r3549, %rd8534;
	cvt.u32.u64 	%r3550, %rd8566;
	rem.u32 	%r3551, %r3550, %r3549;
	cvt.u64.u32 	%rd28888, %r3551;
	bra.uni 	$L__BB0_3683;
$L__BB0_3682:
	rem.u64 	%rd28888, %rd8566, %rd8534;
$L__BB0_3683:
	shl.b64 	%rd23672, %rd28888, 8;
	and.b64  	%rd23673, %rd28736, 255;
	or.b64  	%rd8570, %rd23672, %rd23673;
	and.b64  	%rd23674, %rd8570, 1095216660480;
	setp.ne.s64 	%p6994, %rd23674, 0;
	@%p6994 bra 	$L__BB0_3685;
	cvt.u32.u64 	%r3552, %rd8534;
	cvt.u32.u64 	%r3553, %rd8570;
	rem.u32 	%r3554, %r3553, %r3552;
	cvt.u64.u32 	%rd28889, %r3554;
	bra.uni 	$L__BB0_3686;
$L__BB0_3685:
	rem.u64 	%rd28889, %rd8570, %rd8534;
$L__BB0_3686:
	shl.b64 	%rd23675, %rd28889, 8;
	and.b64  	%rd23676, %rd8039, 255;
	or.b64  	%rd8574, %rd23675, %rd23676;
	and.b64  	%rd23677, %rd8574, 1095216660480;
	setp.ne.s64 	%p6995, %rd23677, 0;
	@%p6995 bra 	$L__BB0_3688;
	cvt.u32.u64 	%r3555, %rd8534;
	cvt.u32.u64 	%r3556, %rd8574;
	rem.u32 	%r3557, %r3556, %r3555;
	cvt.u64.u32 	%rd28890, %r3557;
	bra.uni 	$L__BB0_3689;
$L__BB0_3688:
	rem.u64 	%rd28890, %rd8574, %rd8534;
$L__BB0_3689:
	shl.b64 	%rd23678, %rd28890, 8;
	and.b64  	%rd23679, %rd8040, 255;
	or.b64  	%rd8578, %rd23678, %rd23679;
	and.b64  	%rd23680, %rd8578, 1095216660480;
	setp.ne.s64 	%p6996, %rd23680, 0;
	@%p6996 bra 	$L__BB0_3691;
	cvt.u32.u64 	%r3558, %rd8534;
	cvt.u32.u64 	%r3559, %rd8578;
	rem.u32 	%r3560, %r3559, %r3558;
	cvt.u64.u32 	%rd28891, %r3560;
	bra.uni 	$L__BB0_3692;
$L__BB0_3691:
	rem.u64 	%rd28891, %rd8578, %rd8534;
$L__BB0_3692:
	shl.b64 	%rd23681, %rd28891, 8;
	and.b64  	%rd23682, %rd8041, 255;
	or.b64  	%rd8582, %rd23681, %rd23682;
	and.b64  	%rd23683, %rd8582, 1095216660480;
	setp.ne.s64 	%p6997, %rd23683, 0;
	@%p6997 bra 	$L__BB0_3694;
	cvt.u32.u64 	%r3561, %rd8534;
	cvt.u32.u64 	%r3562, %rd8582;
	rem.u32 	%r3563, %r3562, %r3561;
	cvt.u64.u32 	%rd28892, %r3563;
	bra.uni 	$L__BB0_3695;
$L__BB0_3694:
	rem.u64 	%rd28892, %rd8582, %rd8534;
$L__BB0_3695:
	shl.b64 	%rd23684, %rd28892, 8;
	and.b64  	%rd23685, %rd8042, 255;
	or.b64  	%rd8586, %rd23684, %rd23685;
	and.b64  	%rd23686, %rd8586, 1095216660480;
	setp.ne.s64 	%p6998, %rd23686, 0;
	@%p6998 bra 	$L__BB0_3697;
	cvt.u32.u64 	%r3564, %rd8534;
	cvt.u32.u64 	%r3565, %rd8586;
	rem.u32 	%r3566, %r3565, %r3564;
	cvt.u64.u32 	%rd28893, %r3566;
	bra.uni 	$L__BB0_3698;
$L__BB0_3697:
	rem.u64 	%rd28893, %rd8586, %rd8534;
$L__BB0_3698:
	shl.b64 	%rd23687, %rd28893, 8;
	and.b64  	%rd23688, %rd8043, 255;
	or.b64  	%rd8590, %rd23687, %rd23688;
	and.b64  	%rd23689, %rd8590, 1095216660480;
	setp.ne.s64 	%p6999, %rd23689, 0;
	@%p6999 bra 	$L__BB0_3700;
	cvt.u32.u64 	%r3567, %rd8534;
	cvt.u32.u64 	%r3568, %rd8590;
	rem.u32 	%r3569, %r3568, %r3567;
	cvt.u64.u32 	%rd28894, %r3569;
	bra.uni 	$L__BB0_3701;
$L__BB0_3700:
	rem.u64 	%rd28894, %rd8590, %rd8534;
$L__BB0_3701:
	shl.b64 	%rd23690, %rd28894, 8;
	and.b64  	%rd23691, %rd8044, 255;
	or.b64  	%rd8594, %rd23690, %rd23691;
	and.b64  	%rd23692, %rd8594, 1095216660480;
	setp.ne.s64 	%p7000, %rd23692, 0;
	@%p7000 bra 	$L__BB0_3703;
	cvt.u32.u64 	%r3570, %rd8534;
	cvt.u32.u64 	%r3571, %rd8594;
	rem.u32 	%r3572, %r3571, %r3570;
	cvt.u64.u32 	%rd28895, %r3572;
	bra.uni 	$L__BB0_3704;
$L__BB0_3703:
	rem.u64 	%rd28895, %rd8594, %rd8534;
$L__BB0_3704:
	shl.b64 	%rd23693, %rd28895, 8;
	or.b64  	%rd8598, %rd23693, %rd8045;
	and.b64  	%rd23694, %rd8598, 1095216660480;
	setp.ne.s64 	%p7001, %rd23694, 0;
	@%p7001 bra 	$L__BB0_3706;
	cvt.u32.u64 	%r3573, %rd8534;
	cvt.u32.u64 	%r3574, %rd8598;
	rem.u32 	%r3575, %r3574, %r3573;
	cvt.u64.u32 	%rd28896, %r3575;
	bra.uni 	$L__BB0_3707;
$L__BB0_3706:
	rem.u64 	%rd28896, %rd8598, %rd8534;
$L__BB0_3707:
	shl.b64 	%rd23695, %rd28896, 8;
	and.b32  	%r3576, %r573, 255;
	cvt.u64.u32 	%rd23696, %r3576;
	or.b64  	%rd8602, %rd23695, %rd23696;
	and.b64  	%rd23697, %rd8602, 1095216660480;
	setp.ne.s64 	%p7002, %rd23697, 0;
	@%p7002 bra 	$L__BB0_3709;
	cvt.u32.u64 	%r3577, %rd8534;
	cvt.u32.u64 	%r3578, %rd8602;
	rem.u32 	%r3579, %r3578, %r3577;
	cvt.u64.u32 	%rd28897, %r3579;
	bra.uni 	$L__BB0_3710;
$L__BB0_3709:
	rem.u64 	%rd28897, %rd8602, %rd8534;
$L__BB0_3710:
	shl.b64 	%rd23698, %rd28897, 8;
	shr.u32 	%r3580, %r574, 8;
	and.b32  	%r3581, %r3580, 255;
	cvt.u64.u32 	%rd23699, %r3581;
	or.b64  	%rd8606, %rd23698, %rd23699;
	and.b64  	%rd23700, %rd8606, 1095216660480;
	setp.ne.s64 	%p7003, %rd23700, 0;
	@%p7003 bra 	$L__BB0_3712;
	cvt.u32.u64 	%r3582, %rd8534;
	cvt.u32.u64 	%r3583, %rd8606;
	rem.u32 	%r3584, %r3583, %r3582;
	cvt.u64.u32 	%rd28898, %r3584;
	bra.uni 	$L__BB0_3713;
$L__BB0_3712:
	rem.u64 	%rd28898, %rd8606, %rd8534;
$L__BB0_3713:
	shl.b64 	%rd23701, %rd28898, 8;
	shr.u32 	%r3585, %r574, 16;
	cvt.u64.u32 	%rd23702, %r3585;
	or.b64  	%rd8610, %rd23701, %rd23702;
	and.b64  	%rd23703, %rd8610, 1095216660480;
	setp.ne.s64 	%p7004, %rd23703, 0;
	@%p7004 bra 	$L__BB0_3715;
	cvt.u32.u64 	%r3586, %rd8534;
	cvt.u32.u64 	%r3587, %rd8610;
	rem.u32 	%r3588, %r3587, %r3586;
	cvt.u64.u32 	%rd28899, %r3588;
	bra.uni 	$L__BB0_3716;
$L__BB0_3715:
	rem.u64 	%rd28899, %rd8610, %rd8534;
$L__BB0_3716:
	shl.b64 	%rd23704, %rd28899, 8;
	and.b32  	%r3589, %r571, 255;
	cvt.u64.u32 	%rd23705, %r3589;
	or.b64  	%rd8614, %rd23704, %rd23705;
	and.b64  	%rd23706, %rd8614, 1095216660480;
	setp.ne.s64 	%p7005, %rd23706, 0;
	@%p7005 bra 	$L__BB0_3718;
	cvt.u32.u64 	%r3590, %rd8534;
	cvt.u32.u64 	%r3591, %rd8614;
	rem.u32 	%r3592, %r3591, %r3590;
	cvt.u64.u32 	%rd28900, %r3592;
	bra.uni 	$L__BB0_3720;
$L__BB0_3718:
	rem.u64 	%rd28900, %rd8614, %rd8534;
	bra.uni 	$L__BB0_3720;
$L__BB0_3719:
	ld.param.u32 	%r4457, [_Z14generate_batchmPcP9uint256_tPbmii_param_5];
	mul.wide.u32 	%rd22963, %r4457, 8;
	mov.u64 	%rd22964, POW58;
	add.s64 	%rd22965, %rd22964, %rd22963;
	ld.const.u64 	%rd22966, [%rd22965];
	setp.gt.u64 	%p6768, %rd22966, 65;
	shl.b64 	%rd22967, %rd22966, 1;
	sub.s64 	%rd22968, 130, %rd22967;
	selp.b64 	%rd22969, 130, %rd22968, %p6768;
	setp.lt.u64 	%p6769, %rd22969, %rd22966;
	selp.b64 	%rd22970, 0, %rd22966, %p6769;
	sub.s64 	%rd22971, %rd22969, %rd22970;
	shl.b64 	%rd22972, %rd22971, 1;
	setp.lt.u64 	%p6770, %rd22972, %rd22966;
	selp.b64 	%rd22973, 0, %rd22966, %p6770;
	sub.s64 	%rd22974, %rd22972, %rd22973;
	shl.b64 	%rd22975, %rd22974, 1;
	setp.lt.u64 	%p6771, %rd22975, %rd22966;
	selp.b64 	%rd22976, 0, %rd22966, %p6771;
	sub.s64 	%rd22977, %rd22975, %rd22976;
	shl.b64 	%rd22978, %rd22977, 1;
	setp.lt.u64 	%p6772, %rd22978, %rd22966;
	selp.b64 	%rd22979, 0, %rd22966, %p6772;
	sub.s64 	%rd22980, %rd22978, %rd22979;
	shl.b64 	%rd22981, %rd22980, 1;
	setp.lt.u64 	%p6773, %rd22981, %rd22966;
	selp.b64 	%rd22982, 0, %rd22966, %p6773;
	sub.s64 	%rd22983, %rd22981, %rd22982;
	shl.b64 	%rd22984, %rd22983, 1;
	setp.lt.u64 	%p6774, %rd22984, %rd22966;
	selp.b64 	%rd22985, 0, %rd22966, %p6774;
	sub.s64 	%rd22986, %rd22984, %rd22985;
	shl.b64 	%rd22987, %rd22986, 1;
	setp.lt.u64 	%p6775, %rd22987, %rd22966;
	selp.b64 	%rd22988, 0, %rd22966, %p6775;
	sub.s64 	%rd22989, %rd22987, %rd22988;
	shl.b64 	%rd22990, %rd22989, 1;
	setp.lt.u64 	%p6776, %rd22990, %rd22966;
	selp.b64 	%rd22991, 0, %rd22966, %p6776;
	sub.s64 	%rd22992, %rd22990, %rd22991;
	and.b64  	%rd22993, %rd8028, 255;
	add.s64 	%rd22994, %rd22992, %rd22993;
	setp.lt.u64 	%p6777, %rd22994, %rd22966;
	selp.b64 	%rd22995, 0, %rd22966, %p6777;
	sub.s64 	%rd22996, %rd22994, %rd22995;
	shl.b64 	%rd22997, %rd22996, 1;
	setp.lt.u64 	%p6778, %rd22997, %rd22966;
	selp.b64 	%rd22998, 0, %rd22966, %p6778;
	sub.s64 	%rd22999, %rd22997, %rd22998;
	shl.b64 	%rd23000, %rd22999, 1;
	setp.lt.u64 	%p6779, %rd23000, %rd22966;
	selp.b64 	%rd23001, 0, %rd22966, %p6779;
	sub.s64 	%rd23002, %rd23000, %rd23001;
	shl.b64 	%rd23003, %rd23002, 1;
	setp.lt.u64 	%p6780, %rd23003, %rd22966;
	selp.b64 	%rd23004, 0, %rd22966, %p6780;
	sub.s64 	%rd23005, %rd23003, %rd23004;
	shl.b64 	%rd23006, %rd23005, 1;
	setp.lt.u64 	%p6781, %rd23006, %rd22966;
	selp.b64 	%rd23007, 0, %rd22966, %p6781;
	sub.s64 	%rd23008, %rd23006, %rd23007;
	shl.b64 	%rd23009, %rd23008, 1;
	setp.lt.u64 	%p6782, %rd23009, %rd22966;
	selp.b64 	%rd23010, 0, %rd22966, %p6782;
	sub.s64 	%rd23011, %rd23009, %rd23010;
	shl.b64 	%rd23012, %rd23011, 1;
	setp.lt.u64 	%p6783, %rd23012, %rd22966;
	selp.b64 	%rd23013, 0, %rd22966, %p6783;
	sub.s64 	%rd23014, %rd23012, %rd23013;
	shl.b64 	%rd23015, %rd23014, 1;
	setp.lt.u64 	%p6784, %rd23015, %rd22966;
	selp.b64 	%rd23016, 0, %rd22966, %p6784;
	sub.s64 	%rd23017, %rd23015, %rd23016;
	shl.b64 	%rd23018, %rd23017, 1;
	setp.lt.u64 	%p6785, %rd23018, %rd22966;
	selp.b64 	%rd23019, 0, %rd22966, %p6785;
	sub.s64 	%rd23020, %rd23018, %rd23019;
	and.b64  	%rd23021, %rd8029, 255;
	add.s64 	%rd23022, %rd23020, %rd23021;
	setp.lt.u64 	%p6786, %rd23022, %rd22966;
	selp.b64 	%rd23023, 0, %rd22966, %p6786;
	sub.s64 	%rd23024, %rd23022, %rd23023;
	shl.b64 	%rd23025, %rd23024, 1;
	setp.lt.u64 	%p6787, %rd23025, %rd22966;
	selp.b64 	%rd23026, 0, %rd22966, %p6787;
	sub.s64 	%rd23027, %rd23025, %rd23026;
	shl.b64 	%rd23028, %rd23027, 1;
	setp.lt.u64 	%p6788, %rd23028, %rd22966;
	selp.b64 	%rd23029, 0, %rd22966, %p6788;
	sub.s64 	%rd23030, %rd23028, %rd23029;
	shl.b64 	%rd23031, %rd23030, 1;
	setp.lt.u64 	%p6789, %rd23031, %rd22966;
	selp.b64 	%rd23032, 0, %rd22966, %p6789;
	sub.s64 	%rd23033, %rd23031, %rd23032;
	shl.b64 	%rd23034, %rd23033, 1;
	setp.lt.u64 	%p6790, %rd23034, %rd22966;
	selp.b64 	%rd23035, 0, %rd22966, %p6790;
	sub.s64 	%rd23036, %rd23034, %rd23035;
	shl.b64 	%rd23037, %rd23036, 1;
	setp.lt.u64 	%p6791, %rd23037, %rd22966;
	selp.b64 	%rd23038, 0, %rd22966, %p6791;
	sub.s64 	%rd23039, %rd23037, %rd23038;
	shl.b64 	%rd23040, %rd23039, 1;
	setp.lt.u64 	%p6792, %rd23040, %rd22966;
	selp.b64 	%rd23041, 0, %rd22966, %p6792;
	sub.s64 	%rd23042, %rd23040, %rd23041;
	shl.b64 	%rd23043, %rd23042, 1;
	setp.lt.u64 	%p6793, %rd23043, %rd22966;
	selp.b64 	%rd23044, 0, %rd22966, %p6793;
	sub.s64 	%rd23045, %rd23043, %rd23044;
	shl.b64 	%rd23046, %rd23045, 1;
	setp.lt.u64 	%p6794, %rd23046, %rd22966;
	selp.b64 	%rd23047, 0, %rd22966, %p6794;
	sub.s64 	%rd23048, %rd23046, %rd23047;
	and.b64  	%rd23049, %rd8030, 255;
	add.s64 	%rd23050, %rd23048, %rd23049;
	setp.lt.u64 	%p6795, %rd23050, %rd22966;
	selp.b64 	%rd23051, 0, %rd22966, %p6795;
	sub.s64 	%rd23052, %rd23050, %rd23051;
	shl.b64 	%rd23053, %rd23052, 1;
	setp.lt.u64 	%p6796, %rd23053, %rd22966;
	selp.b64 	%rd23054, 0, %rd22966, %p6796;
	sub.s64 	%rd23055, %rd23053, %rd23054;
	shl.b64 	%rd23056, %rd23055, 1;
	setp.lt.u64 	%p6797, %rd23056, %rd22966;
	selp.b64 	%rd23057, 0, %rd22966, %p6797;
	sub.s64 	%rd23058, %rd23056, %rd23057;
	shl.b64 	%rd23059, %rd23058, 1;
	setp.lt.u64 	%p6798, %rd23059, %rd22966;
	selp.b64 	%rd23060, 0, %rd22966, %p6798;
	sub.s64 	%rd23061, %rd23059, %rd23060;
	shl.b64 	%rd23062, %rd23061, 1;
	setp.lt.u64 	%p6799, %rd23062, %rd22966;
	selp.b64 	%rd23063, 0, %rd22966, %p6799;
	sub.s64 	%rd23064, %rd23062, %rd23063;
	shl.b64 	%rd23065, %rd23064, 1;
	setp.lt.u64 	%p6800, %rd23065, %rd22966;
	selp.b64 	%rd23066, 0, %rd22966, %p6800;
	sub.s64 	%rd23067, %rd23065, %rd23066;
	shl.b64 	%rd23068, %rd23067, 1;
	setp.lt.u64 	%p6801, %rd23068, %rd22966;
	selp.b64 	%rd23069, 0, %rd22966, %p6801;
	sub.s64 	%rd23070, %rd23068, %rd23069;
	shl.b64 	%rd23071, %rd23070, 1;
	setp.lt.u64 	%p6802, %rd23071, %rd22966;
	selp.b64 	%rd23072, 0, %rd22966, %p6802;
	sub.s64 	%rd23073, %rd23071, %rd23072;
	shl.b64 	%rd23074, %rd23073, 1;
	setp.lt.u64 	%p6803, %rd23074, %rd22966;
	selp.b64 	%rd23075, 0, %rd22966, %p6803;
	sub.s64 	%rd23076, %rd23074, %rd23075;
	add.s64 	%rd23077, %rd23076, %rd8031;
	setp.lt.u64 	%p6804, %rd23077, %rd22966;
	selp.b64 	%rd23078, 0, %rd22966, %p6804;
	sub.s64 	%rd23079, %rd23077, %rd23078;
	shl.b64 	%rd23080, %rd23079, 1;
	setp.lt.u64 	%p6805, %rd23080, %rd22966;
	selp.b64 	%rd23081, 0, %rd22966, %p6805;
	sub.s64 	%rd23082, %rd23080, %rd23081;
	shl.b64 	%rd23083, %rd23082, 1;
	setp.lt.u64 	%p6806, %rd23083, %rd22966;
	selp.b64 	%rd23084, 0, %rd22966, %p6806;
	sub.s64 	%rd23085, %rd23083, %rd23084;
	shl.b64 	%rd23086, %rd23085, 1;
	setp.lt.u64 	%p6807, %rd23086, %rd22966;
	selp.b64 	%rd23087, 0, %rd22966, %p6807;
	sub.s64 	%rd23088, %rd23086, %rd23087;
	shl.b64 	%rd23089, %rd23088, 1;
	setp.lt.u64 	%p6808, %rd23089, %rd22966;
	selp.b64 	%rd23090, 0, %rd22966, %p6808;
	sub.s64 	%rd23091, %rd23089, %rd23090;
	shl.b64 	%rd23092, %rd23091, 1;
	setp.lt.u64 	%p6809, %rd23092, %rd22966;
	selp.b64 	%rd23093, 0, %rd22966, %p6809;
	sub.s64 	%rd23094, %rd23092, %rd23093;
	shl.b64 	%rd23095, %rd23094, 1;
	setp.lt.u64 	%p6810, %rd23095, %rd22966;
	selp.b64 	%rd23096, 0, %rd22966, %p6810;
	sub.s64 	%rd23097, %rd23095, %rd23096;
	shl.b64 	%rd23098, %rd23097, 1;
	setp.lt.u64 	%p6811, %rd23098, %rd22966;
	selp.b64 	%rd23099, 0, %rd22966, %p6811;
	sub.s64 	%rd23100, %rd23098, %rd23099;
	shl.b64 	%rd23101, %rd23100, 1;
	setp.lt.u64 	%p6812, %rd23101, %rd22966;
	selp.b64 	%rd23102, 0, %rd22966, %p6812;
	sub.s64 	%rd23103, %rd23101, %rd23102;
	and.b64  	%rd23104, %rd28741, 255;
	add.s64 	%rd23105, %rd23103, %rd23104;
	setp.lt.u64 	%p6813, %rd23105, %rd22966;
	selp.b64 	%rd23106, 0, %rd22966, %p6813;
	sub.s64 	%rd23107, %rd23105, %rd23106;
	shl.b64 	%rd23108, %rd23107, 1;
	setp.lt.u64 	%p6814, %rd23108, %rd22966;
	selp.b64 	%rd23109, 0, %rd22966, %p6814;
	sub.s64 	%rd23110, %rd23108, %rd23109;
	shl.b64 	%rd23111, %rd23110, 1;
	setp.lt.u64 	%p6815, %rd23111, %rd22966;
	selp.b64 	%rd23112, 0, %rd22966, %p6815;
	sub.s64 	%rd23113, %rd23111, %rd23112;
	shl.b64 	%rd23114, %rd23113, 1;
	setp.lt.u64 	%p6816, %rd23114, %rd22966;
	selp.b64 	%rd23115, 0, %rd22966, %p6816;
	sub.s64 	%rd23116, %rd23114, %rd23115;
	shl.b64 	%rd23117, %rd23116, 1;
	setp.lt.u64 	%p6817, %rd23117, %rd22966;
	selp.b64 	%rd23118, 0, %rd22966, %p6817;
	sub.s64 	%rd23119, %rd23117, %rd23118;
	shl.b64 	%rd23120, %rd23119, 1;
	setp.lt.u64 	%p6818, %rd23120, %rd22966;
	selp.b64 	%rd23121, 0, %rd22966, %p6818;
	sub.s64 	%rd23122, %rd23120, %rd23121;
	shl.b64 	%rd23123, %rd23122, 1;
	setp.lt.u64 	%p6819, %rd23123, %rd22966;
	selp.b64 	%rd23124, 0, %rd22966, %p6819;
	sub.s64 	%rd23125, %rd23123, %rd23124;
	shl.b64 	%rd23126, %rd23125, 1;
	setp.lt.u64 	%p6820, %rd23126, %rd22966;
	selp.b64 	%rd23127, 0, %rd22966, %p6820;
	sub.s64 	%rd23128, %rd23126, %rd23127;
	shl.b64 	%rd23129, %rd23128, 1;
	setp.lt.u64 	%p6821, %rd23129, %rd22966;
	selp.b64 	%rd23130, 0, %rd22966, %p6821;
	sub.s64 	%rd23131, %rd23129, %rd23130;
	and.b64  	%rd23132, %rd8032, 255;
	add.s64 	%rd23133, %rd23131, %rd23132;
	setp.lt.u64 	%p6822, %rd23133, %rd22966;
	selp.b64 	%rd23134, 0, %rd22966, %p6822;
	sub.s64 	%rd23135, %rd23133, %rd23134;
	shl.b64 	%rd23136, %rd23135, 1;
	setp.lt.u64 	%p6823, %rd23136, %rd22966;
	selp.b64 	%rd23137, 0, %rd22966, %p6823;
	sub.s64 	%rd23138, %rd23136, %rd23137;
	shl.b64 	%rd23139, %rd23138, 1;
	setp.lt.u64 	%p6824, %rd23139, %rd22966;
	selp.b64 	%rd23140, 0, %rd22966, %p6824;
	sub.s64 	%rd23141, %rd23139, %rd23140;
	shl.b64 	%rd23142, %rd23141, 1;
	setp.lt.u64 	%p6825, %rd23142, %rd22966;
	selp.b64 	%rd23143, 0, %rd22966, %p6825;
	sub.s64 	%rd23144, %rd23142, %rd23143;
	shl.b64 	%rd23145, %rd23144, 1;
	setp.lt.u64 	%p6826, %rd23145, %rd22966;
	selp.b64 	%rd23146, 0, %rd22966, %p6826;
	sub.s64 	%rd23147, %rd23145, %rd23146;
	shl.b64 	%rd23148, %rd23147, 1;
	setp.lt.u64 	%p6827, %rd23148, %rd22966;
	selp.b64 	%rd23149, 0, %rd22966, %p6827;
	sub.s64 	%rd23150, %rd23148, %rd23149;
	shl.b64 	%rd23151, %rd23150, 1;
	setp.lt.u64 	%p6828, %rd23151, %rd22966;
	selp.b64 	%rd23152, 0, %rd22966, %p6828;
	sub.s64 	%rd23153, %rd23151, %rd23152;
	shl.b64 	%rd23154, %rd23153, 1;
	setp.lt.u64 	%p6829, %rd23154, %rd22966;
	selp.b64 	%rd23155, 0, %rd22966, %p6829;
	sub.s64 	%rd23156, %rd23154, %rd23155;
	shl.b64 	%rd23157, %rd23156, 1;
	setp.lt.u64 	%p6830, %rd23157, %rd22966;
	selp.b64 	%rd23158, 0, %rd22966, %p6830;
	sub.s64 	%rd23159, %rd23157, %rd23158;
	and.b64  	%rd23160, %rd8033, 255;
	add.s64 	%rd23161, %rd23159, %rd23160;
	setp.lt.u64 	%p6831, %rd23161, %rd22966;
	selp.b64 	%rd23162, 0, %rd22966, %p6831;
	sub.s64 	%rd23163, %rd23161, %rd23162;
	shl.b64 	%rd23164, %rd23163, 1;
	setp.lt.u64 	%p6832, %rd23164, %rd22966;
	selp.b64 	%rd23165, 0, %rd22966, %p6832;
	sub.s64 	%rd23166, %rd23164, %rd23165;
	shl.b64 	%rd23167, %rd23166, 1;
	setp.lt.u64 	%p6833, %rd23167, %rd22966;
	selp.b64 	%rd23168, 0, %rd22966, %p6833;
	sub.s64 	%rd23169, %rd23167, %rd23168;
	shl.b64 	%rd23170, %rd23169, 1;
	setp.lt.u64 	%p6834, %rd23170, %rd22966;
	selp.b64 	%rd23171, 0, %rd22966, %p6834;
	sub.s64 	%rd23172, %rd23170, %rd23171;
	shl.b64 	%rd23173, %rd23172, 1;
	setp.lt.u64 	%p6835, %rd23173, %rd22966;
	selp.b64 	%rd23174, 0, %rd22966, %p6835;
	sub.s64 	%rd23175, %rd23173, %rd23174;
	shl.b64 	%rd23176, %rd23175, 1;
	setp.lt.u64 	%p6836, %rd23176, %rd22966;
	selp.b64 	%rd23177, 0, %rd22966, %p6836;
	sub.s64 	%rd23178, %rd23176, %rd23177;
	shl.b64 	%rd23179, %rd23178, 1;
	setp.lt.u64 	%p6837, %rd23179, %rd22966;
	selp.b64 	%rd23180, 0, %rd22966, %p6837;
	sub.s64 	%rd23181, %rd23179, %rd23180;
	shl.b64 	%rd23182, %rd23181, 1;
	setp.lt.u64 	%p6838, %rd23182, %rd22966;
	selp.b64 	%rd23183, 0, %rd22966, %p6838;
	sub.s64 	%rd23184, %rd23182, %rd23183;
	shl.b64 	%rd23185, %rd23184, 1;
	setp.lt.u64 	%p6839, %rd23185, %rd22966;
	selp.b64 	%rd23186, 0, %rd22966, %p6839;
	sub.s64 	%rd23187, %rd23185, %rd23186;
	and.b64  	%rd23188, %rd8034, 255;
	add.s64 	%rd23189, %rd23187, %rd23188;
	setp.lt.u64 	%p6840, %rd23189, %rd22966;
	selp.b64 	%rd23190, 0, %rd22966, %p6840;
	sub.s64 	%rd23191, %rd23189, %rd23190;
	shl.b64 	%rd23192, %rd23191, 1;
	setp.lt.u64 	%p6841, %rd23192, %rd22966;
	selp.b64 	%rd23193, 0, %rd22966, %p6841;
	sub.s64 	%rd23194, %rd23192, %rd23193;
	shl.b64 	%rd23195, %rd23194, 1;
	setp.lt.u64 	%p6842, %rd23195, %rd22966;
	selp.b64 	%rd23196, 0, %rd22966, %p6842;
	sub.s64 	%rd23197, %rd23195, %rd23196;
	shl.b64 	%rd23198, %rd23197, 1;
	setp.lt.u64 	%p6843, %rd23198, %rd22966;
	selp.b64 	%rd23199, 0, %rd22966, %p6843;
	sub.s64 	%rd23200, %rd23198, %rd23199;
	shl.b64 	%rd23201, %rd23200, 1;
	setp.lt.u64 	%p6844, %rd23201, %rd22966;
	selp.b64 	%rd23202, 0, %rd22966, %p6844;
	sub.s64 	%rd23203, %rd23201, %rd23202;
	shl.b64 	%rd23204, %rd23203, 1;
	setp.lt.u64 	%p6845, %rd23204, %rd22966;
	selp.b64 	%rd23205, 0, %rd22966, %p6845;
	sub.s64 	%rd23206, %rd23204, %rd23205;
	shl.b64 	%rd23207, %rd23206, 1;
	setp.lt.u64 	%p6846, %rd23207, %rd22966;
	selp.b64 	%rd23208, 0, %rd22966, %p6846;
	sub.s64 	%rd23209, %rd23207, %rd23208;
	shl.b64 	%rd23210, %rd23209, 1;
	setp.lt.u64 	%p6847, %rd23210, %rd22966;
	selp.b64 	%rd23211, 0, %rd22966, %p6847;
	sub.s64 	%rd23212, %rd23210, %rd23211;
	shl.b64 	%rd23213, %rd23212, 1;
	setp.lt.u64 	%p6848, %rd23213, %rd22966;
	selp.b64 	%rd23214, 0, %rd22966, %p6848;
	sub.s64 	%rd23215, %rd23213, %rd23214;
	and.b64  	%rd23216, %rd8035, 255;
	add.s64 	%rd23217, %rd23215, %rd23216;
	setp.lt.u64 	%p6849, %rd23217, %rd22966;
	selp.b64 	%rd23218, 0, %rd22966, %p6849;
	sub.s64 	%rd23219, %rd23217, %rd23218;
	shl.b64 	%rd23220, %rd23219, 1;
	setp.lt.u64 	%p6850, %rd23220, %rd22966;
	selp.b64 	%rd23221, 0, %rd22966, %p6850;
	sub.s64 	%rd23222, %rd23220, %rd23221;
	shl.b64 	%rd23223, %rd23222, 1;
	setp.lt.u64 	%p6851, %rd23223, %rd22966;
	selp.b64 	%rd23224, 0, %rd22966, %p6851;
	sub.s64 	%rd23225, %rd23223, %rd23224;
	shl.b64 	%rd23226, %rd23225, 1;
	setp.lt.u64 	%p6852, %rd23226, %rd22966;
	selp.b64 	%rd23227, 0, %rd22966, %p6852;
	sub.s64 	%rd23228, %rd23226, %rd23227;
	shl.b64 	%rd23229, %rd23228, 1;
	setp.lt.u64 	%p6853, %rd23229, %rd22966;
	selp.b64 	%rd23230, 0, %rd22966, %p6853;
	sub.s64 	%rd23231, %rd23229, %rd23230;
	shl.b64 	%rd23232, %rd23231, 1;
	setp.lt.u64 	%p6854, %rd23232, %rd22966;
	selp.b64 	%rd23233, 0, %rd22966, %p6854;
	sub.s64 	%rd23234, %rd23232, %rd23233;
	shl.b64 	%rd23235, %rd23234, 1;
	setp.lt.u64 	%p6855, %rd23235, %rd22966;
	selp.b64 	%rd23236, 0, %rd22966, %p6855;
	sub.s64 	%rd23237, %rd23235, %rd23236;
	shl.b64 	%rd23238, %rd23237, 1;
	setp.lt.u64 	%p6856, %rd23238, %rd22966;
	selp.b64 	%rd23239, 0, %rd22966, %p6856;
	sub.s64 	%rd23240, %rd23238, %rd23239;
	shl.b64 	%rd23241, %rd23240, 1;
	setp.lt.u64 	%p6857, %rd23241, %rd22966;
	selp.b64 	%rd23242, 0, %rd22966, %p6857;
	sub.s64 	%rd23243, %rd23241, %rd23242;
	and.b64  	%rd23244, %rd8036, 255;
	add.s64 	%rd23245, %rd23243, %rd23244;
	setp.lt.u64 	%p6858, %rd23245, %rd22966;
	selp.b64 	%rd23246, 0, %rd22966, %p6858;
	sub.s64 	%rd23247, %rd23245, %rd23246;
	shl.b64 	%rd23248, %rd23247, 1;
	setp.lt.u64 	%p6859, %rd23248, %rd22966;
	selp.b64 	%rd23249, 0, %rd22966, %p6859;
	sub.s64 	%rd23250, %rd23248, %rd23249;
	shl.b64 	%rd23251, %rd23250, 1;
	setp.lt.u64 	%p6860, %rd23251, %rd22966;
	selp.b64 	%rd23252, 0, %rd22966, %p6860;
	sub.s64 	%rd23253, %rd23251, %rd23252;
	shl.b64 	%rd23254, %rd23253, 1;
	setp.lt.u64 	%p6861, %rd23254, %rd22966;
	selp.b64 	%rd23255, 0, %rd22966, %p6861;
	sub.s64 	%rd23256, %rd23254, %rd23255;
	shl.b64 	%rd23257, %rd23256, 1;
	setp.lt.u64 	%p6862, %rd23257, %rd22966;
	selp.b64 	%rd23258, 0, %rd22966, %p6862;
	sub.s64 	%rd23259, %rd23257, %rd23258;
	shl.b64 	%rd23260, %rd23259, 1;
	setp.lt.u64 	%p6863, %rd23260, %rd22966;
	selp.b64 	%rd23261, 0, %rd22966, %p6863;
	sub.s64 	%rd23262, %rd23260, %rd23261;
	shl.b64 	%rd23263, %rd23262, 1;
	setp.lt.u64 	%p6864, %rd23263, %rd22966;
	selp.b64 	%rd23264, 0, %rd22966, %p6864;
	sub.s64 	%rd23265, %rd23263, %rd23264;
	shl.b64 	%rd23266, %rd23265, 1;
	setp.lt.u64 	%p6865, %rd23266, %rd22966;
	selp.b64 	%rd23267, 0, %rd22966, %p6865;
	sub.s64 	%rd23268, %rd23266, %rd23267;
	shl.b64 	%rd23269, %rd23268, 1;
	setp.lt.u64 	%p6866, %rd23269, %rd22966;
	selp.b64 	%rd23270, 0, %rd22966, %p6866;
	sub.s64 	%rd23271, %rd23269, %rd23270;
	and.b64  	%rd23272, %rd8037, 255;
	add.s64 	%rd23273, %rd23271, %rd23272;
	setp.lt.u64 	%p6867, %rd23273, %rd22966;
	selp.b64 	%rd23274, 0, %rd22966, %p6867;
	sub.s64 	%rd23275, %rd23273, %rd23274;
	shl.b64 	%rd23276, %rd23275, 1;
	setp.lt.u64 	%p6868, %rd23276, %rd22966;
	selp.b64 	%rd23277, 0, %rd22966, %p6868;
	sub.s64 	%rd23278, %rd23276, %rd23277;
	shl.b64 	%rd23279, %rd23278, 1;
	setp.lt.u64 	%p6869, %rd23279, %rd22966;
	selp.b64 	%rd23280, 0, %rd22966, %p6869;
	sub.s64 	%rd23281, %rd23279, %rd23280;
	shl.b64 	%rd23282, %rd23281, 1;
	setp.lt.u64 	%p6870, %rd23282, %rd22966;
	selp.b64 	%rd23283, 0, %rd22966, %p6870;
	sub.s64 	%rd23284, %rd23282, %rd23283;
	shl.b64 	%rd23285, %rd23284, 1;
	setp.lt.u64 	%p6871, %rd23285, %rd22966;
	selp.b64 	%rd23286, 0, %rd22966, %p6871;
	sub.s64 	%rd23287, %rd23285, %rd23286;
	shl.b64 	%rd23288, %rd23287, 1;
	setp.lt.u64 	%p6872, %rd23288, %rd22966;
	selp.b64 	%rd23289, 0, %rd22966, %p6872;
	sub.s64 	%rd23290, %rd23288, %rd23289;
	shl.b64 	%rd23291, %rd23290, 1;
	setp.lt.u64 	%p6873, %rd23291, %rd22966;
	selp.b64 	%rd23292, 0, %rd22966, %p6873;
	sub.s64 	%rd23293, %rd23291, %rd23292;
	shl.b64 	%rd23294, %rd23293, 1;
	setp.lt.u64 	%p6874, %rd23294, %rd22966;
	selp.b64 	%rd23295, 0, %rd22966, %p6874;
	sub.s64 	%rd23296, %rd23294, %rd23295;
	shl.b64 	%rd23297, %rd23296, 1;
	setp.lt.u64 	%p6875, %rd23297, %rd22966;
	selp.b64 	%rd23298, 0, %rd22966, %p6875;
	sub.s64 	%rd23299, %rd23297, %rd23298;
	add.s64 	%rd23300, %rd23299, %rd8038;
	setp.lt.u64 	%p6876, %rd23300, %rd22966;
	selp.b64 	%rd23301, 0, %rd22966, %p6876;
	sub.s64 	%rd23302, %rd23300, %rd23301;
	shl.b64 	%rd23303, %rd23302, 1;
	setp.lt.u64 	%p6877, %rd23303, %rd22966;
	selp.b64 	%rd23304, 0, %rd22966, %p6877;
	sub.s64 	%rd23305, %rd23303, %rd23304;
	shl.b64 	%rd23306, %rd23305, 1;
	setp.lt.u64 	%p6878, %rd23306, %rd22966;
	selp.b64 	%rd23307, 0, %rd22966, %p6878;
	sub.s64 	%rd23308, %rd23306, %rd23307;
	shl.b64 	%rd23309, %rd23308, 1;
	setp.lt.u64 	%p6879, %rd23309, %rd22966;
	selp.b64 	%rd23310, 0, %rd22966, %p6879;
	sub.s64 	%rd23311, %rd23309, %rd23310;
	shl.b64 	%rd23312, %rd23311, 1;
	setp.lt.u64 	%p6880, %rd23312, %rd22966;
	selp.b64 	%rd23313, 0, %rd22966, %p6880;
	sub.s64 	%rd23314, %rd23312, %rd23313;
	shl.b64 	%rd23315, %rd23314, 1;
	setp.lt.u64 	%p6881, %rd23315, %rd22966;
	selp.b64 	%rd23316, 0, %rd22966, %p6881;
	sub.s64 	%rd23317, %rd23315, %rd23316;
	shl.b64 	%rd23318, %rd23317, 1;
	setp.lt.u64 	%p6882, %rd23318, %rd22966;
	selp.b64 	%rd23319, 0, %rd22966, %p6882;
	sub.s64 	%rd23320, %rd23318, %rd23319;
	shl.b64 	%rd23321, %rd23320, 1;
	setp.lt.u64 	%p6883, %rd23321, %rd22966;
	selp.b64 	%rd23322, 0, %rd22966, %p6883;
	sub.s64 	%rd23323, %rd23321, %rd23322;
	shl.b64 	%rd23324, %rd23323, 1;
	setp.lt.u64 	%p6884, %rd23324, %rd22966;
	selp.b64 	%rd23325, 0, %rd22966, %p6884;
	sub.s64 	%rd23326, %rd23324, %rd23325;
	and.b64  	%rd23327, %rd28736, 255;
	add.s64 	%rd23328, %rd23326, %rd23327;
	setp.lt.u64 	%p6885, %rd23328, %rd22966;
	selp.b64 	%rd23329, 0, %rd22966, %p6885;
	sub.s64 	%rd23330, %rd23328, %rd23329;
	shl.b64 	%rd23331, %rd23330, 1;
	setp.lt.u64 	%p6886, %rd23331, %rd22966;
	selp.b64 	%rd23332, 0, %rd22966, %p6886;
	sub.s64 	%rd23333, %rd23331, %rd23332;
	shl.b64 	%rd23334, %rd23333, 1;
	setp.lt.u64 	%p6887, %rd23334, %rd22966;
	selp.b64 	%rd23335, 0, %rd22966, %p6887;
	sub.s64 	%rd23336, %rd23334, %rd23335;
	shl.b64 	%rd23337, %rd23336, 1;
	setp.lt.u64 	%p6888, %rd23337, %rd22966;
	selp.b64 	%rd23338, 0, %rd22966, %p6888;
	sub.s64 	%rd23339, %rd23337, %rd23338;
	shl.b64 	%rd23340, %rd23339, 1;
	setp.lt.u64 	%p6889, %rd23340, %rd22966;
	selp.b64 	%rd23341, 0, %rd22966, %p6889;
	sub.s64 	%rd23342, %rd23340, %rd23341;
	shl.b64 	%rd23343, %rd23342, 1;
	setp.lt.u64 	%p6890, %rd23343, %rd22966;
	selp.b64 	%rd23344, 0, %rd22966, %p6890;
	sub.s64 	%rd23345, %rd23343, %rd23344;
	shl.b64 	%rd23346, %rd23345, 1;
	setp.lt.u64 	%p6891, %rd23346, %rd22966;
	selp.b64 	%rd23347, 0, %rd22966, %p6891;
	sub.s64 	%rd23348, %rd23346, %rd23347;
	shl.b64 	%rd23349, %rd23348, 1;
	setp.lt.u64 	%p6892, %rd23349, %rd22966;
	selp.b64 	%rd23350, 0, %rd22966, %p6892;
	sub.s64 	%rd23351, %rd23349, %rd23350;
	shl.b64 	%rd23352, %rd23351, 1;
	setp.lt.u64 	%p6893, %rd23352, %rd22966;
	selp.b64 	%rd23353, 0, %rd22966, %p6893;
	sub.s64 	%rd23354, %rd23352, %rd23353;
	and.b64  	%rd23355, %rd8039, 255;
	add.s64 	%rd23356, %rd23354, %rd23355;
	setp.lt.u64 	%p6894, %rd23356, %rd22966;
	selp.b64 	%rd23357, 0, %rd22966, %p6894;
	sub.s64 	%rd23358, %rd23356, %rd23357;
	shl.b64 	%rd23359, %rd23358, 1;
	setp.lt.u64 	%p6895, %rd23359, %rd22966;
	selp.b64 	%rd23360, 0, %rd22966, %p6895;
	sub.s64 	%rd23361, %rd23359, %rd23360;
	shl.b64 	%rd23362, %rd23361, 1;
	setp.lt.u64 	%p6896, %rd23362, %rd22966;
	selp.b64 	%rd23363, 0, %rd22966, %p6896;
	sub.s64 	%rd23364, %rd23362, %rd23363;
	shl.b64 	%rd23365, %rd23364, 1;
	setp.lt.u64 	%p6897, %rd23365, %rd22966;
	selp.b64 	%rd23366, 0, %rd22966, %p6897;
	sub.s64 	%rd23367, %rd23365, %rd23366;
	shl.b64 	%rd23368, %rd23367, 1;
	setp.lt.u64 	%p6898, %rd23368, %rd22966;
	selp.b64 	%rd23369, 0, %rd22966, %p6898;
	sub.s64 	%rd23370, %rd23368, %rd23369;
	shl.b64 	%rd23371, %rd23370, 1;
	setp.lt.u64 	%p6899, %rd23371, %rd22966;
	selp.b64 	%rd23372, 0, %rd22966, %p6899;
	sub.s64 	%rd23373, %rd23371, %rd23372;
	shl.b64 	%rd23374, %rd23373, 1;
	setp.lt.u64 	%p6900, %rd23374, %rd22966;
	selp.b64 	%rd23375, 0, %rd22966, %p6900;
	sub.s64 	%rd23376, %rd23374, %rd23375;
	shl.b64 	%rd23377, %rd23376, 1;
	setp.lt.u64 	%p6901, %rd23377, %rd22966;
	selp.b64 	%rd23378, 0, %rd22966, %p6901;
	sub.s64 	%rd23379, %rd23377, %rd23378;
	shl.b64 	%rd23380, %rd23379, 1;
	setp.lt.u64 	%p6902, %rd23380, %rd22966;
	selp.b64 	%rd23381, 0, %rd22966, %p6902;
	sub.s64 	%rd23382, %rd23380, %rd23381;
	and.b64  	%rd23383, %rd8040, 255;
	add.s64 	%rd23384, %rd23382, %rd23383;
	setp.lt.u64 	%p6903, %rd23384, %rd22966;
	selp.b64 	%rd23385, 0, %rd22966, %p6903;
	sub.s64 	%rd23386, %rd23384, %rd23385;
	shl.b64 	%rd23387, %rd23386, 1;
	setp.lt.u64 	%p6904, %rd23387, %rd22966;
	selp.b64 	%rd23388, 0, %rd22966, %p6904;
	sub.s64 	%rd23389, %rd23387, %rd23388;
	shl.b64 	%rd23390, %rd23389, 1;
	setp.lt.u64 	%p6905, %rd23390, %rd22966;
	selp.b64 	%rd23391, 0, %rd22966, %p6905;
	sub.s64 	%rd23392, %rd23390, %rd23391;
	shl.b64 	%rd23393, %rd23392, 1;
	setp.lt.u64 	%p6906, %rd23393, %rd22966;
	selp.b64 	%rd23394, 0, %rd22966, %p6906;
	sub.s64 	%rd23395, %rd23393, %rd23394;
	shl.b64 	%rd23396, %rd23395, 1;
	setp.lt.u64 	%p6907, %rd23396, %rd22966;
	selp.b64 	%rd23397, 0, %rd22966, %p6907;
	sub.s64 	%rd23398, %rd23396, %rd23397;
	shl.b64 	%rd23399, %rd23398, 1;
	setp.lt.u64 	%p6908, %rd23399, %rd22966;
	selp.b64 	%rd23400, 0, %rd22966, %p6908;
	sub.s64 	%rd23401, %rd23399, %rd23400;
	shl.b64 	%rd23402, %rd23401, 1;
	setp.lt.u64 	%p6909, %rd23402, %rd22966;
	selp.b64 	%rd23403, 0, %rd22966, %p6909;
	sub.s64 	%rd23404, %rd23402, %rd23403;
	shl.b64 	%rd23405, %rd23404, 1;
	setp.lt.u64 	%p6910, %rd23405, %rd22966;
	selp.b64 	%rd23406, 0, %rd22966, %p6910;
	sub.s64 	%rd23407, %rd23405, %rd23406;
	shl.b64 	%rd23408, %rd23407, 1;
	setp.lt.u64 	%p6911, %rd23408, %rd22966;
	selp.b64 	%rd23409, 0, %rd22966, %p6911;
	sub.s64 	%rd23410, %rd23408, %rd23409;
	and.b64  	%rd23411, %rd8041, 255;
	add.s64 	%rd23412, %rd23410, %rd23411;
	setp.lt.u64 	%p6912, %rd23412, %rd22966;
	selp.b64 	%rd23413, 0, %rd22966, %p6912;
	sub.s64 	%rd23414, %rd23412, %rd23413;
	shl.b64 	%rd23415, %rd23414, 1;
	setp.lt.u64 	%p6913, %rd23415, %rd22966;
	selp.b64 	%rd23416, 0, %rd22966, %p6913;
	sub.s64 	%rd23417, %rd23415, %rd23416;
	shl.b64 	%rd23418, %rd23417, 1;
	setp.lt.u64 	%p6914, %rd23418, %rd22966;
	selp.b64 	%rd23419, 0, %rd22966, %p6914;
	sub.s64 	%rd23420, %rd23418, %rd23419;
	shl.b64 	%rd23421, %rd23420, 1;
	setp.lt.u64 	%p6915, %rd23421, %rd22966;
	selp.b64 	%rd23422, 0, %rd22966, %p6915;
	sub.s64 	%rd23423, %rd23421, %rd23422;
	shl.b64 	%rd23424, %rd23423, 1;
	setp.lt.u64 	%p6916, %rd23424, %rd22966;
	selp.b64 	%rd23425, 0, %rd22966, %p6916;
	sub.s64 	%rd23426, %rd23424, %rd23425;
	shl.b64 	%rd23427, %rd23426, 1;
	setp.lt.u64 	%p6917, %rd23427, %rd22966;
	selp.b64 	%rd23428, 0, %rd22966, %p6917;
	sub.s64 	%rd23429, %rd23427, %rd23428;
	shl.b64 	%rd23430, %rd23429, 1;
	setp.lt.u64 	%p6918, %rd23430, %rd22966;
	selp.b64 	%rd23431, 0, %rd22966, %p6918;
	sub.s64 	%rd23432, %rd23430, %rd23431;
	shl.b64 	%rd23433, %rd23432, 1;
	setp.lt.u64 	%p6919, %rd23433, %rd22966;
	selp.b64 	%rd23434, 0, %rd22966, %p6919;
	sub.s64 	%rd23435, %rd23433, %rd23434;
	shl.b64 	%rd23436, %rd23435, 1;
	setp.lt.u64 	%p6920, %rd23436, %rd22966;
	selp.b64 	%rd23437, 0, %rd22966, %p6920;
	sub.s64 	%rd23438, %rd23436, %rd23437;
	and.b64  	%rd23439, %rd8042, 255;
	add.s64 	%rd23440, %rd23438, %rd23439;
	setp.lt.u64 	%p6921, %rd23440, %rd22966;
	selp.b64 	%rd23441, 0, %rd22966, %p6921;
	sub.s64 	%rd23442, %rd23440, %rd23441;
	shl.b64 	%rd23443, %rd23442, 1;
	setp.lt.u64 	%p6922, %rd23443, %rd22966;
	selp.b64 	%rd23444, 0, %rd22966, %p6922;
	sub.s64 	%rd23445, %rd23443, %rd23444;
	shl.b64 	%rd23446, %rd23445, 1;
	setp.lt.u64 	%p6923, %rd23446, %rd22966;
	selp.b64 	%rd23447, 0, %rd22966, %p6923;
	sub.s64 	%rd23448, %rd23446, %rd23447;
	shl.b64 	%rd23449, %rd23448, 1;
	setp.lt.u64 	%p6924, %rd23449, %rd22966;
	selp.b64 	%rd23450, 0, %rd22966, %p6924;
	sub.s64 	%rd23451, %rd23449, %rd23450;
	shl.b64 	%rd23452, %rd23451, 1;
	setp.lt.u64 	%p6925, %rd23452, %rd22966;
	selp.b64 	%rd23453, 0, %rd22966, %p6925;
	sub.s64 	%rd23454, %rd23452, %rd23453;
	shl.b64 	%rd23455, %rd23454, 1;
	setp.lt.u64 	%p6926, %rd23455, %rd22966;
	selp.b64 	%rd23456, 0, %rd22966, %p6926;
	sub.s64 	%rd23457, %rd23455, %rd23456;
	shl.b64 	%rd23458, %rd23457, 1;
	setp.lt.u64 	%p6927, %rd23458, %rd22966;
	selp.b64 	%rd23459, 0, %rd22966, %p6927;
	sub.s64 	%rd23460, %rd23458, %rd23459;
	shl.b64 	%rd23461, %rd23460, 1;
	setp.lt.u64 	%p6928, %rd23461, %rd22966;
	selp.b64 	%rd23462, 0, %rd22966, %p6928;
	sub.s64 	%rd23463, %rd23461, %rd23462;
	shl.b64 	%rd23464, %rd23463, 1;
	setp.lt.u64 	%p6929, %rd23464, %rd22966;
	selp.b64 	%rd23465, 0, %rd22966, %p6929;
	sub.s64 	%rd23466, %rd23464, %rd23465;
	and.b64  	%rd23467, %rd8043, 255;
	add.s64 	%rd23468, %rd23466, %rd23467;
	setp.lt.u64 	%p6930, %rd23468, %rd22966;
	selp.b64 	%rd23469, 0, %rd22966, %p6930;
	sub.s64 	%rd23470, %rd23468, %rd23469;
	shl.b64 	%rd23471, %rd23470, 1;
	setp.lt.u64 	%p6931, %rd23471, %rd22966;
	selp.b64 	%rd23472, 0, %rd22966, %p6931;
	sub.s64 	%rd23473, %rd23471, %rd23472;
	shl.b64 	%rd23474, %rd23473, 1;
	setp.lt.u64 	%p6932, %rd23474, %rd22966;
	selp.b64 	%rd23475, 0, %rd22966, %p6932;
	sub.s64 	%rd23476, %rd23474, %rd23475;
	shl.b64 	%rd23477, %rd23476, 1;
	setp.lt.u64 	%p6933, %rd23477, %rd22966;
	selp.b64 	%rd23478, 0, %rd22966, %p6933;
	sub.s64 	%rd23479, %rd23477, %rd23478;
	shl.b64 	%rd23480, %rd23479, 1;
	setp.lt.u64 	%p6934, %rd23480, %rd22966;
	selp.b64 	%rd23481, 0, %rd22966, %p6934;
	sub.s64 	%rd23482, %rd23480, %rd23481;
	shl.b64 	%rd23483, %rd23482, 1;
	setp.lt.u64 	%p6935, %rd23483, %rd22966;
	selp.b64 	%rd23484, 0, %rd22966, %p6935;
	sub.s64 	%rd23485, %rd23483, %rd23484;
	shl.b64 	%rd23486, %rd23485, 1;
	setp.lt.u64 	%p6936, %rd23486, %rd22966;
	selp.b64 	%rd23487, 0, %rd22966, %p6936;
	sub.s64 	%rd23488, %rd23486, %rd23487;
	shl.b64 	%rd23489, %rd23488, 1;
	setp.lt.u64 	%p6937, %rd23489, %rd22966;
	selp.b64 	%rd23490, 0, %rd22966, %p6937;
	sub.s64 	%rd23491, %rd23489, %rd23490;
	shl.b64 	%rd23492, %rd23491, 1;
	setp.lt.u64 	%p6938, %rd23492, %rd22966;
	selp.b64 	%rd23493, 0, %rd22966, %p6938;
	sub.s64 	%rd23494, %rd23492, %rd23493;
	and.b64  	%rd23495, %rd8044, 255;
	add.s64 	%rd23496, %rd23494, %rd23495;
	setp.lt.u64 	%p6939, %rd23496, %rd22966;
	selp.b64 	%rd23497, 0, %rd22966, %p6939;
	sub.s64 	%rd23498, %rd23496, %rd23497;
	shl.b64 	%rd23499, %rd23498, 1;
	setp.lt.u64 	%p6940, %rd23499, %rd22966;
	selp.b64 	%rd23500, 0, %rd22966, %p6940;
	sub.s64 	%rd23501, %rd23499, %rd23500;
	shl.b64 	%rd23502, %rd23501, 1;
	setp.lt.u64 	%p6941, %rd23502, %rd22966;
	selp.b64 	%rd23503, 0, %rd22966, %p6941;
	sub.s64 	%rd23504, %rd23502, %rd23503;
	shl.b64 	%rd23505, %rd23504, 1;
	setp.lt.u64 	%p6942, %rd23505, %rd22966;
	selp.b64 	%rd23506, 0, %rd22966, %p6942;
	sub.s64 	%rd23507, %rd23505, %rd23506;
	shl.b64 	%rd23508, %rd23507, 1;
	setp.lt.u64 	%p6943, %rd23508, %rd22966;
	selp.b64 	%rd23509, 0, %rd22966, %p6943;
	sub.s64 	%rd23510, %rd23508, %rd23509;
	shl.b64 	%rd23511, %rd23510, 1;
	setp.lt.u64 	%p6944, %rd23511, %rd22966;
	selp.b64 	%rd23512, 0, %rd22966, %p6944;
	sub.s64 	%rd23513, %rd23511, %rd23512;
	shl.b64 	%rd23514, %rd23513, 1;
	setp.lt.u64 	%p6945, %rd23514, %rd22966;
	selp.b64 	%rd23515, 0, %rd22966, %p6945;
	sub.s64 	%rd23516, %rd23514, %rd23515;
	shl.b64 	%rd23517, %rd23516, 1;
	setp.lt.u64 	%p6946, %rd23517, %rd22966;
	selp.b64 	%rd23518, 0, %rd22966, %p6946;
	sub.s64 	%rd23519, %rd23517, %rd23518;
	shl.b64 	%rd23520, %rd23519, 1;
	setp.lt.u64 	%p6947, %rd23520, %rd22966;
	selp.b64 	%rd23521, 0, %rd22966, %p6947;
	sub.s64 	%rd23522, %rd23520, %rd23521;
	add.s64 	%rd23523, %rd23522, %rd8045;
	setp.lt.u64 	%p6948, %rd23523, %rd22966;
	selp.b64 	%rd23524, 0, %rd22966, %p6948;
	sub.s64 	%rd23525, %rd23523, %rd23524;
	shl.b64 	%rd23526, %rd23525, 1;
	setp.lt.u64 	%p6949, %rd23526, %rd22966;
	selp.b64 	%rd23527, 0, %rd22966, %p6949;
	sub.s64 	%rd23528, %rd23526, %rd23527;
	shl.b64 	%rd23529, %rd23528, 1;
	setp.lt.u64 	%p6950, %rd23529, %rd22966;
	selp.b64 	%rd23530, 0, %rd22966, %p6950;
	sub.s64 	%rd23531, %rd23529, %rd23530;
	shl.b64 	%rd23532, %rd23531, 1;
	setp.lt.u64 	%p6951, %rd23532, %rd22966;
	selp.b64 	%rd23533, 0, %rd22966, %p6951;
	sub.s64 	%rd23534, %rd23532, %rd23533;
	shl.b64 	%rd23535, %rd23534, 1;
	setp.lt.u64 	%p6952, %rd23535, %rd22966;
	selp.b64 	%rd23536, 0, %rd22966, %p6952;
	sub.s64 	%rd23537, %rd23535, %rd23536;
	shl.b64 	%rd23538, %rd23537, 1;
	setp.lt.u64 	%p6953, %rd23538, %rd22966;
	selp.b64 	%rd23539, 0, %rd22966, %p6953;
	sub.s64 	%rd23540, %rd23538, %rd23539;
	shl.b64 	%rd23541, %rd23540, 1;
	setp.lt.u64 	%p6954, %rd23541, %rd22966;
	selp.b64 	%rd23542, 0, %rd22966, %p6954;
	sub.s64 	%rd23543, %rd23541, %rd23542;
	shl.b64 	%rd23544, %rd23543, 1;
	setp.lt.u64 	%p6955, %rd23544, %rd22966;
	selp.b64 	%rd23545, 0, %rd22966, %p6955;
	sub.s64 	%rd23546, %rd23544, %rd23545;
	shl.b64 	%rd23547, %rd23546, 1;
	setp.lt.u64 	%p6956, %rd23547, %rd22966;
	selp.b64 	%rd23548, 0, %rd22966, %p6956;
	sub.s64 	%rd23549, %rd23547, %rd23548;
	and.b32  	%r3501, %r573, 255;
	cvt.u64.u32 	%rd23550, %r3501;
	add.s64 	%rd23551, %rd23549, %rd23550;
	setp.lt.u64 	%p6957, %rd23551, %rd22966;
	selp.b64 	%rd23552, 0, %rd22966, %p6957;
	sub.s64 	%rd23553, %rd23551, %rd23552;
	shl.b64 	%rd23554, %rd23553, 1;
	setp.lt.u64 	%p6958, %rd23554, %rd22966;
	selp.b64 	%rd23555, 0, %rd22966, %p6958;
	sub.s64 	%rd23556, %rd23554, %rd23555;
	shl.b64 	%rd23557, %rd23556, 1;
	setp.lt.u64 	%p6959, %rd23557, %rd22966;
	selp.b64 	%rd23558, 0, %rd22966, %p6959;
	sub.s64 	%rd23559, %rd23557, %rd23558;
	shl.b64 	%rd23560, %rd23559, 1;
	setp.lt.u64 	%p6960, %rd23560, %rd22966;
	selp.b64 	%rd23561, 0, %rd22966, %p6960;
	sub.s64 	%rd23562, %rd23560, %rd23561;
	shl.b64 	%rd23563, %rd23562, 1;
	setp.lt.u64 	%p6961, %rd23563, %rd22966;
	selp.b64 	%rd23564, 0, %rd22966, %p6961;
	sub.s64 	%rd23565, %rd23563, %rd23564;
	shl.b64 	%rd23566, %rd23565, 1;
	setp.lt.u64 	%p6962, %rd23566, %rd22966;
	selp.b64 	%rd23567, 0, %rd22966, %p6962;
	sub.s64 	%rd23568, %rd23566, %rd23567;
	shl.b64 	%rd23569, %rd23568, 1;
	setp.lt.u64 	%p6963, %rd23569, %rd22966;
	selp.b64 	%rd23570, 0, %rd22966, %p6963;
	sub.s64 	%rd23571, %rd23569, %rd23570;
	shl.b64 	%rd23572, %rd23571, 1;
	setp.lt.u64 	%p6964, %rd23572, %rd22966;
	selp.b64 	%rd23573, 0, %rd22966, %p6964;
	sub.s64 	%rd23574, %rd23572, %rd23573;
	shl.b64 	%rd23575, %rd23574, 1;
	setp.lt.u64 	%p6965, %rd23575, %rd22966;
	selp.b64 	%rd23576, 0, %rd22966, %p6965;
	sub.s64 	%rd23577, %rd23575, %rd23576;
	shr.u32 	%r3502, %r574, 8;
	and.b32  	%r3503, %r3502, 255;
	cvt.u64.u32 	%rd23578, %r3503;
	add.s64 	%rd23579, %rd23577, %rd23578;
	setp.lt.u64 	%p6966, %rd23579, %rd22966;
	selp.b64 	%rd23580, 0, %rd22966, %p6966;
	sub.s64 	%rd23581, %rd23579, %rd23580;
	shl.b64 	%rd23582, %rd23581, 1;
	setp.lt.u64 	%p6967, %rd23582, %rd22966;
	selp.b64 	%rd23583, 0, %rd22966, %p6967;
	sub.s64 	%rd23584, %rd23582, %rd23583;
	shl.b64 	%rd23585, %rd23584, 1;
	setp.lt.u64 	%p6968, %rd23585, %rd22966;
	selp.b64 	%rd23586, 0, %rd22966, %p6968;
	sub.s64 	%rd23587, %rd23585, %rd23586;
	shl.b64 	%rd23588, %rd23587, 1;
	setp.lt.u64 	%p6969, %rd23588, %rd22966;
	selp.b64 	%rd23589, 0, %rd22966, %p6969;
	sub.s64 	%rd23590, %rd23588, %rd23589;
	shl.b64 	%rd23591, %rd23590, 1;
	setp.lt.u64 	%p6970, %rd23591, %rd22966;
	selp.b64 	%rd23592, 0, %rd22966, %p6970;
	sub.s64 	%rd23593, %rd23591, %rd23592;
	shl.b64 	%rd23594, %rd23593, 1;
	setp.lt.u64 	%p6971, %rd23594, %rd22966;
	selp.b64 	%rd23595, 0, %rd22966, %p6971;
	sub.s64 	%rd23596, %rd23594, %rd23595;
	shl.b64 	%rd23597, %rd23596, 1;
	setp.lt.u64 	%p6972, %rd23597, %rd22966;
	selp.b64 	%rd23598, 0, %rd22966, %p6972;
	sub.s64 	%rd23599, %rd23597, %rd23598;
	shl.b64 	%rd23600, %rd23599, 1;
	setp.lt.u64 	%p6973, %rd23600, %rd22966;
	selp.b64 	%rd23601, 0, %rd22966, %p6973;
	sub.s64 	%rd23602, %rd23600, %rd23601;
	shl.b64 	%rd23603, %rd23602, 1;
	setp.lt.u64 	%p6974, %rd23603, %rd22966;
	selp.b64 	%rd23604, 0, %rd22966, %p6974;
	sub.s64 	%rd23605, %rd23603, %rd23604;
	shr.u32 	%r3504, %r574, 16;
	cvt.u64.u32 	%rd23606, %r3504;
	add.s64 	%rd23607, %rd23605, %rd23606;
	setp.lt.u64 	%p6975, %rd23607, %rd22966;
	selp.b64 	%rd23608, 0, %rd22966, %p6975;
	sub.s64 	%rd23609, %rd23607, %rd23608;
	shl.b64 	%rd23610, %rd23609, 1;
	setp.lt.u64 	%p6976, %rd23610, %rd22966;
	selp.b64 	%rd23611, 0, %rd22966, %p6976;
	sub.s64 	%rd23612, %rd23610, %rd23611;
	shl.b64 	%rd23613, %rd23612, 1;
	setp.lt.u64 	%p6977, %rd23613, %rd22966;
	selp.b64 	%rd23614, 0, %rd22966, %p6977;
	sub.s64 	%rd23615, %rd23613, %rd23614;
	shl.b64 	%rd23616, %rd23615, 1;
	setp.lt.u64 	%p6978, %rd23616, %rd22966;
	selp.b64 	%rd23617, 0, %rd22966, %p6978;
	sub.s64 	%rd23618, %rd23616, %rd23617;
	shl.b64 	%rd23619, %rd23618, 1;
	setp.lt.u64 	%p6979, %rd23619, %rd22966;
	selp.b64 	%rd23620, 0, %rd22966, %p6979;
	sub.s64 	%rd23621, %rd23619, %rd23620;
	shl.b64 	%rd23622, %rd23621, 1;
	setp.lt.u64 	%p6980, %rd23622, %rd22966;
	selp.b64 	%rd23623, 0, %rd22966, %p6980;
	sub.s64 	%rd23624, %rd23622, %rd23623;
	shl.b64 	%rd23625, %rd23624, 1;
	setp.lt.u64 	%p6981, %rd23625, %rd22966;
	selp.b64 	%rd23626, 0, %rd22966, %p6981;
	sub.s64 	%rd23627, %rd23625, %rd23626;
	shl.b64 	%rd23628, %rd23627, 1;
	setp.lt.u64 	%p6982, %rd23628, %rd22966;
	selp.b64 	%rd23629, 0, %rd22966, %p6982;
	sub.s64 	%rd23630, %rd23628, %rd23629;
	shl.b64 	%rd23631, %rd23630, 1;
	setp.lt.u64 	%p6983, %rd23631, %rd22966;
	selp.b64 	%rd23632, 0, %rd22966, %p6983;
	sub.s64 	%rd23633, %rd23631, %rd23632;
	and.b32  	%r3505, %r571, 255;
	cvt.u64.u32 	%rd23634, %r3505;
	add.s64 	%rd23635, %rd23633, %rd23634;
	setp.lt.u64 	%p6984, %rd23635, %rd22966;
	selp.b64 	%rd23636, 0, %rd22966, %p6984;
	sub.s64 	%rd28900, %rd23635, %rd23636;
$L__BB0_3720:
	ld.param.u64 	%rd25937, [_Z14generate_batchmPcP9uint256_tPbmii_param_4];
	setp.ne.s64 	%p7006, %rd28900, %rd25937;
	@%p7006 bra 	$L__BB0_4189;
$L__BB0_3721:
	cvt.u32.u64 	%r3594, %rd8040;
	cvt.u32.u64 	%r3595, %rd8039;
	prmt.b32 	%r3596, %r3595, %r3594, 0x3340U;
	cvt.u32.u64 	%r3597, %rd28736;
	cvt.u32.u64 	%r3598, %rd8038;
	prmt.b32 	%r3599, %r3598, %r3597, 0x3340U;
	prmt.b32 	%r3600, %r3599, %r3596, 0x5410U;
	cvt.u32.u64 	%r3601, %rd8037;
	cvt.u32.u64 	%r3602, %rd8036;
	prmt.b32 	%r3603, %r3602, %r3601, 0x3340U;
	cvt.u32.u64 	%r3604, %rd8035;
	cvt.u32.u64 	%r3605, %rd8034;
	prmt.b32 	%r3606, %r3605, %r3604, 0x3340U;
	prmt.b32 	%r3607, %r3606, %r3603, 0x5410U;
	cvt.u32.u64 	%r3608, %rd8033;
	cvt.u32.u64 	%r3609, %rd8032;
	prmt.b32 	%r3610, %r3609, %r3608, 0x3340U;
	cvt.u32.u64 	%r3611, %rd28741;
	cvt.u32.u64 	%r3612, %rd8031;
	prmt.b32 	%r3613, %r3612, %r3611, 0x3340U;
	prmt.b32 	%r3614, %r3613, %r3610, 0x5410U;
	cvt.u32.u64 	%r3615, %rd8030;
	cvt.u32.u64 	%r3616, %rd8029;
	prmt.b32 	%r3617, %r3616, %r3615, 0x3340U;
	cvt.u32.u64 	%r3618, %rd8028;
	mov.b32 	%r3619, 65;
	prmt.b32 	%r3620, %r3619, %r3618, 0x3340U;
	prmt.b32 	%r3621, %r3620, %r3617, 0x5410U;
	st.local.v4.b32 	[%rd13], {%r3621, %r3614, %r3607, %r3600};
	cvt.u32.u64 	%r3622, %rd8044;
	cvt.u32.u64 	%r3623, %rd8043;
	prmt.b32 	%r3624, %r3623, %r3622, 0x3340U;
	cvt.u32.u64 	%r3625, %rd8042;
	cvt.u32.u64 	%r3626, %rd8041;
	prmt.b32 	%r3627, %r3626, %r3625, 0x3340U;
	prmt.b32 	%r3628, %r3627, %r3624, 0x5410U;
	st.local.u32 	[%rd13+16], %r3628;
	st.local.u8 	[%rd13+20], %rd8045;
	or.b32  	%r3629, %r574, %r4703;
	shr.u32 	%r3630, %r4703, 24;
	st.local.u8 	[%rd13+24], %r3630;
	st.local.u8 	[%rd13+21], %r3629;
	shr.u32 	%r3631, %r3629, 16;
	st.local.u8 	[%rd13+23], %r3631;
	shr.u32 	%r3632, %r3629, 8;
	st.local.u8 	[%rd13+22], %r3632;
	mov.b32 	%r4770, 0;
	mov.b64 	%rd28901, 25;
	bra.uni 	$L__BB0_3723;
$L__BB0_3722:
	add.s32 	%r4770, %r656, 1;
	setp.eq.s64 	%p7022, %rd28901, 0;
	@%p7022 bra 	$L__BB0_3742;
$L__BB0_3723:
	mov.u32 	%r656, %r4770;
	mov.u64 	%rd8620, %rd28901;
	setp.lt.u64 	%p7007, %rd8620, 4;
	mov.b32 	%r4773, 0;
	mov.b64 	%rd28904, 0;
	@%p7007 bra 	$L__BB0_3727;
	mov.b32 	%r4774, 0;
	mov.b64 	%rd28903, 0;
$L__BB0_3725:
	shl.b32 	%r3636, %r4774, 8;
	add.s64 	%rd23710, %rd13, %rd28903;
	ld.local.u32 	%r3637, [%rd23710];
	bfe.u32 	%r3638, %r3637, 0, 8;
	or.b32  	%r3639, %r3636, %r3638;
	mul.hi.u32 	%r3640, %r3639, -1925330167;
	shr.u32 	%r3641, %r3640, 5;
	mul.lo.s32 	%r3642, %r3641, 58;
	sub.s32 	%r3643, %r3638, %r3642;
	shl.b32 	%r3644, %r3643, 8;
	bfe.u32 	%r3645, %r3637, 8, 8;
	or.b32  	%r3646, %r3644, %r3645;
	cvt.u16.u32 	%rs95, %r3646;
	mul.hi.u16 	%rs96, %rs95, 1130;
	mul.lo.s16 	%rs97, %rs96, 58;
	sub.s16 	%rs98, %rs95, %rs97;
	shl.b16 	%rs99, %rs98, 8;
	cvt.u32.u16 	%r3647, %rs99;
	bfe.u32 	%r3648, %r3637, 16, 8;
	or.b32  	%r3649, %r3647, %r3648;
	cvt.u16.u32 	%rs100, %r3649;
	mul.hi.u16 	%rs101, %rs100, 1130;
	mul.lo.s16 	%rs102, %rs101, 58;
	sub.s16 	%rs103, %rs100, %rs102;
	shl.b16 	%rs104, %rs103, 8;
	cvt.u32.u16 	%r3650, %rs104;
	bfe.u32 	%r3651, %r3637, 24, 8;
	or.b32  	%r3652, %r3650, %r3651;
	cvt.u16.u32 	%rs105, %r3652;
	mul.hi.u16 	%rs106, %rs105, 1130;
	cvt.u32.u16 	%r3653, %rs106;
	cvt.u32.u16 	%r3654, %rs101;
	prmt.b32 	%r3655, %r3654, %r3653, 0x3340U;
	cvt.u32.u16 	%r3656, %rs96;
	prmt.b32 	%r3657, %r3641, %r3656, 0x3340U;
	prmt.b32 	%r3658, %r3657, %r3655, 0x5410U;
	st.local.u32 	[%rd23710], %r3658;
	mul.lo.s16 	%rs107, %rs106, 58;
	sub.s16 	%rs108, %rs105, %rs107;
	cvt.u32.u16 	%r4774, %rs108;
	add.s64 	%rd28903, %rd28903, 4;
	and.b64  	%rd28904, %rd8620, -4;
	setp.ne.s64 	%p7008, %rd28903, %rd28904;
	@%p7008 bra 	$L__BB0_3725;
	shl.b32 	%r4773, %r4774, 8;
$L__BB0_3727:
	and.b64  	%rd23711, %rd8620, 3;
	setp.eq.s64 	%p7009, %rd23711, 0;
	@%p7009 bra 	$L__BB0_3731;
	add.s64 	%rd23712, %rd13, %rd28904;
	ld.local.u8 	%r3659, [%rd23712];
	add.s32 	%r3660, %r4773, %r3659;
	cvt.u16.u32 	%rs109, %r3660;
	mul.hi.u16 	%rs110, %rs109, 18079;
	shr.u16 	%rs111, %rs110, 4;
	st.local.u8 	[%rd23712], %rs111;
	mul.lo.s16 	%rs112, %rs111, 58;
	sub.s16 	%rs113, %rs109, %rs112;
	cvt.u32.u16 	%r4774, %rs113;
	and.b64  	%rd23713, %rd8620, 3;
	setp.eq.s64 	%p7010, %rd23713, 1;
	@%p7010 bra 	$L__BB0_3731;
	add.s64 	%rd23714, %rd28904, 1;
	and.b64  	%rd23715, %rd23714, 4294967295;
	shl.b32 	%r3661, %r4774, 8;
	add.s64 	%rd23716, %rd13, %rd23715;
	ld.local.u8 	%r3662, [%rd23716];
	or.b32  	%r3663, %r3661, %r3662;
	cvt.u16.u32 	%rs114, %r3663;
	mul.hi.u16 	%rs115, %rs114, 18079;
	shr.u16 	%rs116, %rs115, 4;
	st.local.u8 	[%rd23716], %rs116;
	mul.lo.s16 	%rs117, %rs116, 58;
	sub.s16 	%rs118, %rs114, %rs117;
	cvt.u32.u16 	%r4774, %rs118;
	and.b64  	%rd23717, %rd8620, 3;
	setp.eq.s64 	%p7011, %rd23717, 2;
	@%p7011 bra 	$L__BB0_3731;
	add.s64 	%rd23718, %rd28904, 2;
	and.b64  	%rd23719, %rd23718, 4294967295;
	shl.b32 	%r3664, %r4774, 8;
	add.s64 	%rd23720, %rd13, %rd23719;
	ld.local.u8 	%r3665, [%rd23720];
	or.b32  	%r3666, %r3664, %r3665;
	cvt.u16.u32 	%rs119, %r3666;
	mul.hi.u16 	%rs120, %rs119, 18079;
	shr.u16 	%rs121, %rs120, 4;
	st.local.u8 	[%rd23720], %rs121;
	mul.lo.s16 	%rs122, %rs121, 58;
	sub.s16 	%rs123, %rs119, %rs122;
	cvt.u32.u16 	%r4774, %rs123;
$L__BB0_3731:
	cvt.u64.u32 	%rd23721, %r4774;
	mov.u64 	%rd23722, BASE58_ALPHABET;
	add.s64 	%rd23723, %rd23722, %rd23721;
	ld.const.u8 	%rs124, [%rd23723];
	cvt.u64.u32 	%rd23724, %r656;
	add.s64 	%rd23725, %rd89, %rd23724;
	st.local.u8 	[%rd23725], %rs124;
	ld.local.u8 	%rs125, [%rd13];
	setp.ne.s16 	%p7012, %rs125, 0;
	mov.u64 	%rd28901, %rd8620;
	@%p7012 bra 	$L__BB0_3722;
	mov.b64 	%rd28906, 0;
	mov.u64 	%rd28901, %rd8620;
	bra.uni 	$L__BB0_3738;
$L__BB0_3733:
	not.b64 	%rd23734, %rd28906;
	add.s64 	%rd23735, %rd8620, %rd23734;
	and.b64  	%rd23736, %rd23735, 3;
	setp.eq.s64 	%p7016, %rd23736, 0;
	@%p7016 bra 	$L__BB0_3737;
	add.s64 	%rd23737, %rd28905, 1;
	and.b64  	%rd23738, %rd23737, 4294967295;
	add.s64 	%rd23739, %rd13, %rd23738;
	ld.local.u8 	%rs128, [%rd23739];
	add.s64 	%rd8626, %rd13, %rd28905;
	st.local.u8 	[%rd8626], %rs128;
	not.b64 	%rd23740, %rd28906;
	add.s64 	%rd23741, %rd8620, %rd23740;
	and.b64  	%rd23742, %rd23741, 3;
	setp.eq.s64 	%p7017, %rd23742, 1;
	@%p7017 bra 	$L__BB0_3737;
	add.s64 	%rd23743, %rd28905, 2;
	and.b64  	%rd23744, %rd23743, 4294967295;
	add.s64 	%rd8627, %rd13, %rd23744;
	ld.local.u8 	%rs129, [%rd8627];
	add.s64 	%rd23745, %rd28905, 1;
	and.b64  	%rd23746, %rd23745, 4294967295;
	add.s64 	%rd23747, %rd13, %rd23746;
	st.local.u8 	[%rd23747], %rs129;
	not.b64 	%rd23748, %rd28906;
	add.s64 	%rd23749, %rd8620, %rd23748;
	and.b64  	%rd23750, %rd23749, 3;
	setp.eq.s64 	%p7018, %rd23750, 2;
	@%p7018 bra 	$L__BB0_3737;
	ld.local.u8 	%rs130, [%rd8626+3];
	st.local.u8 	[%rd8627], %rs130;
$L__BB0_3737:
	ld.local.u8 	%rs131, [%rd13];
	setp.ne.s16 	%p7020, %rs131, 0;
	add.s64 	%rd28906, %rd28906, 1;
	or.pred  	%p7021, %p7013, %p7020;
	@%p7021 bra 	$L__BB0_3722;
$L__BB0_3738:
	add.s64 	%rd28901, %rd28901, -1;
	setp.eq.s64 	%p7013, %rd28901, 0;
	@%p7013 bra 	$L__BB0_3737;
	sub.s64 	%rd23728, %rd8620, %rd28906;
	add.s64 	%rd23729, %rd23728, -2;
	setp.lt.u64 	%p7014, %rd23729, 3;
	mov.b64 	%rd28905, 0;
	@%p7014 bra 	$L__BB0_3733;
	mov.b64 	%rd28908, 0;
$L__BB0_3741:
	add.s64 	%rd23731, %rd13, %rd28908;
	ld.local.v2.u8 	{%rs126, %rs127}, [%rd23731+2];
	add.s64 	%rd28908, %rd28908, 4;
	ld.local.u8 	%r3667, [%rd23731+4];
	cvt.u32.u16 	%r3668, %rs127;
	prmt.b32 	%r3669, %r3668, %r3667, 0x3340U;
	ld.local.u8 	%r3670, [%rd23731+1];
	cvt.u32.u16 	%r3671, %rs126;
	prmt.b32 	%r3672, %r3670, %r3671, 0x3340U;
	prmt.b32 	%r3673, %r3672, %r3669, 0x5410U;
	st.local.u32 	[%rd23731], %r3673;
	not.b64 	%rd23732, %rd28906;
	add.s64 	%rd23733, %rd8620, %rd23732;
	and.b64  	%rd28905, %rd23733, -4;
	setp.eq.s64 	%p7015, %rd28908, %rd28905;
	@%p7015 bra 	$L__BB0_3733;
	bra.uni 	$L__BB0_3741;
$L__BB0_3742:
	setp.eq.s32 	%p7023, %r656, 0;
	@%p7023 bra 	$L__BB0_3750;
	add.s32 	%r3675, %r656, 1;
	shr.u32 	%r3676, %r3675, 1;
	add.s32 	%r3677, %r3676, -1;
	and.b32  	%r666, %r3676, 3;
	setp.lt.u32 	%p7024, %r3677, 3;
	mov.b32 	%r4776, 0;
	@%p7024 bra 	$L__BB0_3746;
	mov.b32 	%r4775, 0;
$L__BB0_3745:
	cvt.u64.u32 	%rd23751, %r4775;
	add.s64 	%rd23752, %rd89, %rd23751;
	ld.local.u8 	%rs134, [%rd23752];
	sub.s32 	%r3679, %r656, %r4775;
	cvt.s64.s32 	%rd23753, %r3679;
	add.s64 	%rd23754, %rd89, %rd23753;
	ld.local.u8 	%rs135, [%rd23754];
	st.local.u8 	[%rd23752], %rs135;
	st.local.u8 	[%rd23754], %rs134;
	ld.local.u8 	%rs136, [%rd23752+1];
	ld.local.u8 	%rs137, [%rd23754+-1];
	st.local.u8 	[%rd23752+1], %rs137;
	st.local.u8 	[%rd23754+-1], %rs136;
	ld.local.u8 	%rs138, [%rd23752+2];
	ld.local.u8 	%rs139, [%rd23754+-2];
	st.local.u8 	[%rd23752+2], %rs139;
	st.local.u8 	[%rd23754+-2], %rs138;
	ld.local.u8 	%rs140, [%rd23752+3];
	ld.local.u8 	%rs141, [%rd23754+-3];
	st.local.u8 	[%rd23752+3], %rs141;
	st.local.u8 	[%rd23754+-3], %rs140;
	add.s32 	%r4775, %r4775, 4;
	add.s32 	%r3680, %r656, 1;
	shr.u32 	%r3681, %r3680, 1;
	and.b32  	%r4776, %r3681, 1073741820;
	setp.ne.s32 	%p7025, %r4775, %r4776;
	@%p7025 bra 	$L__BB0_3745;
$L__BB0_3746:
	setp.eq.s32 	%p7026, %r666, 0;
	@%p7026 bra 	$L__BB0_3750;
	cvt.u64.u32 	%rd23755, %r4776;
	add.s64 	%rd23756, %rd89, %rd23755;
	ld.local.u8 	%rs142, [%rd23756];
	sub.s32 	%r3682, %r656, %r4776;
	cvt.s64.s32 	%rd23757, %r3682;
	add.s64 	%rd8635, %rd89, %rd23757;
	ld.local.u8 	%rs143, [%rd8635];
	st.local.u8 	[%rd23756], %rs143;
	st.local.u8 	[%rd8635], %rs142;
	setp.eq.s32 	%p7027, %r666, 1;
	@%p7027 bra 	$L__BB0_3750;
	cvt.u64.u32 	%rd23758, %r4776;
	add.s64 	%rd23759, %rd89, %rd23758;
	ld.local.u8 	%rs144, [%rd23759+1];
	ld.local.u8 	%rs145, [%rd8635+-1];
	st.local.u8 	[%rd23759+1], %rs145;
	st.local.u8 	[%rd8635+-1], %rs144;
	setp.eq.s32 	%p7028, %r666, 2;
	@%p7028 bra 	$L__BB0_3750;
	cvt.u64.u32 	%rd23760, %r4776;
	add.s64 	%rd23761, %rd89, %rd23760;
	ld.local.u8 	%rs146, [%rd23761+2];
	ld.local.u8 	%rs147, [%rd8635+-2];
	st.local.u8 	[%rd23761+2], %rs147;
	st.local.u8 	[%rd8635+-2], %rs146;
$L__BB0_3750:
	ld.param.u32 	%r4459, [_Z14generate_batchmPcP9uint256_tPbmii_param_5];
	setp.eq.s32 	%p7029, %r4459, 0;
	cvt.u64.u32 	%rd23762, %r656;
	add.s64 	%rd23763, %rd89, %rd23762;
	mov.b16 	%rs148, 0;
	st.local.u8 	[%rd23763+1], %rs148;
	@%p7029 bra 	$L__BB0_3818;
	ld.param.u32 	%r4460, [_Z14generate_batchmPcP9uint256_tPbmii_param_5];
	add.s32 	%r3683, %r4460, -11;
	setp.lt.u32 	%p7030, %r3683, -10;
	mov.b64 	%rd28929, 0;
	@%p7030 bra 	$L__BB0_3817;
	ld.param.u32 	%r4461, [_Z14generate_batchmPcP9uint256_tPbmii_param_5];
	setp.gt.u32 	%p7031, %r4461, 5;
	@%p7031 bra 	$L__BB0_3816;
	ld.param.u32 	%r4463, [_Z14generate_batchmPcP9uint256_tPbmii_param_5];
	mul.wide.u32 	%rd24439, %r4463, 8;
	mov.u64 	%rd24440, POW58;
	add.s64 	%rd24441, %rd24440, %rd24439;
	ld.const.u64 	%rd24442, [%rd24441];
	and.b64  	%rd8636, %rd24442, 4294967295;
	cvt.u32.u64 	%r3689, %rd24442;
	rem.u32 	%r3690, 65, %r3689;
	shl.b32 	%r3691, %r3690, 8;
	and.b32  	%r3692, %r513, 255;
	or.b32  	%r3693, %r3692, %r3691;
	rem.u32 	%r3694, %r3693, %r3689;
	shl.b32 	%r3695, %r3694, 8;
	and.b32  	%r3696, %r514, 255;
	or.b32  	%r3697, %r3696, %r3695;
	rem.u32 	%r3698, %r3697, %r3689;
	shl.b32 	%r3699, %r3698, 8;
	cvt.u64.u32 	%rd24443, %r3699;
	cvt.u32.u64 	%r3700, %rd24443;
	mov.b64 	%rd24444, 255;
	cvt.u32.u64 	%r3701, %rd24444;
	cvt.u32.u64 	%r3702, %rd8030;
	and.b32  	%r3703, %r3702, %r3701;
	add.s32 	%r3704, %r3700, %r3703;
	rem.u32 	%r3705, %r3704, %r3689;
	mul.wide.u32 	%rd24445, %r3705, 256;
	or.b64  	%rd8637, %rd24445, %rd8031;
	and.b64  	%rd24446, %rd8637, 1095216660480;
	setp.ne.s64 	%p7249, %rd24446, 0;
	@%p7249 bra 	$L__BB0_3755;
	cvt.u32.u64 	%r3706, %rd8636;
	cvt.u32.u64 	%r3707, %rd8637;
	rem.u32 	%r3708, %r3707, %r3706;
	cvt.u64.u32 	%rd28909, %r3708;
	bra.uni 	$L__BB0_3756;
$L__BB0_3755:
	rem.u64 	%rd28909, %rd8637, %rd8636;
$L__BB0_3756:
	shl.b64 	%rd24447, %rd28909, 8;
	and.b64  	%rd24448, %rd28741, 255;
	or.b64  	%rd8641, %rd24447, %rd24448;
	and.b64  	%rd24449, %rd8641, 1095216660480;
	setp.ne.s64 	%p7250, %rd24449, 0;
	@%p7250 bra 	$L__BB0_3758;
	cvt.u32.u64 	%r3709, %rd8636;
	cvt.u32.u64 	%r3710, %rd8641;
	rem.u32 	%r3711, %r3710, %r3709;
	cvt.u64.u32 	%rd28910, %r3711;
	bra.uni 	$L__BB0_3759;
$L__BB0_3758:
	rem.u64 	%rd28910, %rd8641, %rd8636;
$L__BB0_3759:
	shl.b64 	%rd24450, %rd28910, 8;
	and.b64  	%rd24451, %rd8032, 255;
	or.b64  	%rd8645, %rd24450, %rd24451;
	and.b64  	%rd24452, %rd8645, 1095216660480;
	setp.ne.s64 	%p7251, %rd24452, 0;
	@%p7251 bra 	$L__BB0_3761;
	cvt.u32.u64 	%r3712, %rd8636;
	cvt.u32.u64 	%r3713, %rd8645;
	rem.u32 	%r3714, %r3713, %r3712;
	cvt.u64.u32 	%rd28911, %r3714;
	bra.uni 	$L__BB0_3762;
$L__BB0_3761:
	rem.u64 	%rd28911, %rd8645, %rd8636;
$L__BB0_3762:
	shl.b64 	%rd24453, %rd28911, 8;
	and.b64  	%rd24454, %rd8033, 255;
	or.b64  	%rd8649, %rd24453, %rd24454;
	and.b64  	%rd24455, %rd8649, 1095216660480;
	setp.ne.s64 	%p7252, %rd24455, 0;
	@%p7252 bra 	$L__BB0_3764;
	cvt.u32.u64 	%r3715, %rd8636;
	cvt.u32.u64 	%r3716, %rd8649;
	rem.u32 	%r3717, %r3716, %r3715;
	cvt.u64.u32 	%rd28912, %r3717;
	bra.uni 	$L__BB0_3765;
$L__BB0_3764:
	rem.u64 	%rd28912, %rd8649, %rd8636;
$L__BB0_3765:
	shl.b64 	%rd24456, %rd28912, 8;
	and.b64  	%rd24457, %rd8034, 255;
	or.b64  	%rd8653, %rd24456, %rd24457;
	and.b64  	%rd24458, %rd8653, 1095216660480;
	setp.ne.s64 	%p7253, %rd24458, 0;
	@%p7253 bra 	$L__BB0_3767;
	cvt.u32.u64 	%r3718, %rd8636;
	cvt.u32.u64 	%r3719, %rd8653;
	rem.u32 	%r3720, %r3719, %r3718;
	cvt.u64.u32 	%rd28913, %r3720;
	bra.uni 	$L__BB0_3768;
$L__BB0_3767:
	rem.u64 	%rd28913, %rd8653, %rd8636;
$L__BB0_3768:
	shl.b64 	%rd24459, %rd28913, 8;
	and.b64  	%rd24460, %rd8035, 255;
	or.b64  	%rd8657, %rd24459, %rd24460;
	and.b64  	%rd24461, %rd8657, 1095216660480;
	setp.ne.s64 	%p7254, %rd24461, 0;
	@%p7254 bra 	$L__BB0_3770;
	cvt.u32.u64 	%r3721, %rd8636;
	cvt.u32.u64 	%r3722, %rd8657;
	rem.u32 	%r3723, %r3722, %r3721;
	cvt.u64.u32 	%rd28914, %r3723;
	bra.uni 	$L__BB0_3771;
$L__BB0_3770:
	rem.u64 	%rd28914, %rd8657, %rd8636;
$L__BB0_3771:
	shl.b64 	%rd24462, %rd28914, 8;
	and.b64  	%rd24463, %rd8036, 255;
	or.b64  	%rd8661, %rd24462, %rd24463;
	and.b64  	%rd24464, %rd8661, 1095216660480;
	setp.ne.s64 	%p7255, %rd24464, 0;
	@%p7255 bra 	$L__BB0_3773;
	cvt.u32.u64 	%r3724, %rd8636;
	cvt.u32.u64 	%r3725, %rd8661;
	rem.u32 	%r3726, %r3725, %r3724;
	cvt.u64.u32 	%rd28915, %r3726;
	bra.uni 	$L__BB0_3774;
$L__BB0_3773:
	rem.u64 	%rd28915, %rd8661, %rd8636;
$L__BB0_3774:
	shl.b64 	%rd24465, %rd28915, 8;
	and.b64  	%rd24466, %rd8037, 255;
	or.b64  	%rd8665, %rd24465, %rd24466;
	and.b64  	%rd24467, %rd8665, 1095216660480;
	setp.ne.s64 	%p7256, %rd24467, 0;
	@%p7256 bra 	$L__BB0_3776;
	cvt.u32.u64 	%r3727, %rd8636;
	cvt.u32.u64 	%r3728, %rd8665;
	rem.u32 	%r3729, %r3728, %r3727;
	cvt.u64.u32 	%rd28916, %r3729;
	bra.uni 	$L__BB0_3777;
$L__BB0_3776:
	rem.u64 	%rd28916, %rd8665, %rd8636;
$L__BB0_3777:
	shl.b64 	%rd24468, %rd28916, 8;
	or.b64  	%rd8669, %rd24468, %rd8038;
	and.b64  	%rd24469, %rd8669, 1095216660480;
	setp.ne.s64 	%p7257, %rd24469, 0;
	@%p7257 bra 	$L__BB0_3779;
	cvt.u32.u64 	%r3730, %rd8636;
	cvt.u32.u64 	%r3731, %rd8669;
	rem.u32 	%r3732, %r3731, %r3730;
	cvt.u64.u32 	%rd28917, %r3732;
	bra.uni 	$L__BB0_3780;
$L__BB0_3779:
	rem.u64 	%rd28917, %rd8669, %rd8636;
$L__BB0_3780:
	shl.b64 	%rd24470, %rd28917, 8;
	and.b64  	%rd24471, %rd28736, 255;
	or.b64  	%rd8673, %rd24470, %rd24471;
	and.b64  	%rd24472, %rd8673, 1095216660480;
	setp.ne.s64 	%p7258, %rd24472, 0;
	@%p7258 bra 	$L__BB0_3782;
	cvt.u32.u64 	%r3733, %rd8636;
	cvt.u32.u64 	%r3734, %rd8673;
	rem.u32 	%r3735, %r3734, %r3733;
	cvt.u64.u32 	%rd28918, %r3735;
	bra.uni 	$L__BB0_3783;
$L__BB0_3782:
	rem.u64 	%rd28918, %rd8673, %rd8636;
$L__BB0_3783:
	shl.b64 	%rd24473, %rd28918, 8;
	and.b64  	%rd24474, %rd8039, 255;
	or.b64  	%rd8677, %rd24473, %rd24474;
	and.b64  	%rd24475, %rd8677, 1095216660480;
	setp.ne.s64 	%p7259, %rd24475, 0;
	@%p7259 bra 	$L__BB0_3785;
	cvt.u32.u64 	%r3736, %rd8636;
	cvt.u32.u64 	%r3737, %rd8677;
	rem.u32 	%r3738, %r3737, %r3736;
	cvt.u64.u32 	%rd28919, %r3738;
	bra.uni 	$L__BB0_3786;
$L__BB0_3785:
	rem.u64 	%rd28919, %rd8677, %rd8636;
$L__BB0_3786:
	shl.b64 	%rd24476, %rd28919, 8;
	and.b64  	%rd24477, %rd8040, 255;
	or.b64  	%rd8681, %rd24476, %rd24477;
	and.b64  	%rd24478, %rd8681, 1095216660480;
	setp.ne.s64 	%p7260, %rd24478, 0;
	@%p7260 bra 	$L__BB0_3788;
	cvt.u32.u64 	%r3739, %rd8636;
	cvt.u32.u64 	%r3740, %rd8681;
	rem.u32 	%r3741, %r3740, %r3739;
	cvt.u64.u32 	%rd28920, %r3741;
	bra.uni 	$L__BB0_3789;
$L__BB0_3788:
	rem.u64 	%rd28920, %rd8681, %rd8636;
$L__BB0_3789:
	shl.b64 	%rd24479, %rd28920, 8;
	and.b64  	%rd24480, %rd8041, 255;
	or.b64  	%rd8685, %rd24479, %rd24480;
	and.b64  	%rd24481, %rd8685, 1095216660480;
	setp.ne.s64 	%p7261, %rd24481, 0;
	@%p7261 bra 	$L__BB0_3791;
	cvt.u32.u64 	%r3742, %rd8636;
	cvt.u32.u64 	%r3743, %rd8685;
	rem.u32 	%r3744, %r3743, %r3742;
	cvt.u64.u32 	%rd28921, %r3744;
	bra.uni 	$L__BB0_3792;
$L__BB0_3791:
	rem.u64 	%rd28921, %rd8685, %rd8636;
$L__BB0_3792:
	shl.b64 	%rd24482, %rd28921, 8;
	and.b64  	%rd24483, %rd8042, 255;
	or.b64  	%rd8689, %rd24482, %rd24483;
	and.b64  	%rd24484, %rd8689, 1095216660480;
	setp.ne.s64 	%p7262, %rd24484, 0;
	@%p7262 bra 	$L__BB0_3794;
	cvt.u32.u64 	%r3745, %rd8636;
	cvt.u32.u64 	%r3746, %rd8689;
	rem.u32 	%r3747, %r3746, %r3745;
	cvt.u64.u32 	%rd28922, %r3747;
	bra.uni 	$L__BB0_3795;
$L__BB0_3794:
	rem.u64 	%rd28922, %rd8689, %rd8636;
$L__BB0_3795:
	shl.b64 	%rd24485, %rd28922, 8;
	and.b64  	%rd24486, %rd8043, 255;
	or.b64  	%rd8693, %rd24485, %rd24486;
	and.b64  	%rd24487, %rd8693, 1095216660480;
	setp.ne.s64 	%p7263, %rd24487, 0;
	@%p7263 bra 	$L__BB0_3797;
	cvt.u32.u64 	%r3748, %rd8636;
	cvt.u32.u64 	%r3749, %rd8693;
	rem.u32 	%r3750, %r3749, %r3748;
	cvt.u64.u32 	%rd28923, %r3750;
	bra.uni 	$L__BB0_3798;
$L__BB0_3797:
	rem.u64 	%rd28923, %rd8693, %rd8636;
$L__BB0_3798:
	shl.b64 	%rd24488, %rd28923, 8;
	and.b64  	%rd24489, %rd8044, 255;
	or.b64  	%rd8697, %rd24488, %rd24489;
	and.b64  	%rd24490, %rd8697, 1095216660480;
	setp.ne.s64 	%p7264, %rd24490, 0;
	@%p7264 bra 	$L__BB0_3800;
	cvt.u32.u64 	%r3751, %rd8636;
	cvt.u32.u64 	%r3752, %rd8697;
	rem.u32 	%r3753, %r3752, %r3751;
	cvt.u64.u32 	%rd28924, %r3753;
	bra.uni 	$L__BB0_3801;
$L__BB0_3800:
	rem.u64 	%rd28924, %rd8697, %rd8636;
$L__BB0_3801:
	shl.b64 	%rd24491, %rd28924, 8;
	or.b64  	%rd8701, %rd24491, %rd8045;
	and.b64  	%rd24492, %rd8701, 1095216660480;
	setp.ne.s64 	%p7265, %rd24492, 0;
	@%p7265 bra 	$L__BB0_3803;
	cvt.u32.u64 	%r3754, %rd8636;
	cvt.u32.u64 	%r3755, %rd8701;
	rem.u32 	%r3756, %r3755, %r3754;
	cvt.u64.u32 	%rd28925, %r3756;
	bra.uni 	$L__BB0_3804;
$L__BB0_3803:
	rem.u64 	%rd28925, %rd8701, %rd8636;
$L__BB0_3804:
	shl.b64 	%rd24493, %rd28925, 8;
	and.b32  	%r3757, %r573, 255;
	cvt.u64.u32 	%rd24494, %r3757;
	or.b64  	%rd8705, %rd24493, %rd24494;
	and.b64  	%rd24495, %rd8705, 1095216660480;
	setp.ne.s64 	%p7266, %rd24495, 0;
	@%p7266 bra 	$L__BB0_3806;
	cvt.u32.u64 	%r3758, %rd8636;
	cvt.u32.u64 	%r3759, %rd8705;
	rem.u32 	%r3760, %r3759, %r3758;
	cvt.u64.u32 	%rd28926, %r3760;
	bra.uni 	$L__BB0_3807;
$L__BB0_3806:
	rem.u64 	%rd28926, %rd8705, %rd8636;
$L__BB0_3807:
	shl.b64 	%rd24496, %rd28926, 8;
	shr.u32 	%r3761, %r574, 8;
	and.b32  	%r3762, %r3761, 255;
	cvt.u64.u32 	%rd24497, %r3762;
	or.b64  	%rd8709, %rd24496, %rd24497;
	and.b64  	%rd24498, %rd8709, 1095216660480;
	setp.ne.s64 	%p7267, %rd24498, 0;
	@%p7267 bra 	$L__BB0_3809;
	cvt.u32.u64 	%r3763, %rd8636;
	cvt.u32.u64 	%r3764, %rd8709;
	rem.u32 	%r3765, %r3764, %r3763;
	cvt.u64.u32 	%rd28927, %r3765;
	bra.uni 	$L__BB0_3810;
$L__BB0_3809:
	rem.u64 	%rd28927, %rd8709, %rd8636;
$L__BB0_3810:
	shl.b64 	%rd24499, %rd28927, 8;
	shr.u32 	%r3766, %r574, 16;
	cvt.u64.u32 	%rd24500, %r3766;
	or.b64  	%rd8713, %rd24499, %rd24500;
	and.b64  	%rd24501, %rd8713, 1095216660480;
	setp.ne.s64 	%p7268, %rd24501, 0;
	@%p7268 bra 	$L__BB0_3812;
	cvt.u32.u64 	%r3767, %rd8636;
	cvt.u32.u64 	%r3768, %rd8713;
	rem.u32 	%r3769, %r3768, %r3767;
	cvt.u64.u32 	%rd28928, %r3769;
	bra.uni 	$L__BB0_3813;
$L__BB0_3812:
	rem.u64 	%rd28928, %rd8713, %rd8636;
$L__BB0_3813:
	shl.b64 	%rd24502, %rd28928, 8;
	and.b32  	%r3770, %r571, 255;
	cvt.u64.u32 	%rd24503, %r3770;
	or.b64  	%rd8717, %rd24502, %rd24503;
	and.b64  	%rd24504, %rd8717, 1095216660480;
	setp.ne.s64 	%p7269, %rd24504, 0;
	@%p7269 bra 	$L__BB0_3815;
	cvt.u32.u64 	%r3771, %rd8636;
	cvt.u32.u64 	%r3772, %rd8717;
	rem.u32 	%r3773, %r3772, %r3771;
	cvt.u64.u32 	%rd28929, %r3773;
	bra.uni 	$L__BB0_3817;
$L__BB0_3815:
	rem.u64 	%rd28929, %rd8717, %rd8636;
	bra.uni 	$L__BB0_3817;
$L__BB0_3816:
	ld.param.u32 	%r4462, [_Z14generate_batchmPcP9uint256_tPbmii_param_5];
	mul.wide.u32 	%rd23765, %r4462, 8;
	mov.u64 	%rd23766, POW58;
	add.s64 	%rd23767, %rd23766, %rd23765;
	ld.const.u64 	%rd23768, [%rd23767];
	setp.gt.u64 	%p7032, %rd23768, 65;
	shl.b64 	%rd23769, %rd23768, 1;
	sub.s64 	%rd23770, 130, %rd23769;
	selp.b64 	%rd23771, 130, %rd23770, %p7032;
	setp.lt.u64 	%p7033, %rd23771, %rd23768;
	selp.b64 	%rd23772, 0, %rd23768, %p7033;
	sub.s64 	%rd23773, %rd23771, %rd23772;
	shl.b64 	%rd23774, %rd23773, 1;
	setp.lt.u64 	%p7034, %rd23774, %rd23768;
	selp.b64 	%rd23775, 0, %rd23768, %p7034;
	sub.s64 	%rd23776, %rd23774, %rd23775;
	shl.b64 	%rd23777, %rd23776, 1;
	setp.lt.u64 	%p7035, %rd23777, %rd23768;
	selp.b64 	%rd23778, 0, %rd23768, %p7035;
	sub.s64 	%rd23779, %rd23777, %rd23778;
	shl.b64 	%rd23780, %rd23779, 1;
	setp.lt.u64 	%p7036, %rd23780, %rd23768;
	selp.b64 	%rd23781, 0, %rd23768, %p7036;
	sub.s64 	%rd23782, %rd23780, %rd23781;
	shl.b64 	%rd23783, %rd23782, 1;
	setp.lt.u64 	%p7037, %rd23783, %rd23768;
	selp.b64 	%rd23784, 0, %rd23768, %p7037;
	sub.s64 	%rd23785, %rd23783, %rd23784;
	shl.b64 	%rd23786, %rd23785, 1;
	setp.lt.u64 	%p7038, %rd23786, %rd23768;
	selp.b64 	%rd23787, 0, %rd23768, %p7038;
	sub.s64 	%rd23788, %rd23786, %rd23787;
	shl.b64 	%rd23789, %rd23788, 1;
	setp.lt.u64 	%p7039, %rd23789, %rd23768;
	selp.b64 	%rd23790, 0, %rd23768, %p7039;
	sub.s64 	%rd23791, %rd23789, %rd23790;
	shl.b64 	%rd23792, %rd23791, 1;
	setp.lt.u64 	%p7040, %rd23792, %rd23768;
	selp.b64 	%rd23793, 0, %rd23768, %p7040;
	sub.s64 	%rd23794, %rd23792, %rd23793;
	and.b64  	%rd23795, %rd8028, 255;
	add.s64 	%rd23796, %rd23794, %rd23795;
	setp.lt.u64 	%p7041, %rd23796, %rd23768;
	selp.b64 	%rd23797, 0, %rd23768, %p7041;
	sub.s64 	%rd23798, %rd23796, %rd23797;
	shl.b64 	%rd23799, %rd23798, 1;
	setp.lt.u64 	%p7042, %rd23799, %rd23768;
	selp.b64 	%rd23800, 0, %rd23768, %p7042;
	sub.s64 	%rd23801, %rd23799, %rd23800;
	shl.b64 	%rd23802, %rd23801, 1;
	setp.lt.u64 	%p7043, %rd23802, %rd23768;
	selp.b64 	%rd23803, 0, %rd23768, %p7043;
	sub.s64 	%rd23804, %rd23802, %rd23803;
	shl.b64 	%rd23805, %rd23804, 1;
	setp.lt.u64 	%p7044, %rd23805, %rd23768;
	selp.b64 	%rd23806, 0, %rd23768, %p7044;
	sub.s64 	%rd23807, %rd23805, %rd23806;
	shl.b64 	%rd23808, %rd23807, 1;
	setp.lt.u64 	%p7045, %rd23808, %rd23768;
	selp.b64 	%rd23809, 0, %rd23768, %p7045;
	sub.s64 	%rd23810, %rd23808, %rd23809;
	shl.b64 	%rd23811, %rd23810, 1;
	setp.lt.u64 	%p7046, %rd23811, %rd23768;
	selp.b64 	%rd23812, 0, %rd23768, %p7046;
	sub.s64 	%rd23813, %rd23811, %rd23812;
	shl.b64 	%rd23814, %rd23813, 1;
	setp.lt.u64 	%p7047, %rd23814, %rd23768;
	selp.b64 	%rd23815, 0, %rd23768, %p7047;
	sub.s64 	%rd23816, %rd23814, %rd23815;
	shl.b64 	%rd23817, %rd23816, 1;
	setp.lt.u64 	%p7048, %rd23817, %rd23768;
	selp.b64 	%rd23818, 0, %rd23768, %p7048;
	sub.s64 	%rd23819, %rd23817, %rd23818;
	shl.b64 	%rd23820, %rd23819, 1;
	setp.lt.u64 	%p7049, %rd23820, %rd23768;
	selp.b64 	%rd23821, 0, %rd23768, %p7049;
	sub.s64 	%rd23822, %rd23820, %rd23821;
	and.b64  	%rd23823, %rd8029, 255;
	add.s64 	%rd23824, %rd23822, %rd23823;
	setp.lt.u64 	%p7050, %rd23824, %rd23768;
	selp.b64 	%rd23825, 0, %rd23768, %p7050;
	sub.s64 	%rd23826, %rd23824, %rd23825;
	shl.b64 	%rd23827, %rd23826, 1;
	setp.lt.u64 	%p7051, %rd23827, %rd23768;
	selp.b64 	%rd23828, 0, %rd23768, %p7051;
	sub.s64 	%rd23829, %rd23827, %rd23828;
	shl.b64 	%rd23830, %rd23829, 1;
	setp.lt.u64 	%p7052, %rd23830, %rd23768;
	selp.b64 	%rd23831, 0, %rd23768, %p7052;
	sub.s64 	%rd23832, %rd23830, %rd23831;
	shl.b64 	%rd23833, %rd23832, 1;
	setp.lt.u64 	%p7053, %rd23833, %rd23768;
	selp.b64 	%rd23834, 0, %rd23768, %p7053;
	sub.s64 	%rd23835, %rd23833, %rd23834;
	shl.b64 	%rd23836, %rd23835, 1;
	setp.lt.u64 	%p7054, %rd23836, %rd23768;
	selp.b64 	%rd23837, 0, %rd23768, %p7054;
	sub.s64 	%rd23838, %rd23836, %rd23837;
	shl.b64 	%rd23839, %rd23838, 1;
	setp.lt.u64 	%p7055, %rd23839, %rd23768;
	selp.b64 	%rd23840, 0, %rd23768, %p7055;
	sub.s64 	%rd23841, %rd23839, %rd23840;
	shl.b64 	%rd23842, %rd23841, 1;
	setp.lt.u64 	%p7056, %rd23842, %rd23768;
	selp.b64 	%rd23843, 0, %rd23768, %p7056;
	sub.s64 	%rd23844, %rd23842, %rd23843;
	shl.b64 	%rd23845, %rd23844, 1;
	setp.lt.u64 	%p7057, %rd23845, %rd23768;
	selp.b64 	%rd23846, 0, %rd23768, %p7057;
	sub.s64 	%rd23847, %rd23845, %rd23846;
	shl.b64 	%rd23848, %rd23847, 1;
	setp.lt.u64 	%p7058, %rd23848, %rd23768;
	selp.b64 	%rd23849, 0, %rd23768, %p7058;
	sub.s64 	%rd23850, %rd23848, %rd23849;
	and.b64  	%rd23851, %rd8030, 255;
	add.s64 	%rd23852, %rd23850, %rd23851;
	setp.lt.u64 	%p7059, %rd23852, %rd23768;
	selp.b64 	%rd23853, 0, %rd23768, %p7059;
	sub.s64 	%rd23854, %rd23852, %rd23853;
	shl.b64 	%rd23855, %rd23854, 1;
	setp.lt.u64 	%p7060, %rd23855, %rd23768;
	selp.b64 	%rd23856, 0, %rd23768, %p7060;
	sub.s64 	%rd23857, %rd23855, %rd23856;
	shl.b64 	%rd23858, %rd23857, 1;
	setp.lt.u64 	%p7061, %rd23858, %rd23768;
	selp.b64 	%rd23859, 0, %rd23768, %p7061;
	sub.s64 	%rd23860, %rd23858, %rd23859;
	shl.b64 	%rd23861, %rd23860, 1;
	setp.lt.u64 	%p7062, %rd23861, %rd23768;
	selp.b64 	%rd23862, 0, %rd23768, %p7062;
	sub.s64 	%rd23863, %rd23861, %rd23862;
	shl.b64 	%rd23864, %rd23863, 1;
	setp.lt.u64 	%p7063, %rd23864, %rd23768;
	selp.b64 	%rd23865, 0, %rd23768, %p7063;
	sub.s64 	%rd23866, %rd23864, %rd23865;
	shl.b64 	%rd23867, %rd23866, 1;
	setp.lt.u64 	%p7064, %rd23867, %rd23768;
	selp.b64 	%rd23868, 0, %rd23768, %p7064;
	sub.s64 	%rd23869, %rd23867, %rd23868;
	shl.b64 	%rd23870, %rd23869, 1;
	setp.lt.u64 	%p7065, %rd23870, %rd23768;
	selp.b64 	%rd23871, 0, %rd23768, %p7065;
	sub.s64 	%rd23872, %rd23870, %rd23871;
	shl.b64 	%rd23873, %rd23872, 1;
	setp.lt.u64 	%p7066, %rd23873, %rd23768;
	selp.b64 	%rd23874, 0, %rd23768, %p7066;
	sub.s64 	%rd23875, %rd23873, %rd23874;
	shl.b64 	%rd23876, %rd23875, 1;
	setp.lt.u64 	%p7067, %rd23876, %rd23768;
	selp.b64 	%rd23877, 0, %rd23768, %p7067;
	sub.s64 	%rd23878, %rd23876, %rd23877;
	add.s64 	%rd23879, %rd23878, %rd8031;
	setp.lt.u64 	%p7068, %rd23879, %rd23768;
	selp.b64 	%rd23880, 0, %rd23768, %p7068;
	sub.s64 	%rd23881, %rd23879, %rd23880;
	shl.b64 	%rd23882, %rd23881, 1;
	setp.lt.u64 	%p7069, %rd23882, %rd23768;
	selp.b64 	%rd23883, 0, %rd23768, %p7069;
	sub.s64 	%rd23884, %rd23882, %rd23883;
	shl.b64 	%rd23885, %rd23884, 1;
	setp.lt.u64 	%p7070, %rd23885, %rd23768;
	selp.b64 	%rd23886, 0, %rd23768, %p7070;
	sub.s64 	%rd23887, %rd23885, %rd23886;
	shl.b64 	%rd23888, %rd23887, 1;
	setp.lt.u64 	%p7071, %rd23888, %rd23768;
	selp.b64 	%rd23889, 0, %rd23768, %p7071;
	sub.s64 	%rd23890, %rd23888, %rd23889;
	shl.b64 	%rd23891, %rd23890, 1;
	setp.lt.u64 	%p7072, %rd23891, %rd23768;
	selp.b64 	%rd23892, 0, %rd23768, %p7072;
	sub.s64 	%rd23893, %rd23891, %rd23892;
	shl.b64 	%rd23894, %rd23893, 1;
	setp.lt.u64 	%p7073, %rd23894, %rd23768;
	selp.b64 	%rd23895, 0, %rd23768, %p7073;
	sub.s64 	%rd23896, %rd23894, %rd23895;
	shl.b64 	%rd23897, %rd23896, 1;
	setp.lt.u64 	%p7074, %rd23897, %rd23768;
	selp.b64 	%rd23898, 0, %rd23768, %p7074;
	sub.s64 	%rd23899, %rd23897, %rd23898;
	shl.b64 	%rd23900, %rd23899, 1;
	setp.lt.u64 	%p7075, %rd23900, %rd23768;
	selp.b64 	%rd23901, 0, %rd23768, %p7075;
	sub.s64 	%rd23902, %rd23900, %rd23901;
	shl.b64 	%rd23903, %rd23902, 1;
	setp.lt.u64 	%p7076, %rd23903, %rd23768;
	selp.b64 	%rd23904, 0, %rd23768, %p7076;
	sub.s64 	%rd23905, %rd23903, %rd23904;
	and.b64  	%rd23906, %rd28741, 255;
	add.s64 	%rd23907, %rd23905, %rd23906;
	setp.lt.u64 	%p7077, %rd23907, %rd23768;
	selp.b64 	%rd23908, 0, %rd23768, %p7077;
	sub.s64 	%rd23909, %rd23907, %rd23908;
	shl.b64 	%rd23910, %rd23909, 1;
	setp.lt.u64 	%p7078, %rd23910, %rd23768;
	selp.b64 	%rd23911, 0, %rd23768, %p7078;
	sub.s64 	%rd23912, %rd23910, %rd23911;
	shl.b64 	%rd23913, %rd23912, 1;
	setp.lt.u64 	%p7079, %rd23913, %rd23768;
	selp.b64 	%rd23914, 0, %rd23768, %p7079;
	sub.s64 	%rd23915, %rd23913, %rd23914;
	shl.b64 	%rd23916, %rd23915, 1;
	setp.lt.u64 	%p7080, %rd23916, %rd23768;
	selp.b64 	%rd23917, 0, %rd23768, %p7080;
	sub.s64 	%rd23918, %rd23916, %rd23917;
	shl.b64 	%rd23919, %rd23918, 1;
	setp.lt.u64 	%p7081, %rd23919, %rd23768;
	selp.b64 	%rd23920, 0, %rd23768, %p7081;
	sub.s64 	%rd23921, %rd23919, %rd23920;
	shl.b64 	%rd23922, %rd23921, 1;
	setp.lt.u64 	%p7082, %rd23922, %rd23768;
	selp.b64 	%rd23923, 0, %rd23768, %p7082;
	sub.s64 	%rd23924, %rd23922, %rd23923;
	shl.b64 	%rd23925, %rd23924, 1;
	setp.lt.u64 	%p7083, %rd23925, %rd23768;
	selp.b64 	%rd23926, 0, %rd23768, %p7083;
	sub.s64 	%rd23927, %rd23925, %rd23926;
	shl.b64 	%rd23928, %rd23927, 1;
	setp.lt.u64 	%p7084, %rd23928, %rd23768;
	selp.b64 	%rd23929, 0, %rd23768, %p7084;
	sub.s64 	%rd23930, %rd23928, %rd23929;
	shl.b64 	%rd23931, %rd23930, 1;
	setp.lt.u64 	%p7085, %rd23931, %rd23768;
	selp.b64 	%rd23932, 0, %rd23768, %p7085;
	sub.s64 	%rd23933, %rd23931, %rd23932;
	and.b64  	%rd23934, %rd8032, 255;
	add.s64 	%rd23935, %rd23933, %rd23934;
	setp.lt.u64 	%p7086, %rd23935, %rd23768;
	selp.b64 	%rd23936, 0, %rd23768, %p7086;
	sub.s64 	%rd23937, %rd23935, %rd23936;
	shl.b64 	%rd23938, %rd23937, 1;
	setp.lt.u64 	%p7087, %rd23938, %rd23768;
	selp.b64 	%rd23939, 0, %rd23768, %p7087;
	sub.s64 	%rd23940, %rd23938, %rd23939;
	shl.b64 	%rd23941, %rd23940, 1;
	setp.lt.u64 	%p7088, %rd23941, %rd23768;
	selp.b64 	%rd23942, 0, %rd23768, %p7088;
	sub.s64 	%rd23943, %rd23941, %rd23942;
	shl.b64 	%rd23944, %rd23943, 1;
	setp.lt.u64 	%p7089, %rd23944, %rd23768;
	selp.b64 	%rd23945, 0, %rd23768, %p7089;
	sub.s64 	%rd23946, %rd23944, %rd23945;
	shl.b64 	%rd23947, %rd23946, 1;
	setp.lt.u64 	%p7090, %rd23947, %rd23768;
	selp.b64 	%rd23948, 0, %rd23768, %p7090;
	sub.s64 	%rd23949, %rd23947, %rd23948;
	shl.b64 	%rd23950, %rd23949, 1;
	setp.lt.u64 	%p7091, %rd23950, %rd23768;
	selp.b64 	%rd23951, 0, %rd23768, %p7091;
	sub.s64 	%rd23952, %rd23950, %rd23951;
	shl.b64 	%rd23953, %rd23952, 1;
	setp.lt.u64 	%p7092, %rd23953, %rd23768;
	selp.b64 	%rd23954, 0, %rd23768, %p7092;
	sub.s64 	%rd23955, %rd23953, %rd23954;
	shl.b64 	%rd23956, %rd23955, 1;
	setp.lt.u64 	%p7093, %rd23956, %rd23768;
	selp.b64 	%rd23957, 0, %rd23768, %p7093;
	sub.s64 	%rd23958, %rd23956, %rd23957;
	shl.b64 	%rd23959, %rd23958, 1;
	setp.lt.u64 	%p7094, %rd23959, %rd23768;
	selp.b64 	%rd23960, 0, %rd23768, %p7094;
	sub.s64 	%rd23961, %rd23959, %rd23960;
	and.b64  	%rd23962, %rd8033, 255;
	add.s64 	%rd23963, %rd23961, %rd23962;
	setp.lt.u64 	%p7095, %rd23963, %rd23768;
	selp.b64 	%rd23964, 0, %rd23768, %p7095;
	sub.s64 	%rd23965, %rd23963, %rd23964;
	shl.b64 	%rd23966, %rd23965, 1;
	setp.lt.u64 	%p7096, %rd23966, %rd23768;
	selp.b64 	%rd23967, 0, %rd23768, %p7096;
	sub.s64 	%rd23968, %rd23966, %rd23967;
	shl.b64 	%rd23969, %rd23968, 1;
	setp.lt.u64 	%p7097, %rd23969, %rd23768;
	selp.b64 	%rd23970, 0, %rd23768, %p7097;
	sub.s64 	%rd23971, %rd23969, %rd23970;
	shl.b64 	%rd23972, %rd23971, 1;
	setp.lt.u64 	%p7098, %rd23972, %rd23768;
	selp.b64 	%rd23973, 0, %rd23768, %p7098;
	sub.s64 	%rd23974, %rd23972, %rd23973;
	shl.b64 	%rd23975, %rd23974, 1;
	setp.lt.u64 	%p7099, %rd23975, %rd23768;
	selp.b64 	%rd23976, 0, %rd23768, %p7099;
	sub.s64 	%rd23977, %rd23975, %rd23976;
	shl.b64 	%rd23978, %rd23977, 1;
	setp.lt.u64 	%p7100, %rd23978, %rd23768;
	selp.b64 	%rd23979, 0, %rd23768, %p7100;
	sub.s64 	%rd23980, %rd23978, %rd23979;
	shl.b64 	%rd23981, %rd23980, 1;
	setp.lt.u64 	%p7101, %rd23981, %rd23768;
	selp.b64 	%rd23982, 0, %rd23768, %p7101;
	sub.s64 	%rd23983, %rd23981, %rd23982;
	shl.b64 	%rd23984, %rd23983, 1;
	setp.lt.u64 	%p7102, %rd23984, %rd23768;
	selp.b64 	%rd23985, 0, %rd23768, %p7102;
	sub.s64 	%rd23986, %rd23984, %rd23985;
	shl.b64 	%rd23987, %rd23986, 1;
	setp.lt.u64 	%p7103, %rd23987, %rd23768;
	selp.b64 	%rd23988, 0, %rd23768, %p7103;
	sub.s64 	%rd23989, %rd23987, %rd23988;
	and.b64  	%rd23990, %rd8034, 255;
	add.s64 	%rd23991, %rd23989, %rd23990;
	setp.lt.u64 	%p7104, %rd23991, %rd23768;
	selp.b64 	%rd23992, 0, %rd23768, %p7104;
	sub.s64 	%rd23993, %rd23991, %rd23992;
	shl.b64 	%rd23994, %rd23993, 1;
	setp.lt.u64 	%p7105, %rd23994, %rd23768;
	selp.b64 	%rd23995, 0, %rd23768, %p7105;
	sub.s64 	%rd23996, %rd23994, %rd23995;
	shl.b64 	%rd23997, %rd23996, 1;
	setp.lt.u64 	%p7106, %rd23997, %rd23768;
	selp.b64 	%rd23998, 0, %rd23768, %p7106;
	sub.s64 	%rd23999, %rd23997, %rd23998;
	shl.b64 	%rd24000, %rd23999, 1;
	setp.lt.u64 	%p7107, %rd24000, %rd23768;
	selp.b64 	%rd24001, 0, %rd23768, %p7107;
	sub.s64 	%rd24002, %rd24000, %rd24001;
	shl.b64 	%rd24003, %rd24002, 1;
	setp.lt.u64 	%p7108, %rd24003, %rd23768;
	selp.b64 	%rd24004, 0, %rd23768, %p7108;
	sub.s64 	%rd24005, %rd24003, %rd24004;
	shl.b64 	%rd24006, %rd24005, 1;
	setp.lt.u64 	%p7109, %rd24006, %rd23768;
	selp.b64 	%rd24007, 0, %rd23768, %p7109;
	sub.s64 	%rd24008, %rd24006, %rd24007;
	shl.b64 	%rd24009, %rd24008, 1;
	setp.lt.u64 	%p7110, %rd24009, %rd23768;
	selp.b64 	%rd24010, 0, %rd23768, %p7110;
	sub.s64 	%rd24011, %rd24009, %rd24010;
	shl.b64 	%rd24012, %rd24011, 1;
	setp.lt.u64 	%p7111, %rd24012, %rd23768;
	selp.b64 	%rd24013, 0, %rd23768, %p7111;
	sub.s64 	%rd24014, %rd24012, %rd24013;
	shl.b64 	%rd24015, %rd24014, 1;
	setp.lt.u64 	%p7112, %rd24015, %rd23768;
	selp.b64 	%rd24016, 0, %rd23768, %p7112;
	sub.s64 	%rd24017, %rd24015, %rd24016;
	and.b64  	%rd24018, %rd8035, 255;
	add.s64 	%rd24019, %rd24017, %rd24018;
	setp.lt.u64 	%p7113, %rd24019, %rd23768;
	selp.b64 	%rd24020, 0, %rd23768, %p7113;
	sub.s64 	%rd24021, %rd24019, %rd24020;
	shl.b64 	%rd24022, %rd24021, 1;
	setp.lt.u64 	%p7114, %rd24022, %rd23768;
	selp.b64 	%rd24023, 0, %rd23768, %p7114;
	sub.s64 	%rd24024, %rd24022, %rd24023;
	shl.b64 	%rd24025, %rd24024, 1;
	setp.lt.u64 	%p7115, %rd24025, %rd23768;
	selp.b64 	%rd24026, 0, %rd23768, %p7115;
	sub.s64 	%rd24027, %rd24025, %rd24026;
	shl.b64 	%rd24028, %rd24027, 1;
	setp.lt.u64 	%p7116, %rd24028, %rd23768;
	selp.b64 	%rd24029, 0, %rd23768, %p7116;
	sub.s64 	%rd24030, %rd24028, %rd24029;
	shl.b64 	%rd24031, %rd24030, 1;
	setp.lt.u64 	%p7117, %rd24031, %rd23768;
	selp.b64 	%rd24032, 0, %rd23768, %p7117;
	sub.s64 	%rd24033, %rd24031, %rd24032;
	shl.b64 	%rd24034, %rd24033, 1;
	setp.lt.u64 	%p7118, %rd24034, %rd23768;
	selp.b64 	%rd24035, 0, %rd23768, %p7118;
	sub.s64 	%rd24036, %rd24034, %rd24035;
	shl.b64 	%rd24037, %rd24036, 1;
	setp.lt.u64 	%p7119, %rd24037, %rd23768;
	selp.b64 	%rd24038, 0, %rd23768, %p7119;
	sub.s64 	%rd24039, %rd24037, %rd24038;
	shl.b64 	%rd24040, %rd24039, 1;
	setp.lt.u64 	%p7120, %rd24040, %rd23768;
	selp.b64 	%rd24041, 0, %rd23768, %p7120;
	sub.s64 	%rd24042, %rd24040, %rd24041;
	shl.b64 	%rd24043, %rd24042, 1;
	setp.lt.u64 	%p7121, %rd24043, %rd23768;
	selp.b64 	%rd24044, 0, %rd23768, %p7121;
	sub.s64 	%rd24045, %rd24043, %rd24044;
	and.b64  	%rd24046, %rd8036, 255;
	add.s64 	%rd24047, %rd24045, %rd24046;
	setp.lt.u64 	%p7122, %rd24047, %rd23768;
	selp.b64 	%rd24048, 0, %rd23768, %p7122;
	sub.s64 	%rd24049, %rd24047, %rd24048;
	shl.b64 	%rd24050, %rd24049, 1;
	setp.lt.u64 	%p7123, %rd24050, %rd23768;
	selp.b64 	%rd24051, 0, %rd23768, %p7123;
	sub.s64 	%rd24052, %rd24050, %rd24051;
	shl.b64 	%rd24053, %rd24052, 1;
	setp.lt.u64 	%p7124, %rd24053, %rd23768;
	selp.b64 	%rd24054, 0, %rd23768, %p7124;
	sub.s64 	%rd24055, %rd24053, %rd24054;
	shl.b64 	%rd24056, %rd24055, 1;
	setp.lt.u64 	%p7125, %rd24056, %rd23768;
	selp.b64 	%rd24057, 0, %rd23768, %p7125;
	sub.s64 	%rd24058, %rd24056, %rd24057;
	shl.b64 	%rd24059, %rd24058, 1;
	setp.lt.u64 	%p7126, %rd24059, %rd23768;
	selp.b64 	%rd24060, 0, %rd23768, %p7126;
	sub.s64 	%rd24061, %rd24059, %rd24060;
	shl.b64 	%rd24062, %rd24061, 1;
	setp.lt.u64 	%p7127, %rd24062, %rd23768;
	selp.b64 	%rd24063, 0, %rd23768, %p7127;
	sub.s64 	%rd24064, %rd24062, %rd24063;
	shl.b64 	%rd24065, %rd24064, 1;
	setp.lt.u64 	%p7128, %rd24065, %rd23768;
	selp.b64 	%rd24066, 0, %rd23768, %p7128;
	sub.s64 	%rd24067, %rd24065, %rd24066;
	shl.b64 	%rd24068, %rd24067, 1;
	setp.lt.u64 	%p7129, %rd24068, %rd23768;
	selp.b64 	%rd24069, 0, %rd23768, %p7129;
	sub.s64 	%rd24070, %rd24068, %rd24069;
	shl.b64 	%rd24071, %rd24070, 1;
	setp.lt.u64 	%p7130, %rd24071, %rd23768;
	selp.b64 	%rd24072, 0, %rd23768, %p7130;
	sub.s64 	%rd24073, %rd24071, %rd24072;
	and.b64  	%rd24074, %rd8037, 255;
	add.s64 	%rd24075, %rd24073, %rd24074;
	setp.lt.u64 	%p7131, %rd24075, %rd23768;
	selp.b64 	%rd24076, 0, %rd23768, %p7131;
	sub.s64 	%rd24077, %rd24075, %rd24076;
	shl.b64 	%rd24078, %rd24077, 1;
	setp.lt.u64 	%p7132, %rd24078, %rd23768;
	selp.b64 	%rd24079, 0, %rd23768, %p7132;
	sub.s64 	%rd24080, %rd24078, %rd24079;
	shl.b64 	%rd24081, %rd24080, 1;
	setp.lt.u64 	%p7133, %rd24081, %rd23768;
	selp.b64 	%rd24082, 0, %rd23768, %p7133;
	sub.s64 	%rd24083, %rd24081, %rd24082;
	shl.b64 	%rd24084, %rd24083, 1;
	setp.lt.u64 	%p7134, %rd24084, %rd23768;
	selp.b64 	%rd24085, 0, %rd23768, %p7134;
	sub.s64 	%rd24086, %rd24084, %rd24085;
	shl.b64 	%rd24087, %rd24086, 1;
	setp.lt.u64 	%p7135, %rd24087, %rd23768;
	selp.b64 	%rd24088, 0, %rd23768, %p7135;
	sub.s64 	%rd24089, %rd24087, %rd24088;
	shl.b64 	%rd24090, %rd24089, 1;
	setp.lt.u64 	%p7136, %rd24090, %rd23768;
	selp.b64 	%rd24091, 0, %rd23768, %p7136;
	sub.s64 	%rd24092, %rd24090, %rd24091;
	shl.b64 	%rd24093, %rd24092, 1;
	setp.lt.u64 	%p7137, %rd24093, %rd23768;
	selp.b64 	%rd24094, 0, %rd23768, %p7137;
	sub.s64 	%rd24095, %rd24093, %rd24094;
	shl.b64 	%rd24096, %rd24095, 1;
	setp.lt.u64 	%p7138, %rd24096, %rd23768;
	selp.b64 	%rd24097, 0, %rd23768, %p7138;
	sub.s64 	%rd24098, %rd24096, %rd24097;
	shl.b64 	%rd24099, %rd24098, 1;
	setp.lt.u64 	%p7139, %rd24099, %rd23768;
	selp.b64 	%rd24100, 0, %rd23768, %p7139;
	sub.s64 	%rd24101, %rd24099, %rd24100;
	add.s64 	%rd24102, %rd24101, %rd8038;
	setp.lt.u64 	%p7140, %rd24102, %rd23768;
	selp.b64 	%rd24103, 0, %rd23768, %p7140;
	sub.s64 	%rd24104, %rd24102, %rd24103;
	shl.b64 	%rd24105, %rd24104, 1;
	setp.lt.u64 	%p7141, %rd24105, %rd23768;
	selp.b64 	%rd24106, 0, %rd23768, %p7141;
	sub.s64 	%rd24107, %rd24105, %rd24106;
	shl.b64 	%rd24108, %rd24107, 1;
	setp.lt.u64 	%p7142, %rd24108, %rd23768;
	selp.b64 	%rd24109, 0, %rd23768, %p7142;
	sub.s64 	%rd24110, %rd24108, %rd24109;
	shl.b64 	%rd24111, %rd24110, 1;
	setp.lt.u64 	%p7143, %rd24111, %rd23768;
	selp.b64 	%rd24112, 0, %rd23768, %p7143;
	sub.s64 	%rd24113, %rd24111, %rd24112;
	shl.b64 	%rd24114, %rd24113, 1;
	setp.lt.u64 	%p7144, %rd24114, %rd23768;
	selp.b64 	%rd24115, 0, %rd23768, %p7144;
	sub.s64 	%rd24116, %rd24114, %rd24115;
	shl.b64 	%rd24117, %rd24116, 1;
	setp.lt.u64 	%p7145, %rd24117, %rd23768;
	selp.b64 	%rd24118, 0, %rd23768, %p7145;
	sub.s64 	%rd24119, %rd24117, %rd24118;
	shl.b64 	%rd24120, %rd24119, 1;
	setp.lt.u64 	%p7146, %rd24120, %rd23768;
	selp.b64 	%rd24121, 0, %rd23768, %p7146;
	sub.s64 	%rd24122, %rd24120, %rd24121;
	shl.b64 	%rd24123, %rd24122, 1;
	setp.lt.u64 	%p7147, %rd24123, %rd23768;
	selp.b64 	%rd24124, 0, %rd23768, %p7147;
	sub.s64 	%rd24125, %rd24123, %rd24124;
	shl.b64 	%rd24126, %rd24125, 1;
	setp.lt.u64 	%p7148, %rd24126, %rd23768;
	selp.b64 	%rd24127, 0, %rd23768, %p7148;
	sub.s64 	%rd24128, %rd24126, %rd24127;
	and.b64  	%rd24129, %rd28736, 255;
	add.s64 	%rd24130, %rd24128, %rd24129;
	setp.lt.u64 	%p7149, %rd24130, %rd23768;
	selp.b64 	%rd24131, 0, %rd23768, %p7149;
	sub.s64 	%rd24132, %rd24130, %rd24131;
	shl.b64 	%rd24133, %rd24132, 1;
	setp.lt.u64 	%p7150, %rd24133, %rd23768;
	selp.b64 	%rd24134, 0, %rd23768, %p7150;
	sub.s64 	%rd24135, %rd24133, %rd24134;
	shl.b64 	%rd24136, %rd24135, 1;
	setp.lt.u64 	%p7151, %rd24136, %rd23768;
	selp.b64 	%rd24137, 0, %rd23768, %p7151;
	sub.s64 	%rd24138, %rd24136, %rd24137;
	shl.b64 	%rd24139, %rd24138, 1;
	setp.lt.u64 	%p7152, %rd24139, %rd23768;
	selp.b64 	%rd24140, 0, %rd23768, %p7152;
	sub.s64 	%rd24141, %rd24139, %rd24140;
	shl.b64 	%rd24142, %rd24141, 1;
	setp.lt.u64 	%p7153, %rd24142, %rd23768;
	selp.b64 	%rd24143, 0, %rd23768, %p7153;
	sub.s64 	%rd24144, %rd24142, %rd24143;
	shl.b64 	%rd24145, %rd24144, 1;
	setp.lt.u64 	%p7154, %rd24145, %rd23768;
	selp.b64 	%rd24146, 0, %rd23768, %p7154;
	sub.s64 	%rd24147, %rd24145, %rd24146;
	shl.b64 	%rd24148, %rd24147, 1;
	setp.lt.u64 	%p7155, %rd24148, %rd23768;
	selp.b64 	%rd24149, 0, %rd23768, %p7155;
	sub.s64 	%rd24150, %rd24148, %rd24149;
	shl.b64 	%rd24151, %rd24150, 1;
	setp.lt.u64 	%p7156, %rd24151, %rd23768;
	selp.b64 	%rd24152, 0, %rd23768, %p7156;
	sub.s64 	%rd24153, %rd24151, %rd24152;
	shl.b64 	%rd24154, %rd24153, 1;
	setp.lt.u64 	%p7157, %rd24154, %rd23768;
	selp.b64 	%rd24155, 0, %rd23768, %p7157;
	sub.s64 	%rd24156, %rd24154, %rd24155;
	and.b64  	%rd24157, %rd8039, 255;
	add.s64 	%rd24158, %rd24156, %rd24157;
	setp.lt.u64 	%p7158, %rd24158, %rd23768;
	selp.b64 	%rd24159, 0, %rd23768, %p7158;
	sub.s64 	%rd24160, %rd24158, %rd24159;
	shl.b64 	%rd24161, %rd24160, 1;
	setp.lt.u64 	%p7159, %rd24161, %rd23768;
	selp.b64 	%rd24162, 0, %rd23768, %p7159;
	sub.s64 	%rd24163, %rd24161, %rd24162;
	shl.b64 	%rd24164, %rd24163, 1;
	setp.lt.u64 	%p7160, %rd24164, %rd23768;
	selp.b64 	%rd24165, 0, %rd23768, %p7160;
	sub.s64 	%rd24166, %rd24164, %rd24165;
	shl.b64 	%rd24167, %rd24166, 1;
	setp.lt.u64 	%p7161, %rd24167, %rd23768;
	selp.b64 	%rd24168, 0, %rd23768, %p7161;
	sub.s64 	%rd24169, %rd24167, %rd24168;
	shl.b64 	%rd24170, %rd24169, 1;
	setp.lt.u64 	%p7162, %rd24170, %rd23768;
	selp.b64 	%rd24171, 0, %rd23768, %p7162;
	sub.s64 	%rd24172, %rd24170, %rd24171;
	shl.b64 	%rd24173, %rd24172, 1;
	setp.lt.u64 	%p7163, %rd24173, %rd23768;
	selp.b64 	%rd24174, 0, %rd23768, %p7163;
	sub.s64 	%rd24175, %rd24173, %rd24174;
	shl.b64 	%rd24176, %rd24175, 1;
	setp.lt.u64 	%p7164, %rd24176, %rd23768;
	selp.b64 	%rd24177, 0, %rd23768, %p7164;
	sub.s64 	%rd24178, %rd24176, %rd24177;
	shl.b64 	%rd24179, %rd24178, 1;
	setp.lt.u64 	%p7165, %rd24179, %rd23768;
	selp.b64 	%rd24180, 0, %rd23768, %p7165;
	sub.s64 	%rd24181, %rd24179, %rd24180;
	shl.b64 	%rd24182, %rd24181, 1;
	setp.lt.u64 	%p7166, %rd24182, %rd23768;
	selp.b64 	%rd24183, 0, %rd23768, %p7166;
	sub.s64 	%rd24184, %rd24182, %rd24183;
	and.b64  	%rd24185, %rd8040, 255;
	add.s64 	%rd24186, %rd24184, %rd24185;
	setp.lt.u64 	%p7167, %rd24186, %rd23768;
	selp.b64 	%rd24187, 0, %rd23768, %p7167;
	sub.s64 	%rd24188, %rd24186, %rd24187;
	shl.b64 	%rd24189, %rd24188, 1;
	setp.lt.u64 	%p7168, %rd24189, %rd23768;
	selp.b64 	%rd24190, 0, %rd23768, %p7168;
	sub.s64 	%rd24191, %rd24189, %rd24190;
	shl.b64 	%rd24192, %rd24191, 1;
	setp.lt.u64 	%p7169, %rd24192, %rd23768;
	selp.b64 	%rd24193, 0, %rd23768, %p7169;
	sub.s64 	%rd24194, %rd24192, %rd24193;
	shl.b64 	%rd24195, %rd24194, 1;
	setp.lt.u64 	%p7170, %rd24195, %rd23768;
	selp.b64 	%rd24196, 0, %rd23768, %p7170;
	sub.s64 	%rd24197, %rd24195, %rd24196;
	shl.b64 	%rd24198, %rd24197, 1;
	setp.lt.u64 	%p7171, %rd24198, %rd23768;
	selp.b64 	%rd24199, 0, %rd23768, %p7171;
	sub.s64 	%rd24200, %rd24198, %rd24199;
	shl.b64 	%rd24201, %rd24200, 1;
	setp.lt.u64 	%p7172, %rd24201, %rd23768;
	selp.b64 	%rd24202, 0, %rd23768, %p7172;
	sub.s64 	%rd24203, %rd24201, %rd24202;
	shl.b64 	%rd24204, %rd24203, 1;
	setp.lt.u64 	%p7173, %rd24204, %rd23768;
	selp.b64 	%rd24205, 0, %rd23768, %p7173;
	sub.s64 	%rd24206, %rd24204, %rd24205;
	shl.b64 	%rd24207, %rd24206, 1;
	setp.lt.u64 	%p7174, %rd24207, %rd23768;
	selp.b64 	%rd24208, 0, %rd23768, %p7174;
	sub.s64 	%rd24209, %rd24207, %rd24208;
	shl.b64 	%rd24210, %rd24209, 1;
	setp.lt.u64 	%p7175, %rd24210, %rd23768;
	selp.b64 	%rd24211, 0, %rd23768, %p7175;
	sub.s64 	%rd24212, %rd24210, %rd24211;
	and.b64  	%rd24213, %rd8041, 255;
	add.s64 	%rd24214, %rd24212, %rd24213;
	setp.lt.u64 	%p7176, %rd24214, %rd23768;
	selp.b64 	%rd24215, 0, %rd23768, %p7176;
	sub.s64 	%rd24216, %rd24214, %rd24215;
	shl.b64 	%rd24217, %rd24216, 1;
	setp.lt.u64 	%p7177, %rd24217, %rd23768;
	selp.b64 	%rd24218, 0, %rd23768, %p7177;
	sub.s64 	%rd24219, %rd24217, %rd24218;
	shl.b64 	%rd24220, %rd24219, 1;
	setp.lt.u64 	%p7178, %rd24220, %rd23768;
	selp.b64 	%rd24221, 0, %rd23768, %p7178;
	sub.s64 	%rd24222, %rd24220, %rd24221;
	shl.b64 	%rd24223, %rd24222, 1;
	setp.lt.u64 	%p7179, %rd24223, %rd23768;
	selp.b64 	%rd24224, 0, %rd23768, %p7179;
	sub.s64 	%rd24225, %rd24223, %rd24224;
	shl.b64 	%rd24226, %rd24225, 1;
	setp.lt.u64 	%p7180, %rd24226, %rd23768;
	selp.b64 	%rd24227, 0, %rd23768, %p7180;
	sub.s64 	%rd24228, %rd24226, %rd24227;
	shl.b64 	%rd24229, %rd24228, 1;
	setp.lt.u64 	%p7181, %rd24229, %rd23768;
	selp.b64 	%rd24230, 0, %rd23768, %p7181;
	sub.s64 	%rd24231, %rd24229, %rd24230;
	shl.b64 	%rd24232, %rd24231, 1;
	setp.lt.u64 	%p7182, %rd24232, %rd23768;
	selp.b64 	%rd24233, 0, %rd23768, %p7182;
	sub.s64 	%rd24234, %rd24232, %rd24233;
	shl.b64 	%rd24235, %rd24234, 1;
	setp.lt.u64 	%p7183, %rd24235, %rd23768;
	selp.b64 	%rd24236, 0, %rd23768, %p7183;
	sub.s64 	%rd24237, %rd24235, %rd24236;
	shl.b64 	%rd24238, %rd24237, 1;
	setp.lt.u64 	%p7184, %rd24238, %rd23768;
	selp.b64 	%rd24239, 0, %rd23768, %p7184;
	sub.s64 	%rd24240, %rd24238, %rd24239;
	and.b64  	%rd24241, %rd8042, 255;
	add.s64 	%rd24242, %rd24240, %rd24241;
	setp.lt.u64 	%p7185, %rd24242, %rd23768;
	selp.b64 	%rd24243, 0, %rd23768, %p7185;
	sub.s64 	%rd24244, %rd24242, %rd24243;
	shl.b64 	%rd24245, %rd24244, 1;
	setp.lt.u64 	%p7186, %rd24245, %rd23768;
	selp.b64 	%rd24246, 0, %rd23768, %p7186;
	sub.s64 	%rd24247, %rd24245, %rd24246;
	shl.b64 	%rd24248, %rd24247, 1;
	setp.lt.u64 	%p7187, %rd24248, %rd23768;
	selp.b64 	%rd24249, 0, %rd23768, %p7187;
	sub.s64 	%rd24250, %rd24248, %rd24249;
	shl.b64 	%rd24251, %rd24250, 1;
	setp.lt.u64 	%p7188, %rd24251, %rd23768;
	selp.b64 	%rd24252, 0, %rd23768, %p7188;
	sub.s64 	%rd24253, %rd24251, %rd24252;
	shl.b64 	%rd24254, %rd24253, 1;
	setp.lt.u64 	%p7189, %rd24254, %rd23768;
	selp.b64 	%rd24255, 0, %rd23768, %p7189;
	sub.s64 	%rd24256, %rd24254, %rd24255;
	shl.b64 	%rd24257, %rd24256, 1;
	setp.lt.u64 	%p7190, %rd24257, %rd23768;
	selp.b64 	%rd24258, 0, %rd23768, %p7190;
	sub.s64 	%rd24259, %rd24257, %rd24258;
	shl.b64 	%rd24260, %rd24259, 1;
	setp.lt.u64 	%p7191, %rd24260, %rd23768;
	selp.b64 	%rd24261, 0, %rd23768, %p7191;
	sub.s64 	%rd24262, %rd24260, %rd24261;
	shl.b64 	%rd24263, %rd24262, 1;
	setp.lt.u64 	%p7192, %rd24263, %rd23768;
	selp.b64 	%rd24264, 0, %rd23768, %p7192;
	sub.s64 	%rd24265, %rd24263, %rd24264;
	shl.b64 	%rd24266, %rd24265, 1;
	setp.lt.u64 	%p7193, %rd24266, %rd23768;
	selp.b64 	%rd24267, 0, %rd23768, %p7193;
	sub.s64 	%rd24268, %rd24266, %rd24267;
	and.b64  	%rd24269, %rd8043, 255;
	add.s64 	%rd24270, %rd24268, %rd24269;
	setp.lt.u64 	%p7194, %rd24270, %rd23768;
	selp.b64 	%rd24271, 0, %rd23768, %p7194;
	sub.s64 	%rd24272, %rd24270, %rd24271;
	shl.b64 	%rd24273, %rd24272, 1;
	setp.lt.u64 	%p7195, %rd24273, %rd23768;
	selp.b64 	%rd24274, 0, %rd23768, %p7195;
	sub.s64 	%rd24275, %rd24273, %rd24274;
	shl.b64 	%rd24276, %rd24275, 1;
	setp.lt.u64 	%p7196, %rd24276, %rd23768;
	selp.b64 	%rd24277, 0, %rd23768, %p7196;
	sub.s64 	%rd24278, %rd24276, %rd24277;
	shl.b64 	%rd24279, %rd24278, 1;
	setp.lt.u64 	%p7197, %rd24279, %rd23768;
	selp.b64 	%rd24280, 0, %rd23768, %p7197;
	sub.s64 	%rd24281, %rd24279, %rd24280;
	shl.b64 	%rd24282, %rd24281, 1;
	setp.lt.u64 	%p7198, %rd24282, %rd23768;
	selp.b64 	%rd24283, 0, %rd23768, %p7198;
	sub.s64 	%rd24284, %rd24282, %rd24283;
	shl.b64 	%rd24285, %rd24284, 1;
	setp.lt.u64 	%p7199, %rd24285, %rd23768;
	selp.b64 	%rd24286, 0, %rd23768, %p7199;
	sub.s64 	%rd24287, %rd24285, %rd24286;
	shl.b64 	%rd24288, %rd24287, 1;
	setp.lt.u64 	%p7200, %rd24288, %rd23768;
	selp.b64 	%rd24289, 0, %rd23768, %p7200;
	sub.s64 	%rd24290, %rd24288, %rd24289;
	shl.b64 	%rd24291, %rd24290, 1;
	setp.lt.u64 	%p7201, %rd24291, %rd23768;
	selp.b64 	%rd24292, 0, %rd23768, %p7201;
	sub.s64 	%rd24293, %rd24291, %rd24292;
	shl.b64 	%rd24294, %rd24293, 1;
	setp.lt.u64 	%p7202, %rd24294, %rd23768;
	selp.b64 	%rd24295, 0, %rd23768, %p7202;
	sub.s64 	%rd24296, %rd24294, %rd24295;
	and.b64  	%rd24297, %rd8044, 255;
	add.s64 	%rd24298, %rd24296, %rd24297;
	setp.lt.u64 	%p7203, %rd24298, %rd23768;
	selp.b64 	%rd24299, 0, %rd23768, %p7203;
	sub.s64 	%rd24300, %rd24298, %rd24299;
	shl.b64 	%rd24301, %rd24300, 1;
	setp.lt.u64 	%p7204, %rd24301, %rd23768;
	selp.b64 	%rd24302, 0, %rd23768, %p7204;
	sub.s64 	%rd24303, %rd24301, %rd24302;
	shl.b64 	%rd24304, %rd24303, 1;
	setp.lt.u64 	%p7205, %rd24304, %rd23768;
	selp.b64 	%rd24305, 0, %rd23768, %p7205;
	sub.s64 	%rd24306, %rd24304, %rd24305;
	shl.b64 	%rd24307, %rd24306, 1;
	setp.lt.u64 	%p7206, %rd24307, %rd23768;
	selp.b64 	%rd24308, 0, %rd23768, %p7206;
	sub.s64 	%rd24309, %rd24307, %rd24308;
	shl.b64 	%rd24310, %rd24309, 1;
	setp.lt.u64 	%p7207, %rd24310, %rd23768;
	selp.b64 	%rd24311, 0, %rd23768, %p7207;
	sub.s64 	%rd24312, %rd24310, %rd24311;
	shl.b64 	%rd24313, %rd24312, 1;
	setp.lt.u64 	%p7208, %rd24313, %rd23768;
	selp.b64 	%rd24314, 0, %rd23768, %p7208;
	sub.s64 	%rd24315, %rd24313, %rd24314;
	shl.b64 	%rd24316, %rd24315, 1;
	setp.lt.u64 	%p7209, %rd24316, %rd23768;
	selp.b64 	%rd24317, 0, %rd23768, %p7209;
	sub.s64 	%rd24318, %rd24316, %rd24317;
	shl.b64 	%rd24319, %rd24318, 1;
	setp.lt.u64 	%p7210, %rd24319, %rd23768;
	selp.b64 	%rd24320, 0, %rd23768, %p7210;
	sub.s64 	%rd24321, %rd24319, %rd24320;
	shl.b64 	%rd24322, %rd24321, 1;
	setp.lt.u64 	%p7211, %rd24322, %rd23768;
	selp.b64 	%rd24323, 0, %rd23768, %p7211;
	sub.s64 	%rd24324, %rd24322, %rd24323;
	add.s64 	%rd24325, %rd24324, %rd8045;
	setp.lt.u64 	%p7212, %rd24325, %rd23768;
	selp.b64 	%rd24326, 0, %rd23768, %p7212;
	sub.s64 	%rd24327, %rd24325, %rd24326;
	shl.b64 	%rd24328, %rd24327, 1;
	setp.lt.u64 	%p7213, %rd24328, %rd23768;
	selp.b64 	%rd24329, 0, %rd23768, %p7213;
	sub.s64 	%rd24330, %rd24328, %rd24329;
	shl.b64 	%rd24331, %rd24330, 1;
	setp.lt.u64 	%p7214, %rd24331, %rd23768;
	selp.b64 	%rd24332, 0, %rd23768, %p7214;
	sub.s64 	%rd24333, %rd24331, %rd24332;
	shl.b64 	%rd24334, %rd24333, 1;
	setp.lt.u64 	%p7215, %rd24334, %rd23768;
	selp.b64 	%rd24335, 0, %rd23768, %p7215;
	sub.s64 	%rd24336, %rd24334, %rd24335;
	shl.b64 	%rd24337, %rd24336, 1;
	setp.lt.u64 	%p7216, %rd24337, %rd23768;
	selp.b64 	%rd24338, 0, %rd23768, %p7216;
	sub.s64 	%rd24339, %rd24337, %rd24338;
	shl.b64 	%rd24340, %rd24339, 1;
	setp.lt.u64 	%p7217, %rd24340, %rd23768;
	selp.b64 	%rd24341, 0, %rd23768, %p7217;
	sub.s64 	%rd24342, %rd24340, %rd24341;
	shl.b64 	%rd24343, %rd24342, 1;
	setp.lt.u64 	%p7218, %rd24343, %rd23768;
	selp.b64 	%rd24344, 0, %rd23768, %p7218;
	sub.s64 	%rd24345, %rd24343, %rd24344;
	shl.b64 	%rd24346, %rd24345, 1;
	setp.lt.u64 	%p7219, %rd24346, %rd23768;
	selp.b64 	%rd24347, 0, %rd23768, %p7219;
	sub.s64 	%rd24348, %rd24346, %rd24347;
	shl.b64 	%rd24349, %rd24348, 1;
	setp.lt.u64 	%p7220, %rd24349, %rd23768;
	selp.b64 	%rd24350, 0, %rd23768, %p7220;
	sub.s64 	%rd24351, %rd24349, %rd24350;
	and.b32  	%r3684, %r573, 255;
	cvt.u64.u32 	%rd24352, %r3684;
	add.s64 	%rd24353, %rd24351, %rd24352;
	setp.lt.u64 	%p7221, %rd24353, %rd23768;
	selp.b64 	%rd24354, 0, %rd23768, %p7221;
	sub.s64 	%rd24355, %rd24353, %rd24354;
	shl.b64 	%rd24356, %rd24355, 1;
	setp.lt.u64 	%p7222, %rd24356, %rd23768;
	selp.b64 	%rd24357, 0, %rd23768, %p7222;
	sub.s64 	%rd24358, %rd24356, %rd24357;
	shl.b64 	%rd24359, %rd24358, 1;
	setp.lt.u64 	%p7223, %rd24359, %rd23768;
	selp.b64 	%rd24360, 0, %rd23768, %p7223;
	sub.s64 	%rd24361, %rd24359, %rd24360;
	shl.b64 	%rd24362, %rd24361, 1;
	setp.lt.u64 	%p7224, %rd24362, %rd23768;
	selp.b64 	%rd24363, 0, %rd23768, %p7224;
	sub.s64 	%rd24364, %rd24362, %rd24363;
	shl.b64 	%rd24365, %rd24364, 1;
	setp.lt.u64 	%p7225, %rd24365, %rd23768;
	selp.b64 	%rd24366, 0, %rd23768, %p7225;
	sub.s64 	%rd24367, %rd24365, %rd24366;
	shl.b64 	%rd24368, %rd24367, 1;
	setp.lt.u64 	%p7226, %rd24368, %rd23768;
	selp.b64 	%rd24369, 0, %rd23768, %p7226;
	sub.s64 	%rd24370, %rd24368, %rd24369;
	shl.b64 	%rd24371, %rd24370, 1;
	setp.lt.u64 	%p7227, %rd24371, %rd23768;
	selp.b64 	%rd24372, 0, %rd23768, %p7227;
	sub.s64 	%rd24373, %rd24371, %rd24372;
	shl.b64 	%rd24374, %rd24373, 1;
	setp.lt.u64 	%p7228, %rd24374, %rd23768;
	selp.b64 	%rd24375, 0, %rd23768, %p7228;
	sub.s64 	%rd24376, %rd24374, %rd24375;
	shl.b64 	%rd24377, %rd24376, 1;
	setp.lt.u64 	%p7229, %rd24377, %rd23768;
	selp.b64 	%rd24378, 0, %rd23768, %p7229;
	sub.s64 	%rd24379, %rd24377, %rd24378;
	shr.u32 	%r3685, %r574, 8;
	and.b32  	%r3686, %r3685, 255;
	cvt.u64.u32 	%rd24380, %r3686;
	add.s64 	%rd24381, %rd24379, %rd24380;
	setp.lt.u64 	%p7230, %rd24381, %rd23768;
	selp.b64 	%rd24382, 0, %rd23768, %p7230;
	sub.s64 	%rd24383, %rd24381, %rd24382;
	shl.b64 	%rd24384, %rd24383, 1;
	setp.lt.u64 	%p7231, %rd24384, %rd23768;
	selp.b64 	%rd24385, 0, %rd23768, %p7231;
	sub.s64 	%rd24386, %rd24384, %rd24385;
	shl.b64 	%rd24387, %rd24386, 1;
	setp.lt.u64 	%p7232, %rd24387, %rd23768;
	selp.b64 	%rd24388, 0, %rd23768, %p7232;
	sub.s64 	%rd24389, %rd24387, %rd24388;
	shl.b64 	%rd24390, %rd24389, 1;
	setp.lt.u64 	%p7233, %rd24390, %rd23768;
	selp.b64 	%rd24391, 0, %rd23768, %p7233;
	sub.s64 	%rd24392, %rd24390, %rd24391;
	shl.b64 	%rd24393, %rd24392, 1;
	setp.lt.u64 	%p7234, %rd24393, %rd23768;
	selp.b64 	%rd24394, 0, %rd23768, %p7234;
	sub.s64 	%rd24395, %rd24393, %rd24394;
	shl.b64 	%rd24396, %rd24395, 1;
	setp.lt.u64 	%p7235, %rd24396, %rd23768;
	selp.b64 	%rd24397, 0, %rd23768, %p7235;
	sub.s64 	%rd24398, %rd24396, %rd24397;
	shl.b64 	%rd24399, %rd24398, 1;
	setp.lt.u64 	%p7236, %rd24399, %rd23768;
	selp.b64 	%rd24400, 0, %rd23768, %p7236;
	sub.s64 	%rd24401, %rd24399, %rd24400;
	shl.b64 	%rd24402, %rd24401, 1;
	setp.lt.u64 	%p7237, %rd24402, %rd23768;
	selp.b64 	%rd24403, 0, %rd23768, %p7237;
	sub.s64 	%rd24404, %rd24402, %rd24403;
	shl.b64 	%rd24405, %rd24404, 1;
	setp.lt.u64 	%p7238, %rd24405, %rd23768;
	selp.b64 	%rd24406, 0, %rd23768, %p7238;
	sub.s64 	%rd24407, %rd24405, %rd24406;
	shr.u32 	%r3687, %r574, 16;
	cvt.u64.u32 	%rd24408, %r3687;
	add.s64 	%rd24409, %rd24407, %rd24408;
	setp.lt.u64 	%p7239, %rd24409, %rd23768;
	selp.b64 	%rd24410, 0, %rd23768, %p7239;
	sub.s64 	%rd24411, %rd24409, %rd24410;
	shl.b64 	%rd24412, %rd24411, 1;
	setp.lt.u64 	%p7240, %rd24412, %rd23768;
	selp.b64 	%rd24413, 0, %rd23768, %p7240;
	sub.s64 	%rd24414, %rd24412, %rd24413;
	shl.b64 	%rd24415, %rd24414, 1;
	setp.lt.u64 	%p7241, %rd24415, %rd23768;
	selp.b64 	%rd24416, 0, %rd23768, %p7241;
	sub.s64 	%rd24417, %rd24415, %rd24416;
	shl.b64 	%rd24418, %rd24417, 1;
	setp.lt.u64 	%p7242, %rd24418, %rd23768;
	selp.b64 	%rd24419, 0, %rd23768, %p7242;
	sub.s64 	%rd24420, %rd24418, %rd24419;
	shl.b64 	%rd24421, %rd24420, 1;
	setp.lt.u64 	%p7243, %rd24421, %rd23768;
	selp.b64 	%rd24422, 0, %rd23768, %p7243;
	sub.s64 	%rd24423, %rd24421, %rd24422;
	shl.b64 	%rd24424, %rd24423, 1;
	setp.lt.u64 	%p7244, %rd24424, %rd23768;
	selp.b64 	%rd24425, 0, %rd23768, %p7244;
	sub.s64 	%rd24426, %rd24424, %rd24425;
	shl.b64 	%rd24427, %rd24426, 1;
	setp.lt.u64 	%p7245, %rd24427, %rd23768;
	selp.b64 	%rd24428, 0, %rd23768, %p7245;
	sub.s64 	%rd24429, %rd24427, %rd24428;
	shl.b64 	%rd24430, %rd24429, 1;
	setp.lt.u64 	%p7246, %rd24430, %rd23768;
	selp.b64 	%rd24431, 0, %rd23768, %p7246;
	sub.s64 	%rd24432, %rd24430, %rd24431;
	shl.b64 	%rd24433, %rd24432, 1;
	setp.lt.u64 	%p7247, %rd24433, %rd23768;
	selp.b64 	%rd24434, 0, %rd23768, %p7247;
	sub.s64 	%rd24435, %rd24433, %rd24434;
	and.b32  	%r3688, %r571, 255;
	cvt.u64.u32 	%rd24436, %r3688;
	add.s64 	%rd24437, %rd24435, %rd24436;
	setp.lt.u64 	%p7248, %rd24437, %rd23768;
	selp.b64 	%rd24438, 0, %rd23768, %p7248;
	sub.s64 	%rd28929, %rd24437, %rd24438;
$L__BB0_3817:
	ld.param.u64 	%rd25938, [_Z14generate_batchmPcP9uint256_tPbmii_param_4];
	setp.ne.s64 	%p7270, %rd28929, %rd25938;
	@%p7270 bra 	$L__BB0_4189;
$L__BB0_3818:
	mul.wide.u32 	%rd24505, %r4704, 96;
	add.s64 	%rd24506, %rd85, %rd24505;
	ld.local.v2.u64 	{%rd29018, %rd29019}, [%rd24506+64];
	or.b64  	%rd24507, %rd29019, %rd29018;
	ld.local.v2.u64 	{%rd29020, %rd29021}, [%rd24506+80];
	or.b64  	%rd24508, %rd24507, %rd29020;
	or.b64  	%rd24509, %rd24508, %rd29021;
	setp.ne.s64 	%p7271, %rd24509, 0;
	@%p7271 bra 	$L__BB0_3820;
	mov.b16 	%rs150, 4;
	st.local.u8 	[%rd12], %rs150;
	mov.b16 	%rs151, 0;
	st.local.u8 	[%rd12+1], %rs151;
	st.local.u8 	[%rd12+2], %rs151;
	st.local.u8 	[%rd12+3], %rs151;
	st.local.u8 	[%rd12+4], %rs151;
	st.local.u8 	[%rd12+5], %rs151;
	st.local.u8 	[%rd12+6], %rs151;
	st.local.u8 	[%rd12+7], %rs151;
	st.local.u8 	[%rd12+8], %rs151;
	st.local.u8 	[%rd12+9], %rs151;
	st.local.u8 	[%rd12+10], %rs151;
	st.local.u8 	[%rd12+11], %rs151;
	st.local.u8 	[%rd12+12], %rs151;
	st.local.u8 	[%rd12+13], %rs151;
	st.local.u8 	[%rd12+14], %rs151;
	st.local.u8 	[%rd12+15], %rs151;
	st.local.u8 	[%rd12+16], %rs151;
	st.local.u8 	[%rd12+17], %rs151;
	st.local.u8 	[%rd12+18], %rs151;
	st.local.u8 	[%rd12+19], %rs151;
	st.local.u8 	[%rd12+20], %rs151;
	st.local.u8 	[%rd12+21], %rs151;
	st.local.u8 	[%rd12+22], %rs151;
	st.local.u8 	[%rd12+23], %rs151;
	st.local.u8 	[%rd12+24], %rs151;
	st.local.u8 	[%rd12+25], %rs151;
	st.local.u8 	[%rd12+26], %rs151;
	st.local.u8 	[%rd12+27], %rs151;
	st.local.u8 	[%rd12+28], %rs151;
	st.local.u8 	[%rd12+29], %rs151;
	st.local.u8 	[%rd12+30], %rs151;
	st.local.u8 	[%rd12+31], %rs151;
	st.local.u8 	[%rd12+32], %rs151;
	st.local.u8 	[%rd12+33], %rs151;
	st.local.u8 	[%rd12+34], %rs151;
	st.local.u8 	[%rd12+35], %rs151;
	st.local.u8 	[%rd12+36], %rs151;
	st.local.u8 	[%rd12+37], %rs151;
	st.local.u8 	[%rd12+38], %rs151;
	st.local.u8 	[%rd12+39], %rs151;
	st.local.u8 	[%rd12+40], %rs151;
	st.local.u8 	[%rd12+41], %rs151;
	st.local.u8 	[%rd12+42], %rs151;
	st.local.u8 	[%rd12+43], %rs151;
	st.local.u8 	[%rd12+44], %rs151;
	st.local.u8 	[%rd12+45], %rs151;
	st.local.u8 	[%rd12+46], %rs151;
	st.local.u8 	[%rd12+47], %rs151;
	st.local.u8 	[%rd12+48], %rs151;
	st.local.u8 	[%rd12+49], %rs151;
	st.local.u8 	[%rd12+50], %rs151;
	st.local.u8 	[%rd12+51], %rs151;
	st.local.u8 	[%rd12+52], %rs151;
	st.local.u8 	[%rd12+53], %rs151;
	st.local.u8 	[%rd12+54], %rs151;
	st.local.u8 	[%rd12+55], %rs151;
	st.local.u8 	[%rd12+56], %rs151;
	st.local.u8 	[%rd12+57], %rs151;
	st.local.u8 	[%rd12+58], %rs151;
	st.local.u8 	[%rd12+59], %rs151;
	st.local.u8 	[%rd12+60], %rs151;
	st.local.u8 	[%rd12+61], %rs151;
	st.local.u8 	[%rd12+62], %rs151;
	st.local.u8 	[%rd12+63], %rs151;
	st.local.u8 	[%rd12+64], %rs151;
	bra.uni 	$L__BB0_4095;
$L__BB0_3820:
	mov.b64 	%rd24512, -4294968275;
	st.local.u64 	[%rd11], %rd24512;
	mov.b64 	%rd24513, -1;
	st.local.u64 	[%rd11+8], %rd24513;
	st.local.u64 	[%rd11+16], %rd24513;
	st.local.u64 	[%rd11+24], %rd24513;
	mov.b32 	%r4777, 0;
	mov.b64 	%rd28975, 0;
	mov.b64 	%rd28974, 1;
	mov.u64 	%rd28976, %rd28975;
	mov.u64 	%rd28977, %rd28975;
$L__BB0_3821:
	ld.const.u64 	%rd8734, [SECP256K1_P+24];
	ld.const.u64 	%rd8735, [SECP256K1_P+16];
	ld.const.u64 	%rd8736, [SECP256K1_P+8];
	ld.const.u64 	%rd8737, [SECP256K1_P];
	shr.u32 	%r3775, %r4777, 6;
	and.b32  	%r3776, %r4777, 63;
	mul.wide.u32 	%rd24514, %r3775, 8;
	add.s64 	%rd24515, %rd11, %rd24514;
	ld.local.u64 	%rd24516, [%rd24515];
	shr.u64 	%rd24517, %rd24516, %r3776;
	and.b64  	%rd24518, %rd24517, 1;
	setp.eq.b64 	%p7272, %rd24518, 1;
	not.pred 	%p7273, %p7272;
	@%p7273 bra 	$L__BB0_3867;
	mov.b64 	%rd28939, 0;
	st.local.v2.u64 	[%rd10+32], {%rd28939, %rd28939};
	st.local.v2.u64 	[%rd10+48], {%rd28939, %rd28939};
	mul.lo.s64 	%rd8738, %rd29018, %rd28974;
	mul.hi.u64 	%rd24520, %rd28974, %rd29018;
	mul.lo.s64 	%rd24521, %rd29019, %rd28974;
	mul.hi.u64 	%rd24522, %rd28974, %rd29019;
	add.s64 	%rd28942, %rd24521, %rd24520;
	setp.lt.u64 	%p7274, %rd28942, %rd24521;
	selp.u64 	%rd24523, 1, 0, %p7274;
	st.local.v2.u64 	[%rd10], {%rd8738, %rd28942};
	add.s64 	%rd24524, %rd24522, %rd24523;
	mul.lo.s64 	%rd24525, %rd29020, %rd28974;
	mul.hi.u64 	%rd24526, %rd28974, %rd29020;
	add.s64 	%rd28941, %rd24525, %rd24524;
	setp.lt.u64 	%p7275, %rd28941, %rd24525;
	selp.u64 	%rd24527, 1, 0, %p7275;
	add.s64 	%rd24528, %rd24526, %rd24527;
	mul.lo.s64 	%rd24529, %rd29021, %rd28974;
	mul.hi.u64 	%rd24530, %rd28974, %rd29021;
	add.s64 	%rd28940, %rd24529, %rd24528;
	setp.lt.u64 	%p7276, %rd28940, %rd24529;
	selp.u64 	%rd24531, 1, 0, %p7276;
	st.local.v2.u64 	[%rd10+16], {%rd28941, %rd28940};
	add.s64 	%rd28938, %rd24530, %rd24531;
	setp.eq.s64 	%p7277, %rd28938, 0;
	@%p7277 bra 	$L__BB0_3826;
	mov.b32 	%r4778, 4;
$L__BB0_3824:
	mul.wide.u32 	%rd24533, %r4778, 8;
	add.s64 	%rd24534, %rd10, %rd24533;
	ld.local.u64 	%rd24535, [%rd24534];
	add.s64 	%rd24536, %rd24535, %rd28938;
	setp.lt.u64 	%p7278, %rd24536, %rd24535;
	st.local.u64 	[%rd24534], %rd24536;
	add.s32 	%r4778, %r4778, 1;
	mov.b64 	%rd28938, 1;
	@%p7278 bra 	$L__BB0_3824;
	ld.local.u64 	%rd28942, [%rd10+8];
	ld.local.v2.u64 	{%rd28941, %rd28940}, [%rd10+16];
	ld.local.u64 	%rd28939, [%rd10+32];
$L__BB0_3826:
	mul.hi.u64 	%rd24537, %rd28975, %rd29018;
	mad.lo.s64 	%rd24538, %rd29018, %rd28975, %rd28942;
	setp.lt.u64 	%p7279, %rd24538, %rd28942;
	selp.u64 	%rd24539, 1, 0, %p7279;
	st.local.u64 	[%rd10+8], %rd24538;
	add.s64 	%rd24540, %rd24537, %rd24539;
	mul.hi.u64 	%rd24541, %rd28975, %rd29019;
	mad.lo.s64 	%rd24542, %rd29019, %rd28975, %rd28941;
	setp.lt.u64 	%p7280, %rd24542, %rd28941;
	selp.u64 	%rd24543, 1, 0, %p7280;
	add.s64 	%rd28946, %rd24542, %rd24540;
	setp.lt.u64 	%p7281, %rd28946, %rd24542;
	selp.u64 	%rd24544, 1, 0, %p7281;
	add.s64 	%rd24545, %rd24541, %rd24543;
	add.s64 	%rd24546, %rd24545, %rd24544;
	mul.hi.u64 	%rd24547, %rd28975, %rd29020;
	mad.lo.s64 	%rd24548, %rd29020, %rd28975, %rd28940;
	setp.lt.u64 	%p7282, %rd24548, %rd28940;
	selp.u64 	%rd24549, 1, 0, %p7282;
	add.s64 	%rd28945, %rd24548, %rd24546;
	setp.lt.u64 	%p7283, %rd28945, %rd24548;
	selp.u64 	%rd24550, 1, 0, %p7283;
	st.local.v2.u64 	[%rd10+16], {%rd28946, %rd28945};
	add.s64 	%rd24551, %rd24547, %rd24549;
	add.s64 	%rd24552, %rd24551, %rd24550;
	mul.hi.u64 	%rd24553, %rd28975, %rd29021;
	mad.lo.s64 	%rd24554, %rd29021, %rd28975, %rd28939;
	setp.lt.u64 	%p7284, %rd24554, %rd28939;
	selp.u64 	%rd24555, 1, 0, %p7284;
	add.s64 	%rd28944, %rd24554, %rd24552;
	setp.lt.u64 	%p7285, %rd28944, %rd24554;
	selp.u64 	%rd24556, 1, 0, %p7285;
	st.local.u64 	[%rd10+32], %rd28944;
	add.s64 	%rd24557, %rd24553, %rd24555;
	add.s64 	%rd28943, %rd24557, %rd24556;
	setp.eq.s64 	%p7286, %rd28943, 0;
	@%p7286 bra 	$L__BB0_3830;
	mov.b32 	%r4779, 5;
$L__BB0_3828:
	mul.wide.u32 	%rd24559, %r4779, 8;
	add.s64 	%rd24560, %rd10, %rd24559;
	ld.local.u64 	%rd24561, [%rd24560];
	add.s64 	%rd24562, %rd24561, %rd28943;
	setp.lt.u64 	%p7287, %rd24562, %rd24561;
	st.local.u64 	[%rd24560], %rd24562;
	add.s32 	%r4779, %r4779, 1;
	mov.b64 	%rd28943, 1;
	@%p7287 bra 	$L__BB0_3828;
	ld.local.v2.u64 	{%rd28946, %rd28945}, [%rd10+16];
	ld.local.u64 	%rd28944, [%rd10+32];
$L__BB0_3830:
	mul.hi.u64 	%rd24563, %rd28976, %rd29018;
	mad.lo.s64 	%rd24564, %rd29018, %rd28976, %rd28946;
	setp.lt.u64 	%p7288, %rd24564, %rd28946;
	selp.u64 	%rd24565, 1, 0, %p7288;
	add.s64 	%rd24566, %rd24563, %rd24565;
	mul.hi.u64 	%rd24567, %rd28976, %rd29019;
	mad.lo.s64 	%rd24568, %rd29019, %rd28976, %rd28945;
	setp.lt.u64 	%p7289, %rd24568, %rd28945;
	selp.u64 	%rd24569, 1, 0, %p7289;
	add.s64 	%rd28950, %rd24568, %rd24566;
	setp.lt.u64 	%p7290, %rd28950, %rd24568;
	selp.u64 	%rd24570, 1, 0, %p7290;
	st.local.v2.u64 	[%rd10+16], {%rd24564, %rd28950};
	add.s64 	%rd24571, %rd24567, %rd24569;
	add.s64 	%rd24572, %rd24571, %rd24570;
	mul.hi.u64 	%rd24573, %rd28976, %rd29020;
	mad.lo.s64 	%rd24574, %rd29020, %rd28976, %rd28944;
	setp.lt.u64 	%p7291, %rd24574, %rd28944;
	selp.u64 	%rd24575, 1, 0, %p7291;
	add.s64 	%rd28949, %rd24574, %rd24572;
	setp.lt.u64 	%p7292, %rd28949, %rd24574;
	selp.u64 	%rd24576, 1, 0, %p7292;
	add.s64 	%rd24577, %rd24573, %rd24575;
	add.s64 	%rd24578, %rd24577, %rd24576;
	mul.hi.u64 	%rd24579, %rd28976, %rd29021;
	ld.local.u64 	%rd24580, [%rd10+40];
	mad.lo.s64 	%rd24581, %rd29021, %rd28976, %rd24580;
	setp.lt.u64 	%p7293, %rd24581, %rd24580;
	selp.u64 	%rd24582, 1, 0, %p7293;
	add.s64 	%rd28948, %rd24581, %rd24578;
	setp.lt.u64 	%p7294, %rd28948, %rd24581;
	selp.u64 	%rd24583, 1, 0, %p7294;
	st.local.v2.u64 	[%rd10+32], {%rd28949, %rd28948};
	add.s64 	%rd24584, %rd24579, %rd24582;
	add.s64 	%rd28947, %rd24584, %rd24583;
	setp.eq.s64 	%p7295, %rd28947, 0;
	@%p7295 bra 	$L__BB0_3834;
	mov.b32 	%r4780, 6;
$L__BB0_3832:
	mul.wide.u32 	%rd24586, %r4780, 8;
	add.s64 	%rd24587, %rd10, %rd24586;
	ld.local.u64 	%rd24588, [%rd24587];
	add.s64 	%rd24589, %rd24588, %rd28947;
	setp.lt.u64 	%p7296, %rd24589, %rd24588;
	st.local.u64 	[%rd24587], %rd24589;
	add.s32 	%r4780, %r4780, 1;
	mov.b64 	%rd28947, 1;
	@%p7296 bra 	$L__BB0_3832;
	ld.local.u64 	%rd28950, [%rd10+24];
	ld.local.v2.u64 	{%rd28949, %rd28948}, [%rd10+32];
$L__BB0_3834:
	mul.hi.u64 	%rd24590, %rd28977, %rd29018;
	mad.lo.s64 	%rd28955, %rd29018, %rd28977, %rd28950;
	setp.lt.u64 	%p7297, %rd28955, %rd28950;
	selp.u64 	%rd24591, 1, 0, %p7297;
	st.local.u64 	[%rd10+24], %rd28955;
	add.s64 	%rd24592, %rd24590, %rd24591;
	mul.hi.u64 	%rd24593, %rd28977, %rd29019;
	mad.lo.s64 	%rd24594, %rd29019, %rd28977, %rd28949;
	setp.lt.u64 	%p7298, %rd24594, %rd28949;
	selp.u64 	%rd24595, 1, 0, %p7298;
	add.s64 	%rd28952, %rd24594, %rd24592;
	setp.lt.u64 	%p7299, %rd28952, %rd24594;
	selp.u64 	%rd24596, 1, 0, %p7299;
	add.s64 	%rd24597, %rd24593, %rd24595;
	add.s64 	%rd24598, %rd24597, %rd24596;
	mul.hi.u64 	%rd24599, %rd28977, %rd29020;
	mad.lo.s64 	%rd24600, %rd29020, %rd28977, %rd28948;
	setp.lt.u64 	%p7300, %rd24600, %rd28948;
	selp.u64 	%rd24601, 1, 0, %p7300;
	add.s64 	%rd24602, %rd24600, %rd24598;
	setp.lt.u64 	%p7301, %rd24602, %rd24600;
	selp.u64 	%rd24603, 1, 0, %p7301;
	st.local.v2.u64 	[%rd10+32], {%rd28952, %rd24602};
	add.s64 	%rd24604, %rd24599, %rd24601;
	add.s64 	%rd24605, %rd24604, %rd24603;
	mul.hi.u64 	%rd24606, %rd28977, %rd29021;
	ld.local.u64 	%rd24607, [%rd10+48];
	mad.lo.s64 	%rd24608, %rd29021, %rd28977, %rd24607;
	setp.lt.u64 	%p7302, %rd24608, %rd24607;
	selp.u64 	%rd24609, 1, 0, %p7302;
	add.s64 	%rd24610, %rd24608, %rd24605;
	setp.lt.u64 	%p7303, %rd24610, %rd24608;
	selp.u64 	%rd24611, 1, 0, %p7303;
	st.local.u64 	[%rd10+48], %rd24610;
	add.s64 	%rd24612, %rd24606, %rd24609;
	add.s64 	%rd28951, %rd24612, %rd24611;
	setp.eq.s64 	%p7304, %rd28951, 0;
	@%p7304 bra 	$L__BB0_3838;
	mov.b32 	%r4781, 7;
$L__BB0_3836:
	mul.wide.u32 	%rd24614, %r4781, 8;
	add.s64 	%rd24615, %rd10, %rd24614;
	ld.local.u64 	%rd24616, [%rd24615];
	add.s64 	%rd24617, %rd24616, %rd28951;
	setp.lt.u64 	%p7305, %rd24617, %rd24616;
	st.local.u64 	[%rd24615], %rd24617;
	add.s32 	%r4781, %r4781, 1;
	mov.b64 	%rd28951, 1;
	@%p7305 bra 	$L__BB0_3836;
	ld.local.u64 	%rd28955, [%rd10+24];
	ld.local.u64 	%rd28952, [%rd10+32];
$L__BB0_3838:
	ld.local.u64 	%rd24619, [%rd10+8];
	ld.local.u64 	%rd28954, [%rd10+16];
	shl.b64 	%rd24620, %rd28952, 32;
	shr.u64 	%rd24621, %rd28952, 32;
	add.s64 	%rd8783, %rd8738, %rd24620;
	setp.lt.u64 	%p7306, %rd8783, %rd8738;
	selp.u64 	%rd24622, 1, 0, %p7306;
	add.s64 	%rd24623, %rd24621, %rd24622;
	add.s64 	%rd8784, %rd24623, %rd24619;
	max.u64 	%rd24624, %rd24623, %rd24619;
	setp.gt.u64 	%p7307, %rd24624, %rd8784;
	mov.b64 	%rd28956, 0;
	@%p7307 bra 	$L__BB0_3857;
$L__BB0_3839:
	ld.local.u64 	%rd8788, [%rd10+40];
	shl.b64 	%rd24627, %rd8788, 32;
	shr.u64 	%rd24628, %rd8788, 32;
	add.s64 	%rd8789, %rd8784, %rd24627;
	setp.lt.u64 	%p7310, %rd8789, %rd8784;
	selp.u64 	%rd24629, 1, 0, %p7310;
	add.s64 	%rd24630, %rd24628, %rd24629;
	add.s64 	%rd8790, %rd24630, %rd28954;
	max.u64 	%rd24631, %rd24630, %rd28954;
	setp.le.u64 	%p7311, %rd24631, %rd8790;
	@%p7311 bra 	$L__BB0_3841;
	add.s64 	%rd28955, %rd28955, 1;
	setp.eq.s64 	%p7312, %rd28955, 0;
	selp.u64 	%rd24632, 1, 0, %p7312;
	add.s64 	%rd28956, %rd28956, %rd24632;
$L__BB0_3841:
	ld.local.v2.u64 	{%rd8795, %rd8796}, [%rd10+48];
	shl.b64 	%rd24633, %rd8795, 32;
	shr.u64 	%rd24634, %rd8795, 32;
	add.s64 	%rd28959, %rd8790, %rd24633;
	setp.lt.u64 	%p7313, %rd28959, %rd8790;
	selp.u64 	%rd24635, 1, 0, %p7313;
	add.s64 	%rd24636, %rd24634, %rd24635;
	add.s64 	%rd24637, %rd24636, %rd28955;
	max.u64 	%rd24638, %rd24636, %rd28955;
	setp.gt.u64 	%p7314, %rd24638, %rd24637;
	selp.u64 	%rd24639, 1, 0, %p7314;
	add.s64 	%rd24640, %rd28956, %rd24639;
	shl.b64 	%rd24641, %rd8796, 32;
	shr.u64 	%rd24642, %rd8796, 32;
	add.s64 	%rd28960, %rd24637, %rd24641;
	setp.lt.u64 	%p7315, %rd28960, %rd24637;
	selp.u64 	%rd24643, 1, 0, %p7315;
	add.s64 	%rd24644, %rd24640, %rd24642;
	add.s64 	%rd28961, %rd24644, %rd24643;
	mov.b64 	%rd24645, 977;
	mul.hi.u64 	%rd24646, %rd28952, %rd24645;
	mad.lo.s64 	%rd28966, %rd28952, 977, %rd8783;
	setp.lt.u64 	%p7316, %rd28966, %rd8783;
	selp.u64 	%rd24647, 1, 0, %p7316;
	add.s64 	%rd24648, %rd24646, %rd24647;
	add.s64 	%rd8801, %rd24648, %rd8789;
	max.u64 	%rd24649, %rd24648, %rd8789;
	setp.gt.u64 	%p7317, %rd24649, %rd8801;
	@%p7317 bra 	$L__BB0_3859;
$L__BB0_3842:
	mov.b64 	%rd24652, 977;
	mul.hi.u64 	%rd24653, %rd8788, %rd24652;
	mad.lo.s64 	%rd28975, %rd8788, 977, %rd8801;
	setp.lt.u64 	%p7320, %rd28975, %rd8801;
	selp.u64 	%rd24654, 1, 0, %p7320;
	add.s64 	%rd24655, %rd24653, %rd24654;
	add.s64 	%rd8809, %rd24655, %rd28959;
	max.u64 	%rd24656, %rd24655, %rd28959;
	setp.le.u64 	%p7321, %rd24656, %rd8809;
	@%p7321 bra 	$L__BB0_3844;
	add.s64 	%rd28960, %rd28960, 1;
	setp.eq.s64 	%p7322, %rd28960, 0;
	selp.u64 	%rd24657, 1, 0, %p7322;
	add.s64 	%rd28961, %rd28961, %rd24657;
$L__BB0_3844:
	mov.b64 	%rd24658, 977;
	mul.hi.u64 	%rd24659, %rd8795, %rd24658;
	mad.lo.s64 	%rd28976, %rd8795, 977, %rd8809;
	setp.lt.u64 	%p7323, %rd28976, %rd8809;
	selp.u64 	%rd24660, 1, 0, %p7323;
	add.s64 	%rd24661, %rd24659, %rd24660;
	add.s64 	%rd24662, %rd24661, %rd28960;
	max.u64 	%rd24663, %rd24661, %rd28960;
	setp.gt.u64 	%p7324, %rd24663, %rd24662;
	selp.u64 	%rd24664, 1, 0, %p7324;
	add.s64 	%rd24665, %rd28961, %rd24664;
	mul.hi.u64 	%rd24666, %rd8796, %rd24658;
	mad.lo.s64 	%rd28977, %rd8796, 977, %rd24662;
	setp.lt.u64 	%p7325, %rd28977, %rd24662;
	selp.u64 	%rd24667, 1, 0, %p7325;
	add.s64 	%rd24668, %rd24665, %rd24666;
	add.s64 	%rd8816, %rd24668, %rd24667;
	setp.eq.s64 	%p7326, %rd8816, 0;
	@%p7326 bra 	$L__BB0_3849;
	shl.b64 	%rd24669, %rd8816, 32;
	shr.u64 	%rd24670, %rd8816, 32;
	add.s64 	%rd8820, %rd28966, %rd24669;
	setp.lt.u64 	%p7327, %rd8820, %rd28966;
	selp.u64 	%rd24671, 1, 0, %p7327;
	add.s64 	%rd24672, %rd24670, %rd24671;
	add.s64 	%rd8821, %rd24672, %rd28975;
	max.u64 	%rd24673, %rd24672, %rd28975;
	setp.le.u64 	%p7328, %rd24673, %rd8821;
	@%p7328 bra 	$L__BB0_3847;
	add.s64 	%rd28976, %rd28976, 1;
	setp.eq.s64 	%p7329, %rd28976, 0;
	selp.u64 	%rd24674, 1, 0, %p7329;
	add.s64 	%rd28977, %rd28977, %rd24674;
$L__BB0_3847:
	mov.b64 	%rd24675, 977;
	mul.hi.u64 	%rd24676, %rd8816, %rd24675;
	mad.lo.s64 	%rd28966, %rd8816, 977, %rd8820;
	setp.lt.u64 	%p7330, %rd28966, %rd8820;
	selp.u64 	%rd24677, 1, 0, %p7330;
	add.s64 	%rd24678, %rd24676, %rd24677;
	add.s64 	%rd28975, %rd24678, %rd8821;
	max.u64 	%rd24679, %rd24678, %rd8821;
	setp.le.u64 	%p7331, %rd24679, %rd28975;
	@%p7331 bra 	$L__BB0_3849;
	add.s64 	%rd28976, %rd28976, 1;
	setp.eq.s64 	%p7332, %rd28976, 0;
	selp.u64 	%rd24680, 1, 0, %p7332;
	add.s64 	%rd28977, %rd28977, %rd24680;
$L__BB0_3849:
	setp.gt.u64 	%p7333, %rd28977, %rd8734;
	@%p7333 bra 	$L__BB0_3855;
	setp.lt.u64 	%p7334, %rd28977, %rd8734;
	mov.u64 	%rd28970, %rd28966;
	@%p7334 bra 	$L__BB0_3856;
	setp.gt.u64 	%p7335, %rd28976, %rd8735;
	@%p7335 bra 	$L__BB0_3855;
	setp.lt.u64 	%p7336, %rd28976, %rd8735;
	mov.u64 	%rd28970, %rd28966;
	@%p7336 bra 	$L__BB0_3856;
	setp.gt.u64 	%p7337, %rd28975, %rd8736;
	@%p7337 bra 	$L__BB0_3855;
	setp.lt.u64 	%p7338, %rd28975, %rd8736;
	setp.lt.u64 	%p7339, %rd28966, %rd8737;
	or.pred  	%p7340, %p7338, %p7339;
	mov.u64 	%rd28970, %rd28966;
	@%p7340 bra 	$L__BB0_3856;
$L__BB0_3855:
	sub.s64 	%rd28970, %rd28966, %rd8737;
	setp.lt.u64 	%p7341, %rd28966, %rd8737;
	selp.u64 	%rd24681, 1, 0, %p7341;
	sub.s64 	%rd24682, %rd28975, %rd8736;
	setp.lt.u64 	%p7342, %rd28975, %rd8736;
	selp.s64 	%rd24683, -1, 0, %p7341;
	add.s64 	%rd28975, %rd24682, %rd24683;
	setp.lt.u64 	%p7343, %rd24682, %rd24681;
	or.pred  	%p7344, %p7342, %p7343;
	selp.u64 	%rd24684, 1, 0, %p7344;
	sub.s64 	%rd24685, %rd28976, %rd8735;
	setp.lt.u64 	%p7345, %rd28976, %rd8735;
	selp.s64 	%rd24686, -1, 0, %p7344;
	add.s64 	%rd28976, %rd24685, %rd24686;
	setp.lt.u64 	%p7346, %rd24685, %rd24684;
	or.pred  	%p7347, %p7345, %p7346;
	selp.s64 	%rd24687, -1, 0, %p7347;
	sub.s64 	%rd24688, %rd28977, %rd8734;
	add.s64 	%rd28977, %rd24688, %rd24687;
$L__BB0_3856:
	setp.gt.u64 	%p7348, %rd28977, %rd8734;
	@%p7348 bra 	$L__BB0_3865;
	bra.uni 	$L__BB0_3866;
$L__BB0_3857:
	add.s64 	%rd28954, %rd28954, 1;
	setp.ne.s64 	%p7308, %rd28954, 0;
	@%p7308 bra 	$L__BB0_3839;
	add.s64 	%rd28955, %rd28955, 1;
	setp.eq.s64 	%p7309, %rd28955, 0;
	selp.u64 	%rd28956, 1, 0, %p7309;
	mov.b64 	%rd28954, 0;
	bra.uni 	$L__BB0_3839;
$L__BB0_3859:
	add.s64 	%rd28959, %rd28959, 1;
	setp.ne.s64 	%p7318, %rd28959, 0;
	@%p7318 bra 	$L__BB0_3842;
	add.s64 	%rd28960, %rd28960, 1;
	setp.eq.s64 	%p7319, %rd28960, 0;
	selp.u64 	%rd24651, 1, 0, %p7319;
	add.s64 	%rd28961, %rd28961, %rd24651;
	mov.b64 	%rd28959, 0;
	bra.uni 	$L__BB0_3842;
$L__BB0_3861:
	setp.gt.u64 	%p7350, %rd28976, %rd8735;
	@%p7350 bra 	$L__BB0_3865;
	setp.lt.u64 	%p7351, %rd28976, %rd8735;
	mov.u64 	%rd28974, %rd28970;
	@%p7351 bra 	$L__BB0_3867;
	setp.gt.u64 	%p7352, %rd28975, %rd8736;
	@%p7352 bra 	$L__BB0_3865;
	setp.lt.u64 	%p7353, %rd28975, %rd8736;
	setp.lt.u64 	%p7354, %rd28970, %rd8737;
	or.pred  	%p7355, %p7353, %p7354;
	mov.u64 	%rd28974, %rd28970;
	@%p7355 bra 	$L__BB0_3867;
$L__BB0_3865:
	sub.s64 	%rd28974, %rd28970, %rd8737;
	setp.lt.u64 	%p7356, %rd28970, %rd8737;
	selp.u64 	%rd24689, 1, 0, %p7356;
	sub.s64 	%rd24690, %rd28975, %rd8736;
	setp.lt.u64 	%p7357, %rd28975, %rd8736;
	selp.s64 	%rd24691, -1, 0, %p7356;
	add.s64 	%rd28975, %rd24690, %rd24691;
	setp.lt.u64 	%p7358, %rd24690, %rd24689;
	or.pred  	%p7359, %p7357, %p7358;
	selp.u64 	%rd24692, 1, 0, %p7359;
	sub.s64 	%rd24693, %rd28976, %rd8735;
	setp.lt.u64 	%p7360, %rd28976, %rd8735;
	selp.s64 	%rd24694, -1, 0, %p7359;
	add.s64 	%rd28976, %rd24693, %rd24694;
	setp.lt.u64 	%p7361, %rd24693, %rd24692;
	or.pred  	%p7362, %p7360, %p7361;
	selp.s64 	%rd24695, -1, 0, %p7362;
	sub.s64 	%rd24696, %rd28977, %rd8734;
	add.s64 	%rd28977, %rd24696, %rd24695;
	bra.uni 	$L__BB0_3867;
$L__BB0_3866:
	setp.lt.u64 	%p7349, %rd28977, %rd8734;
	mov.u64 	%rd28974, %rd28970;
	@%p7349 bra 	$L__BB0_3867;
	bra.uni 	$L__BB0_3861;
$L__BB0_3867:
	setp.eq.s32 	%p7363, %r4777, 255;
	@%p7363 bra 	$L__BB0_3913;
	mov.b64 	%rd28983, 0;
	st.local.v2.u64 	[%rd9+32], {%rd28983, %rd28983};
	st.local.v2.u64 	[%rd9+48], {%rd28983, %rd28983};
	mul.lo.s64 	%rd8854, %rd29018, %rd29018;
	mul.hi.u64 	%rd24698, %rd29018, %rd29018;
	mul.lo.s64 	%rd8855, %rd29019, %rd29018;
	mul.hi.u64 	%rd24699, %rd29018, %rd29019;
	add.s64 	%rd28986, %rd8855, %rd24698;
	setp.lt.u64 	%p7364, %rd28986, %rd8855;
	selp.u64 	%rd24700, 1, 0, %p7364;
	st.local.v2.u64 	[%rd9], {%rd8854, %rd28986};
	add.s64 	%rd24701, %rd24699, %rd24700;
	mul.lo.s64 	%rd8857, %rd29020, %rd29018;
	mul.hi.u64 	%rd24702, %rd29018, %rd29020;
	add.s64 	%rd28985, %rd8857, %rd24701;
	setp.lt.u64 	%p7365, %rd28985, %rd8857;
	selp.u64 	%rd24703, 1, 0, %p7365;
	add.s64 	%rd24704, %rd24702, %rd24703;
	mul.lo.s64 	%rd8859, %rd29021, %rd29018;
	mul.hi.u64 	%rd24705, %rd29018, %rd29021;
	add.s64 	%rd28984, %rd8859, %rd24704;
	setp.lt.u64 	%p7366, %rd28984, %rd8859;
	selp.u64 	%rd24706, 1, 0, %p7366;
	st.local.v2.u64 	[%rd9+16], {%rd28985, %rd28984};
	add.s64 	%rd28982, %rd24705, %rd24706;
	setp.eq.s64 	%p7367, %rd28982, 0;
	@%p7367 bra 	$L__BB0_3872;
	mov.b32 	%r4782, 4;
$L__BB0_3870:
	mul.wide.u32 	%rd24708, %r4782, 8;
	add.s64 	%rd24709, %rd9, %rd24708;
	ld.local.u64 	%rd24710, [%rd24709];
	add.s64 	%rd24711, %rd24710, %rd28982;
	setp.lt.u64 	%p7368, %rd24711, %rd24710;
	st.local.u64 	[%rd24709], %rd24711;
	add.s32 	%r4782, %r4782, 1;
	mov.b64 	%rd28982, 1;
	@%p7368 bra 	$L__BB0_3870;
	ld.local.u64 	%rd28986, [%rd9+8];
	ld.local.v2.u64 	{%rd28985, %rd28984}, [%rd9+16];
	ld.local.u64 	%rd28983, [%rd9+32];
$L__BB0_3872:
	mul.hi.u64 	%rd24712, %rd29019, %rd29018;
	add.s64 	%rd24713, %rd28986, %rd8855;
	setp.lt.u64 	%p7369, %rd24713, %rd28986;
	selp.u64 	%rd24714, 1, 0, %p7369;
	st.local.u64 	[%rd9+8], %rd24713;
	add.s64 	%rd24715, %rd24712, %rd24714;
	mul.hi.u64 	%rd24716, %rd29019, %rd29019;
	mad.lo.s64 	%rd24717, %rd29019, %rd29019, %rd28985;
	setp.lt.u64 	%p7370, %rd24717, %rd28985;
	selp.u64 	%rd24718, 1, 0, %p7370;
	add.s64 	%rd28990, %rd24717, %rd24715;
	setp.lt.u64 	%p7371, %rd28990, %rd24717;
	selp.u64 	%rd24719, 1, 0, %p7371;
	add.s64 	%rd24720, %rd24716, %rd24718;
	add.s64 	%rd24721, %rd24720, %rd24719;
	mul.lo.s64 	%rd8872, %rd29020, %rd29019;
	mul.hi.u64 	%rd24722, %rd29019, %rd29020;
	add.s64 	%rd24723, %rd28984, %rd8872;
	setp.lt.u64 	%p7372, %rd24723, %rd28984;
	selp.u64 	%rd24724, 1, 0, %p7372;
	add.s64 	%rd28989, %rd24723, %rd24721;
	setp.lt.u64 	%p7373, %rd28989, %rd24723;
	selp.u64 	%rd24725, 1, 0, %p7373;
	st.local.v2.u64 	[%rd9+16], {%rd28990, %rd28989};
	add.s64 	%rd24726, %rd24722, %rd24724;
	add.s64 	%rd24727, %rd24726, %rd24725;
	mul.lo.s64 	%rd8874, %rd29021, %rd29019;
	mul.hi.u64 	%rd24728, %rd29019, %rd29021;
	add.s64 	%rd24729, %rd28983, %rd8874;
	setp.lt.u64 	%p7374, %rd24729, %rd28983;
	selp.u64 	%rd24730, 1, 0, %p7374;
	add.s64 	%rd28988, %rd24729, %rd24727;
	setp.lt.u64 	%p7375, %rd28988, %rd24729;
	selp.u64 	%rd24731, 1, 0, %p7375;
	st.local.u64 	[%rd9+32], %rd28988;
	add.s64 	%rd24732, %rd24728, %rd24730;
	add.s64 	%rd28987, %rd24732, %rd24731;
	setp.eq.s64 	%p7376, %rd28987, 0;
	@%p7376 bra 	$L__BB0_3876;
	mov.b32 	%r4783, 5;
$L__BB0_3874:
	mul.wide.u32 	%rd24734, %r4783, 8;
	add.s64 	%rd24735, %rd9, %rd24734;
	ld.local.u64 	%rd24736, [%rd24735];
	add.s64 	%rd24737, %rd24736, %rd28987;
	setp.lt.u64 	%p7377, %rd24737, %rd24736;
	st.local.u64 	[%rd24735], %rd24737;
	add.s32 	%r4783, %r4783, 1;
	mov.b64 	%rd28987, 1;
	@%p7377 bra 	$L__BB0_3874;
	ld.local.v2.u64 	{%rd28990, %rd28989}, [%rd9+16];
	ld.local.u64 	%rd28988, [%rd9+32];
$L__BB0_3876:
	mul.hi.u64 	%rd24738, %rd29020, %rd29018;
	add.s64 	%rd24739, %rd28990, %rd8857;
	setp.lt.u64 	%p7378, %rd24739, %rd28990;
	selp.u64 	%rd24740, 1, 0, %p7378;
	add.s64 	%rd24741, %rd24738, %rd24740;
	mul.hi.u64 	%rd24742, %rd29020, %rd29019;
	add.s64 	%rd24743, %rd28989, %rd8872;
	setp.lt.u64 	%p7379, %rd24743, %rd28989;
	selp.u64 	%rd24744, 1, 0, %p7379;
	add.s64 	%rd28994, %rd24743, %rd24741;
	setp.lt.u64 	%p7380, %rd28994, %rd24743;
	selp.u64 	%rd24745, 1, 0, %p7380;
	st.local.v2.u64 	[%rd9+16], {%rd24739, %rd28994};
	add.s64 	%rd24746, %rd24742, %rd24744;
	add.s64 	%rd24747, %rd24746, %rd24745;
	mul.hi.u64 	%rd24748, %rd29020, %rd29020;
	mad.lo.s64 	%rd24749, %rd29020, %rd29020, %rd28988;
	setp.lt.u64 	%p7381, %rd24749, %rd28988;
	selp.u64 	%rd24750, 1, 0, %p7381;
	add.s64 	%rd28993, %rd24749, %rd24747;
	setp.lt.u64 	%p7382, %rd28993, %rd24749;
	selp.u64 	%rd24751, 1, 0, %p7382;
	add.s64 	%rd24752, %rd24748, %rd24750;
	add.s64 	%rd24753, %rd24752, %rd24751;
	mul.lo.s64 	%rd8886, %rd29021, %rd29020;
	mul.hi.u64 	%rd24754, %rd29020, %rd29021;
	ld.local.u64 	%rd24755, [%rd9+40];
	add.s64 	%rd24756, %rd24755, %rd8886;
	setp.lt.u64 	%p7383, %rd24756, %rd24755;
	selp.u64 	%rd24757, 1, 0, %p7383;
	add.s64 	%rd28992, %rd24756, %rd24753;
	setp.lt.u64 	%p7384, %rd28992, %rd24756;
	selp.u64 	%rd24758, 1, 0, %p7384;
	st.local.v2.u64 	[%rd9+32], {%rd28993, %rd28992};
	add.s64 	%rd24759, %rd24754, %rd24757;
	add.s64 	%rd28991, %rd24759, %rd24758;
	setp.eq.s64 	%p7385, %rd28991, 0;
	@%p7385 bra 	$L__BB0_3880;
	mov.b32 	%r4784, 6;
$L__BB0_3878:
	mul.wide.u32 	%rd24761, %r4784, 8;
	add.s64 	%rd24762, %rd9, %rd24761;
	ld.local.u64 	%rd24763, [%rd24762];
	add.s64 	%rd24764, %rd24763, %rd28991;
	setp.lt.u64 	%p7386, %rd24764, %rd24763;
	st.local.u64 	[%rd24762], %rd24764;
	add.s32 	%r4784, %r4784, 1;
	mov.b64 	%rd28991, 1;
	@%p7386 bra 	$L__BB0_3878;
	ld.local.u64 	%rd28994, [%rd9+24];
	ld.local.v2.u64 	{%rd28993, %rd28992}, [%rd9+32];
$L__BB0_3880:
	mul.hi.u64 	%rd24765, %rd29021, %rd29018;
	add.s64 	%rd28999, %rd28994, %rd8859;
	setp.lt.u64 	%p7387, %rd28999, %rd28994;
	selp.u64 	%rd24766, 1, 0, %p7387;
	st.local.u64 	[%rd9+24], %rd28999;
	add.s64 	%rd24767, %rd24765, %rd24766;
	mul.hi.u64 	%rd24768, %rd29021, %rd29019;
	add.s64 	%rd24769, %rd28993, %rd8874;
	setp.lt.u64 	%p7388, %rd24769, %rd28993;
	selp.u64 	%rd24770, 1, 0, %p7388;
	add.s64 	%rd28996, %rd24769, %rd24767;
	setp.lt.u64 	%p7389, %rd28996, %rd24769;
	selp.u64 	%rd24771, 1, 0, %p7389;
	add.s64 	%rd24772, %rd24768, %rd24770;
	add.s64 	%rd24773, %rd24772, %rd24771;
	mul.hi.u64 	%rd24774, %rd29021, %rd29020;
	add.s64 	%rd24775, %rd28992, %rd8886;
	setp.lt.u64 	%p7390, %rd24775, %rd28992;
	selp.u64 	%rd24776, 1, 0, %p7390;
	add.s64 	%rd24777, %rd24775, %rd24773;
	setp.lt.u64 	%p7391, %rd24777, %rd24775;
	selp.u64 	%rd24778, 1, 0, %p7391;
	st.local.v2.u64 	[%rd9+32], {%rd28996, %rd24777};
	add.s64 	%rd24779, %rd24774, %rd24776;
	add.s64 	%rd24780, %rd24779, %rd24778;
	mul.hi.u64 	%rd24781, %rd29021, %rd29021;
	ld.local.u64 	%rd24782, [%rd9+48];
	mad.lo.s64 	%rd24783, %rd29021, %rd29021, %rd24782;
	setp.lt.u64 	%p7392, %rd24783, %rd24782;
	selp.u64 	%rd24784, 1, 0, %p7392;
	add.s64 	%rd24785, %rd24783, %rd24780;
	setp.lt.u64 	%p7393, %rd24785, %rd24783;
	selp.u64 	%rd24786, 1, 0, %p7393;
	st.local.u64 	[%rd9+48], %rd24785;
	add.s64 	%rd24787, %rd24781, %rd24784;
	add.s64 	%rd28995, %rd24787, %rd24786;
	setp.eq.s64 	%p7394, %rd28995, 0;
	@%p7394 bra 	$L__BB0_3884;
	mov.b32 	%r4785, 7;
$L__BB0_3882:
	mul.wide.u32 	%rd24789, %r4785, 8;
	add.s64 	%rd24790, %rd9, %rd24789;
	ld.local.u64 	%rd24791, [%rd24790];
	add.s64 	%rd24792, %rd24791, %rd28995;
	setp.lt.u64 	%p7395, %rd24792, %rd24791;
	st.local.u64 	[%rd24790], %rd24792;
	add.s32 	%r4785, %r4785, 1;
	mov.b64 	%rd28995, 1;
	@%p7395 bra 	$L__BB0_3882;
	ld.local.u64 	%rd28999, [%rd9+24];
	ld.local.u64 	%rd28996, [%rd9+32];
$L__BB0_3884:
	ld.local.u64 	%rd24794, [%rd9+8];
	ld.local.u64 	%rd28998, [%rd9+16];
	shl.b64 	%rd24795, %rd28996, 32;
	shr.u64 	%rd24796, %rd28996, 32;
	add.s64 	%rd8905, %rd8854, %rd24795;
	setp.lt.u64 	%p7396, %rd8905, %rd8854;
	selp.u64 	%rd24797, 1, 0, %p7396;
	add.s64 	%rd24798, %rd24796, %rd24797;
	add.s64 	%rd8906, %rd24798, %rd24794;
	max.u64 	%rd24799, %rd24798, %rd24794;
	setp.gt.u64 	%p7397, %rd24799, %rd8906;
	mov.b64 	%rd29000, 0;
	@%p7397 bra 	$L__BB0_3903;
$L__BB0_3885:
	ld.local.u64 	%rd8910, [%rd9+40];
	shl.b64 	%rd24802, %rd8910, 32;
	shr.u64 	%rd24803, %rd8910, 32;
	add.s64 	%rd8911, %rd8906, %rd24802;
	setp.lt.u64 	%p7400, %rd8911, %rd8906;
	selp.u64 	%rd24804, 1, 0, %p7400;
	add.s64 	%rd24805, %rd24803, %rd24804;
	add.s64 	%rd8912, %rd24805, %rd28998;
	max.u64 	%rd24806, %rd24805, %rd28998;
	setp.le.u64 	%p7401, %rd24806, %rd8912;
	@%p7401 bra 	$L__BB0_3887;
	add.s64 	%rd28999, %rd28999, 1;
	setp.eq.s64 	%p7402, %rd28999, 0;
	selp.u64 	%rd24807, 1, 0, %p7402;
	add.s64 	%rd29000, %rd29000, %rd24807;
$L__BB0_3887:
	ld.local.v2.u64 	{%rd8917, %rd8918}, [%rd9+48];
	shl.b64 	%rd24808, %rd8917, 32;
	shr.u64 	%rd24809, %rd8917, 32;
	add.s64 	%rd29003, %rd8912, %rd24808;
	setp.lt.u64 	%p7403, %rd29003, %rd8912;
	selp.u64 	%rd24810, 1, 0, %p7403;
	add.s64 	%rd24811, %rd24809, %rd24810;
	add.s64 	%rd24812, %rd24811, %rd28999;
	max.u64 	%rd24813, %rd24811, %rd28999;
	setp.gt.u64 	%p7404, %rd24813, %rd24812;
	selp.u64 	%rd24814, 1, 0, %p7404;
	add.s64 	%rd24815, %rd29000, %rd24814;
	shl.b64 	%rd24816, %rd8918, 32;
	shr.u64 	%rd24817, %rd8918, 32;
	add.s64 	%rd29004, %rd24812, %rd24816;
	setp.lt.u64 	%p7405, %rd29004, %rd24812;
	selp.u64 	%rd24818, 1, 0, %p7405;
	add.s64 	%rd24819, %rd24815, %rd24817;
	add.s64 	%rd29005, %rd24819, %rd24818;
	mov.b64 	%rd24820, 977;
	mul.hi.u64 	%rd24821, %rd28996, %rd24820;
	mad.lo.s64 	%rd29010, %rd28996, 977, %rd8905;
	setp.lt.u64 	%p7406, %rd29010, %rd8905;
	selp.u64 	%rd24822, 1, 0, %p7406;
	add.s64 	%rd24823, %rd24821, %rd24822;
	add.s64 	%rd8923, %rd24823, %rd8911;
	max.u64 	%rd24824, %rd24823, %rd8911;
	setp.gt.u64 	%p7407, %rd24824, %rd8923;
	@%p7407 bra 	$L__BB0_3905;
$L__BB0_3888:
	mov.b64 	%rd24827, 977;
	mul.hi.u64 	%rd24828, %rd8910, %rd24827;
	mad.lo.s64 	%rd29019, %rd8910, 977, %rd8923;
	setp.lt.u64 	%p7410, %rd29019, %rd8923;
	selp.u64 	%rd24829, 1, 0, %p7410;
	add.s64 	%rd24830, %rd24828, %rd24829;
	add.s64 	%rd8931, %rd24830, %rd29003;
	max.u64 	%rd24831, %rd24830, %rd29003;
	setp.le.u64 	%p7411, %rd24831, %rd8931;
	@%p7411 bra 	$L__BB0_3890;
	add.s64 	%rd29004, %rd29004, 1;
	setp.eq.s64 	%p7412, %rd29004, 0;
	selp.u64 	%rd24832, 1, 0, %p7412;
	add.s64 	%rd29005, %rd29005, %rd24832;
$L__BB0_3890:
	mov.b64 	%rd24833, 977;
	mul.hi.u64 	%rd24834, %rd8917, %rd24833;
	mad.lo.s64 	%rd29020, %rd8917, 977, %rd8931;
	setp.lt.u64 	%p7413, %rd29020, %rd8931;
	selp.u64 	%rd24835, 1, 0, %p7413;
	add.s64 	%rd24836, %rd24834, %rd24835;
	add.s64 	%rd24837, %rd24836, %rd29004;
	max.u64 	%rd24838, %rd24836, %rd29004;
	setp.gt.u64 	%p7414, %rd24838, %rd24837;
	selp.u64 	%rd24839, 1, 0, %p7414;
	add.s64 	%rd24840, %rd29005, %rd24839;
	mul.hi.u64 	%rd24841, %rd8918, %rd24833;
	mad.lo.s64 	%rd29021, %rd8918, 977, %rd24837;
	setp.lt.u64 	%p7415, %rd29021, %rd24837;
	selp.u64 	%rd24842, 1, 0, %p7415;
	add.s64 	%rd24843, %rd24840, %rd24841;
	add.s64 	%rd8938, %rd24843, %rd24842;
	setp.eq.s64 	%p7416, %rd8938, 0;
	@%p7416 bra 	$L__BB0_3895;
	shl.b64 	%rd24844, %rd8938, 32;
	shr.u64 	%rd24845, %rd8938, 32;
	add.s64 	%rd8942, %rd29010, %rd24844;
	setp.lt.u64 	%p7417, %rd8942, %rd29010;
	selp.u64 	%rd24846, 1, 0, %p7417;
	add.s64 	%rd24847, %rd24845, %rd24846;
	add.s64 	%rd8943, %rd24847, %rd29019;
	max.u64 	%rd24848, %rd24847, %rd29019;
	setp.le.u64 	%p7418, %rd24848, %rd8943;
	@%p7418 bra 	$L__BB0_3893;
	add.s64 	%rd29020, %rd29020, 1;
	setp.eq.s64 	%p7419, %rd29020, 0;
	selp.u64 	%rd24849, 1, 0, %p7419;
	add.s64 	%rd29021, %rd29021, %rd24849;
$L__BB0_3893:
	mov.b64 	%rd24850, 977;
	mul.hi.u64 	%rd24851, %rd8938, %rd24850;
	mad.lo.s64 	%rd29010, %rd8938, 977, %rd8942;
	setp.lt.u64 	%p7420, %rd29010, %rd8942;
	selp.u64 	%rd24852, 1, 0, %p7420;
	add.s64 	%rd24853, %rd24851, %rd24852;
	add.s64 	%rd29019, %rd24853, %rd8943;
	max.u64 	%rd24854, %rd24853, %rd8943;
	setp.le.u64 	%p7421, %rd24854, %rd29019;
	@%p7421 bra 	$L__BB0_3895;
	add.s64 	%rd29020, %rd29020, 1;
	setp.eq.s64 	%p7422, %rd29020, 0;
	selp.u64 	%rd24855, 1, 0, %p7422;
	add.s64 	%rd29021, %rd29021, %rd24855;
$L__BB0_3895:
	setp.gt.u64 	%p7423, %rd29021, %rd8734;
	@%p7423 bra 	$L__BB0_3901;
	setp.lt.u64 	%p7424, %rd29021, %rd8734;
	mov.u64 	%rd29014, %rd29010;
	@%p7424 bra 	$L__BB0_3902;
	setp.gt.u64 	%p7425, %rd29020, %rd8735;
	@%p7425 bra 	$L__BB0_3901;
	setp.lt.u64 	%p7426, %rd29020, %rd8735;
	mov.u64 	%rd29014, %rd29010;
	@%p7426 bra 	$L__BB0_3902;
	setp.gt.u64 	%p7427, %rd29019, %rd8736;
	@%p7427 bra 	$L__BB0_3901;
	setp.lt.u64 	%p7428, %rd29019, %rd8736;
	setp.lt.u64 	%p7429, %rd29010, %rd8737;
	or.pred  	%p7430, %p7428, %p7429;
	mov.u64 	%rd29014, %rd29010;
	@%p7430 bra 	$L__BB0_3902;
$L__BB0_3901:
	sub.s64 	%rd29014, %rd29010, %rd8737;
	setp.lt.u64 	%p7431, %rd29010, %rd8737;
	selp.u64 	%rd24856, 1, 0, %p7431;
	sub.s64 	%rd24857, %rd29019, %rd8736;
	setp.lt.u64 	%p7432, %rd29019, %rd8736;
	selp.s64 	%rd24858, -1, 0, %p7431;
	add.s64 	%rd29019, %rd24857, %rd24858;
	setp.lt.u64 	%p7433, %rd24857, %rd24856;
	or.pred  	%p7434, %p7432, %p7433;
	selp.u64 	%rd24859, 1, 0, %p7434;
	sub.s64 	%rd24860, %rd29020, %rd8735;
	setp.lt.u64 	%p7435, %rd29020, %rd8735;
	selp.s64 	%rd24861, -1, 0, %p7434;
	add.s64 	%rd29020, %rd24860, %rd24861;
	setp.lt.u64 	%p7436, %rd24860, %rd24859;
	or.pred  	%p7437, %p7435, %p7436;
	selp.s64 	%rd24862, -1, 0, %p7437;
	sub.s64 	%rd24863, %rd29021, %rd8734;
	add.s64 	%rd29021, %rd24863, %rd24862;
$L__BB0_3902:
	setp.gt.u64 	%p7438, %rd29021, %rd8734;
	@%p7438 bra 	$L__BB0_3911;
	bra.uni 	$L__BB0_3912;
$L__BB0_3903:
	add.s64 	%rd28998, %rd28998, 1;
	setp.ne.s64 	%p7398, %rd28998, 0;
	@%p7398 bra 	$L__BB0_3885;
	add.s64 	%rd28999, %rd28999, 1;
	setp.eq.s64 	%p7399, %rd28999, 0;
	selp.u64 	%rd29000, 1, 0, %p7399;
	mov.b64 	%rd28998, 0;
	bra.uni 	$L__BB0_3885;
$L__BB0_3905:
	add.s64 	%rd29003, %rd29003, 1;
	setp.ne.s64 	%p7408, %rd29003, 0;
	@%p7408 bra 	$L__BB0_3888;
	add.s64 	%rd29004, %rd29004, 1;
	setp.eq.s64 	%p7409, %rd29004, 0;
	selp.u64 	%rd24826, 1, 0, %p7409;
	add.s64 	%rd29005, %rd29005, %rd24826;
	mov.b64 	%rd29003, 0;
	bra.uni 	$L__BB0_3888;
$L__BB0_3907:
	setp.gt.u64 	%p7440, %rd29020, %rd8735;
	@%p7440 bra 	$L__BB0_3911;
	setp.lt.u64 	%p7441, %rd29020, %rd8735;
	mov.u64 	%rd29018, %rd29014;
	@%p7441 bra 	$L__BB0_3913;
	setp.gt.u64 	%p7442, %rd29019, %rd8736;
	@%p7442 bra 	$L__BB0_3911;
	setp.lt.u64 	%p7443, %rd29019, %rd8736;
	setp.lt.u64 	%p7444, %rd29014, %rd8737;
	or.pred  	%p7445, %p7443, %p7444;
	mov.u64 	%rd29018, %rd29014;
	@%p7445 bra 	$L__BB0_3913;
$L__BB0_3911:
	sub.s64 	%rd29018, %rd29014, %rd8737;
	setp.lt.u64 	%p7446, %rd29014, %rd8737;
	selp.u64 	%rd24864, 1, 0, %p7446;
	sub.s64 	%rd24865, %rd29019, %rd8736;
	setp.lt.u64 	%p7447, %rd29019, %rd8736;
	selp.s64 	%rd24866, -1, 0, %p7446;
	add.s64 	%rd29019, %rd24865, %rd24866;
	setp.lt.u64 	%p7448, %rd24865, %rd24864;
	or.pred  	%p7449, %p7447, %p7448;
	selp.u64 	%rd24867, 1, 0, %p7449;
	sub.s64 	%rd24868, %rd29020, %rd8735;
	setp.lt.u64 	%p7450, %rd29020, %rd8735;
	selp.s64 	%rd24869, -1, 0, %p7449;
	add.s64 	%rd29020, %rd24868, %rd24869;
	setp.lt.u64 	%p7451, %rd24868, %rd24867;
	or.pred  	%p7452, %p7450, %p7451;
	selp.s64 	%rd24870, -1, 0, %p7452;
	sub.s64 	%rd24871, %rd29021, %rd8734;
	add.s64 	%rd29021, %rd24871, %rd24870;
	bra.uni 	$L__BB0_3913;
$L__BB0_3912:
	setp.lt.u64 	%p7439, %rd29021, %rd8734;
	mov.u64 	%rd29018, %rd29014;
	@%p7439 bra 	$L__BB0_3913;
	bra.uni 	$L__BB0_3907;
$L__BB0_3913:
	add.s32 	%r4777, %r4777, 1;
	setp.ne.s32 	%p7453, %r4777, 256;
	@%p7453 bra 	$L__BB0_3821;
	mov.b64 	%rd29027, 0;
	st.local.v2.u64 	[%rd8+32], {%rd29027, %rd29027};
	st.local.v2.u64 	[%rd8+48], {%rd29027, %rd29027};
	mul.lo.s64 	%rd24873, %rd28974, %rd28974;
	mul.hi.u64 	%rd24874, %rd28974, %rd28974;
	mul.lo.s64 	%rd24875, %rd28975, %rd28974;
	mul.hi.u64 	%rd24876, %rd28974, %rd28975;
	add.s64 	%rd29030, %rd24875, %rd24874;
	setp.lt.u64 	%p7454, %rd29030, %rd24875;
	selp.u64 	%rd24877, 1, 0, %p7454;
	st.local.v2.u64 	[%rd8], {%rd24873, %rd29030};
	add.s64 	%rd24878, %rd24876, %rd24877;
	mul.lo.s64 	%rd24879, %rd28976, %rd28974;
	mul.hi.u64 	%rd24880, %rd28974, %rd28976;
	add.s64 	%rd29029, %rd24879, %rd24878;
	setp.lt.u64 	%p7455, %rd29029, %rd24879;
	selp.u64 	%rd24881, 1, 0, %p7455;
	add.s64 	%rd24882, %rd24880, %rd24881;
	mul.lo.s64 	%rd24883, %rd28977, %rd28974;
	mul.hi.u64 	%rd24884, %rd28974, %rd28977;
	add.s64 	%rd29028, %rd24883, %rd24882;
	setp.lt.u64 	%p7456, %rd29028, %rd24883;
	selp.u64 	%rd24885, 1, 0, %p7456;
	st.local.v2.u64 	[%rd8+16], {%rd29029, %rd29028};
	add.s64 	%rd29026, %rd24884, %rd24885;
	setp.eq.s64 	%p7457, %rd29026, 0;
	@%p7457 bra 	$L__BB0_3918;
	mov.b32 	%r4786, 4;
$L__BB0_3916:
	mul.wide.u32 	%rd24887, %r4786, 8;
	add.s64 	%rd24888, %rd8, %rd24887;
	ld.local.u64 	%rd24889, [%rd24888];
	add.s64 	%rd24890, %rd24889, %rd29026;
	setp.lt.u64 	%p7458, %rd24890, %rd24889;
	st.local.u64 	[%rd24888], %rd24890;
	add.s32 	%r4786, %r4786, 1;
	mov.b64 	%rd29026, 1;
	@%p7458 bra 	$L__BB0_3916;
	ld.local.u64 	%rd29030, [%rd8+8];
	ld.local.v2.u64 	{%rd29029, %rd29028}, [%rd8+16];
	ld.local.u64 	%rd29027, [%rd8+32];
$L__BB0_3918:
	mul.hi.u64 	%rd24891, %rd28975, %rd28974;
	mad.lo.s64 	%rd24892, %rd28975, %rd28974, %rd29030;
	setp.lt.u64 	%p7459, %rd24892, %rd29030;
	selp.u64 	%rd24893, 1, 0, %p7459;
	st.local.u64 	[%rd8+8], %rd24892;
	add.s64 	%rd24894, %rd24891, %rd24893;
	mul.hi.u64 	%rd24895, %rd28975, %rd28975;
	mad.lo.s64 	%rd24896, %rd28975, %rd28975, %rd29029;
	setp.lt.u64 	%p7460, %rd24896, %rd29029;
	selp.u64 	%rd24897, 1, 0, %p7460;
	add.s64 	%rd29034, %rd24896, %rd24894;
	setp.lt.u64 	%p7461, %rd29034, %rd24896;
	selp.u64 	%rd24898, 1, 0, %p7461;
	add.s64 	%rd24899, %rd24895, %rd24897;
	add.s64 	%rd24900, %rd24899, %rd24898;
	mul.hi.u64 	%rd24901, %rd28975, %rd28976;
	mad.lo.s64 	%rd24902, %rd28976, %rd28975, %rd29028;
	setp.lt.u64 	%p7462, %rd24902, %rd29028;
	selp.u64 	%rd24903, 1, 0, %p7462;
	add.s64 	%rd29033, %rd24902, %rd24900;
	setp.lt.u64 	%p7463, %rd29033, %rd24902;
	selp.u64 	%rd24904, 1, 0, %p7463;
	st.local.v2.u64 	[%rd8+16], {%rd29034, %rd29033};
	add.s64 	%rd24905, %rd24901, %rd24903;
	add.s64 	%rd24906, %rd24905, %rd24904;
	mul.hi.u64 	%rd24907, %rd28975, %rd28977;
	mad.lo.s64 	%rd24908, %rd28977, %rd28975, %rd29027;
	setp.lt.u64 	%p7464, %rd24908, %rd29027;
	selp.u64 	%rd24909, 1, 0, %p7464;
	add.s64 	%rd29032, %rd24908, %rd24906;
	setp.lt.u64 	%p7465, %rd29032, %rd24908;
	selp.u64 	%rd24910, 1, 0, %p7465;
	st.local.u64 	[%rd8+32], %rd29032;
	add.s64 	%rd24911, %rd24907, %rd24909;
	add.s64 	%rd29031, %rd24911, %rd24910;
	setp.eq.s64 	%p7466, %rd29031, 0;
	@%p7466 bra 	$L__BB0_3922;
	mov.b32 	%r4787, 5;
$L__BB0_3920:
	mul.wide.u32 	%rd24913, %r4787, 8;
	add.s64 	%rd24914, %rd8, %rd24913;
	ld.local.u64 	%rd24915, [%rd24914];
	add.s64 	%rd24916, %rd24915, %rd29031;
	setp.lt.u64 	%p7467, %rd24916, %rd24915;
	st.local.u64 	[%rd24914], %rd24916;
	add.s32 	%r4787, %r4787, 1;
	mov.b64 	%rd29031, 1;
	@%p7467 bra 	$L__BB0_3920;
	ld.local.v2.u64 	{%rd29034, %rd29033}, [%rd8+16];
	ld.local.u64 	%rd29032, [%rd8+32];
$L__BB0_3922:
	mul.hi.u64 	%rd24917, %rd28976, %rd28974;
	mad.lo.s64 	%rd24918, %rd28976, %rd28974, %rd29034;
	setp.lt.u64 	%p7468, %rd24918, %rd29034;
	selp.u64 	%rd24919, 1, 0, %p7468;
	add.s64 	%rd24920, %rd24917, %rd24919;
	mul.hi.u64 	%rd24921, %rd28976, %rd28975;
	mad.lo.s64 	%rd24922, %rd28976, %rd28975, %rd29033;
	setp.lt.u64 	%p7469, %rd24922, %rd29033;
	selp.u64 	%rd24923, 1, 0, %p7469;
	add.s64 	%rd29038, %rd24922, %rd24920;
	setp.lt.u64 	%p7470, %rd29038, %rd24922;
	selp.u64 	%rd24924, 1, 0, %p7470;
	st.local.v2.u64 	[%rd8+16], {%rd24918, %rd29038};
	add.s64 	%rd24925, %rd24921, %rd24923;
	add.s64 	%rd24926, %rd24925, %rd24924;
	mul.hi.u64 	%rd24927, %rd28976, %rd28976;
	mad.lo.s64 	%rd24928, %rd28976, %rd28976, %rd29032;
	setp.lt.u64 	%p7471, %rd24928, %rd29032;
	selp.u64 	%rd24929, 1, 0, %p7471;
	add.s64 	%rd29037, %rd24928, %rd24926;
	setp.lt.u64 	%p7472, %rd29037, %rd24928;
	selp.u64 	%rd24930, 1, 0, %p7472;
	add.s64 	%rd24931, %rd24927, %rd24929;
	add.s64 	%rd24932, %rd24931, %rd24930;
	mul.hi.u64 	%rd24933, %rd28976, %rd28977;
	ld.local.u64 	%rd24934, [%rd8+40];
	mad.lo.s64 	%rd24935, %rd28977, %rd28976, %rd24934;
	setp.lt.u64 	%p7473, %rd24935, %rd24934;
	selp.u64 	%rd24936, 1, 0, %p7473;
	add.s64 	%rd29036, %rd24935, %rd24932;
	setp.lt.u64 	%p7474, %rd29036, %rd24935;
	selp.u64 	%rd24937, 1, 0, %p7474;
	st.local.v2.u64 	[%rd8+32], {%rd29037, %rd29036};
	add.s64 	%rd24938, %rd24933, %rd24936;
	add.s64 	%rd29035, %rd24938, %rd24937;
	setp.eq.s64 	%p7475, %rd29035, 0;
	@%p7475 bra 	$L__BB0_3926;
	mov.b32 	%r4788, 6;
$L__BB0_3924:
	mul.wide.u32 	%rd24940, %r4788, 8;
	add.s64 	%rd24941, %rd8, %rd24940;
	ld.local.u64 	%rd24942, [%rd24941];
	add.s64 	%rd24943, %rd24942, %rd29035;
	setp.lt.u64 	%p7476, %rd24943, %rd24942;
	st.local.u64 	[%rd24941], %rd24943;
	add.s32 	%r4788, %r4788, 1;
	mov.b64 	%rd29035, 1;
	@%p7476 bra 	$L__BB0_3924;
	ld.local.u64 	%rd29038, [%rd8+24];
	ld.local.v2.u64 	{%rd29037, %rd29036}, [%rd8+32];
$L__BB0_3926:
	mul.hi.u64 	%rd24944, %rd28977, %rd28974;
	mad.lo.s64 	%rd29043, %rd28977, %rd28974, %rd29038;
	setp.lt.u64 	%p7477, %rd29043, %rd29038;
	selp.u64 	%rd24945, 1, 0, %p7477;
	st.local.u64 	[%rd8+24], %rd29043;
	add.s64 	%rd24946, %rd24944, %rd24945;
	mul.hi.u64 	%rd24947, %rd28977, %rd28975;
	mad.lo.s64 	%rd24948, %rd28977, %rd28975, %rd29037;
	setp.lt.u64 	%p7478, %rd24948, %rd29037;
	selp.u64 	%rd24949, 1, 0, %p7478;
	add.s64 	%rd29040, %rd24948, %rd24946;
	setp.lt.u64 	%p7479, %rd29040, %rd24948;
	selp.u64 	%rd24950, 1, 0, %p7479;
	add.s64 	%rd24951, %rd24947, %rd24949;
	add.s64 	%rd24952, %rd24951, %rd24950;
	mul.hi.u64 	%rd24953, %rd28977, %rd28976;
	mad.lo.s64 	%rd24954, %rd28977, %rd28976, %rd29036;
	setp.lt.u64 	%p7480, %rd24954, %rd29036;
	selp.u64 	%rd24955, 1, 0, %p7480;
	add.s64 	%rd24956, %rd24954, %rd24952;
	setp.lt.u64 	%p7481, %rd24956, %rd24954;
	selp.u64 	%rd24957, 1, 0, %p7481;
	st.local.v2.u64 	[%rd8+32], {%rd29040, %rd24956};
	add.s64 	%rd24958, %rd24953, %rd24955;
	add.s64 	%rd24959, %rd24958, %rd24957;
	mul.hi.u64 	%rd24960, %rd28977, %rd28977;
	ld.local.u64 	%rd24961, [%rd8+48];
	mad.lo.s64 	%rd24962, %rd28977, %rd28977, %rd24961;
	setp.lt.u64 	%p7482, %rd24962, %rd24961;
	selp.u64 	%rd24963, 1, 0, %p7482;
	add.s64 	%rd24964, %rd24962, %rd24959;
	setp.lt.u64 	%p7483, %rd24964, %rd24962;
	selp.u64 	%rd24965, 1, 0, %p7483;
	st.local.u64 	[%rd8+48], %rd24964;
	add.s64 	%rd24966, %rd24960, %rd24963;
	add.s64 	%rd29039, %rd24966, %rd24965;
	setp.eq.s64 	%p7484, %rd29039, 0;
	@%p7484 bra 	$L__BB0_3930;
	mov.b32 	%r4789, 7;
$L__BB0_3928:
	mul.wide.u32 	%rd24968, %r4789, 8;
	add.s64 	%rd24969, %rd8, %rd24968;
	ld.local.u64 	%rd24970, [%rd24969];
	add.s64 	%rd24971, %rd24970, %rd29039;
	setp.lt.u64 	%p7485, %rd24971, %rd24970;
	st.local.u64 	[%rd24969], %rd24971;
	add.s32 	%r4789, %r4789, 1;
	mov.b64 	%rd29039, 1;
	@%p7485 bra 	$L__BB0_3928;
	ld.local.u64 	%rd29043, [%rd8+24];
	ld.local.u64 	%rd29040, [%rd8+32];
$L__BB0_3930:
	ld.local.u64 	%rd24973, [%rd8+8];
	ld.local.u64 	%rd29042, [%rd8+16];
	shl.b64 	%rd24974, %rd29040, 32;
	shr.u64 	%rd24975, %rd29040, 32;
	add.s64 	%rd9020, %rd24873, %rd24974;
	setp.lt.u64 	%p7486, %rd9020, %rd24873;
	selp.u64 	%rd24977, 1, 0, %p7486;
	add.s64 	%rd24978, %rd24975, %rd24977;
	add.s64 	%rd9021, %rd24978, %rd24973;
	max.u64 	%rd24979, %rd24978, %rd24973;
	setp.gt.u64 	%p7487, %rd24979, %rd9021;
	mov.b64 	%rd29044, 0;
	@%p7487 bra 	$L__BB0_3949;
$L__BB0_3931:
	ld.local.u64 	%rd9025, [%rd8+40];
	shl.b64 	%rd24982, %rd9025, 32;
	shr.u64 	%rd24983, %rd9025, 32;
	add.s64 	%rd9026, %rd9021, %rd24982;
	setp.lt.u64 	%p7490, %rd9026, %rd9021;
	selp.u64 	%rd24984, 1, 0, %p7490;
	add.s64 	%rd24985, %rd24983, %rd24984;
	add.s64 	%rd9027, %rd24985, %rd29042;
	max.u64 	%rd24986, %rd24985, %rd29042;
	setp.le.u64 	%p7491, %rd24986, %rd9027;
	@%p7491 bra 	$L__BB0_3933;
	add.s64 	%rd29043, %rd29043, 1;
	setp.eq.s64 	%p7492, %rd29043, 0;
	selp.u64 	%rd24987, 1, 0, %p7492;
	add.s64 	%rd29044, %rd29044, %rd24987;
$L__BB0_3933:
	ld.local.v2.u64 	{%rd9032, %rd9033}, [%rd8+48];
	shl.b64 	%rd24988, %rd9032, 32;
	shr.u64 	%rd24989, %rd9032, 32;
	add.s64 	%rd29047, %rd9027, %rd24988;
	setp.lt.u64 	%p7493, %rd29047, %rd9027;
	selp.u64 	%rd24990, 1, 0, %p7493;
	add.s64 	%rd24991, %rd24989, %rd24990;
	add.s64 	%rd24992, %rd24991, %rd29043;
	max.u64 	%rd24993, %rd24991, %rd29043;
	setp.gt.u64 	%p7494, %rd24993, %rd24992;
	selp.u64 	%rd24994, 1, 0, %p7494;
	add.s64 	%rd24995, %rd29044, %rd24994;
	shl.b64 	%rd24996, %rd9033, 32;
	shr.u64 	%rd24997, %rd9033, 32;
	add.s64 	%rd29048, %rd24992, %rd24996;
	setp.lt.u64 	%p7495, %rd29048, %rd24992;
	selp.u64 	%rd24998, 1, 0, %p7495;
	add.s64 	%rd24999, %rd24995, %rd24997;
	add.s64 	%rd29049, %rd24999, %rd24998;
	mov.b64 	%rd25000, 977;
	mul.hi.u64 	%rd25001, %rd29040, %rd25000;
	mad.lo.s64 	%rd29054, %rd29040, 977, %rd9020;
	setp.lt.u64 	%p7496, %rd29054, %rd9020;
	selp.u64 	%rd25002, 1, 0, %p7496;
	add.s64 	%rd25003, %rd25001, %rd25002;
	add.s64 	%rd9038, %rd25003, %rd9026;
	max.u64 	%rd25004, %rd25003, %rd9026;
	setp.gt.u64 	%p7497, %rd25004, %rd9038;
	@%p7497 bra 	$L__BB0_3951;
$L__BB0_3934:
	mov.b64 	%rd25007, 977;
	mul.hi.u64 	%rd25008, %rd9025, %rd25007;
	mad.lo.s64 	%rd29059, %rd9025, 977, %rd9038;
	setp.lt.u64 	%p7500, %rd29059, %rd9038;
	selp.u64 	%rd25009, 1, 0, %p7500;
	add.s64 	%rd25010, %rd25008, %rd25009;
	add.s64 	%rd9046, %rd25010, %rd29047;
	max.u64 	%rd25011, %rd25010, %rd29047;
	setp.le.u64 	%p7501, %rd25011, %rd9046;
	@%p7501 bra 	$L__BB0_3936;
	add.s64 	%rd29048, %rd29048, 1;
	setp.eq.s64 	%p7502, %rd29048, 0;
	selp.u64 	%rd25012, 1, 0, %p7502;
	add.s64 	%rd29049, %rd29049, %rd25012;
$L__BB0_3936:
	mov.b64 	%rd25013, 977;
	mul.hi.u64 	%rd25014, %rd9032, %rd25013;
	mad.lo.s64 	%rd29056, %rd9032, 977, %rd9046;
	setp.lt.u64 	%p7503, %rd29056, %rd9046;
	selp.u64 	%rd25015, 1, 0, %p7503;
	add.s64 	%rd25016, %rd25014, %rd25015;
	add.s64 	%rd25017, %rd25016, %rd29048;
	max.u64 	%rd25018, %rd25016, %rd29048;
	setp.gt.u64 	%p7504, %rd25018, %rd25017;
	selp.u64 	%rd25019, 1, 0, %p7504;
	add.s64 	%rd25020, %rd29049, %rd25019;
	mul.hi.u64 	%rd25021, %rd9033, %rd25013;
	mad.lo.s64 	%rd29057, %rd9033, 977, %rd25017;
	setp.lt.u64 	%p7505, %rd29057, %rd25017;
	selp.u64 	%rd25022, 1, 0, %p7505;
	add.s64 	%rd25023, %rd25020, %rd25021;
	add.s64 	%rd9053, %rd25023, %rd25022;
	setp.eq.s64 	%p7506, %rd9053, 0;
	@%p7506 bra 	$L__BB0_3941;
	shl.b64 	%rd25024, %rd9053, 32;
	shr.u64 	%rd25025, %rd9053, 32;
	add.s64 	%rd9057, %rd29054, %rd25024;
	setp.lt.u64 	%p7507, %rd9057, %rd29054;
	selp.u64 	%rd25026, 1, 0, %p7507;
	add.s64 	%rd25027, %rd25025, %rd25026;
	add.s64 	%rd9058, %rd25027, %rd29059;
	max.u64 	%rd25028, %rd25027, %rd29059;
	setp.le.u64 	%p7508, %rd25028, %rd9058;
	@%p7508 bra 	$L__BB0_3939;
	add.s64 	%rd29056, %rd29056, 1;
	setp.eq.s64 	%p7509, %rd29056, 0;
	selp.u64 	%rd25029, 1, 0, %p7509;
	add.s64 	%rd29057, %rd29057, %rd25029;
$L__BB0_3939:
	mov.b64 	%rd25030, 977;
	mul.hi.u64 	%rd25031, %rd9053, %rd25030;
	mad.lo.s64 	%rd29054, %rd9053, 977, %rd9057;
	setp.lt.u64 	%p7510, %rd29054, %rd9057;
	selp.u64 	%rd25032, 1, 0, %p7510;
	add.s64 	%rd25033, %rd25031, %rd25032;
	add.s64 	%rd29059, %rd25033, %rd9058;
	max.u64 	%rd25034, %rd25033, %rd9058;
	setp.le.u64 	%p7511, %rd25034, %rd29059;
	@%p7511 bra 	$L__BB0_3941;
	add.s64 	%rd29056, %rd29056, 1;
	setp.eq.s64 	%p7512, %rd29056, 0;
	selp.u64 	%rd25035, 1, 0, %p7512;
	add.s64 	%rd29057, %rd29057, %rd25035;
$L__BB0_3941:
	setp.gt.u64 	%p7513, %rd29057, %rd8734;
	@%p7513 bra 	$L__BB0_3947;
	setp.lt.u64 	%p7514, %rd29057, %rd8734;
	mov.u64 	%rd29058, %rd29054;
	@%p7514 bra 	$L__BB0_3948;
	setp.gt.u64 	%p7515, %rd29056, %rd8735;
	@%p7515 bra 	$L__BB0_3947;
	setp.lt.u64 	%p7516, %rd29056, %rd8735;
	mov.u64 	%rd29058, %rd29054;
	@%p7516 bra 	$L__BB0_3948;
	setp.gt.u64 	%p7517, %rd29059, %rd8736;
	@%p7517 bra 	$L__BB0_3947;
	setp.lt.u64 	%p7518, %rd29059, %rd8736;
	setp.lt.u64 	%p7519, %rd29054, %rd8737;
	or.pred  	%p7520, %p7518, %p7519;
	mov.u64 	%rd29058, %rd29054;
	@%p7520 bra 	$L__BB0_3948;
$L__BB0_3947:
	sub.s64 	%rd29058, %rd29054, %rd8737;
	setp.lt.u64 	%p7521, %rd29054, %rd8737;
	selp.u64 	%rd25036, 1, 0, %p7521;
	sub.s64 	%rd25037, %rd29059, %rd8736;
	setp.lt.u64 	%p7522, %rd29059, %rd8736;
	selp.s64 	%rd25038, -1, 0, %p7521;
	add.s64 	%rd29059, %rd25037, %rd25038;
	setp.lt.u64 	%p7523, %rd25037, %rd25036;
	or.pred  	%p7524, %p7522, %p7523;
	selp.u64 	%rd25039, 1, 0, %p7524;
	sub.s64 	%rd25040, %rd29056, %rd8735;
	setp.lt.u64 	%p7525, %rd29056, %rd8735;
	selp.s64 	%rd25041, -1, 0, %p7524;
	add.s64 	%rd29056, %rd25040, %rd25041;
	setp.lt.u64 	%p7526, %rd25040, %rd25039;
	or.pred  	%p7527, %p7525, %p7526;
	selp.s64 	%rd25042, -1, 0, %p7527;
	sub.s64 	%rd25043, %rd29057, %rd8734;
	add.s64 	%rd29057, %rd25043, %rd25042;
$L__BB0_3948:
	setp.gt.u64 	%p7528, %rd29057, %rd8734;
	@%p7528 bra 	$L__BB0_3957;
	bra.uni 	$L__BB0_3958;
$L__BB0_3949:
	add.s64 	%rd29042, %rd29042, 1;
	setp.ne.s64 	%p7488, %rd29042, 0;
	@%p7488 bra 	$L__BB0_3931;
	add.s64 	%rd29043, %rd29043, 1;
	setp.eq.s64 	%p7489, %rd29043, 0;
	selp.u64 	%rd29044, 1, 0, %p7489;
	mov.b64 	%rd29042, 0;
	bra.uni 	$L__BB0_3931;
$L__BB0_3951:
	add.s64 	%rd29047, %rd29047, 1;
	setp.ne.s64 	%p7498, %rd29047, 0;
	@%p7498 bra 	$L__BB0_3934;
	add.s64 	%rd29048, %rd29048, 1;
	setp.eq.s64 	%p7499, %rd29048, 0;
	selp.u64 	%rd25006, 1, 0, %p7499;
	add.s64 	%rd29049, %rd29049, %rd25006;
	mov.b64 	%rd29047, 0;
	bra.uni 	$L__BB0_3934;
$L__BB0_3953:
	setp.gt.u64 	%p7530, %rd29056, %rd8735;
	@%p7530 bra 	$L__BB0_3957;
	setp.lt.u64 	%p7531, %rd29056, %rd8735;
	mov.u64 	%rd29062, %rd29058;
	@%p7531 bra 	$L__BB0_3959;
	setp.gt.u64 	%p7532, %rd29059, %rd8736;
	@%p7532 bra 	$L__BB0_3957;
	setp.lt.u64 	%p7533, %rd29059, %rd8736;
	setp.lt.u64 	%p7534, %rd29058, %rd8737;
	or.pred  	%p7535, %p7533, %p7534;
	mov.u64 	%rd29062, %rd29058;
	@%p7535 bra 	$L__BB0_3959;
$L__BB0_3957:
	sub.s64 	%rd29062, %rd29058, %rd8737;
	setp.lt.u64 	%p7536, %rd29058, %rd8737;
	selp.u64 	%rd25044, 1, 0, %p7536;
	sub.s64 	%rd25045, %rd29059, %rd8736;
	setp.lt.u64 	%p7537, %rd29059, %rd8736;
	selp.s64 	%rd25046, -1, 0, %p7536;
	add.s64 	%rd29059, %rd25045, %rd25046;
	setp.lt.u64 	%p7538, %rd25045, %rd25044;
	or.pred  	%p7539, %p7537, %p7538;
	selp.u64 	%rd25047, 1, 0, %p7539;
	sub.s64 	%rd25048, %rd29056, %rd8735;
	setp.lt.u64 	%p7540, %rd29056, %rd8735;
	selp.s64 	%rd25049, -1, 0, %p7539;
	add.s64 	%rd29056, %rd25048, %rd25049;
	setp.lt.u64 	%p7541, %rd25048, %rd25047;
	or.pred  	%p7542, %p7540, %p7541;
	selp.s64 	%rd25050, -1, 0, %p7542;
	sub.s64 	%rd25051, %rd29057, %rd8734;
	add.s64 	%rd29057, %rd25051, %rd25050;
	bra.uni 	$L__BB0_3959;
$L__BB0_3958:
	setp.lt.u64 	%p7529, %rd29057, %rd8734;
	mov.u64 	%rd29062, %rd29058;
	@%p7529 bra 	$L__BB0_3959;
	bra.uni 	$L__BB0_3953;
$L__BB0_3959:
	mov.b64 	%rd29067, 0;
	st.local.v2.u64 	[%rd7+32], {%rd29067, %rd29067};
	st.local.v2.u64 	[%rd7+48], {%rd29067, %rd29067};
	mul.lo.s64 	%rd9087, %rd28974, %rd29062;
	mul.hi.u64 	%rd25053, %rd29062, %rd28974;
	mul.lo.s64 	%rd25054, %rd28975, %rd29062;
	mul.hi.u64 	%rd25055, %rd29062, %rd28975;
	add.s64 	%rd29070, %rd25054, %rd25053;
	setp.lt.u64 	%p7543, %rd29070, %rd25054;
	selp.u64 	%rd25056, 1, 0, %p7543;
	st.local.v2.u64 	[%rd7], {%rd9087, %rd29070};
	add.s64 	%rd25057, %rd25055, %rd25056;
	mul.lo.s64 	%rd25058, %rd28976, %rd29062;
	mul.hi.u64 	%rd25059, %rd29062, %rd28976;
	add.s64 	%rd29069, %rd25058, %rd25057;
	setp.lt.u64 	%p7544, %rd29069, %rd25058;
	selp.u64 	%rd25060, 1, 0, %p7544;
	add.s64 	%rd25061, %rd25059, %rd25060;
	mul.lo.s64 	%rd25062, %rd28977, %rd29062;
	mul.hi.u64 	%rd25063, %rd29062, %rd28977;
	add.s64 	%rd29068, %rd25062, %rd25061;
	setp.lt.u64 	%p7545, %rd29068, %rd25062;
	selp.u64 	%rd25064, 1, 0, %p7545;
	st.local.v2.u64 	[%rd7+16], {%rd29069, %rd29068};
	add.s64 	%rd29066, %rd25063, %rd25064;
	setp.eq.s64 	%p7546, %rd29066, 0;
	@%p7546 bra 	$L__BB0_3963;
	mov.b32 	%r4790, 4;
$L__BB0_3961:
	mul.wide.u32 	%rd25066, %r4790, 8;
	add.s64 	%rd25067, %rd7, %rd25066;
	ld.local.u64 	%rd25068, [%rd25067];
	add.s64 	%rd25069, %rd25068, %rd29066;
	setp.lt.u64 	%p7547, %rd25069, %rd25068;
	st.local.u64 	[%rd25067], %rd25069;
	add.s32 	%r4790, %r4790, 1;
	mov.b64 	%rd29066, 1;
	@%p7547 bra 	$L__BB0_3961;
	ld.local.u64 	%rd29070, [%rd7+8];
	ld.local.v2.u64 	{%rd29069, %rd29068}, [%rd7+16];
	ld.local.u64 	%rd29067, [%rd7+32];
$L__BB0_3963:
	mul.hi.u64 	%rd25070, %rd29059, %rd28974;
	mad.lo.s64 	%rd25071, %rd28974, %rd29059, %rd29070;
	setp.lt.u64 	%p7548, %rd25071, %rd29070;
	selp.u64 	%rd25072, 1, 0, %p7548;
	st.local.u64 	[%rd7+8], %rd25071;
	add.s64 	%rd25073, %rd25070, %rd25072;
	mul.hi.u64 	%rd25074, %rd29059, %rd28975;
	mad.lo.s64 	%rd25075, %rd28975, %rd29059, %rd29069;
	setp.lt.u64 	%p7549, %rd25075, %rd29069;
	selp.u64 	%rd25076, 1, 0, %p7549;
	add.s64 	%rd29074, %rd25075, %rd25073;
	setp.lt.u64 	%p7550, %rd29074, %rd25075;
	selp.u64 	%rd25077, 1, 0, %p7550;
	add.s64 	%rd25078, %rd25074, %rd25076;
	add.s64 	%rd25079, %rd25078, %rd25077;
	mul.hi.u64 	%rd25080, %rd29059, %rd28976;
	mad.lo.s64 	%rd25081, %rd28976, %rd29059, %rd29068;
	setp.lt.u64 	%p7551, %rd25081, %rd29068;
	selp.u64 	%rd25082, 1, 0, %p7551;
	add.s64 	%rd29073, %rd25081, %rd25079;
	setp.lt.u64 	%p7552, %rd29073, %rd25081;
	selp.u64 	%rd25083, 1, 0, %p7552;
	st.local.v2.u64 	[%rd7+16], {%rd29074, %rd29073};
	add.s64 	%rd25084, %rd25080, %rd25082;
	add.s64 	%rd25085, %rd25084, %rd25083;
	mul.hi.u64 	%rd25086, %rd29059, %rd28977;
	mad.lo.s64 	%rd25087, %rd28977, %rd29059, %rd29067;
	setp.lt.u64 	%p7553, %rd25087, %rd29067;
	selp.u64 	%rd25088, 1, 0, %p7553;
	add.s64 	%rd29072, %rd25087, %rd25085;
	setp.lt.u64 	%p7554, %rd29072, %rd25087;
	selp.u64 	%rd25089, 1, 0, %p7554;
	st.local.u64 	[%rd7+32], %rd29072;
	add.s64 	%rd25090, %rd25086, %rd25088;
	add.s64 	%rd29071, %rd25090, %rd25089;
	setp.eq.s64 	%p7555, %rd29071, 0;
	@%p7555 bra 	$L__BB0_3967;
	mov.b32 	%r4791, 5;
$L__BB0_3965:
	mul.wide.u32 	%rd25092, %r4791, 8;
	add.s64 	%rd25093, %rd7, %rd25092;
	ld.local.u64 	%rd25094, [%rd25093];
	add.s64 	%rd25095, %rd25094, %rd29071;
	setp.lt.u64 	%p7556, %rd25095, %rd25094;
	st.local.u64 	[%rd25093], %rd25095;
	add.s32 	%r4791, %r4791, 1;
	mov.b64 	%rd29071, 1;
	@%p7556 bra 	$L__BB0_3965;
	ld.local.v2.u64 	{%rd29074, %rd29073}, [%rd7+16];
	ld.local.u64 	%rd29072, [%rd7+32];
$L__BB0_3967:
	mul.hi.u64 	%rd25096, %rd29056, %rd28974;
	mad.lo.s64 	%rd25097, %rd28974, %rd29056, %rd29074;
	setp.lt.u64 	%p7557, %rd25097, %rd29074;
	selp.u64 	%rd25098, 1, 0, %p7557;
	add.s64 	%rd25099, %rd25096, %rd25098;
	mul.hi.u64 	%rd25100, %rd29056, %rd28975;
	mad.lo.s64 	%rd25101, %rd28975, %rd29056, %rd29073;
	setp.lt.u64 	%p7558, %rd25101, %rd29073;
	selp.u64 	%rd25102, 1, 0, %p7558;
	add.s64 	%rd29078, %rd25101, %rd25099;
	setp.lt.u64 	%p7559, %rd29078, %rd25101;
	selp.u64 	%rd25103, 1, 0, %p7559;
	st.local.v2.u64 	[%rd7+16], {%rd25097, %rd29078};
	add.s64 	%rd25104, %rd25100, %rd25102;
	add.s64 	%rd25105, %rd25104, %rd25103;
	mul.hi.u64 	%rd25106, %rd29056, %rd28976;
	mad.lo.s64 	%rd25107, %rd28976, %rd29056, %rd29072;
	setp.lt.u64 	%p7560, %rd25107, %rd29072;
	selp.u64 	%rd25108, 1, 0, %p7560;
	add.s64 	%rd29077, %rd25107, %rd25105;
	setp.lt.u64 	%p7561, %rd29077, %rd25107;
	selp.u64 	%rd25109, 1, 0, %p7561;
	add.s64 	%rd25110, %rd25106, %rd25108;
	add.s64 	%rd25111, %rd25110, %rd25109;
	mul.hi.u64 	%rd25112, %rd29056, %rd28977;
	ld.local.u64 	%rd25113, [%rd7+40];
	mad.lo.s64 	%rd25114, %rd28977, %rd29056, %rd25113;
	setp.lt.u64 	%p7562, %rd25114, %rd25113;
	selp.u64 	%rd25115, 1, 0, %p7562;
	add.s64 	%rd29076, %rd25114, %rd25111;
	setp.lt.u64 	%p7563, %rd29076, %rd25114;
	selp.u64 	%rd25116, 1, 0, %p7563;
	st.local.v2.u64 	[%rd7+32], {%rd29077, %rd29076};
	add.s64 	%rd25117, %rd25112, %rd25115;
	add.s64 	%rd29075, %rd25117, %rd25116;
	setp.eq.s64 	%p7564, %rd29075, 0;
	@%p7564 bra 	$L__BB0_3971;
	mov.b32 	%r4792, 6;
$L__BB0_3969:
	mul.wide.u32 	%rd25119, %r4792, 8;
	add.s64 	%rd25120, %rd7, %rd25119;
	ld.local.u64 	%rd25121, [%rd25120];
	add.s64 	%rd25122, %rd25121, %rd29075;
	setp.lt.u64 	%p7565, %rd25122, %rd25121;
	st.local.u64 	[%rd25120], %rd25122;
	add.s32 	%r4792, %r4792, 1;
	mov.b64 	%rd29075, 1;
	@%p7565 bra 	$L__BB0_3969;
	ld.local.u64 	%rd29078, [%rd7+24];
	ld.local.v2.u64 	{%rd29077, %rd29076}, [%rd7+32];
$L__BB0_3971:
	mul.hi.u64 	%rd25123, %rd29057, %rd28974;
	mad.lo.s64 	%rd29083, %rd28974, %rd29057, %rd29078;
	setp.lt.u64 	%p7566, %rd29083, %rd29078;
	selp.u64 	%rd25124, 1, 0, %p7566;
	st.local.u64 	[%rd7+24], %rd29083;
	add.s64 	%rd25125, %rd25123, %rd25124;
	mul.hi.u64 	%rd25126, %rd29057, %rd28975;
	mad.lo.s64 	%rd25127, %rd28975, %rd29057, %rd29077;
	setp.lt.u64 	%p7567, %rd25127, %rd29077;
	selp.u64 	%rd25128, 1, 0, %p7567;
	add.s64 	%rd29080, %rd25127, %rd25125;
	setp.lt.u64 	%p7568, %rd29080, %rd25127;
	selp.u64 	%rd25129, 1, 0, %p7568;
	add.s64 	%rd25130, %rd25126, %rd25128;
	add.s64 	%rd25131, %rd25130, %rd25129;
	mul.hi.u64 	%rd25132, %rd29057, %rd28976;
	mad.lo.s64 	%rd25133, %rd28976, %rd29057, %rd29076;
	setp.lt.u64 	%p7569, %rd25133, %rd29076;
	selp.u64 	%rd25134, 1, 0, %p7569;
	add.s64 	%rd25135, %rd25133, %rd25131;
	setp.lt.u64 	%p7570, %rd25135, %rd25133;
	selp.u64 	%rd25136, 1, 0, %p7570;
	st.local.v2.u64 	[%rd7+32], {%rd29080, %rd25135};
	add.s64 	%rd25137, %rd25132, %rd25134;
	add.s64 	%rd25138, %rd25137, %rd25136;
	mul.hi.u64 	%rd25139, %rd29057, %rd28977;
	ld.local.u64 	%rd25140, [%rd7+48];
	mad.lo.s64 	%rd25141, %rd28977, %rd29057, %rd25140;
	setp.lt.u64 	%p7571, %rd25141, %rd25140;
	selp.u64 	%rd25142, 1, 0, %p7571;
	add.s64 	%rd25143, %rd25141, %rd25138;
	setp.lt.u64 	%p7572, %rd25143, %rd25141;
	selp.u64 	%rd25144, 1, 0, %p7572;
	st.local.u64 	[%rd7+48], %rd25143;
	add.s64 	%rd25145, %rd25139, %rd25142;
	add.s64 	%rd29079, %rd25145, %rd25144;
	setp.eq.s64 	%p7573, %rd29079, 0;
	@%p7573 bra 	$L__BB0_3975;
	mov.b32 	%r4793, 7;
$L__BB0_3973:
	mul.wide.u32 	%rd25147, %r4793, 8;
	add.s64 	%rd25148, %rd7, %rd25147;
	ld.local.u64 	%rd25149, [%rd25148];
	add.s64 	%rd25150, %rd25149, %rd29079;
	setp.lt.u64 	%p7574, %rd25150, %rd25149;
	st.local.u64 	[%rd25148], %rd25150;
	add.s32 	%r4793, %r4793, 1;
	mov.b64 	%rd29079, 1;
	@%p7574 bra 	$L__BB0_3973;
	ld.local.u64 	%rd29083, [%rd7+24];
	ld.local.u64 	%rd29080, [%rd7+32];
$L__BB0_3975:
	ld.local.u64 	%rd25152, [%rd7+8];
	ld.local.u64 	%rd29082, [%rd7+16];
	shl.b64 	%rd25153, %rd29080, 32;
	shr.u64 	%rd25154, %rd29080, 32;
	add.s64 	%rd9132, %rd9087, %rd25153;
	setp.lt.u64 	%p7575, %rd9132, %rd9087;
	selp.u64 	%rd25155, 1, 0, %p7575;
	add.s64 	%rd25156, %rd25154, %rd25155;
	add.s64 	%rd9133, %rd25156, %rd25152;
	max.u64 	%rd25157, %rd25156, %rd25152;
	setp.gt.u64 	%p7576, %rd25157, %rd9133;
	mov.b64 	%rd29084, 0;
	@%p7576 bra 	$L__BB0_3994;
$L__BB0_3976:
	ld.local.u64 	%rd9137, [%rd7+40];
	shl.b64 	%rd25160, %rd9137, 32;
	shr.u64 	%rd25161, %rd9137, 32;
	add.s64 	%rd9138, %rd9133, %rd25160;
	setp.lt.u64 	%p7579, %rd9138, %rd9133;
	selp.u64 	%rd25162, 1, 0, %p7579;
	add.s64 	%rd25163, %rd25161, %rd25162;
	add.s64 	%rd9139, %rd25163, %rd29082;
	max.u64 	%rd25164, %rd25163, %rd29082;
	setp.le.u64 	%p7580, %rd25164, %rd9139;
	@%p7580 bra 	$L__BB0_3978;
	add.s64 	%rd29083, %rd29083, 1;
	setp.eq.s64 	%p7581, %rd29083, 0;
	selp.u64 	%rd25165, 1, 0, %p7581;
	add.s64 	%rd29084, %rd29084, %rd25165;
$L__BB0_3978:
	ld.local.v2.u64 	{%rd9144, %rd9145}, [%rd7+48];
	shl.b64 	%rd25166, %rd9144, 32;
	shr.u64 	%rd25167, %rd9144, 32;
	add.s64 	%rd29087, %rd9139, %rd25166;
	setp.lt.u64 	%p7582, %rd29087, %rd9139;
	selp.u64 	%rd25168, 1, 0, %p7582;
	add.s64 	%rd25169, %rd25167, %rd25168;
	add.s64 	%rd25170, %rd25169, %rd29083;
	max.u64 	%rd25171, %rd25169, %rd29083;
	setp.gt.u64 	%p7583, %rd25171, %rd25170;
	selp.u64 	%rd25172, 1, 0, %p7583;
	add.s64 	%rd25173, %rd29084, %rd25172;
	shl.b64 	%rd25174, %rd9145, 32;
	shr.u64 	%rd25175, %rd9145, 32;
	add.s64 	%rd29088, %rd25170, %rd25174;
	setp.lt.u64 	%p7584, %rd29088, %rd25170;
	selp.u64 	%rd25176, 1, 0, %p7584;
	add.s64 	%rd25177, %rd25173, %rd25175;
	add.s64 	%rd29089, %rd25177, %rd25176;
	mov.b64 	%rd25178, 977;
	mul.hi.u64 	%rd25179, %rd29080, %rd25178;
	mad.lo.s64 	%rd29094, %rd29080, 977, %rd9132;
	setp.lt.u64 	%p7585, %rd29094, %rd9132;
	selp.u64 	%rd25180, 1, 0, %p7585;
	add.s64 	%rd25181, %rd25179, %rd25180;
	add.s64 	%rd9150, %rd25181, %rd9138;
	max.u64 	%rd25182, %rd25181, %rd9138;
	setp.gt.u64 	%p7586, %rd25182, %rd9150;
	@%p7586 bra 	$L__BB0_3996;
$L__BB0_3979:
	mov.b64 	%rd25185, 977;
	mul.hi.u64 	%rd25186, %rd9137, %rd25185;
	mad.lo.s64 	%rd29099, %rd9137, 977, %rd9150;
	setp.lt.u64 	%p7589, %rd29099, %rd9150;
	selp.u64 	%rd25187, 1, 0, %p7589;
	add.s64 	%rd25188, %rd25186, %rd25187;
	add.s64 	%rd9158, %rd25188, %rd29087;
	max.u64 	%rd25189, %rd25188, %rd29087;
	setp.le.u64 	%p7590, %rd25189, %rd9158;
	@%p7590 bra 	$L__BB0_3981;
	add.s64 	%rd29088, %rd29088, 1;
	setp.eq.s64 	%p7591, %rd29088, 0;
	selp.u64 	%rd25190, 1, 0, %p7591;
	add.s64 	%rd29089, %rd29089, %rd25190;
$L__BB0_3981:
	mov.b64 	%rd25191, 977;
	mul.hi.u64 	%rd25192, %rd9144, %rd25191;
	mad.lo.s64 	%rd29096, %rd9144, 977, %rd9158;
	setp.lt.u64 	%p7592, %rd29096, %rd9158;
	selp.u64 	%rd25193, 1, 0, %p7592;
	add.s64 	%rd25194, %rd25192, %rd25193;
	add.s64 	%rd25195, %rd25194, %rd29088;
	max.u64 	%rd25196, %rd25194, %rd29088;
	setp.gt.u64 	%p7593, %rd25196, %rd25195;
	selp.u64 	%rd25197, 1, 0, %p7593;
	add.s64 	%rd25198, %rd29089, %rd25197;
	mul.hi.u64 	%rd25199, %rd9145, %rd25191;
	mad.lo.s64 	%rd29097, %rd9145, 977, %rd25195;
	setp.lt.u64 	%p7594, %rd29097, %rd25195;
	selp.u64 	%rd25200, 1, 0, %p7594;
	add.s64 	%rd25201, %rd25198, %rd25199;
	add.s64 	%rd9165, %rd25201, %rd25200;
	setp.eq.s64 	%p7595, %rd9165, 0;
	@%p7595 bra 	$L__BB0_3986;
	shl.b64 	%rd25202, %rd9165, 32;
	shr.u64 	%rd25203, %rd9165, 32;
	add.s64 	%rd9169, %rd29094, %rd25202;
	setp.lt.u64 	%p7596, %rd9169, %rd29094;
	selp.u64 	%rd25204, 1, 0, %p7596;
	add.s64 	%rd25205, %rd25203, %rd25204;
	add.s64 	%rd9170, %rd25205, %rd29099;
	max.u64 	%rd25206, %rd25205, %rd29099;
	setp.le.u64 	%p7597, %rd25206, %rd9170;
	@%p7597 bra 	$L__BB0_3984;
	add.s64 	%rd29096, %rd29096, 1;
	setp.eq.s64 	%p7598, %rd29096, 0;
	selp.u64 	%rd25207, 1, 0, %p7598;
	add.s64 	%rd29097, %rd29097, %rd25207;
$L__BB0_3984:
	mov.b64 	%rd25208, 977;
	mul.hi.u64 	%rd25209, %rd9165, %rd25208;
	mad.lo.s64 	%rd29094, %rd9165, 977, %rd9169;
	setp.lt.u64 	%p7599, %rd29094, %rd9169;
	selp.u64 	%rd25210, 1, 0, %p7599;
	add.s64 	%rd25211, %rd25209, %rd25210;
	add.s64 	%rd29099, %rd25211, %rd9170;
	max.u64 	%rd25212, %rd25211, %rd9170;
	setp.le.u64 	%p7600, %rd25212, %rd29099;
	@%p7600 bra 	$L__BB0_3986;
	add.s64 	%rd29096, %rd29096, 1;
	setp.eq.s64 	%p7601, %rd29096, 0;
	selp.u64 	%rd25213, 1, 0, %p7601;
	add.s64 	%rd29097, %rd29097, %rd25213;
$L__BB0_3986:
	setp.gt.u64 	%p7602, %rd29097, %rd8734;
	@%p7602 bra 	$L__BB0_3992;
	setp.lt.u64 	%p7603, %rd29097, %rd8734;
	mov.u64 	%rd29098, %rd29094;
	@%p7603 bra 	$L__BB0_3993;
	setp.gt.u64 	%p7604, %rd29096, %rd8735;
	@%p7604 bra 	$L__BB0_3992;
	setp.lt.u64 	%p7605, %rd29096, %rd8735;
	mov.u64 	%rd29098, %rd29094;
	@%p7605 bra 	$L__BB0_3993;
	setp.gt.u64 	%p7606, %rd29099, %rd8736;
	@%p7606 bra 	$L__BB0_3992;
	setp.lt.u64 	%p7607, %rd29099, %rd8736;
	setp.lt.u64 	%p7608, %rd29094, %rd8737;
	or.pred  	%p7609, %p7607, %p7608;
	mov.u64 	%rd29098, %rd29094;
	@%p7609 bra 	$L__BB0_3993;
$L__BB0_3992:
	sub.s64 	%rd29098, %rd29094, %rd8737;
	setp.lt.u64 	%p7610, %rd29094, %rd8737;
	selp.u64 	%rd25214, 1, 0, %p7610;
	sub.s64 	%rd25215, %rd29099, %rd8736;
	setp.lt.u64 	%p7611, %rd29099, %rd8736;
	selp.s64 	%rd25216, -1, 0, %p7610;
	add.s64 	%rd29099, %rd25215, %rd25216;
	setp.lt.u64 	%p7612, %rd25215, %rd25214;
	or.pred  	%p7613, %p7611, %p7612;
	selp.u64 	%rd25217, 1, 0, %p7613;
	sub.s64 	%rd25218, %rd29096, %rd8735;
	setp.lt.u64 	%p7614, %rd29096, %rd8735;
	selp.s64 	%rd25219, -1, 0, %p7613;
	add.s64 	%rd29096, %rd25218, %rd25219;
	setp.lt.u64 	%p7615, %rd25218, %rd25217;
	or.pred  	%p7616, %p7614, %p7615;
	selp.s64 	%rd25220, -1, 0, %p7616;
	sub.s64 	%rd25221, %rd29097, %rd8734;
	add.s64 	%rd29097, %rd25221, %rd25220;
$L__BB0_3993:
	setp.gt.u64 	%p7617, %rd29097, %rd8734;
	@%p7617 bra 	$L__BB0_4002;
	bra.uni 	$L__BB0_4003;
$L__BB0_3994:
	add.s64 	%rd29082, %rd29082, 1;
	setp.ne.s64 	%p7577, %rd29082, 0;
	@%p7577 bra 	$L__BB0_3976;
	add.s64 	%rd29083, %rd29083, 1;
	setp.eq.s64 	%p7578, %rd29083, 0;
	selp.u64 	%rd29084, 1, 0, %p7578;
	mov.b64 	%rd29082, 0;
	bra.uni 	$L__BB0_3976;
$L__BB0_3996:
	add.s64 	%rd29087, %rd29087, 1;
	setp.ne.s64 	%p7587, %rd29087, 0;
	@%p7587 bra 	$L__BB0_3979;
	add.s64 	%rd29088, %rd29088, 1;
	setp.eq.s64 	%p7588, %rd29088, 0;
	selp.u64 	%rd25184, 1, 0, %p7588;
	add.s64 	%rd29089, %rd29089, %rd25184;
	mov.b64 	%rd29087, 0;
	bra.uni 	$L__BB0_3979;
$L__BB0_3998:
	setp.gt.u64 	%p7619, %rd29096, %rd8735;
	@%p7619 bra 	$L__BB0_4002;
	setp.lt.u64 	%p7620, %rd29096, %rd8735;
	mov.u64 	%rd29102, %rd29098;
	@%p7620 bra 	$L__BB0_4004;
	setp.gt.u64 	%p7621, %rd29099, %rd8736;
	@%p7621 bra 	$L__BB0_4002;
	setp.lt.u64 	%p7622, %rd29099, %rd8736;
	setp.lt.u64 	%p7623, %rd29098, %rd8737;
	or.pred  	%p7624, %p7622, %p7623;
	mov.u64 	%rd29102, %rd29098;
	@%p7624 bra 	$L__BB0_4004;
$L__BB0_4002:
	sub.s64 	%rd29102, %rd29098, %rd8737;
	setp.lt.u64 	%p7625, %rd29098, %rd8737;
	selp.u64 	%rd25222, 1, 0, %p7625;
	sub.s64 	%rd25223, %rd29099, %rd8736;
	setp.lt.u64 	%p7626, %rd29099, %rd8736;
	selp.s64 	%rd25224, -1, 0, %p7625;
	add.s64 	%rd29099, %rd25223, %rd25224;
	setp.lt.u64 	%p7627, %rd25223, %rd25222;
	or.pred  	%p7628, %p7626, %p7627;
	selp.u64 	%rd25225, 1, 0, %p7628;
	sub.s64 	%rd25226, %rd29096, %rd8735;
	setp.lt.u64 	%p7629, %rd29096, %rd8735;
	selp.s64 	%rd25227, -1, 0, %p7628;
	add.s64 	%rd29096, %rd25226, %rd25227;
	setp.lt.u64 	%p7630, %rd25226, %rd25225;
	or.pred  	%p7631, %p7629, %p7630;
	selp.s64 	%rd25228, -1, 0, %p7631;
	sub.s64 	%rd25229, %rd29097, %rd8734;
	add.s64 	%rd29097, %rd25229, %rd25228;
	bra.uni 	$L__BB0_4004;
$L__BB0_4003:
	setp.lt.u64 	%p7618, %rd29097, %rd8734;
	mov.u64 	%rd29102, %rd29098;
	@%p7618 bra 	$L__BB0_4004;
	bra.uni 	$L__BB0_3998;
$L__BB0_4004:
	mov.b64 	%rd29107, 0;
	st.local.v2.u64 	[%rd6+32], {%rd29107, %rd29107};
	st.local.v2.u64 	[%rd6+48], {%rd29107, %rd29107};
	mul.lo.s64 	%rd9199, %rd29062, %rd7719;
	mul.hi.u64 	%rd25231, %rd7719, %rd29062;
	mul.lo.s64 	%rd25232, %rd29059, %rd7719;
	mul.hi.u64 	%rd25233, %rd7719, %rd29059;
	add.s64 	%rd29110, %rd25232, %rd25231;
	setp.lt.u64 	%p7632, %rd29110, %rd25232;
	selp.u64 	%rd25234, 1, 0, %p7632;
	st.local.v2.u64 	[%rd6], {%rd9199, %rd29110};
	add.s64 	%rd25235, %rd25233, %rd25234;
	mul.lo.s64 	%rd25236, %rd29056, %rd7719;
	mul.hi.u64 	%rd25237, %rd7719, %rd29056;
	add.s64 	%rd29109, %rd25236, %rd25235;
	setp.lt.u64 	%p7633, %rd29109, %rd25236;
	selp.u64 	%rd25238, 1, 0, %p7633;
	add.s64 	%rd25239, %rd25237, %rd25238;
	mul.lo.s64 	%rd25240, %rd29057, %rd7719;
	mul.hi.u64 	%rd25241, %rd7719, %rd29057;
	add.s64 	%rd29108, %rd25240, %rd25239;
	setp.lt.u64 	%p7634, %rd29108, %rd25240;
	selp.u64 	%rd25242, 1, 0, %p7634;
	st.local.v2.u64 	[%rd6+16], {%rd29109, %rd29108};
	add.s64 	%rd29106, %rd25241, %rd25242;
	setp.eq.s64 	%p7635, %rd29106, 0;
	@%p7635 bra 	$L__BB0_4008;
	mov.b32 	%r4794, 4;
$L__BB0_4006:
	mul.wide.u32 	%rd25244, %r4794, 8;
	add.s64 	%rd25245, %rd6, %rd25244;
	ld.local.u64 	%rd25246, [%rd25245];
	add.s64 	%rd25247, %rd25246, %rd29106;
	setp.lt.u64 	%p7636, %rd25247, %rd25246;
	st.local.u64 	[%rd25245], %rd25247;
	add.s32 	%r4794, %r4794, 1;
	mov.b64 	%rd29106, 1;
	@%p7636 bra 	$L__BB0_4006;
	ld.local.u64 	%rd29110, [%rd6+8];
	ld.local.v2.u64 	{%rd29109, %rd29108}, [%rd6+16];
	ld.local.u64 	%rd29107, [%rd6+32];
$L__BB0_4008:
	mul.hi.u64 	%rd25248, %rd7734, %rd29062;
	mad.lo.s64 	%rd25249, %rd29062, %rd7734, %rd29110;
	setp.lt.u64 	%p7637, %rd25249, %rd29110;
	selp.u64 	%rd25250, 1, 0, %p7637;
	st.local.u64 	[%rd6+8], %rd25249;
	add.s64 	%rd25251, %rd25248, %rd25250;
	mul.hi.u64 	%rd25252, %rd7734, %rd29059;
	mad.lo.s64 	%rd25253, %rd29059, %rd7734, %rd29109;
	setp.lt.u64 	%p7638, %rd25253, %rd29109;
	selp.u64 	%rd25254, 1, 0, %p7638;
	add.s64 	%rd29114, %rd25253, %rd25251;
	setp.lt.u64 	%p7639, %rd29114, %rd25253;
	selp.u64 	%rd25255, 1, 0, %p7639;
	add.s64 	%rd25256, %rd25252, %rd25254;
	add.s64 	%rd25257, %rd25256, %rd25255;
	mul.hi.u64 	%rd25258, %rd7734, %rd29056;
	mad.lo.s64 	%rd25259, %rd29056, %rd7734, %rd29108;
	setp.lt.u64 	%p7640, %rd25259, %rd29108;
	selp.u64 	%rd25260, 1, 0, %p7640;
	add.s64 	%rd29113, %rd25259, %rd25257;
	setp.lt.u64 	%p7641, %rd29113, %rd25259;
	selp.u64 	%rd25261, 1, 0, %p7641;
	st.local.v2.u64 	[%rd6+16], {%rd29114, %rd29113};
	add.s64 	%rd25262, %rd25258, %rd25260;
	add.s64 	%rd25263, %rd25262, %rd25261;
	mul.hi.u64 	%rd25264, %rd7734, %rd29057;
	mad.lo.s64 	%rd25265, %rd29057, %rd7734, %rd29107;
	setp.lt.u64 	%p7642, %rd25265, %rd29107;
	selp.u64 	%rd25266, 1, 0, %p7642;
	add.s64 	%rd29112, %rd25265, %rd25263;
	setp.lt.u64 	%p7643, %rd29112, %rd25265;
	selp.u64 	%rd25267, 1, 0, %p7643;
	st.local.u64 	[%rd6+32], %rd29112;
	add.s64 	%rd25268, %rd25264, %rd25266;
	add.s64 	%rd29111, %rd25268, %rd25267;
	setp.eq.s64 	%p7644, %rd29111, 0;
	@%p7644 bra 	$L__BB0_4012;
	mov.b32 	%r4795, 5;
$L__BB0_4010:
	mul.wide.u32 	%rd25270, %r4795, 8;
	add.s64 	%rd25271, %rd6, %rd25270;
	ld.local.u64 	%rd25272, [%rd25271];
	add.s64 	%rd25273, %rd25272, %rd29111;
	setp.lt.u64 	%p7645, %rd25273, %rd25272;
	st.local.u64 	[%rd25271], %rd25273;
	add.s32 	%r4795, %r4795, 1;
	mov.b64 	%rd29111, 1;
	@%p7645 bra 	$L__BB0_4010;
	ld.local.v2.u64 	{%rd29114, %rd29113}, [%rd6+16];
	ld.local.u64 	%rd29112, [%rd6+32];
$L__BB0_4012:
	mul.hi.u64 	%rd25274, %rd7746, %rd29062;
	mad.lo.s64 	%rd25275, %rd29062, %rd7746, %rd29114;
	setp.lt.u64 	%p7646, %rd25275, %rd29114;
	selp.u64 	%rd25276, 1, 0, %p7646;
	add.s64 	%rd25277, %rd25274, %rd25276;
	mul.hi.u64 	%rd25278, %rd7746, %rd29059;
	mad.lo.s64 	%rd25279, %rd29059, %rd7746, %rd29113;
	setp.lt.u64 	%p7647, %rd25279, %rd29113;
	selp.u64 	%rd25280, 1, 0, %p7647;
	add.s64 	%rd29118, %rd25279, %rd25277;
	setp.lt.u64 	%p7648, %rd29118, %rd25279;
	selp.u64 	%rd25281, 1, 0, %p7648;
	st.local.v2.u64 	[%rd6+16], {%rd25275, %rd29118};
	add.s64 	%rd25282, %rd25278, %rd25280;
	add.s64 	%rd25283, %rd25282, %rd25281;
	mul.hi.u64 	%rd25284, %rd7746, %rd29056;
	mad.lo.s64 	%rd25285, %rd29056, %rd7746, %rd29112;
	setp.lt.u64 	%p7649, %rd25285, %rd29112;
	selp.u64 	%rd25286, 1, 0, %p7649;
	add.s64 	%rd29117, %rd25285, %rd25283;
	setp.lt.u64 	%p7650, %rd29117, %rd25285;
	selp.u64 	%rd25287, 1, 0, %p7650;
	add.s64 	%rd25288, %rd25284, %rd25286;
	add.s64 	%rd25289, %rd25288, %rd25287;
	mul.hi.u64 	%rd25290, %rd7746, %rd29057;
	ld.local.u64 	%rd25291, [%rd6+40];
	mad.lo.s64 	%rd25292, %rd29057, %rd7746, %rd25291;
	setp.lt.u64 	%p7651, %rd25292, %rd25291;
	selp.u64 	%rd25293, 1, 0, %p7651;
	add.s64 	%rd29116, %rd25292, %rd25289;
	setp.lt.u64 	%p7652, %rd29116, %rd25292;
	selp.u64 	%rd25294, 1, 0, %p7652;
	st.local.v2.u64 	[%rd6+32], {%rd29117, %rd29116};
	add.s64 	%rd25295, %rd25290, %rd25293;
	add.s64 	%rd29115, %rd25295, %rd25294;
	setp.eq.s64 	%p7653, %rd29115, 0;
	@%p7653 bra 	$L__BB0_4016;
	mov.b32 	%r4796, 6;
$L__BB0_4014:
	mul.wide.u32 	%rd25297, %r4796, 8;
	add.s64 	%rd25298, %rd6, %rd25297;
	ld.local.u64 	%rd25299, [%rd25298];
	add.s64 	%rd25300, %rd25299, %rd29115;
	setp.lt.u64 	%p7654, %rd25300, %rd25299;
	st.local.u64 	[%rd25298], %rd25300;
	add.s32 	%r4796, %r4796, 1;
	mov.b64 	%rd29115, 1;
	@%p7654 bra 	$L__BB0_4014;
	ld.local.u64 	%rd29118, [%rd6+24];
	ld.local.v2.u64 	{%rd29117, %rd29116}, [%rd6+32];
$L__BB0_4016:
	mul.hi.u64 	%rd25301, %rd7758, %rd29062;
	mad.lo.s64 	%rd29123, %rd29062, %rd7758, %rd29118;
	setp.lt.u64 	%p7655, %rd29123, %rd29118;
	selp.u64 	%rd25302, 1, 0, %p7655;
	st.local.u64 	[%rd6+24], %rd29123;
	add.s64 	%rd25303, %rd25301, %rd25302;
	mul.hi.u64 	%rd25304, %rd7758, %rd29059;
	mad.lo.s64 	%rd25305, %rd29059, %rd7758, %rd29117;
	setp.lt.u64 	%p7656, %rd25305, %rd29117;
	selp.u64 	%rd25306, 1, 0, %p7656;
	add.s64 	%rd29120, %rd25305, %rd25303;
	setp.lt.u64 	%p7657, %rd29120, %rd25305;
	selp.u64 	%rd25307, 1, 0, %p7657;
	add.s64 	%rd25308, %rd25304, %rd25306;
	add.s64 	%rd25309, %rd25308, %rd25307;
	mul.hi.u64 	%rd25310, %rd7758, %rd29056;
	mad.lo.s64 	%rd25311, %rd29056, %rd7758, %rd29116;
	setp.lt.u64 	%p7658, %rd25311, %rd29116;
	selp.u64 	%rd25312, 1, 0, %p7658;
	add.s64 	%rd25313, %rd25311, %rd25309;
	setp.lt.u64 	%p7659, %rd25313, %rd25311;
	selp.u64 	%rd25314, 1, 0, %p7659;
	st.local.v2.u64 	[%rd6+32], {%rd29120, %rd25313};
	add.s64 	%rd25315, %rd25310, %rd25312;
	add.s64 	%rd25316, %rd25315, %rd25314;
	mul.hi.u64 	%rd25317, %rd7758, %rd29057;
	ld.local.u64 	%rd25318, [%rd6+48];
	mad.lo.s64 	%rd25319, %rd29057, %rd7758, %rd25318;
	setp.lt.u64 	%p7660, %rd25319, %rd25318;
	selp.u64 	%rd25320, 1, 0, %p7660;
	add.s64 	%rd25321, %rd25319, %rd25316;
	setp.lt.u64 	%p7661, %rd25321, %rd25319;
	selp.u64 	%rd25322, 1, 0, %p7661;
	st.local.u64 	[%rd6+48], %rd25321;
	add.s64 	%rd25323, %rd25317, %rd25320;
	add.s64 	%rd29119, %rd25323, %rd25322;
	setp.eq.s64 	%p7662, %rd29119, 0;
	@%p7662 bra 	$L__BB0_4020;
	mov.b32 	%r4797, 7;
$L__BB0_4018:
	mul.wide.u32 	%rd25325, %r4797, 8;
	add.s64 	%rd25326, %rd6, %rd25325;
	ld.local.u64 	%rd25327, [%rd25326];
	add.s64 	%rd25328, %rd25327, %rd29119;
	setp.lt.u64 	%p7663, %rd25328, %rd25327;
	st.local.u64 	[%rd25326], %rd25328;
	add.s32 	%r4797, %r4797, 1;
	mov.b64 	%rd29119, 1;
	@%p7663 bra 	$L__BB0_4018;
	ld.local.u64 	%rd29123, [%rd6+24];
	ld.local.u64 	%rd29120, [%rd6+32];
$L__BB0_4020:
	ld.local.u64 	%rd25330, [%rd6+8];
	ld.local.u64 	%rd29122, [%rd6+16];
	shl.b64 	%rd25331, %rd29120, 32;
	shr.u64 	%rd25332, %rd29120, 32;
	add.s64 	%rd9244, %rd9199, %rd25331;
	setp.lt.u64 	%p7664, %rd9244, %rd9199;
	selp.u64 	%rd25333, 1, 0, %p7664;
	add.s64 	%rd25334, %rd25332, %rd25333;
	add.s64 	%rd9245, %rd25334, %rd25330;
	max.u64 	%rd25335, %rd25334, %rd25330;
	setp.gt.u64 	%p7665, %rd25335, %rd9245;
	mov.b64 	%rd29124, 0;
	@%p7665 bra 	$L__BB0_4039;
$L__BB0_4021:
	ld.local.u64 	%rd9249, [%rd6+40];
	shl.b64 	%rd25338, %rd9249, 32;
	shr.u64 	%rd25339, %rd9249, 32;
	add.s64 	%rd9250, %rd9245, %rd25338;
	setp.lt.u64 	%p7668, %rd9250, %rd9245;
	selp.u64 	%rd25340, 1, 0, %p7668;
	add.s64 	%rd25341, %rd25339, %rd25340;
	add.s64 	%rd9251, %rd25341, %rd29122;
	max.u64 	%rd25342, %rd25341, %rd29122;
	setp.le.u64 	%p7669, %rd25342, %rd9251;
	@%p7669 bra 	$L__BB0_4023;
	add.s64 	%rd29123, %rd29123, 1;
	setp.eq.s64 	%p7670, %rd29123, 0;
	selp.u64 	%rd25343, 1, 0, %p7670;
	add.s64 	%rd29124, %rd29124, %rd25343;
$L__BB0_4023:
	ld.local.v2.u64 	{%rd9256, %rd9257}, [%rd6+48];
	shl.b64 	%rd25344, %rd9256, 32;
	shr.u64 	%rd25345, %rd9256, 32;
	add.s64 	%rd29127, %rd9251, %rd25344;
	setp.lt.u64 	%p7671, %rd29127, %rd9251;
	selp.u64 	%rd25346, 1, 0, %p7671;
	add.s64 	%rd25347, %rd25345, %rd25346;
	add.s64 	%rd25348, %rd25347, %rd29123;
	max.u64 	%rd25349, %rd25347, %rd29123;
	setp.gt.u64 	%p7672, %rd25349, %rd25348;
	selp.u64 	%rd25350, 1, 0, %p7672;
	add.s64 	%rd25351, %rd29124, %rd25350;
	shl.b64 	%rd25352, %rd9257, 32;
	shr.u64 	%rd25353, %rd9257, 32;
	add.s64 	%rd29128, %rd25348, %rd25352;
	setp.lt.u64 	%p7673, %rd29128, %rd25348;
	selp.u64 	%rd25354, 1, 0, %p7673;
	add.s64 	%rd25355, %rd25351, %rd25353;
	add.s64 	%rd29129, %rd25355, %rd25354;
	mov.b64 	%rd25356, 977;
	mul.hi.u64 	%rd25357, %rd29120, %rd25356;
	mad.lo.s64 	%rd29134, %rd29120, 977, %rd9244;
	setp.lt.u64 	%p7674, %rd29134, %rd9244;
	selp.u64 	%rd25358, 1, 0, %p7674;
	add.s64 	%rd25359, %rd25357, %rd25358;
	add.s64 	%rd9262, %rd25359, %rd9250;
	max.u64 	%rd25360, %rd25359, %rd9250;
	setp.gt.u64 	%p7675, %rd25360, %rd9262;
	@%p7675 bra 	$L__BB0_4041;
$L__BB0_4024:
	mov.b64 	%rd25363, 977;
	mul.hi.u64 	%rd25364, %rd9249, %rd25363;
	mad.lo.s64 	%rd29139, %rd9249, 977, %rd9262;
	setp.lt.u64 	%p7678, %rd29139, %rd9262;
	selp.u64 	%rd25365, 1, 0, %p7678;
	add.s64 	%rd25366, %rd25364, %rd25365;
	add.s64 	%rd9270, %rd25366, %rd29127;
	max.u64 	%rd25367, %rd25366, %rd29127;
	setp.le.u64 	%p7679, %rd25367, %rd9270;
	@%p7679 bra 	$L__BB0_4026;
	add.s64 	%rd29128, %rd29128, 1;
	setp.eq.s64 	%p7680, %rd29128, 0;
	selp.u64 	%rd25368, 1, 0, %p7680;
	add.s64 	%rd29129, %rd29129, %rd25368;
$L__BB0_4026:
	mov.b64 	%rd25369, 977;
	mul.hi.u64 	%rd25370, %rd9256, %rd25369;
	mad.lo.s64 	%rd29136, %rd9256, 977, %rd9270;
	setp.lt.u64 	%p7681, %rd29136, %rd9270;
	selp.u64 	%rd25371, 1, 0, %p7681;
	add.s64 	%rd25372, %rd25370, %rd25371;
	add.s64 	%rd25373, %rd25372, %rd29128;
	max.u64 	%rd25374, %rd25372, %rd29128;
	setp.gt.u64 	%p7682, %rd25374, %rd25373;
	selp.u64 	%rd25375, 1, 0, %p7682;
	add.s64 	%rd25376, %rd29129, %rd25375;
	mul.hi.u64 	%rd25377, %rd9257, %rd25369;
	mad.lo.s64 	%rd29137, %rd9257, 977, %rd25373;
	setp.lt.u64 	%p7683, %rd29137, %rd25373;
	selp.u64 	%rd25378, 1, 0, %p7683;
	add.s64 	%rd25379, %rd25376, %rd25377;
	add.s64 	%rd9277, %rd25379, %rd25378;
	setp.eq.s64 	%p7684, %rd9277, 0;
	@%p7684 bra 	$L__BB0_4031;
	shl.b64 	%rd25380, %rd9277, 32;
	shr.u64 	%rd25381, %rd9277, 32;
	add.s64 	%rd9281, %rd29134, %rd25380;
	setp.lt.u64 	%p7685, %rd9281, %rd29134;
	selp.u64 	%rd25382, 1, 0, %p7685;
	add.s64 	%rd25383, %rd25381, %rd25382;
	add.s64 	%rd9282, %rd25383, %rd29139;
	max.u64 	%rd25384, %rd25383, %rd29139;
	setp.le.u64 	%p7686, %rd25384, %rd9282;
	@%p7686 bra 	$L__BB0_4029;
	add.s64 	%rd29136, %rd29136, 1;
	setp.eq.s64 	%p7687, %rd29136, 0;
	selp.u64 	%rd25385, 1, 0, %p7687;
	add.s64 	%rd29137, %rd29137, %rd25385;
$L__BB0_4029:
	mov.b64 	%rd25386, 977;
	mul.hi.u64 	%rd25387, %rd9277, %rd25386;
	mad.lo.s64 	%rd29134, %rd9277, 977, %rd9281;
	setp.lt.u64 	%p7688, %rd29134, %rd9281;
	selp.u64 	%rd25388, 1, 0, %p7688;
	add.s64 	%rd25389, %rd25387, %rd25388;
	add.s64 	%rd29139, %rd25389, %rd9282;
	max.u64 	%rd25390, %rd25389, %rd9282;
	setp.le.u64 	%p7689, %rd25390, %rd29139;
	@%p7689 bra 	$L__BB0_4031;
	add.s64 	%rd29136, %rd29136, 1;
	setp.eq.s64 	%p7690, %rd29136, 0;
	selp.u64 	%rd25391, 1, 0, %p7690;
	add.s64 	%rd29137, %rd29137, %rd25391;
$L__BB0_4031:
	setp.gt.u64 	%p7691, %rd29137, %rd8734;
	@%p7691 bra 	$L__BB0_4037;
	setp.lt.u64 	%p7692, %rd29137, %rd8734;
	mov.u64 	%rd29138, %rd29134;
	@%p7692 bra 	$L__BB0_4038;
	setp.gt.u64 	%p7693, %rd29136, %rd8735;
	@%p7693 bra 	$L__BB0_4037;
	setp.lt.u64 	%p7694, %rd29136, %rd8735;
	mov.u64 	%rd29138, %rd29134;
	@%p7694 bra 	$L__BB0_4038;
	setp.gt.u64 	%p7695, %rd29139, %rd8736;
	@%p7695 bra 	$L__BB0_4037;
	setp.lt.u64 	%p7696, %rd29139, %rd8736;
	setp.lt.u64 	%p7697, %rd29134, %rd8737;
	or.pred  	%p7698, %p7696, %p7697;
	mov.u64 	%rd29138, %rd29134;
	@%p7698 bra 	$L__BB0_4038;
$L__BB0_4037:
	sub.s64 	%rd29138, %rd29134, %rd8737;
	setp.lt.u64 	%p7699, %rd29134, %rd8737;
	selp.u64 	%rd25392, 1, 0, %p7699;
	sub.s64 	%rd25393, %rd29139, %rd8736;
	setp.lt.u64 	%p7700, %rd29139, %rd8736;
	selp.s64 	%rd25394, -1, 0, %p7699;
	add.s64 	%rd29139, %rd25393, %rd25394;
	setp.lt.u64 	%p7701, %rd25393, %rd25392;
	or.pred  	%p7702, %p7700, %p7701;
	selp.u64 	%rd25395, 1, 0, %p7702;
	sub.s64 	%rd25396, %rd29136, %rd8735;
	setp.lt.u64 	%p7703, %rd29136, %rd8735;
	selp.s64 	%rd25397, -1, 0, %p7702;
	add.s64 	%rd29136, %rd25396, %rd25397;
	setp.lt.u64 	%p7704, %rd25396, %rd25395;
	or.pred  	%p7705, %p7703, %p7704;
	selp.s64 	%rd25398, -1, 0, %p7705;
	sub.s64 	%rd25399, %rd29137, %rd8734;
	add.s64 	%rd29137, %rd25399, %rd25398;
$L__BB0_4038:
	setp.gt.u64 	%p7706, %rd29137, %rd8734;
	@%p7706 bra 	$L__BB0_4047;
	bra.uni 	$L__BB0_4048;
$L__BB0_4039:
	add.s64 	%rd29122, %rd29122, 1;
	setp.ne.s64 	%p7666, %rd29122, 0;
	@%p7666 bra 	$L__BB0_4021;
	add.s64 	%rd29123, %rd29123, 1;
	setp.eq.s64 	%p7667, %rd29123, 0;
	selp.u64 	%rd29124, 1, 0, %p7667;
	mov.b64 	%rd29122, 0;
	bra.uni 	$L__BB0_4021;
$L__BB0_4041:
	add.s64 	%rd29127, %rd29127, 1;
	setp.ne.s64 	%p7676, %rd29127, 0;
	@%p7676 bra 	$L__BB0_4024;
	add.s64 	%rd29128, %rd29128, 1;
	setp.eq.s64 	%p7677, %rd29128, 0;
	selp.u64 	%rd25362, 1, 0, %p7677;
	add.s64 	%rd29129, %rd29129, %rd25362;
	mov.b64 	%rd29127, 0;
	bra.uni 	$L__BB0_4024;
$L__BB0_4043:
	setp.gt.u64 	%p7708, %rd29136, %rd8735;
	@%p7708 bra 	$L__BB0_4047;
	setp.lt.u64 	%p7709, %rd29136, %rd8735;
	mov.u64 	%rd29142, %rd29138;
	@%p7709 bra 	$L__BB0_4049;
	setp.gt.u64 	%p7710, %rd29139, %rd8736;
	@%p7710 bra 	$L__BB0_4047;
	setp.lt.u64 	%p7711, %rd29139, %rd8736;
	setp.lt.u64 	%p7712, %rd29138, %rd8737;
	or.pred  	%p7713, %p7711, %p7712;
	mov.u64 	%rd29142, %rd29138;
	@%p7713 bra 	$L__BB0_4049;
$L__BB0_4047:
	sub.s64 	%rd29142, %rd29138, %rd8737;
	setp.lt.u64 	%p7714, %rd29138, %rd8737;
	selp.u64 	%rd25400, 1, 0, %p7714;
	sub.s64 	%rd25401, %rd29139, %rd8736;
	setp.lt.u64 	%p7715, %rd29139, %rd8736;
	selp.s64 	%rd25402, -1, 0, %p7714;
	add.s64 	%rd29139, %rd25401, %rd25402;
	setp.lt.u64 	%p7716, %rd25401, %rd25400;
	or.pred  	%p7717, %p7715, %p7716;
	selp.u64 	%rd25403, 1, 0, %p7717;
	sub.s64 	%rd25404, %rd29136, %rd8735;
	setp.lt.u64 	%p7718, %rd29136, %rd8735;
	selp.s64 	%rd25405, -1, 0, %p7717;
	add.s64 	%rd29136, %rd25404, %rd25405;
	setp.lt.u64 	%p7719, %rd25404, %rd25403;
	or.pred  	%p7720, %p7718, %p7719;
	selp.s64 	%rd25406, -1, 0, %p7720;
	sub.s64 	%rd25407, %rd29137, %rd8734;
	add.s64 	%rd29137, %rd25407, %rd25406;
	bra.uni 	$L__BB0_4049;
$L__BB0_4048:
	setp.lt.u64 	%p7707, %rd29137, %rd8734;
	mov.u64 	%rd29142, %rd29138;
	@%p7707 bra 	$L__BB0_4049;
	bra.uni 	$L__BB0_4043;
$L__BB0_4049:
	mov.b64 	%rd29147, 0;
	st.local.v2.u64 	[%rd5+32], {%rd29147, %rd29147};
	st.local.v2.u64 	[%rd5+48], {%rd29147, %rd29147};
	mul.lo.s64 	%rd9311, %rd29102, %rd7835;
	mul.hi.u64 	%rd25409, %rd7835, %rd29102;
	mul.lo.s64 	%rd25410, %rd29099, %rd7835;
	mul.hi.u64 	%rd25411, %rd7835, %rd29099;
	add.s64 	%rd29150, %rd25410, %rd25409;
	setp.lt.u64 	%p7721, %rd29150, %rd25410;
	selp.u64 	%rd25412, 1, 0, %p7721;
	st.local.v2.u64 	[%rd5], {%rd9311, %rd29150};
	add.s64 	%rd25413, %rd25411, %rd25412;
	mul.lo.s64 	%rd25414, %rd29096, %rd7835;
	mul.hi.u64 	%rd25415, %rd7835, %rd29096;
	add.s64 	%rd29149, %rd25414, %rd25413;
	setp.lt.u64 	%p7722, %rd29149, %rd25414;
	selp.u64 	%rd25416, 1, 0, %p7722;
	add.s64 	%rd25417, %rd25415, %rd25416;
	mul.lo.s64 	%rd25418, %rd29097, %rd7835;
	mul.hi.u64 	%rd25419, %rd7835, %rd29097;
	add.s64 	%rd29148, %rd25418, %rd25417;
	setp.lt.u64 	%p7723, %rd29148, %rd25418;
	selp.u64 	%rd25420, 1, 0, %p7723;
	st.local.v2.u64 	[%rd5+16], {%rd29149, %rd29148};
	add.s64 	%rd29146, %rd25419, %rd25420;
	setp.eq.s64 	%p7724, %rd29146, 0;
	@%p7724 bra 	$L__BB0_4053;
	mov.b32 	%r4798, 4;
$L__BB0_4051:
	mul.wide.u32 	%rd25422, %r4798, 8;
	add.s64 	%rd25423, %rd5, %rd25422;
	ld.local.u64 	%rd25424, [%rd25423];
	add.s64 	%rd25425, %rd25424, %rd29146;
	setp.lt.u64 	%p7725, %rd25425, %rd25424;
	st.local.u64 	[%rd25423], %rd25425;
	add.s32 	%r4798, %r4798, 1;
	mov.b64 	%rd29146, 1;
	@%p7725 bra 	$L__BB0_4051;
	ld.local.u64 	%rd29150, [%rd5+8];
	ld.local.v2.u64 	{%rd29149, %rd29148}, [%rd5+16];
	ld.local.u64 	%rd29147, [%rd5+32];
$L__BB0_4053:
	mul.hi.u64 	%rd25426, %rd7850, %rd29102;
	mad.lo.s64 	%rd25427, %rd29102, %rd7850, %rd29150;
	setp.lt.u64 	%p7726, %rd25427, %rd29150;
	selp.u64 	%rd25428, 1, 0, %p7726;
	st.local.u64 	[%rd5+8], %rd25427;
	add.s64 	%rd25429, %rd25426, %rd25428;
	mul.hi.u64 	%rd25430, %rd7850, %rd29099;
	mad.lo.s64 	%rd25431, %rd29099, %rd7850, %rd29149;
	setp.lt.u64 	%p7727, %rd25431, %rd29149;
	selp.u64 	%rd25432, 1, 0, %p7727;
	add.s64 	%rd29154, %rd25431, %rd25429;
	setp.lt.u64 	%p7728, %rd29154, %rd25431;
	selp.u64 	%rd25433, 1, 0, %p7728;
	add.s64 	%rd25434, %rd25430, %rd25432;
	add.s64 	%rd25435, %rd25434, %rd25433;
	mul.hi.u64 	%rd25436, %rd7850, %rd29096;
	mad.lo.s64 	%rd25437, %rd29096, %rd7850, %rd29148;
	setp.lt.u64 	%p7729, %rd25437, %rd29148;
	selp.u64 	%rd25438, 1, 0, %p7729;
	add.s64 	%rd29153, %rd25437, %rd25435;
	setp.lt.u64 	%p7730, %rd29153, %rd25437;
	selp.u64 	%rd25439, 1, 0, %p7730;
	st.local.v2.u64 	[%rd5+16], {%rd29154, %rd29153};
	add.s64 	%rd25440, %rd25436, %rd25438;
	add.s64 	%rd25441, %rd25440, %rd25439;
	mul.hi.u64 	%rd25442, %rd7850, %rd29097;
	mad.lo.s64 	%rd25443, %rd29097, %rd7850, %rd29147;
	setp.lt.u64 	%p7731, %rd25443, %rd29147;
	selp.u64 	%rd25444, 1, 0, %p7731;
	add.s64 	%rd29152, %rd25443, %rd25441;
	setp.lt.u64 	%p7732, %rd29152, %rd25443;
	selp.u64 	%rd25445, 1, 0, %p7732;
	st.local.u64 	[%rd5+32], %rd29152;
	add.s64 	%rd25446, %rd25442, %rd25444;
	add.s64 	%rd29151, %rd25446, %rd25445;
	setp.eq.s64 	%p7733, %rd29151, 0;
	@%p7733 bra 	$L__BB0_4057;
	mov.b32 	%r4799, 5;
$L__BB0_4055:
	mul.wide.u32 	%rd25448, %r4799, 8;
	add.s64 	%rd25449, %rd5, %rd25448;
	ld.local.u64 	%rd25450, [%rd25449];
	add.s64 	%rd25451, %rd25450, %rd29151;
	setp.lt.u64 	%p7734, %rd25451, %rd25450;
	st.local.u64 	[%rd25449], %rd25451;
	add.s32 	%r4799, %r4799, 1;
	mov.b64 	%rd29151, 1;
	@%p7734 bra 	$L__BB0_4055;
	ld.local.v2.u64 	{%rd29154, %rd29153}, [%rd5+16];
	ld.local.u64 	%rd29152, [%rd5+32];
$L__BB0_4057:
	mul.hi.u64 	%rd25452, %rd7862, %rd29102;
	mad.lo.s64 	%rd25453, %rd29102, %rd7862, %rd29154;
	setp.lt.u64 	%p7735, %rd25453, %rd29154;
	selp.u64 	%rd25454, 1, 0, %p7735;
	add.s64 	%rd25455, %rd25452, %rd25454;
	mul.hi.u64 	%rd25456, %rd7862, %rd29099;
	mad.lo.s64 	%rd25457, %rd29099, %rd7862, %rd29153;
	setp.lt.u64 	%p7736, %rd25457, %rd29153;
	selp.u64 	%rd25458, 1, 0, %p7736;
	add.s64 	%rd29158, %rd25457, %rd25455;
	setp.lt.u64 	%p7737, %rd29158, %rd25457;
	selp.u64 	%rd25459, 1, 0, %p7737;
	st.local.v2.u64 	[%rd5+16], {%rd25453, %rd29158};
	add.s64 	%rd25460, %rd25456, %rd25458;
	add.s64 	%rd25461, %rd25460, %rd25459;
	mul.hi.u64 	%rd25462, %rd7862, %rd29096;
	mad.lo.s64 	%rd25463, %rd29096, %rd7862, %rd29152;
	setp.lt.u64 	%p7738, %rd25463, %rd29152;
	selp.u64 	%rd25464, 1, 0, %p7738;
	add.s64 	%rd29157, %rd25463, %rd25461;
	setp.lt.u64 	%p7739, %rd29157, %rd25463;
	selp.u64 	%rd25465, 1, 0, %p7739;
	add.s64 	%rd25466, %rd25462, %rd25464;
	add.s64 	%rd25467, %rd25466, %rd25465;
	mul.hi.u64 	%rd25468, %rd7862, %rd29097;
	ld.local.u64 	%rd25469, [%rd5+40];
	mad.lo.s64 	%rd25470, %rd29097, %rd7862, %rd25469;
	setp.lt.u64 	%p7740, %rd25470, %rd25469;
	selp.u64 	%rd25471, 1, 0, %p7740;
	add.s64 	%rd29156, %rd25470, %rd25467;
	setp.lt.u64 	%p7741, %rd29156, %rd25470;
	selp.u64 	%rd25472, 1, 0, %p7741;
	st.local.v2.u64 	[%rd5+32], {%rd29157, %rd29156};
	add.s64 	%rd25473, %rd25468, %rd25471;
	add.s64 	%rd29155, %rd25473, %rd25472;
	setp.eq.s64 	%p7742, %rd29155, 0;
	@%p7742 bra 	$L__BB0_4061;
	mov.b32 	%r4800, 6;
$L__BB0_4059:
	mul.wide.u32 	%rd25475, %r4800, 8;
	add.s64 	%rd25476, %rd5, %rd25475;
	ld.local.u64 	%rd25477, [%rd25476];
	add.s64 	%rd25478, %rd25477, %rd29155;
	setp.lt.u64 	%p7743, %rd25478, %rd25477;
	st.local.u64 	[%rd25476], %rd25478;
	add.s32 	%r4800, %r4800, 1;
	mov.b64 	%rd29155, 1;
	@%p7743 bra 	$L__BB0_4059;
	ld.local.u64 	%rd29158, [%rd5+24];
	ld.local.v2.u64 	{%rd29157, %rd29156}, [%rd5+32];
$L__BB0_4061:
	mul.hi.u64 	%rd25479, %rd7874, %rd29102;
	mad.lo.s64 	%rd29163, %rd29102, %rd7874, %rd29158;
	setp.lt.u64 	%p7744, %rd29163, %rd29158;
	selp.u64 	%rd25480, 1, 0, %p7744;
	st.local.u64 	[%rd5+24], %rd29163;
	add.s64 	%rd25481, %rd25479, %rd25480;
	mul.hi.u64 	%rd25482, %rd7874, %rd29099;
	mad.lo.s64 	%rd25483, %rd29099, %rd7874, %rd29157;
	setp.lt.u64 	%p7745, %rd25483, %rd29157;
	selp.u64 	%rd25484, 1, 0, %p7745;
	add.s64 	%rd29160, %rd25483, %rd25481;
	setp.lt.u64 	%p7746, %rd29160, %rd25483;
	selp.u64 	%rd25485, 1, 0, %p7746;
	add.s64 	%rd25486, %rd25482, %rd25484;
	add.s64 	%rd25487, %rd25486, %rd25485;
	mul.hi.u64 	%rd25488, %rd7874, %rd29096;
	mad.lo.s64 	%rd25489, %rd29096, %rd7874, %rd29156;
	setp.lt.u64 	%p7747, %rd25489, %rd29156;
	selp.u64 	%rd25490, 1, 0, %p7747;
	add.s64 	%rd25491, %rd25489, %rd25487;
	setp.lt.u64 	%p7748, %rd25491, %rd25489;
	selp.u64 	%rd25492, 1, 0, %p7748;
	st.local.v2.u64 	[%rd5+32], {%rd29160, %rd25491};
	add.s64 	%rd25493, %rd25488, %rd25490;
	add.s64 	%rd25494, %rd25493, %rd25492;
	mul.hi.u64 	%rd25495, %rd7874, %rd29097;
	ld.local.u64 	%rd25496, [%rd5+48];
	mad.lo.s64 	%rd25497, %rd29097, %rd7874, %rd25496;
	setp.lt.u64 	%p7749, %rd25497, %rd25496;
	selp.u64 	%rd25498, 1, 0, %p7749;
	add.s64 	%rd25499, %rd25497, %rd25494;
	setp.lt.u64 	%p7750, %rd25499, %rd25497;
	selp.u64 	%rd25500, 1, 0, %p7750;
	st.local.u64 	[%rd5+48], %rd25499;
	add.s64 	%rd25501, %rd25495, %rd25498;
	add.s64 	%rd29159, %rd25501, %rd25500;
	setp.eq.s64 	%p7751, %rd29159, 0;
	@%p7751 bra 	$L__BB0_4065;
	mov.b32 	%r4801, 7;
$L__BB0_4063:
	mul.wide.u32 	%rd25503, %r4801, 8;
	add.s64 	%rd25504, %rd5, %rd25503;
	ld.local.u64 	%rd25505, [%rd25504];
	add.s64 	%rd25506, %rd25505, %rd29159;
	setp.lt.u64 	%p7752, %rd25506, %rd25505;
	st.local.u64 	[%rd25504], %rd25506;
	add.s32 	%r4801, %r4801, 1;
	mov.b64 	%rd29159, 1;
	@%p7752 bra 	$L__BB0_4063;
	ld.local.u64 	%rd29163, [%rd5+24];
	ld.local.u64 	%rd29160, [%rd5+32];
$L__BB0_4065:
	ld.local.u64 	%rd25508, [%rd5+8];
	ld.local.u64 	%rd29162, [%rd5+16];
	shl.b64 	%rd25509, %rd29160, 32;
	shr.u64 	%rd25510, %rd29160, 32;
	add.s64 	%rd9356, %rd9311, %rd25509;
	setp.lt.u64 	%p7753, %rd9356, %rd9311;
	selp.u64 	%rd25511, 1, 0, %p7753;
	add.s64 	%rd25512, %rd25510, %rd25511;
	add.s64 	%rd9357, %rd25512, %rd25508;
	max.u64 	%rd25513, %rd25512, %rd25508;
	setp.gt.u64 	%p7754, %rd25513, %rd9357;
	mov.b64 	%rd29164, 0;
	@%p7754 bra 	$L__BB0_4084;
$L__BB0_4066:
	ld.local.u64 	%rd9361, [%rd5+40];
	shl.b64 	%rd25516, %rd9361, 32;
	shr.u64 	%rd25517, %rd9361, 32;
	add.s64 	%rd9362, %rd9357, %rd25516;
	setp.lt.u64 	%p7757, %rd9362, %rd9357;
	selp.u64 	%rd25518, 1, 0, %p7757;
	add.s64 	%rd25519, %rd25517, %rd25518;
	add.s64 	%rd9363, %rd25519, %rd29162;
	max.u64 	%rd25520, %rd25519, %rd29162;
	setp.le.u64 	%p7758, %rd25520, %rd9363;
	@%p7758 bra 	$L__BB0_4068;
	add.s64 	%rd29163, %rd29163, 1;
	setp.eq.s64 	%p7759, %rd29163, 0;
	selp.u64 	%rd25521, 1, 0, %p7759;
	add.s64 	%rd29164, %rd29164, %rd25521;
$L__BB0_4068:
	ld.local.v2.u64 	{%rd9368, %rd9369}, [%rd5+48];
	shl.b64 	%rd25522, %rd9368, 32;
	shr.u64 	%rd25523, %rd9368, 32;
	add.s64 	%rd29167, %rd9363, %rd25522;
	setp.lt.u64 	%p7760, %rd29167, %rd9363;
	selp.u64 	%rd25524, 1, 0, %p7760;
	add.s64 	%rd25525, %rd25523, %rd25524;
	add.s64 	%rd25526, %rd25525, %rd29163;
	max.u64 	%rd25527, %rd25525, %rd29163;
	setp.gt.u64 	%p7761, %rd25527, %rd25526;
	selp.u64 	%rd25528, 1, 0, %p7761;
	add.s64 	%rd25529, %rd29164, %rd25528;
	shl.b64 	%rd25530, %rd9369, 32;
	shr.u64 	%rd25531, %rd9369, 32;
	add.s64 	%rd29168, %rd25526, %rd25530;
	setp.lt.u64 	%p7762, %rd29168, %rd25526;
	selp.u64 	%rd25532, 1, 0, %p7762;
	add.s64 	%rd25533, %rd25529, %rd25531;
	add.s64 	%rd29169, %rd25533, %rd25532;
	mov.b64 	%rd25534, 977;
	mul.hi.u64 	%rd25535, %rd29160, %rd25534;
	mad.lo.s64 	%rd29174, %rd29160, 977, %rd9356;
	setp.lt.u64 	%p7763, %rd29174, %rd9356;
	selp.u64 	%rd25536, 1, 0, %p7763;
	add.s64 	%rd25537, %rd25535, %rd25536;
	add.s64 	%rd9374, %rd25537, %rd9362;
	max.u64 	%rd25538, %rd25537, %rd9362;
	setp.gt.u64 	%p7764, %rd25538, %rd9374;
	@%p7764 bra 	$L__BB0_4086;
$L__BB0_4069:
	mov.b64 	%rd25541, 977;
	mul.hi.u64 	%rd25542, %rd9361, %rd25541;
	mad.lo.s64 	%rd29179, %rd9361, 977, %rd9374;
	setp.lt.u64 	%p7767, %rd29179, %rd9374;
	selp.u64 	%rd25543, 1, 0, %p7767;
	add.s64 	%rd25544, %rd25542, %rd25543;
	add.s64 	%rd9382, %rd25544, %rd29167;
	max.u64 	%rd25545, %rd25544, %rd29167;
	setp.le.u64 	%p7768, %rd25545, %rd9382;
	@%p7768 bra 	$L__BB0_4071;
	add.s64 	%rd29168, %rd29168, 1;
	setp.eq.s64 	%p7769, %rd29168, 0;
	selp.u64 	%rd25546, 1, 0, %p7769;
	add.s64 	%rd29169, %rd29169, %rd25546;
$L__BB0_4071:
	mov.b64 	%rd25547, 977;
	mul.hi.u64 	%rd25548, %rd9368, %rd25547;
	mad.lo.s64 	%rd29176, %rd9368, 977, %rd9382;
	setp.lt.u64 	%p7770, %rd29176, %rd9382;
	selp.u64 	%rd25549, 1, 0, %p7770;
	add.s64 	%rd25550, %rd25548, %rd25549;
	add.s64 	%rd25551, %rd25550, %rd29168;
	max.u64 	%rd25552, %rd25550, %rd29168;
	setp.gt.u64 	%p7771, %rd25552, %rd25551;
	selp.u64 	%rd25553, 1, 0, %p7771;
	add.s64 	%rd25554, %rd29169, %rd25553;
	mul.hi.u64 	%rd25555, %rd9369, %rd25547;
	mad.lo.s64 	%rd29177, %rd9369, 977, %rd25551;
	setp.lt.u64 	%p7772, %rd29177, %rd25551;
	selp.u64 	%rd25556, 1, 0, %p7772;
	add.s64 	%rd25557, %rd25554, %rd25555;
	add.s64 	%rd9389, %rd25557, %rd25556;
	setp.eq.s64 	%p7773, %rd9389, 0;
	@%p7773 bra 	$L__BB0_4076;
	shl.b64 	%rd25558, %rd9389, 32;
	shr.u64 	%rd25559, %rd9389, 32;
	add.s64 	%rd9393, %rd29174, %rd25558;
	setp.lt.u64 	%p7774, %rd9393, %rd29174;
	selp.u64 	%rd25560, 1, 0, %p7774;
	add.s64 	%rd25561, %rd25559, %rd25560;
	add.s64 	%rd9394, %rd25561, %rd29179;
	max.u64 	%rd25562, %rd25561, %rd29179;
	setp.le.u64 	%p7775, %rd25562, %rd9394;
	@%p7775 bra 	$L__BB0_4074;
	add.s64 	%rd29176, %rd29176, 1;
	setp.eq.s64 	%p7776, %rd29176, 0;
	selp.u64 	%rd25563, 1, 0, %p7776;
	add.s64 	%rd29177, %rd29177, %rd25563;
$L__BB0_4074:
	mov.b64 	%rd25564, 977;
	mul.hi.u64 	%rd25565, %rd9389, %rd25564;
	mad.lo.s64 	%rd29174, %rd9389, 977, %rd9393;
	setp.lt.u64 	%p7777, %rd29174, %rd9393;
	selp.u64 	%rd25566, 1, 0, %p7777;
	add.s64 	%rd25567, %rd25565, %rd25566;
	add.s64 	%rd29179, %rd25567, %rd9394;
	max.u64 	%rd25568, %rd25567, %rd9394;
	setp.le.u64 	%p7778, %rd25568, %rd29179;
	@%p7778 bra 	$L__BB0_4076;
	add.s64 	%rd29176, %rd29176, 1;
	setp.eq.s64 	%p7779, %rd29176, 0;
	selp.u64 	%rd25569, 1, 0, %p7779;
	add.s64 	%rd29177, %rd29177, %rd25569;
$L__BB0_4076:
	setp.gt.u64 	%p7780, %rd29177, %rd8734;
	@%p7780 bra 	$L__BB0_4082;
	setp.lt.u64 	%p7781, %rd29177, %rd8734;
	mov.u64 	%rd29178, %rd29174;
	@%p7781 bra 	$L__BB0_4083;
	setp.gt.u64 	%p7782, %rd29176, %rd8735;
	@%p7782 bra 	$L__BB0_4082;
	setp.lt.u64 	%p7783, %rd29176, %rd8735;
	mov.u64 	%rd29178, %rd29174;
	@%p7783 bra 	$L__BB0_4083;
	setp.gt.u64 	%p7784, %rd29179, %rd8736;
	@%p7784 bra 	$L__BB0_4082;
	setp.lt.u64 	%p7785, %rd29179, %rd8736;
	setp.lt.u64 	%p7786, %rd29174, %rd8737;
	or.pred  	%p7787, %p7785, %p7786;
	mov.u64 	%rd29178, %rd29174;
	@%p7787 bra 	$L__BB0_4083;
$L__BB0_4082:
	sub.s64 	%rd29178, %rd29174, %rd8737;
	setp.lt.u64 	%p7788, %rd29174, %rd8737;
	selp.u64 	%rd25570, 1, 0, %p7788;
	sub.s64 	%rd25571, %rd29179, %rd8736;
	setp.lt.u64 	%p7789, %rd29179, %rd8736;
	selp.s64 	%rd25572, -1, 0, %p7788;
	add.s64 	%rd29179, %rd25571, %rd25572;
	setp.lt.u64 	%p7790, %rd25571, %rd25570;
	or.pred  	%p7791, %p7789, %p7790;
	selp.u64 	%rd25573, 1, 0, %p7791;
	sub.s64 	%rd25574, %rd29176, %rd8735;
	setp.lt.u64 	%p7792, %rd29176, %rd8735;
	selp.s64 	%rd25575, -1, 0, %p7791;
	add.s64 	%rd29176, %rd25574, %rd25575;
	setp.lt.u64 	%p7793, %rd25574, %rd25573;
	or.pred  	%p7794, %p7792, %p7793;
	selp.s64 	%rd25576, -1, 0, %p7794;
	sub.s64 	%rd25577, %rd29177, %rd8734;
	add.s64 	%rd29177, %rd25577, %rd25576;
$L__BB0_4083:
	setp.gt.u64 	%p7795, %rd29177, %rd8734;
	@%p7795 bra 	$L__BB0_4092;
	bra.uni 	$L__BB0_4093;
$L__BB0_4084:
	add.s64 	%rd29162, %rd29162, 1;
	setp.ne.s64 	%p7755, %rd29162, 0;
	@%p7755 bra 	$L__BB0_4066;
	add.s64 	%rd29163, %rd29163, 1;
	setp.eq.s64 	%p7756, %rd29163, 0;
	selp.u64 	%rd29164, 1, 0, %p7756;
	mov.b64 	%rd29162, 0;
	bra.uni 	$L__BB0_4066;
$L__BB0_4086:
	add.s64 	%rd29167, %rd29167, 1;
	setp.ne.s64 	%p7765, %rd29167, 0;
	@%p7765 bra 	$L__BB0_4069;
	add.s64 	%rd29168, %rd29168, 1;
	setp.eq.s64 	%p7766, %rd29168, 0;
	selp.u64 	%rd25540, 1, 0, %p7766;
	add.s64 	%rd29169, %rd29169, %rd25540;
	mov.b64 	%rd29167, 0;
	bra.uni 	$L__BB0_4069;
$L__BB0_4088:
	setp.gt.u64 	%p7797, %rd29176, %rd8735;
	@%p7797 bra 	$L__BB0_4092;
	setp.lt.u64 	%p7798, %rd29176, %rd8735;
	mov.u64 	%rd29182, %rd29178;
	@%p7798 bra 	$L__BB0_4094;
	setp.gt.u64 	%p7799, %rd29179, %rd8736;
	@%p7799 bra 	$L__BB0_4092;
	setp.lt.u64 	%p7800, %rd29179, %rd8736;
	setp.lt.u64 	%p7801, %rd29178, %rd8737;
	or.pred  	%p7802, %p7800, %p7801;
	mov.u64 	%rd29182, %rd29178;
	@%p7802 bra 	$L__BB0_4094;
$L__BB0_4092:
	sub.s64 	%rd29182, %rd29178, %rd8737;
	setp.lt.u64 	%p7803, %rd29178, %rd8737;
	selp.u64 	%rd25578, 1, 0, %p7803;
	sub.s64 	%rd25579, %rd29179, %rd8736;
	setp.lt.u64 	%p7804, %rd29179, %rd8736;
	selp.s64 	%rd25580, -1, 0, %p7803;
	add.s64 	%rd29179, %rd25579, %rd25580;
	setp.lt.u64 	%p7805, %rd25579, %rd25578;
	or.pred  	%p7806, %p7804, %p7805;
	selp.u64 	%rd25581, 1, 0, %p7806;
	sub.s64 	%rd25582, %rd29176, %rd8735;
	setp.lt.u64 	%p7807, %rd29176, %rd8735;
	selp.s64 	%rd25583, -1, 0, %p7806;
	add.s64 	%rd29176, %rd25582, %rd25583;
	setp.lt.u64 	%p7808, %rd25582, %rd25581;
	or.pred  	%p7809, %p7807, %p7808;
	selp.s64 	%rd25584, -1, 0, %p7809;
	sub.s64 	%rd25585, %rd29177, %rd8734;
	add.s64 	%rd29177, %rd25585, %rd25584;
	bra.uni 	$L__BB0_4094;
$L__BB0_4093:
	setp.lt.u64 	%p7796, %rd29177, %rd8734;
	mov.u64 	%rd29182, %rd29178;
	@%p7796 bra 	$L__BB0_4094;
	bra.uni 	$L__BB0_4088;
$L__BB0_4094:
	mov.b16 	%rs149, 4;
	st.local.u8 	[%rd12], %rs149;
	shr.u64 	%rd25586, %rd29137, 56;
	st.local.u8 	[%rd12+1], %rd25586;
	shr.u64 	%rd25587, %rd29177, 56;
	st.local.u8 	[%rd12+33], %rd25587;
	shr.u64 	%rd25588, %rd29137, 48;
	st.local.u8 	[%rd12+2], %rd25588;
	shr.u64 	%rd25589, %rd29177, 48;
	st.local.u8 	[%rd12+34], %rd25589;
	shr.u64 	%rd25590, %rd29137, 40;
	st.local.u8 	[%rd12+3], %rd25590;
	shr.u64 	%rd25591, %rd29177, 40;
	st.local.u8 	[%rd12+35], %rd25591;
	shr.u64 	%rd25592, %rd29137, 32;
	st.local.u8 	[%rd12+4], %rd25592;
	shr.u64 	%rd25593, %rd29177, 32;
	st.local.u8 	[%rd12+36], %rd25593;
	shr.u64 	%rd25594, %rd29137, 24;
	st.local.u8 	[%rd12+5], %rd25594;
	shr.u64 	%rd25595, %rd29177, 24;
	st.local.u8 	[%rd12+37], %rd25595;
	shr.u64 	%rd25596, %rd29137, 16;
	st.local.u8 	[%rd12+6], %rd25596;
	shr.u64 	%rd25597, %rd29177, 16;
	st.local.u8 	[%rd12+38], %rd25597;
	shr.u64 	%rd25598, %rd29137, 8;
	st.local.u8 	[%rd12+7], %rd25598;
	shr.u64 	%rd25599, %rd29177, 8;
	st.local.u8 	[%rd12+39], %rd25599;
	st.local.u8 	[%rd12+8], %rd29137;
	st.local.u8 	[%rd12+40], %rd29177;
	shr.u64 	%rd25600, %rd29136, 56;
	st.local.u8 	[%rd12+9], %rd25600;
	shr.u64 	%rd25601, %rd29176, 56;
	st.local.u8 	[%rd12+41], %rd25601;
	shr.u64 	%rd25602, %rd29136, 48;
	st.local.u8 	[%rd12+10], %rd25602;
	shr.u64 	%rd25603, %rd29176, 48;
	st.local.u8 	[%rd12+42], %rd25603;
	shr.u64 	%rd25604, %rd29136, 40;
	st.local.u8 	[%rd12+11], %rd25604;
	shr.u64 	%rd25605, %rd29176, 40;
	st.local.u8 	[%rd12+43], %rd25605;
	shr.u64 	%rd25606, %rd29136, 32;
	st.local.u8 	[%rd12+12], %rd25606;
	shr.u64 	%rd25607, %rd29176, 32;
	st.local.u8 	[%rd12+44], %rd25607;
	shr.u64 	%rd25608, %rd29136, 24;
	st.local.u8 	[%rd12+13], %rd25608;
	shr.u64 	%rd25609, %rd29176, 24;
	st.local.u8 	[%rd12+45], %rd25609;
	shr.u64 	%rd25610, %rd29136, 16;
	st.local.u8 	[%rd12+14], %rd25610;
	shr.u64 	%rd25611, %rd29176, 16;
	st.local.u8 	[%rd12+46], %rd25611;
	shr.u64 	%rd25612, %rd29136, 8;
	st.local.u8 	[%rd12+15], %rd25612;
	shr.u64 	%rd25613, %rd29176, 8;
	st.local.u8 	[%rd12+47], %rd25613;
	st.local.u8 	[%rd12+16], %rd29136;
	st.local.u8 	[%rd12+48], %rd29176;
	shr.u64 	%rd25614, %rd29139, 56;
	st.local.u8 	[%rd12+17], %rd25614;
	shr.u64 	%rd25615, %rd29179, 56;
	st.local.u8 	[%rd12+49], %rd25615;
	shr.u64 	%rd25616, %rd29139, 48;
	st.local.u8 	[%rd12+18], %rd25616;
	shr.u64 	%rd25617, %rd29179, 48;
	st.local.u8 	[%rd12+50], %rd25617;
	shr.u64 	%rd25618, %rd29139, 40;
	st.local.u8 	[%rd12+19], %rd25618;
	shr.u64 	%rd25619, %rd29179, 40;
	st.local.u8 	[%rd12+51], %rd25619;
	shr.u64 	%rd25620, %rd29139, 32;
	st.local.u8 	[%rd12+20], %rd25620;
	shr.u64 	%rd25621, %rd29179, 32;
	st.local.u8 	[%rd12+52], %rd25621;
	shr.u64 	%rd25622, %rd29139, 24;
	st.local.u8 	[%rd12+21], %rd25622;
	shr.u64 	%rd25623, %rd29179, 24;
	st.local.u8 	[%rd12+53], %rd25623;
	shr.u64 	%rd25624, %rd29139, 16;
	st.local.u8 	[%rd12+22], %rd25624;
	shr.u64 	%rd25625, %rd29179, 16;
	st.local.u8 	[%rd12+54], %rd25625;
	shr.u64 	%rd25626, %rd29139, 8;
	st.local.u8 	[%rd12+23], %rd25626;
	shr.u64 	%rd25627, %rd29179, 8;
	st.local.u8 	[%rd12+55], %rd25627;
	st.local.u8 	[%rd12+24], %rd29139;
	st.local.u8 	[%rd12+56], %rd29179;
	shr.u64 	%rd25628, %rd29142, 56;
	st.local.u8 	[%rd12+25], %rd25628;
	shr.u64 	%rd25629, %rd29182, 56;
	st.local.u8 	[%rd12+57], %rd25629;
	shr.u64 	%rd25630, %rd29142, 48;
	st.local.u8 	[%rd12+26], %rd25630;
	shr.u64 	%rd25631, %rd29182, 48;
	st.local.u8 	[%rd12+58], %rd25631;
	shr.u64 	%rd25632, %rd29142, 40;
	st.local.u8 	[%rd12+27], %rd25632;
	shr.u64 	%rd25633, %rd29182, 40;
	st.local.u8 	[%rd12+59], %rd25633;
	shr.u64 	%rd25634, %rd29142, 32;
	st.local.u8 	[%rd12+28], %rd25634;
	shr.u64 	%rd25635, %rd29182, 32;
	st.local.u8 	[%rd12+60], %rd25635;
	shr.u64 	%rd25636, %rd29142, 24;
	st.local.u8 	[%rd12+29], %rd25636;
	shr.u64 	%rd25637, %rd29182, 24;
	st.local.u8 	[%rd12+61], %rd25637;
	shr.u64 	%rd25638, %rd29142, 16;
	st.local.u8 	[%rd12+30], %rd25638;
	shr.u64 	%rd25639, %rd29182, 16;
	st.local.u8 	[%rd12+62], %rd25639;
	shr.u64 	%rd25640, %rd29142, 8;
	st.local.u8 	[%rd12+31], %rd25640;
	shr.u64 	%rd25641, %rd29182, 8;
	st.local.u8 	[%rd12+63], %rd25641;
	st.local.u8 	[%rd12+32], %rd29142;
	st.local.u8 	[%rd12+64], %rd29182;
$L__BB0_4095:
	mov.b64 	%rd29186, 0;
	st.local.u64 	[%rd4], %rd29186;
	st.local.u64 	[%rd4+8], %rd29186;
	st.local.u64 	[%rd4+16], %rd29186;
	st.local.u64 	[%rd4+24], %rd29186;
	st.local.u64 	[%rd4+32], %rd29186;
	st.local.u64 	[%rd4+40], %rd29186;
	st.local.u64 	[%rd4+48], %rd29186;
	st.local.u64 	[%rd4+56], %rd29186;
	st.local.u64 	[%rd4+64], %rd29186;
	st.local.u64 	[%rd4+72], %rd29186;
	st.local.u64 	[%rd4+80], %rd29186;
	st.local.u64 	[%rd4+88], %rd29186;
	st.local.u64 	[%rd4+96], %rd29186;
	st.local.u64 	[%rd4+104], %rd29186;
	st.local.u64 	[%rd4+112], %rd29186;
	st.local.u64 	[%rd4+120], %rd29186;
	st.local.u64 	[%rd4+128], %rd29186;
	st.local.u64 	[%rd4+136], %rd29186;
	st.local.u64 	[%rd4+144], %rd29186;
	st.local.u64 	[%rd4+152], %rd29186;
	st.local.u64 	[%rd4+160], %rd29186;
	st.local.u64 	[%rd4+168], %rd29186;
	st.local.u64 	[%rd4+176], %rd29186;
	st.local.u64 	[%rd4+184], %rd29186;
	st.local.u64 	[%rd4+192], %rd29186;
$L__BB0_4096:
	add.s64 	%rd25643, %rd12, %rd29186;
	ld.local.u8 	%rs152, [%rd25643+1];
	add.s64 	%rd25644, %rd4, %rd29186;
	ld.local.u32 	%r3801, [%rd25644];
	bfe.u32 	%r3802, %r3801, 0, 8;
	cvt.u16.u32 	%rs153, %r3802;
	bfe.u32 	%r3803, %r3801, 8, 8;
	cvt.u16.u32 	%rs154, %r3803;
	bfe.u32 	%r3804, %r3801, 16, 8;
	cvt.u16.u32 	%rs155, %r3804;
	bfe.u32 	%r3805, %r3801, 24, 8;
	cvt.u16.u32 	%rs156, %r3805;
	xor.b16  	%rs157, %rs153, %rs152;
	ld.local.u8 	%rs158, [%rd25643+2];
	xor.b16  	%rs159, %rs154, %rs158;
	ld.local.u8 	%rs160, [%rd25643+3];
	xor.b16  	%rs161, %rs155, %rs160;
	ld.local.u8 	%rs162, [%rd25643+4];
	xor.b16  	%rs163, %rs156, %rs162;
	cvt.u32.u16 	%r3806, %rs163;
	cvt.u32.u16 	%r3807, %rs161;
	prmt.b32 	%r3808, %r3807, %r3806, 0x3340U;
	cvt.u32.u16 	%r3809, %rs159;
	cvt.u32.u16 	%r3810, %rs157;
	prmt.b32 	%r3811, %r3810, %r3809, 0x3340U;
	prmt.b32 	%r3812, %r3811, %r3808, 0x5410U;
	st.local.u32 	[%rd25644], %r3812;
	add.s64 	%rd29186, %rd29186, 4;
	setp.ne.s64 	%p7810, %rd29186, 64;
	@%p7810 bra 	$L__BB0_4096;
	ld.local.u8 	%rs164, [%rd4+64];
	xor.b16  	%rs165, %rs164, 1;
	st.local.u8 	[%rd4+64], %rs165;
	ld.local.u8 	%rs166, [%rd4+135];
	xor.b16  	%rs167, %rs166, 128;
	st.local.u8 	[%rd4+135], %rs167;
	ld.local.u64 	%rd29211, [%rd4];
	ld.local.u64 	%rd29210, [%rd4+40];
	ld.local.u64 	%rd29209, [%rd4+80];
	ld.local.u64 	%rd29208, [%rd4+120];
	ld.local.u64 	%rd29207, [%rd4+160];
	ld.local.u64 	%rd29206, [%rd4+8];
	ld.local.u64 	%rd29205, [%rd4+48];
	ld.local.u64 	%rd29204, [%rd4+88];
	ld.local.u64 	%rd29203, [%rd4+128];
	ld.local.u64 	%rd29202, [%rd4+168];
	ld.local.u64 	%rd29201, [%rd4+16];
	ld.local.u64 	%rd29200, [%rd4+56];
	ld.local.u64 	%rd29199, [%rd4+96];
	ld.local.u64 	%rd29198, [%rd4+136];
	ld.local.u64 	%rd29197, [%rd4+176];
	ld.local.u64 	%rd29196, [%rd4+24];
	ld.local.u64 	%rd29195, [%rd4+64];
	ld.local.u64 	%rd29194, [%rd4+104];
	ld.local.u64 	%rd29193, [%rd4+144];
	ld.local.u64 	%rd29192, [%rd4+184];
	ld.local.u64 	%rd29191, [%rd4+32];
	ld.local.u64 	%rd29190, [%rd4+72];
	ld.local.u64 	%rd29189, [%rd4+112];
	ld.local.u64 	%rd29188, [%rd4+152];
	ld.local.u64 	%rd29187, [%rd4+192];
	mov.b32 	%r4802, 0;
$L__BB0_4098:
	xor.b64  	%rd25645, %rd29210, %rd29211;
	xor.b64  	%rd25646, %rd25645, %rd29209;
	xor.b64  	%rd25647, %rd25646, %rd29208;
	xor.b64  	%rd25648, %rd25647, %rd29207;
	xor.b64  	%rd25649, %rd29205, %rd29206;
	xor.b64  	%rd25650, %rd25649, %rd29204;
	xor.b64  	%rd25651, %rd25650, %rd29203;
	xor.b64  	%rd25652, %rd25651, %rd29202;
	xor.b64  	%rd25653, %rd29200, %rd29201;
	xor.b64  	%rd25654, %rd25653, %rd29199;
	xor.b64  	%rd25655, %rd25654, %rd29198;
	xor.b64  	%rd25656, %rd25655, %rd29197;
	xor.b64  	%rd25657, %rd29195, %rd29196;
	xor.b64  	%rd25658, %rd25657, %rd29194;
	xor.b64  	%rd25659, %rd25658, %rd29193;
	xor.b64  	%rd25660, %rd25659, %rd29192;
	xor.b64  	%rd25661, %rd29190, %rd29191;
	xor.b64  	%rd25662, %rd25661, %rd29189;
	xor.b64  	%rd25663, %rd25662, %rd29188;
	xor.b64  	%rd25664, %rd25663, %rd29187;
	mov.b64 	{%r3814, %r3815}, %rd25652;
	shf.l.wrap.b32 	%r3816, %r3814, %r3815, 1;
	shf.l.wrap.b32 	%r3817, %r3815, %r3814, 1;
	mov.b64 	%rd25665, {%r3817, %r3816};
	xor.b64  	%rd25666, %rd25665, %rd25664;
	mov.b64 	{%r3818, %r3819}, %rd25656;
	shf.l.wrap.b32 	%r3820, %r3818, %r3819, 1;
	shf.l.wrap.b32 	%r3821, %r3819, %r3818, 1;
	mov.b64 	%rd25667, {%r3821, %r3820};
	xor.b64  	%rd25668, %rd25667, %rd25648;
	mov.b64 	{%r3822, %r3823}, %rd25660;
	shf.l.wrap.b32 	%r3824, %r3822, %r3823, 1;
	shf.l.wrap.b32 	%r3825, %r3823, %r3822, 1;
	mov.b64 	%rd25669, {%r3825, %r3824};
	xor.b64  	%rd25670, %rd25669, %rd25652;
	mov.b64 	{%r3826, %r3827}, %rd25664;
	shf.l.wrap.b32 	%r3828, %r3826, %r3827, 1;
	shf.l.wrap.b32 	%r3829, %r3827, %r3826, 1;
	mov.b64 	%rd25671, {%r3829, %r3828};
	xor.b64  	%rd25672, %rd25671, %rd25656;
	mov.b64 	{%r3830, %r3831}, %rd25648;
	shf.l.wrap.b32 	%r3832, %r3830, %r3831, 1;
	shf.l.wrap.b32 	%r3833, %r3831, %r3830, 1;
	mov.b64 	%rd25673, {%r3833, %r3832};
	xor.b64  	%rd25674, %rd25673, %rd25660;
	xor.b64  	%rd25675, %rd29211, %rd25666;
	xor.b64  	%rd25676, %rd29206, %rd25668;
	xor.b64  	%rd25677, %rd29201, %rd25670;
	xor.b64  	%rd25678, %rd29196, %rd25672;
	xor.b64  	%rd25679, %rd29191, %rd25674;
	xor.b64  	%rd25680, %rd29210, %rd25666;
	xor.b64  	%rd25681, %rd29205, %rd25668;
	xor.b64  	%rd25682, %rd29200, %rd25670;
	xor.b64  	%rd25683, %rd29195, %rd25672;
	xor.b64  	%rd25684, %rd29190, %rd25674;
	xor.b64  	%rd25685, %rd29209, %rd25666;
	xor.b64  	%rd25686, %rd29204, %rd25668;
	xor.b64  	%rd25687, %rd29199, %rd25670;
	xor.b64  	%rd25688, %rd29194, %rd25672;
	xor.b64  	%rd25689, %rd29189, %rd25674;
	xor.b64  	%rd25690, %rd29208, %rd25666;
	xor.b64  	%rd25691, %rd29203, %rd25668;
	xor.b64  	%rd25692, %rd29198, %rd25670;
	xor.b64  	%rd25693, %rd29193, %rd25672;
	xor.b64  	%rd25694, %rd29188, %rd25674;
	xor.b64  	%rd25695, %rd29207, %rd25666;
	xor.b64  	%rd25696, %rd29202, %rd25668;
	xor.b64  	%rd25697, %rd29197, %rd25670;
	xor.b64  	%rd25698, %rd29192, %rd25672;
	xor.b64  	%rd25699, %rd29187, %rd25674;
	ld.const.u32 	%r3834, [KECCAK_ROTATION_OFFSETS+4];
	neg.s32 	%r3835, %r3834;
	and.b32  	%r3836, %r3835, 63;
	shr.u64 	%rd25700, %rd25676, %r3836;
	and.b32  	%r3837, %r3834, 63;
	shl.b64 	%rd25701, %rd25676, %r3837;
	or.b64  	%rd25702, %rd25701, %rd25700;
	ld.const.u32 	%r3838, [KECCAK_ROTATION_OFFSETS+40];
	neg.s32 	%r3839, %r3838;
	and.b32  	%r3840, %r3839, 63;
	shr.u64 	%rd25703, %rd25685, %r3840;
	and.b32  	%r3841, %r3838, 63;
	shl.b64 	%rd25704, %rd25685, %r3841;
	or.b64  	%rd25705, %rd25704, %rd25703;
	ld.const.u32 	%r3842, [KECCAK_ROTATION_OFFSETS+28];
	neg.s32 	%r3843, %r3842;
	and.b32  	%r3844, %r3843, 63;
	shr.u64 	%rd25706, %rd25682, %r3844;
	and.b32  	%r3845, %r3842, 63;
	shl.b64 	%rd25707, %rd25682, %r3845;
	or.b64  	%rd25708, %rd25707, %rd25706;
	ld.const.u32 	%r3846, [KECCAK_ROTATION_OFFSETS+44];
	neg.s32 	%r3847, %r3846;
	and.b32  	%r3848, %r3847, 63;
	shr.u64 	%rd25709, %rd25686, %r3848;
	and.b32  	%r3849, %r3846, 63;
	shl.b64 	%rd25710, %rd25686, %r3849;
	or.b64  	%rd25711, %rd25710, %rd25709;
	ld.const.u32 	%r3850, [KECCAK_ROTATION_OFFSETS+68];
	neg.s32 	%r3851, %r3850;
	and.b32  	%r3852, %r3851, 63;
	shr.u64 	%rd25712, %rd25692, %r3852;
	and.b32  	%r3853, %r3850, 63;
	shl.b64 	%rd25713, %rd25692, %r3853;
	or.b64  	%rd25714, %rd25713, %rd25712;
	ld.const.u32 	%r3854, [KECCAK_ROTATION_OFFSETS+72];
	neg.s32 	%r3855, %r3854;
	and.b32  	%r3856, %r3855, 63;
	shr.u64 	%rd25715, %rd25693, %r3856;
	and.b32  	%r3857, %r3854, 63;
	shl.b64 	%rd25716, %rd25693, %r3857;
	or.b64  	%rd25717, %rd25716, %rd25715;
	ld.const.u32 	%r3858, [KECCAK_ROTATION_OFFSETS+12];
	neg.s32 	%r3859, %r3858;
	and.b32  	%r3860, %r3859, 63;
	shr.u64 	%rd25718, %rd25678, %r3860;
	and.b32  	%r3861, %r3858, 63;
	shl.b64 	%rd25719, %rd25678, %r3861;
	or.b64  	%rd25720, %rd25719, %rd25718;
	ld.const.u32 	%r3862, [KECCAK_ROTATION_OFFSETS+20];
	neg.s32 	%r3863, %r3862;
	and.b32  	%r3864, %r3863, 63;
	shr.u64 	%rd25721, %rd25680, %r3864;
	and.b32  	%r3865, %r3862, 63;
	shl.b64 	%rd25722, %rd25680, %r3865;
	or.b64  	%rd25723, %rd25722, %rd25721;
	ld.const.u32 	%r3866, [KECCAK_ROTATION_OFFSETS+64];
	neg.s32 	%r3867, %r3866;
	and.b32  	%r3868, %r3867, 63;
	shr.u64 	%rd25724, %rd25691, %r3868;
	and.b32  	%r3869, %r3866, 63;
	shl.b64 	%rd25725, %rd25691, %r3869;
	or.b64  	%rd25726, %rd25725, %rd25724;
	ld.const.u32 	%r3870, [KECCAK_ROTATION_OFFSETS+32];
	neg.s32 	%r3871, %r3870;
	and.b32  	%r3872, %r3871, 63;
	shr.u64 	%rd25727, %rd25683, %r3872;
	and.b32  	%r3873, %r3870, 63;
	shl.b64 	%rd25728, %rd25683, %r3873;
	or.b64  	%rd25729, %rd25728, %rd25727;
	ld.const.u32 	%r3874, [KECCAK_ROTATION_OFFSETS+84];
	neg.s32 	%r3875, %r3874;
	and.b32  	%r3876, %r3875, 63;
	shr.u64 	%rd25730, %rd25696, %r3876;
	and.b32  	%r3877, %r3874, 63;
	shl.b64 	%rd25731, %rd25696, %r3877;
	or.b64  	%rd25732, %rd25731, %rd25730;
	ld.const.u32 	%r3878, [KECCAK_ROTATION_OFFSETS+96];
	neg.s32 	%r3879, %r3878;
	and.b32  	%r3880, %r3879, 63;
	shr.u64 	%rd25733, %rd25699, %r3880;
	and.b32  	%r3881, %r3878, 63;
	shl.b64 	%rd25734, %rd25699, %r3881;
	or.b64  	%rd25735, %rd25734, %rd25733;
	ld.const.u32 	%r3882, [KECCAK_ROTATION_OFFSETS+16];
	neg.s32 	%r3883, %r3882;
	and.b32  	%r3884, %r3883, 63;
	shr.u64 	%rd25736, %rd25679, %r3884;
	and.b32  	%r3885, %r3882, 63;
	shl.b64 	%rd25737, %rd25679, %r3885;
	or.b64  	%rd25738, %rd25737, %rd25736;
	ld.const.u32 	%r3886, [KECCAK_ROTATION_OFFSETS+60];
	neg.s32 	%r3887, %r3886;
	and.b32  	%r3888, %r3887, 63;
	shr.u64 	%rd25739, %rd25690, %r3888;
	and.b32  	%r3889, %r3886, 63;
	shl.b64 	%rd25740, %rd25690, %r3889;
	or.b64  	%rd25741, %rd25740, %rd25739;
	ld.const.u32 	%r3890, [KECCAK_ROTATION_OFFSETS+92];
	neg.s32 	%r3891, %r3890;
	and.b32  	%r3892, %r3891, 63;
	shr.u64 	%rd25742, %rd25698, %r3892;
	and.b32  	%r3893, %r3890, 63;
	shl.b64 	%rd25743, %rd25698, %r3893;
	or.b64  	%rd25744, %rd25743, %rd25742;
	ld.const.u32 	%r3894, [KECCAK_ROTATION_OFFSETS+76];
	neg.s32 	%r3895, %r3894;
	and.b32  	%r3896, %r3895, 63;
	shr.u64 	%rd25745, %rd25694, %r3896;
	and.b32  	%r3897, %r3894, 63;
	shl.b64 	%rd25746, %rd25694, %r3897;
	or.b64  	%rd25747, %rd25746, %rd25745;
	ld.const.u32 	%r3898, [KECCAK_ROTATION_OFFSETS+52];
	neg.s32 	%r3899, %r3898;
	and.b32  	%r3900, %r3899, 63;
	shr.u64 	%rd25748, %rd25688, %r3900;
	and.b32  	%r3901, %r3898, 63;
	shl.b64 	%rd25749, %rd25688, %r3901;
	or.b64  	%rd25750, %rd25749, %rd25748;
	ld.const.u32 	%r3902, [KECCAK_ROTATION_OFFSETS+48];
	neg.s32 	%r3903, %r3902;
	and.b32  	%r3904, %r3903, 63;
	shr.u64 	%rd25751, %rd25687, %r3904;
	and.b32  	%r3905, %r3902, 63;
	shl.b64 	%rd25752, %rd25687, %r3905;
	or.b64  	%rd25753, %rd25752, %rd25751;
	ld.const.u32 	%r3906, [KECCAK_ROTATION_OFFSETS+8];
	neg.s32 	%r3907, %r3906;
	and.b32  	%r3908, %r3907, 63;
	shr.u64 	%rd25754, %rd25677, %r3908;
	and.b32  	%r3909, %r3906, 63;
	shl.b64 	%rd25755, %rd25677, %r3909;
	or.b64  	%rd25756, %rd25755, %rd25754;
	ld.const.u32 	%r3910, [KECCAK_ROTATION_OFFSETS+80];
	neg.s32 	%r3911, %r3910;
	and.b32  	%r3912, %r3911, 63;
	shr.u64 	%rd25757, %rd25695, %r3912;
	and.b32  	%r3913, %r3910, 63;
	shl.b64 	%rd25758, %rd25695, %r3913;
	or.b64  	%rd25759, %rd25758, %rd25757;
	ld.const.u32 	%r3914, [KECCAK_ROTATION_OFFSETS+56];
	neg.s32 	%r3915, %r3914;
	and.b32  	%r3916, %r3915, 63;
	shr.u64 	%rd25760, %rd25689, %r3916;
	and.b32  	%r3917, %r3914, 63;
	shl.b64 	%rd25761, %rd25689, %r3917;
	or.b64  	%rd25762, %rd25761, %rd25760;
	ld.const.u32 	%r3918, [KECCAK_ROTATION_OFFSETS+88];
	neg.s32 	%r3919, %r3918;
	and.b32  	%r3920, %r3919, 63;
	shr.u64 	%rd25763, %rd25697, %r3920;
	and.b32  	%r3921, %r3918, 63;
	shl.b64 	%rd25764, %rd25697, %r3921;
	or.b64  	%rd25765, %rd25764, %rd25763;
	ld.const.u32 	%r3922, [KECCAK_ROTATION_OFFSETS+36];
	neg.s32 	%r3923, %r3922;
	and.b32  	%r3924, %r3923, 63;
	shr.u64 	%rd25766, %rd25684, %r3924;
	and.b32  	%r3925, %r3922, 63;
	shl.b64 	%rd25767, %rd25684, %r3925;
	or.b64  	%rd25768, %rd25767, %rd25766;
	ld.const.u32 	%r3926, [KECCAK_ROTATION_OFFSETS+24];
	neg.s32 	%r3927, %r3926;
	and.b32  	%r3928, %r3927, 63;
	shr.u64 	%rd25769, %rd25681, %r3928;
	and.b32  	%r3929, %r3926, 63;
	shl.b64 	%rd25770, %rd25681, %r3929;
	or.b64  	%rd25771, %rd25770, %rd25769;
	not.b64 	%rd25772, %rd25771;
	and.b64  	%rd25773, %rd25753, %rd25772;
	not.b64 	%rd25774, %rd25753;
	and.b64  	%rd25775, %rd25717, %rd25774;
	xor.b64  	%rd29206, %rd25775, %rd25771;
	not.b64 	%rd25776, %rd25717;
	and.b64  	%rd25777, %rd25735, %rd25776;
	xor.b64  	%rd29201, %rd25777, %rd25753;
	not.b64 	%rd25778, %rd25735;
	and.b64  	%rd25779, %rd25675, %rd25778;
	xor.b64  	%rd29196, %rd25779, %rd25717;
	not.b64 	%rd25780, %rd25675;
	and.b64  	%rd25781, %rd25771, %rd25780;
	xor.b64  	%rd29191, %rd25781, %rd25735;
	not.b64 	%rd25782, %rd25768;
	and.b64  	%rd25783, %rd25705, %rd25782;
	xor.b64  	%rd29210, %rd25783, %rd25720;
	not.b64 	%rd25784, %rd25705;
	and.b64  	%rd25785, %rd25726, %rd25784;
	xor.b64  	%rd29205, %rd25785, %rd25768;
	not.b64 	%rd25786, %rd25726;
	and.b64  	%rd25787, %rd25765, %rd25786;
	xor.b64  	%rd29200, %rd25787, %rd25705;
	not.b64 	%rd25788, %rd25765;
	and.b64  	%rd25789, %rd25720, %rd25788;
	xor.b64  	%rd29195, %rd25789, %rd25726;
	not.b64 	%rd25790, %rd25720;
	and.b64  	%rd25791, %rd25768, %rd25790;
	xor.b64  	%rd29190, %rd25791, %rd25765;
	not.b64 	%rd25792, %rd25708;
	and.b64  	%rd25793, %rd25750, %rd25792;
	xor.b64  	%rd29209, %rd25793, %rd25702;
	not.b64 	%rd25794, %rd25750;
	and.b64  	%rd25795, %rd25747, %rd25794;
	xor.b64  	%rd29204, %rd25795, %rd25708;
	not.b64 	%rd25796, %rd25747;
	and.b64  	%rd25797, %rd25759, %rd25796;
	xor.b64  	%rd29199, %rd25797, %rd25750;
	not.b64 	%rd25798, %rd25759;
	and.b64  	%rd25799, %rd25702, %rd25798;
	xor.b64  	%rd29194, %rd25799, %rd25747;
	not.b64 	%rd25800, %rd25702;
	and.b64  	%rd25801, %rd25708, %rd25800;
	xor.b64  	%rd29189, %rd25801, %rd25759;
	not.b64 	%rd25802, %rd25723;
	and.b64  	%rd25803, %rd25711, %rd25802;
	xor.b64  	%rd29208, %rd25803, %rd25738;
	not.b64 	%rd25804, %rd25711;
	and.b64  	%rd25805, %rd25714, %rd25804;
	xor.b64  	%rd29203, %rd25805, %rd25723;
	not.b64 	%rd25806, %rd25714;
	and.b64  	%rd25807, %rd25744, %rd25806;
	xor.b64  	%rd29198, %rd25807, %rd25711;
	not.b64 	%rd25808, %rd25744;
	and.b64  	%rd25809, %rd25738, %rd25808;
	xor.b64  	%rd29193, %rd25809, %rd25714;
	not.b64 	%rd25810, %rd25738;
	and.b64  	%rd25811, %rd25723, %rd25810;
	xor.b64  	%rd29188, %rd25811, %rd25744;
	not.b64 	%rd25812, %rd25729;
	and.b64  	%rd25813, %rd25762, %rd25812;
	xor.b64  	%rd29207, %rd25813, %rd25756;
	not.b64 	%rd25814, %rd25762;
	and.b64  	%rd25815, %rd25741, %rd25814;
	xor.b64  	%rd29202, %rd25815, %rd25729;
	not.b64 	%rd25816, %rd25741;
	and.b64  	%rd25817, %rd25732, %rd25816;
	xor.b64  	%rd29197, %rd25817, %rd25762;
	not.b64 	%rd25818, %rd25732;
	and.b64  	%rd25819, %rd25756, %rd25818;
	xor.b64  	%rd29192, %rd25819, %rd25741;
	not.b64 	%rd25820, %rd25756;
	and.b64  	%rd25821, %rd25729, %rd25820;
	xor.b64  	%rd29187, %rd25821, %rd25732;
	mul.wide.u32 	%rd25822, %r4802, 8;
	mov.u64 	%rd25823, KECCAK_ROUND_CONSTANTS;
	add.s64 	%rd25824, %rd25823, %rd25822;
	ld.const.u64 	%rd25825, [%rd25824];
	xor.b64  	%rd25826, %rd25773, %rd25825;
	xor.b64  	%rd29211, %rd25826, %rd25675;
	add.s32 	%r4802, %r4802, 1;
	setp.ne.s32 	%p7811, %r4802, 24;
	@%p7811 bra 	$L__BB0_4098;
	shr.u64 	%rd25827, %rd29206, 32;
	cvt.u16.u64 	%rs1, %rd25827;
	shr.u64 	%rd25828, %rd29206, 40;
	cvt.u16.u64 	%rs2, %rd25828;
	shr.u64 	%rd25829, %rd29206, 48;
	cvt.u16.u64 	%rs3, %rd25829;
	shr.u64 	%rd25830, %rd29206, 56;
	cvt.u16.u64 	%rs4, %rd25830;
	cvt.u16.u64 	%rs5, %rd29201;
	shr.u64 	%rd25831, %rd29201, 8;
	cvt.u16.u64 	%rs6, %rd25831;
	shr.u64 	%rd25832, %rd29201, 16;
	cvt.u16.u64 	%rs7, %rd25832;
	shr.u64 	%rd25833, %rd29201, 24;
	cvt.u16.u64 	%rs8, %rd25833;
	shr.u64 	%rd25834, %rd29201, 32;
	cvt.u16.u64 	%rs9, %rd25834;
	shr.u64 	%rd25835, %rd29201, 40;
	cvt.u16.u64 	%rs10, %rd25835;
	shr.u64 	%rd25836, %rd29201, 48;
	cvt.u16.u64 	%rs11, %rd25836;
	shr.u64 	%rd25837, %rd29201, 56;
	cvt.u16.u64 	%rs12, %rd25837;
	cvt.u16.u64 	%rs13, %rd29196;
	shr.u64 	%rd25838, %rd29196, 8;
	cvt.u16.u64 	%rs14, %rd25838;
	shr.u64 	%rd25839, %rd29196, 16;
	cvt.u16.u64 	%rs15, %rd25839;
	shr.u64 	%rd25840, %rd29196, 24;
	cvt.u16.u64 	%rs16, %rd25840;
	shr.u64 	%rd25841, %rd29196, 32;
	cvt.u16.u64 	%rs17, %rd25841;
	shr.u64 	%rd25842, %rd29196, 40;
	cvt.u16.u64 	%rs18, %rd25842;
	shr.u64 	%rd25843, %rd29196, 48;
	cvt.u16.u64 	%rs19, %rd25843;
	shr.u64 	%rd25844, %rd29196, 56;
	cvt.u16.u64 	%rs20, %rd25844;
	{ .reg .b32 tmp; mov.b64 {tmp, %r3931}, %rd29206; }
	shl.b32 	%r3932, %r3931, 16;
	and.b32  	%r3933, %r3932, 16711680;
	cvt.u32.u64 	%r3934, %rd25828;
	shl.b32 	%r3935, %r3934, 8;
	and.b32  	%r3936, %r3935, 65280;
	or.b32  	%r3937, %r3933, %r3936;
	cvt.u32.u64 	%r3938, %rd25829;
	and.b32  	%r3939, %r3938, 255;
	or.b32  	%r3940, %r3937, %r3939;
	or.b32  	%r3941, %r3940, 1090519040;
	cvt.u32.u64 	%r3942, %rd25830;
	shl.b32 	%r3943, %r3942, 24;
	cvt.u32.u64 	%r3944, %rd29201;
	shl.b32 	%r3945, %r3944, 16;
	and.b32  	%r3946, %r3945, 16711680;
	or.b32  	%r3947, %r3946, %r3943;
	cvt.u32.u64 	%r3948, %rd25831;
	shl.b32 	%r3949, %r3948, 8;
	and.b32  	%r3950, %r3949, 65280;
	or.b32  	%r3951, %r3947, %r3950;
	cvt.u32.u64 	%r3952, %rd25832;
	and.b32  	%r3953, %r3952, 255;
	or.b32  	%r3954, %r3951, %r3953;
	cvt.u32.u64 	%r3955, %rd25833;
	shl.b32 	%r3956, %r3955, 24;
	{ .reg .b32 tmp; mov.b64 {tmp, %r3957}, %rd29201; }
	shl.b32 	%r3958, %r3957, 16;
	and.b32  	%r3959, %r3958, 16711680;
	or.b32  	%r3960, %r3959, %r3956;
	cvt.u32.u64 	%r3961, %rd25835;
	shl.b32 	%r3962, %r3961, 8;
	and.b32  	%r3963, %r3962, 65280;
	or.b32  	%r3964, %r3960, %r3963;
	cvt.u32.u64 	%r3965, %rd25836;
	and.b32  	%r3966, %r3965, 255;
	or.b32  	%r3967, %r3964, %r3966;
	cvt.u32.u64 	%r3968, %rd25837;
	shl.b32 	%r3969, %r3968, 24;
	cvt.u32.u64 	%r3970, %rd29196;
	shl.b32 	%r3971, %r3970, 16;
	and.b32  	%r3972, %r3971, 16711680;
	or.b32  	%r3973, %r3972, %r3969;
	cvt.u32.u64 	%r3974, %rd25838;
	shl.b32 	%r3975, %r3974, 8;
	and.b32  	%r3976, %r3975, 65280;
	or.b32  	%r3977, %r3973, %r3976;
	cvt.u32.u64 	%r3978, %rd25839;
	and.b32  	%r3979, %r3978, 255;
	or.b32  	%r3980, %r3977, %r3979;
	st.local.v4.u32 	[%rd3], {%r3941, %r3954, %r3967, %r3980};
	cvt.u32.u64 	%r3981, %rd25840;
	shl.b32 	%r3982, %r3981, 24;
	{ .reg .b32 tmp; mov.b64 {tmp, %r3983}, %rd29196; }
	shl.b32 	%r3984, %r3983, 16;
	and.b32  	%r3985, %r3984, 16711680;
	or.b32  	%r3986, %r3985, %r3982;
	cvt.u32.u64 	%r3987, %rd25842;
	shl.b32 	%r3988, %r3987, 8;
	and.b32  	%r3989, %r3988, 65280;
	or.b32  	%r3990, %r3986, %r3989;
	cvt.u32.u64 	%r3991, %rd25843;
	and.b32  	%r3992, %r3991, 255;
	or.b32  	%r3993, %r3990, %r3992;
	cvt.u32.u64 	%r3994, %rd25844;
	shl.b32 	%r3995, %r3994, 24;
	or.b32  	%r3996, %r3995, 8388608;
	mov.b32 	%r3997, 0;
	st.local.v4.u32 	[%rd3+16], {%r3993, %r3996, %r3997, %r3997};
	st.local.v4.u32 	[%rd3+32], {%r3997, %r3997, %r3997, %r3997};
	mov.b32 	%r3998, 168;
	st.local.v4.u32 	[%rd3+48], {%r3997, %r3997, %r3997, %r3998};
	mov.b32 	%r4803, 16;
$L__BB0_4100:
	mul.wide.u32 	%rd25845, %r4803, 4;
	add.s64 	%rd25846, %rd3, %rd25845;
	ld.local.v2.u32 	{%r3999, %r4000}, [%rd25846+-8];
	shf.l.wrap.b32 	%r4001, %r3999, %r3999, 15;
	shf.l.wrap.b32 	%r4002, %r3999, %r3999, 13;
	xor.b32  	%r4003, %r4001, %r4002;
	shr.u32 	%r4004, %r3999, 10;
	xor.b32  	%r4005, %r4003, %r4004;
	ld.local.u32 	%r4006, [%rd25846+-28];
	add.s32 	%r4007, %r4005, %r4006;
	ld.local.v4.u32 	{%r4008, %r4009, %r4010, %r4011}, [%rd25846+-64];
	mov.b64 	%rd25847, {%r4010, %r4011};
	shf.l.wrap.b32 	%r4012, %r4009, %r4009, 25;
	shf.l.wrap.b32 	%r4013, %r4009, %r4009, 14;
	xor.b32  	%r4014, %r4012, %r4013;
	shr.u32 	%r4015, %r4009, 3;
	xor.b32  	%r4016, %r4014, %r4015;
	add.s32 	%r4017, %r4007, %r4008;
	add.s32 	%r4018, %r4017, %r4016;
	shf.l.wrap.b32 	%r4019, %r4000, %r4000, 15;
	shf.l.wrap.b32 	%r4020, %r4000, %r4000, 13;
	xor.b32  	%r4021, %r4019, %r4020;
	shr.u32 	%r4022, %r4000, 10;
	xor.b32  	%r4023, %r4021, %r4022;
	ld.local.u32 	%r4024, [%rd25846+-24];
	add.s32 	%r4025, %r4023, %r4024;
	shf.l.wrap.b32 	%r4026, %r4010, %r4010, 25;
	shf.l.wrap.b32 	%r4027, %r4010, %r4010, 14;
	xor.b32  	%r4028, %r4026, %r4027;
	shr.u32 	%r4029, %r4010, 3;
	xor.b32  	%r4030, %r4028, %r4029;
	add.s32 	%r4031, %r4025, %r4009;
	add.s32 	%r4032, %r4031, %r4030;
	st.local.v2.u32 	[%rd25846], {%r4018, %r4032};
	shf.l.wrap.b32 	%r4033, %r4018, %r4018, 15;
	shf.l.wrap.b32 	%r4034, %r4018, %r4018, 13;
	xor.b32  	%r4035, %r4033, %r4034;
	shr.u32 	%r4036, %r4018, 10;
	xor.b32  	%r4037, %r4035, %r4036;
	ld.local.u32 	%r4038, [%rd25846+-20];
	add.s32 	%r4039, %r4037, %r4038;
	shf.l.wrap.b32 	%r4040, %r4011, %r4011, 25;
	shf.l.wrap.b32 	%r4041, %r4011, %r4011, 14;
	xor.b32  	%r4042, %r4040, %r4041;
	shr.u32 	%r4043, %r4011, 3;
	xor.b32  	%r4044, %r4042, %r4043;
	add.s32 	%r4045, %r4039, %r4010;
	add.s32 	%r4046, %r4045, %r4044;
	st.local.u32 	[%rd25846+8], %r4046;
	shf.l.wrap.b32 	%r4047, %r4032, %r4032, 15;
	shf.l.wrap.b32 	%r4048, %r4032, %r4032, 13;
	xor.b32  	%r4049, %r4047, %r4048;
	shr.u32 	%r4050, %r4032, 10;
	xor.b32  	%r4051, %r4049, %r4050;
	ld.local.u32 	%r4052, [%rd25846+-16];
	add.s32 	%r4053, %r4051, %r4052;
	ld.local.u32 	%r4054, [%rd25846+-48];
	shf.l.wrap.b32 	%r4055, %r4054, %r4054, 25;
	shf.l.wrap.b32 	%r4056, %r4054, %r4054, 14;
	xor.b32  	%r4057, %r4055, %r4056;
	shr.u32 	%r4058, %r4054, 3;
	xor.b32  	%r4059, %r4057, %r4058;
	{ .reg .b32 tmp; mov.b64 {tmp, %r4060}, %rd25847; }
	add.s32 	%r4061, %r4053, %r4060;
	add.s32 	%r4062, %r4061, %r4059;
	st.local.u32 	[%rd25846+12], %r4062;
	add.s32 	%r4803, %r4803, 4;
	setp.ne.s32 	%p7812, %r4803, 64;
	@%p7812 bra 	$L__BB0_4100;
	ld.const.u32 	%r4804, [SHA256_H];
	ld.const.u32 	%r4806, [SHA256_H+8];
	ld.const.u32 	%r4805, [SHA256_H+4];
	ld.const.u32 	%r4807, [SHA256_H+12];
	ld.const.u32 	%r4808, [SHA256_H+16];
	ld.const.u32 	%r4809, [SHA256_H+20];
	ld.const.u32 	%r4810, [SHA256_H+24];
	mov.b32 	%r4812, 0;
	ld.const.u32 	%r4811, [SHA256_H+28];
$L__BB0_4102:
	shf.l.wrap.b32 	%r4064, %r4808, %r4808, 26;
	shf.l.wrap.b32 	%r4065, %r4808, %r4808, 21;
	xor.b32  	%r4066, %r4064, %r4065;
	shf.l.wrap.b32 	%r4067, %r4808, %r4808, 7;
	xor.b32  	%r4068, %r4066, %r4067;
	and.b32  	%r4069, %r4808, %r4809;
	not.b32 	%r4070, %r4808;
	and.b32  	%r4071, %r4810, %r4070;
	or.b32  	%r4072, %r4069, %r4071;
	mul.wide.u32 	%rd25848, %r4812, 4;
	mov.u64 	%rd25849, SHA256_K;
	add.s64 	%rd25850, %rd25849, %rd25848;
	ld.const.u32 	%r4073, [%rd25850];
	add.s64 	%rd25851, %rd3, %rd25848;
	ld.local.v4.u32 	{%r4074, %r4075, %r4076, %r4077}, [%rd25851];
	add.s32 	%r4078, %r4072, %r4811;
	add.s32 	%r4079, %r4078, %r4068;
	add.s32 	%r4080, %r4079, %r4073;
	add.s32 	%r4081, %r4080, %r4074;
	shf.l.wrap.b32 	%r4082, %r4804, %r4804, 30;
	shf.l.wrap.b32 	%r4083, %r4804, %r4804, 19;
	xor.b32  	%r4084, %r4082, %r4083;
	shf.l.wrap.b32 	%r4085, %r4804, %r4804, 10;
	xor.b32  	%r4086, %r4084, %r4085;
	xor.b32  	%r4087, %r4805, %r4806;
	and.b32  	%r4088, %r4804, %r4087;
	and.b32  	%r4089, %r4805, %r4806;
	xor.b32  	%r4090, %r4088, %r4089;
	add.s32 	%r4091, %r4086, %r4090;
	add.s32 	%r4811, %r4081, %r4807;
	add.s32 	%r4807, %r4091, %r4081;
	shf.l.wrap.b32 	%r4092, %r4811, %r4811, 26;
	shf.l.wrap.b32 	%r4093, %r4811, %r4811, 21;
	xor.b32  	%r4094, %r4092, %r4093;
	shf.l.wrap.b32 	%r4095, %r4811, %r4811, 7;
	xor.b32  	%r4096, %r4094, %r4095;
	and.b32  	%r4097, %r4811, %r4808;
	not.b32 	%r4098, %r4811;
	and.b32  	%r4099, %r4809, %r4098;
	or.b32  	%r4100, %r4097, %r4099;
	ld.const.u32 	%r4101, [%rd25850+4];
	add.s32 	%r4102, %r4100, %r4810;
	add.s32 	%r4103, %r4102, %r4096;
	add.s32 	%r4104, %r4103, %r4101;
	add.s32 	%r4105, %r4104, %r4075;
	shf.l.wrap.b32 	%r4106, %r4807, %r4807, 30;
	shf.l.wrap.b32 	%r4107, %r4807, %r4807, 19;
	xor.b32  	%r4108, %r4106, %r4107;
	shf.l.wrap.b32 	%r4109, %r4807, %r4807, 10;
	xor.b32  	%r4110, %r4108, %r4109;
	xor.b32  	%r4111, %r4804, %r4805;
	and.b32  	%r4112, %r4807, %r4111;
	and.b32  	%r4113, %r4804, %r4805;
	xor.b32  	%r4114, %r4112, %r4113;
	add.s32 	%r4115, %r4110, %r4114;
	add.s32 	%r4810, %r4105, %r4806;
	add.s32 	%r4806, %r4115, %r4105;
	shf.l.wrap.b32 	%r4116, %r4810, %r4810, 26;
	shf.l.wrap.b32 	%r4117, %r4810, %r4810, 21;
	xor.b32  	%r4118, %r4116, %r4117;
	shf.l.wrap.b32 	%r4119, %r4810, %r4810, 7;
	xor.b32  	%r4120, %r4118, %r4119;
	and.b32  	%r4121, %r4810, %r4811;
	not.b32 	%r4122, %r4810;
	and.b32  	%r4123, %r4808, %r4122;
	or.b32  	%r4124, %r4121, %r4123;
	ld.const.u32 	%r4125, [%rd25850+8];
	add.s32 	%r4126, %r4124, %r4809;
	add.s32 	%r4127, %r4126, %r4120;
	add.s32 	%r4128, %r4127, %r4125;
	add.s32 	%r4129, %r4128, %r4076;
	shf.l.wrap.b32 	%r4130, %r4806, %r4806, 30;
	shf.l.wrap.b32 	%r4131, %r4806, %r4806, 19;
	xor.b32  	%r4132, %r4130, %r4131;
	shf.l.wrap.b32 	%r4133, %r4806, %r4806, 10;
	xor.b32  	%r4134, %r4132, %r4133;
	xor.b32  	%r4135, %r4807, %r4804;
	and.b32  	%r4136, %r4806, %r4135;
	and.b32  	%r4137, %r4807, %r4804;
	xor.b32  	%r4138, %r4136, %r4137;
	add.s32 	%r4139, %r4134, %r4138;
	add.s32 	%r4809, %r4129, %r4805;
	add.s32 	%r4805, %r4139, %r4129;
	shf.l.wrap.b32 	%r4140, %r4809, %r4809, 26;
	shf.l.wrap.b32 	%r4141, %r4809, %r4809, 21;
	xor.b32  	%r4142, %r4140, %r4141;
	shf.l.wrap.b32 	%r4143, %r4809, %r4809, 7;
	xor.b32  	%r4144, %r4142, %r4143;
	and.b32  	%r4145, %r4809, %r4810;
	not.b32 	%r4146, %r4809;
	and.b32  	%r4147, %r4811, %r4146;
	or.b32  	%r4148, %r4145, %r4147;
	ld.const.u32 	%r4149, [%rd25850+12];
	add.s32 	%r4150, %r4148, %r4808;
	add.s32 	%r4151, %r4150, %r4144;
	add.s32 	%r4152, %r4151, %r4149;
	add.s32 	%r4153, %r4152, %r4077;
	shf.l.wrap.b32 	%r4154, %r4805, %r4805, 30;
	shf.l.wrap.b32 	%r4155, %r4805, %r4805, 19;
	xor.b32  	%r4156, %r4154, %r4155;
	shf.l.wrap.b32 	%r4157, %r4805, %r4805, 10;
	xor.b32  	%r4158, %r4156, %r4157;
	xor.b32  	%r4159, %r4806, %r4807;
	and.b32  	%r4160, %r4805, %r4159;
	and.b32  	%r4161, %r4806, %r4807;
	xor.b32  	%r4162, %r4160, %r4161;
	add.s32 	%r4163, %r4158, %r4162;
	add.s32 	%r4808, %r4153, %r4804;
	add.s32 	%r4804, %r4163, %r4153;
	add.s32 	%r4812, %r4812, 4;
	setp.ne.s32 	%p7813, %r4812, 64;
	@%p7813 bra 	$L__BB0_4102;
	ld.const.u32 	%r4814, [SHA256_H];
	add.s32 	%r4166, %r4814, %r4804;
	ld.const.u32 	%r4815, [SHA256_H+4];
	add.s32 	%r4168, %r4815, %r4805;
	ld.const.u32 	%r4816, [SHA256_H+8];
	add.s32 	%r4170, %r4816, %r4806;
	ld.const.u32 	%r4817, [SHA256_H+12];
	add.s32 	%r4172, %r4817, %r4807;
	ld.const.u32 	%r4818, [SHA256_H+16];
	add.s32 	%r4174, %r4818, %r4808;
	ld.const.u32 	%r4819, [SHA256_H+20];
	add.s32 	%r4176, %r4819, %r4809;
	ld.const.u32 	%r4820, [SHA256_H+24];
	add.s32 	%r4178, %r4820, %r4810;
	ld.const.u32 	%r4821, [SHA256_H+28];
	add.s32 	%r4180, %r4821, %r4811;
	st.local.v4.u32 	[%rd2], {%r4166, %r4168, %r4170, %r4172};
	st.local.v4.u32 	[%rd2+16], {%r4174, %r4176, %r4178, %r4180};
	mov.b32 	%r4181, 0;
	mov.b32 	%r4182, -2147483648;
	st.local.v4.u32 	[%rd2+32], {%r4182, %r4181, %r4181, %r4181};
	mov.b32 	%r4183, 256;
	st.local.v4.u32 	[%rd2+48], {%r4181, %r4181, %r4181, %r4183};
	mov.b32 	%r4813, 16;
$L__BB0_4104:
	mul.wide.u32 	%rd25852, %r4813, 4;
	add.s64 	%rd25853, %rd2, %rd25852;
	ld.local.v2.u32 	{%r4184, %r4185}, [%rd25853+-8];
	shf.l.wrap.b32 	%r4186, %r4184, %r4184, 15;
	shf.l.wrap.b32 	%r4187, %r4184, %r4184, 13;
	xor.b32  	%r4188, %r4186, %r4187;
	shr.u32 	%r4189, %r4184, 10;
	xor.b32  	%r4190, %r4188, %r4189;
	ld.local.u32 	%r4191, [%rd25853+-28];
	add.s32 	%r4192, %r4190, %r4191;
	ld.local.v4.u32 	{%r4193, %r4194, %r4195, %r4196}, [%rd25853+-64];
	mov.b64 	%rd25854, {%r4195, %r4196};
	shf.l.wrap.b32 	%r4197, %r4194, %r4194, 25;
	shf.l.wrap.b32 	%r4198, %r4194, %r4194, 14;
	xor.b32  	%r4199, %r4197, %r4198;
	shr.u32 	%r4200, %r4194, 3;
	xor.b32  	%r4201, %r4199, %r4200;
	add.s32 	%r4202, %r4192, %r4193;
	add.s32 	%r4203, %r4202, %r4201;
	shf.l.wrap.b32 	%r4204, %r4185, %r4185, 15;
	shf.l.wrap.b32 	%r4205, %r4185, %r4185, 13;
	xor.b32  	%r4206, %r4204, %r4205;
	shr.u32 	%r4207, %r4185, 10;
	xor.b32  	%r4208, %r4206, %r4207;
	ld.local.u32 	%r4209, [%rd25853+-24];
	add.s32 	%r4210, %r4208, %r4209;
	shf.l.wrap.b32 	%r4211, %r4195, %r4195, 25;
	shf.l.wrap.b32 	%r4212, %r4195, %r4195, 14;
	xor.b32  	%r4213, %r4211, %r4212;
	shr.u32 	%r4214, %r4195, 3;
	xor.b32  	%r4215, %r4213, %r4214;
	add.s32 	%r4216, %r4210, %r4194;
	add.s32 	%r4217, %r4216, %r4215;
	st.local.v2.u32 	[%rd25853], {%r4203, %r4217};
	shf.l.wrap.b32 	%r4218, %r4203, %r4203, 15;
	shf.l.wrap.b32 	%r4219, %r4203, %r4203, 13;
	xor.b32  	%r4220, %r4218, %r4219;
	shr.u32 	%r4221, %r4203, 10;
	xor.b32  	%r4222, %r4220, %r4221;
	ld.local.u32 	%r4223, [%rd25853+-20];
	add.s32 	%r4224, %r4222, %r4223;
	shf.l.wrap.b32 	%r4225, %r4196, %r4196, 25;
	shf.l.wrap.b32 	%r4226, %r4196, %r4196, 14;
	xor.b32  	%r4227, %r4225, %r4226;
	shr.u32 	%r4228, %r4196, 3;
	xor.b32  	%r4229, %r4227, %r4228;
	add.s32 	%r4230, %r4224, %r4195;
	add.s32 	%r4231, %r4230, %r4229;
	st.local.u32 	[%rd25853+8], %r4231;
	shf.l.wrap.b32 	%r4232, %r4217, %r4217, 15;
	shf.l.wrap.b32 	%r4233, %r4217, %r4217, 13;
	xor.b32  	%r4234, %r4232, %r4233;
	shr.u32 	%r4235, %r4217, 10;
	xor.b32  	%r4236, %r4234, %r4235;
	ld.local.u32 	%r4237, [%rd25853+-16];
	add.s32 	%r4238, %r4236, %r4237;
	ld.local.u32 	%r4239, [%rd25853+-48];
	shf.l.wrap.b32 	%r4240, %r4239, %r4239, 25;
	shf.l.wrap.b32 	%r4241, %r4239, %r4239, 14;
	xor.b32  	%r4242, %r4240, %r4241;
	shr.u32 	%r4243, %r4239, 3;
	xor.b32  	%r4244, %r4242, %r4243;
	{ .reg .b32 tmp; mov.b64 {tmp, %r4245}, %rd25854; }
	add.s32 	%r4246, %r4238, %r4245;
	add.s32 	%r4247, %r4246, %r4244;
	st.local.u32 	[%rd25853+12], %r4247;
	add.s32 	%r4813, %r4813, 4;
	setp.ne.s32 	%p7814, %r4813, 64;
	@%p7814 bra 	$L__BB0_4104;
	mov.b32 	%r4822, 0;
$L__BB0_4106:
	shf.l.wrap.b32 	%r4249, %r4818, %r4818, 26;
	shf.l.wrap.b32 	%r4250, %r4818, %r4818, 21;
	xor.b32  	%r4251, %r4249, %r4250;
	shf.l.wrap.b32 	%r4252, %r4818, %r4818, 7;
	xor.b32  	%r4253, %r4251, %r4252;
	and.b32  	%r4254, %r4818, %r4819;
	not.b32 	%r4255, %r4818;
	and.b32  	%r4256, %r4820, %r4255;
	or.b32  	%r4257, %r4254, %r4256;
	mul.wide.u32 	%rd25855, %r4822, 4;
	add.s64 	%rd25857, %rd25849, %rd25855;
	ld.const.u32 	%r4258, [%rd25857];
	add.s64 	%rd25858, %rd2, %rd25855;
	ld.local.v4.u32 	{%r4259, %r4260, %r4261, %r4262}, [%rd25858];
	add.s32 	%r4263, %r4257, %r4821;
	add.s32 	%r4264, %r4263, %r4253;
	add.s32 	%r4265, %r4264, %r4258;
	add.s32 	%r4266, %r4265, %r4259;
	shf.l.wrap.b32 	%r4267, %r4814, %r4814, 30;
	shf.l.wrap.b32 	%r4268, %r4814, %r4814, 19;
	xor.b32  	%r4269, %r4267, %r4268;
	shf.l.wrap.b32 	%r4270, %r4814, %r4814, 10;
	xor.b32  	%r4271, %r4269, %r4270;
	xor.b32  	%r4272, %r4815, %r4816;
	and.b32  	%r4273, %r4814, %r4272;
	and.b32  	%r4274, %r4815, %r4816;
	xor.b32  	%r4275, %r4273, %r4274;
	add.s32 	%r4276, %r4271, %r4275;
	add.s32 	%r4821, %r4266, %r4817;
	add.s32 	%r4817, %r4276, %r4266;
	shf.l.wrap.b32 	%r4277, %r4821, %r4821, 26;
	shf.l.wrap.b32 	%r4278, %r4821, %r4821, 21;
	xor.b32  	%r4279, %r4277, %r4278;
	shf.l.wrap.b32 	%r4280, %r4821, %r4821, 7;
	xor.b32  	%r4281, %r4279, %r4280;
	and.b32  	%r4282, %r4821, %r4818;
	not.b32 	%r4283, %r4821;
	and.b32  	%r4284, %r4819, %r4283;
	or.b32  	%r4285, %r4282, %r4284;
	ld.const.u32 	%r4286, [%rd25857+4];
	add.s32 	%r4287, %r4285, %r4820;
	add.s32 	%r4288, %r4287, %r4281;
	add.s32 	%r4289, %r4288, %r4286;
	add.s32 	%r4290, %r4289, %r4260;
	shf.l.wrap.b32 	%r4291, %r4817, %r4817, 30;
	shf.l.wrap.b32 	%r4292, %r4817, %r4817, 19;
	xor.b32  	%r4293, %r4291, %r4292;
	shf.l.wrap.b32 	%r4294, %r4817, %r4817, 10;
	xor.b32  	%r4295, %r4293, %r4294;
	xor.b32  	%r4296, %r4814, %r4815;
	and.b32  	%r4297, %r4817, %r4296;
	and.b32  	%r4298, %r4814, %r4815;
	xor.b32  	%r4299, %r4297, %r4298;
	add.s32 	%r4300, %r4295, %r4299;
	add.s32 	%r4820, %r4290, %r4816;
	add.s32 	%r4816, %r4300, %r4290;
	shf.l.wrap.b32 	%r4301, %r4820, %r4820, 26;
	shf.l.wrap.b32 	%r4302, %r4820, %r4820, 21;
	xor.b32  	%r4303, %r4301, %r4302;
	shf.l.wrap.b32 	%r4304, %r4820, %r4820, 7;
	xor.b32  	%r4305, %r4303, %r4304;
	and.b32  	%r4306, %r4820, %r4821;
	not.b32 	%r4307, %r4820;
	and.b32  	%r4308, %r4818, %r4307;
	or.b32  	%r4309, %r4306, %r4308;
	ld.const.u32 	%r4310, [%rd25857+8];
	add.s32 	%r4311, %r4309, %r4819;
	add.s32 	%r4312, %r4311, %r4305;
	add.s32 	%r4313, %r4312, %r4310;
	add.s32 	%r4314, %r4313, %r4261;
	shf.l.wrap.b32 	%r4315, %r4816, %r4816, 30;
	shf.l.wrap.b32 	%r4316, %r4816, %r4816, 19;
	xor.b32  	%r4317, %r4315, %r4316;
	shf.l.wrap.b32 	%r4318, %r4816, %r4816, 10;
	xor.b32  	%r4319, %r4317, %r4318;
	xor.b32  	%r4320, %r4817, %r4814;
	and.b32  	%r4321, %r4816, %r4320;
	and.b32  	%r4322, %r4817, %r4814;
	xor.b32  	%r4323, %r4321, %r4322;
	add.s32 	%r4324, %r4319, %r4323;
	add.s32 	%r4819, %r4314, %r4815;
	add.s32 	%r4815, %r4324, %r4314;
	shf.l.wrap.b32 	%r4325, %r4819, %r4819, 26;
	shf.l.wrap.b32 	%r4326, %r4819, %r4819, 21;
	xor.b32  	%r4327, %r4325, %r4326;
	shf.l.wrap.b32 	%r4328, %r4819, %r4819, 7;
	xor.b32  	%r4329, %r4327, %r4328;
	and.b32  	%r4330, %r4819, %r4820;
	not.b32 	%r4331, %r4819;
	and.b32  	%r4332, %r4821, %r4331;
	or.b32  	%r4333, %r4330, %r4332;
	ld.const.u32 	%r4334, [%rd25857+12];
	add.s32 	%r4335, %r4333, %r4818;
	add.s32 	%r4336, %r4335, %r4329;
	add.s32 	%r4337, %r4336, %r4334;
	add.s32 	%r4338, %r4337, %r4262;
	shf.l.wrap.b32 	%r4339, %r4815, %r4815, 30;
	shf.l.wrap.b32 	%r4340, %r4815, %r4815, 19;
	xor.b32  	%r4341, %r4339, %r4340;
	shf.l.wrap.b32 	%r4342, %r4815, %r4815, 10;
	xor.b32  	%r4343, %r4341, %r4342;
	xor.b32  	%r4344, %r4816, %r4817;
	and.b32  	%r4345, %r4815, %r4344;
	and.b32  	%r4346, %r4816, %r4817;
	xor.b32  	%r4347, %r4345, %r4346;
	add.s32 	%r4348, %r4343, %r4347;
	add.s32 	%r4818, %r4338, %r4814;
	add.s32 	%r4814, %r4348, %r4338;
	add.s32 	%r4822, %r4822, 4;
	setp.ne.s32 	%p7815, %r4822, 64;
	@%p7815 bra 	$L__BB0_4106;
	ld.const.u32 	%r4350, [SHA256_H];
	add.s32 	%r4351, %r4350, %r4814;
	prmt.b32 	%r4352, %r4351, 0, 291;
	cvt.u32.u16 	%r4353, %rs15;
	cvt.u32.u16 	%r4354, %rs14;
	prmt.b32 	%r4355, %r4354, %r4353, 0x3340U;
	cvt.u32.u16 	%r4356, %rs13;
	cvt.u32.u16 	%r4357, %rs12;
	prmt.b32 	%r4358, %r4357, %r4356, 0x3340U;
	prmt.b32 	%r4359, %r4358, %r4355, 0x5410U;
	cvt.u32.u16 	%r4360, %rs11;
	cvt.u32.u16 	%r4361, %rs10;
	prmt.b32 	%r4362, %r4361, %r4360, 0x3340U;
	cvt.u32.u16 	%r4363, %rs9;
	cvt.u32.u16 	%r4364, %rs8;
	prmt.b32 	%r4365, %r4364, %r4363, 0x3340U;
	prmt.b32 	%r4366, %r4365, %r4362, 0x5410U;
	cvt.u32.u16 	%r4367, %rs7;
	cvt.u32.u16 	%r4368, %rs6;
	prmt.b32 	%r4369, %r4368, %r4367, 0x3340U;
	cvt.u32.u16 	%r4370, %rs5;
	cvt.u32.u16 	%r4371, %rs4;
	prmt.b32 	%r4372, %r4371, %r4370, 0x3340U;
	prmt.b32 	%r4373, %r4372, %r4369, 0x5410U;
	cvt.u32.u16 	%r4374, %rs3;
	cvt.u32.u16 	%r4375, %rs2;
	prmt.b32 	%r4376, %r4375, %r4374, 0x3340U;
	cvt.u32.u16 	%r4377, %rs1;
	mov.b32 	%r4378, 65;
	prmt.b32 	%r4379, %r4378, %r4377, 0x3340U;
	prmt.b32 	%r4380, %r4379, %r4376, 0x5410U;
	st.local.v4.b32 	[%rd1], {%r4380, %r4373, %r4366, %r4359};
	cvt.u32.u16 	%r4381, %rs19;
	cvt.u32.u16 	%r4382, %rs18;
	prmt.b32 	%r4383, %r4382, %r4381, 0x3340U;
	cvt.u32.u16 	%r4384, %rs17;
	cvt.u32.u16 	%r4385, %rs16;
	prmt.b32 	%r4386, %r4385, %r4384, 0x3340U;
	prmt.b32 	%r4387, %r4386, %r4383, 0x5410U;
	st.local.u32 	[%rd1+16], %r4387;
	st.local.u8 	[%rd1+20], %rs20;
	st.local.u8 	[%rd1+21], %r4352;
	shr.u32 	%r4388, %r4352, 24;
	st.local.u8 	[%rd1+24], %r4388;
	shr.u32 	%r4389, %r4352, 16;
	st.local.u8 	[%rd1+23], %r4389;
	shr.u32 	%r4390, %r4352, 8;
	st.local.u8 	[%rd1+22], %r4390;
	mov.b32 	%r4823, 0;
	mov.b64 	%rd29212, 25;
	bra.uni 	$L__BB0_4109;
$L__BB0_4108:
	setp.eq.s64 	%p7831, %rd29212, 0;
	@%p7831 bra 	$L__BB0_4128;
$L__BB0_4109:
	mov.u32 	%r779, %r4823;
	mov.u64 	%rd9501, %rd29212;
	and.b64  	%rd9502, %rd9501, 3;
	setp.lt.u64 	%p7816, %rd9501, 4;
	mov.b32 	%r4826, 0;
	mov.b64 	%rd29215, 0;
	@%p7816 bra 	$L__BB0_4113;
	and.b64  	%rd29215, %rd9501, -4;
	mov.b32 	%r4827, 0;
	mov.b64 	%rd29214, 0;
$L__BB0_4111:
	shl.b32 	%r4394, %r4827, 8;
	add.s64 	%rd25862, %rd1, %rd29214;
	ld.local.u32 	%r4395, [%rd25862];
	bfe.u32 	%r4396, %r4395, 0, 8;
	or.b32  	%r4397, %r4394, %r4396;
	mul.hi.u32 	%r4398, %r4397, -1925330167;
	shr.u32 	%r4399, %r4398, 5;
	mul.lo.s32 	%r4400, %r4399, 58;
	sub.s32 	%r4401, %r4396, %r4400;
	shl.b32 	%r4402, %r4401, 8;
	bfe.u32 	%r4403, %r4395, 8, 8;
	or.b32  	%r4404, %r4402, %r4403;
	cvt.u16.u32 	%rs168, %r4404;
	mul.hi.u16 	%rs169, %rs168, 1130;
	mul.lo.s16 	%rs170, %rs169, 58;
	sub.s16 	%rs171, %rs168, %rs170;
	shl.b16 	%rs172, %rs171, 8;
	cvt.u32.u16 	%r4405, %rs172;
	bfe.u32 	%r4406, %r4395, 16, 8;
	or.b32  	%r4407, %r4405, %r4406;
	cvt.u16.u32 	%rs173, %r4407;
	mul.hi.u16 	%rs174, %rs173, 1130;
	mul.lo.s16 	%rs175, %rs174, 58;
	sub.s16 	%rs176, %rs173, %rs175;
	shl.b16 	%rs177, %rs176, 8;
	cvt.u32.u16 	%r4408, %rs177;
	bfe.u32 	%r4409, %r4395, 24, 8;
	or.b32  	%r4410, %r4408, %r4409;
	cvt.u16.u32 	%rs178, %r4410;
	mul.hi.u16 	%rs179, %rs178, 1130;
	cvt.u32.u16 	%r4411, %rs179;
	cvt.u32.u16 	%r4412, %rs174;
	prmt.b32 	%r4413, %r4412, %r4411, 0x3340U;
	cvt.u32.u16 	%r4414, %rs169;
	prmt.b32 	%r4415, %r4399, %r4414, 0x3340U;
	prmt.b32 	%r4416, %r4415, %r4413, 0x5410U;
	st.local.u32 	[%rd25862], %r4416;
	mul.lo.s16 	%rs180, %rs179, 58;
	sub.s16 	%rs181, %rs178, %rs180;
	cvt.u32.u16 	%r4827, %rs181;
	add.s64 	%rd29214, %rd29214, 4;
	setp.ne.s64 	%p7817, %rd29214, %rd29215;
	@%p7817 bra 	$L__BB0_4111;
	shl.b32 	%r4826, %r4827, 8;
$L__BB0_4113:
	setp.eq.s64 	%p7818, %rd9502, 0;
	@%p7818 bra 	$L__BB0_4117;
	add.s64 	%rd25863, %rd1, %rd29215;
	ld.local.u8 	%r4417, [%rd25863];
	add.s32 	%r4418, %r4826, %r4417;
	cvt.u16.u32 	%rs182, %r4418;
	mul.hi.u16 	%rs183, %rs182, 18079;
	shr.u16 	%rs184, %rs183, 4;
	st.local.u8 	[%rd25863], %rs184;
	mul.lo.s16 	%rs185, %rs184, 58;
	sub.s16 	%rs186, %rs182, %rs185;
	cvt.u32.u16 	%r4827, %rs186;
	setp.eq.s64 	%p7819, %rd9502, 1;
	@%p7819 bra 	$L__BB0_4117;
	add.s64 	%rd25864, %rd29215, 1;
	and.b64  	%rd25865, %rd25864, 4294967295;
	shl.b32 	%r4419, %r4827, 8;
	add.s64 	%rd25866, %rd1, %rd25865;
	ld.local.u8 	%r4420, [%rd25866];
	or.b32  	%r4421, %r4419, %r4420;
	cvt.u16.u32 	%rs187, %r4421;
	mul.hi.u16 	%rs188, %rs187, 18079;
	shr.u16 	%rs189, %rs188, 4;
	st.local.u8 	[%rd25866], %rs189;
	mul.lo.s16 	%rs190, %rs189, 58;
	sub.s16 	%rs191, %rs187, %rs190;
	cvt.u32.u16 	%r4827, %rs191;
	setp.eq.s64 	%p7820, %rd9502, 2;
	@%p7820 bra 	$L__BB0_4117;
	add.s64 	%rd25867, %rd29215, 2;
	and.b64  	%rd25868, %rd25867, 4294967295;
	shl.b32 	%r4422, %r4827, 8;
	add.s64 	%rd25869, %rd1, %rd25868;
	ld.local.u8 	%r4423, [%rd25869];
	or.b32  	%r4424, %r4422, %r4423;
	cvt.u16.u32 	%rs192, %r4424;
	mul.hi.u16 	%rs193, %rs192, 18079;
	shr.u16 	%rs194, %rs193, 4;
	st.local.u8 	[%rd25869], %rs194;
	mul.lo.s16 	%rs195, %rs194, 58;
	sub.s16 	%rs196, %rs192, %rs195;
	cvt.u32.u16 	%r4827, %rs196;
$L__BB0_4117:
	cvt.u64.u32 	%rd25870, %r4827;
	mov.u64 	%rd25871, BASE58_ALPHABET;
	add.s64 	%rd25872, %rd25871, %rd25870;
	ld.const.u8 	%rs197, [%rd25872];
	add.s32 	%r4823, %r779, 1;
	cvt.u64.u32 	%rd25873, %r779;
	add.s64 	%rd25874, %rd91, %rd25873;
	st.local.u8 	[%rd25874], %rs197;
	ld.local.u8 	%rs198, [%rd1];
	setp.ne.s16 	%p7821, %rs198, 0;
	mov.u64 	%rd29212, %rd9501;
	@%p7821 bra 	$L__BB0_4108;
	add.s64 	%rd9507, %rd9501, -2;
	mov.b64 	%rd29217, 0;
	mov.u64 	%rd29212, %rd9501;
	bra.uni 	$L__BB0_4124;
$L__BB0_4119:
	setp.eq.s64 	%p7825, %rd9517, 0;
	@%p7825 bra 	$L__BB0_4123;
	add.s64 	%rd25881, %rd29216, 1;
	and.b64  	%rd25882, %rd25881, 4294967295;
	add.s64 	%rd9509, %rd1, %rd25882;
	ld.local.u8 	%rs201, [%rd9509];
	add.s64 	%rd9510, %rd1, %rd29216;
	st.local.u8 	[%rd9510], %rs201;
	setp.eq.s64 	%p7826, %rd9517, 1;
	@%p7826 bra 	$L__BB0_4123;
	add.s64 	%rd25883, %rd29216, 2;
	and.b64  	%rd25884, %rd25883, 4294967295;
	add.s64 	%rd9511, %rd1, %rd25884;
	ld.local.u8 	%rs202, [%rd9511];
	st.local.u8 	[%rd9509], %rs202;
	setp.eq.s64 	%p7827, %rd9517, 2;
	@%p7827 bra 	$L__BB0_4123;
	ld.local.u8 	%rs203, [%rd9510+3];
	st.local.u8 	[%rd9511], %rs203;
$L__BB0_4123:
	ld.local.u8 	%rs204, [%rd1];
	setp.ne.s16 	%p7829, %rs204, 0;
	add.s64 	%rd29217, %rd29217, 1;
	or.pred  	%p7830, %p7822, %p7829;
	@%p7830 bra 	$L__BB0_4108;
$L__BB0_4124:
	not.b64 	%rd25876, %rd29217;
	add.s64 	%rd9515, %rd9501, %rd25876;
	add.s64 	%rd29212, %rd29212, -1;
	setp.eq.s64 	%p7822, %rd29212, 0;
	@%p7822 bra 	$L__BB0_4123;
	and.b64  	%rd9517, %rd9515, 3;
	sub.s64 	%rd25878, %rd9507, %rd29217;
	setp.lt.u64 	%p7823, %rd25878, 3;
	mov.b64 	%rd29216, 0;
	@%p7823 bra 	$L__BB0_4119;
	and.b64  	%rd29216, %rd9515, -4;
	mov.b64 	%rd29219, 0;
$L__BB0_4127:
	add.s64 	%rd25880, %rd1, %rd29219;
	ld.local.v2.u8 	{%rs199, %rs200}, [%rd25880+2];
	add.s64 	%rd29219, %rd29219, 4;
	ld.local.u8 	%r4425, [%rd25880+4];
	cvt.u32.u16 	%r4426, %rs200;
	prmt.b32 	%r4427, %r4426, %r4425, 0x3340U;
	ld.local.u8 	%r4428, [%rd25880+1];
	cvt.u32.u16 	%r4429, %rs199;
	prmt.b32 	%r4430, %r4428, %r4429, 0x3340U;
	prmt.b32 	%r4431, %r4430, %r4427, 0x5410U;
	st.local.u32 	[%rd25880], %r4431;
	setp.eq.s64 	%p7824, %rd29219, %rd29216;
	@%p7824 bra 	$L__BB0_4119;
	bra.uni 	$L__BB0_4127;
$L__BB0_4128:
	setp.eq.s32 	%p7832, %r779, 0;
	@%p7832 bra 	$L__BB0_4136;
	add.s32 	%r4433, %r779, 1;
	shr.u32 	%r4434, %r4433, 1;
	add.s32 	%r4435, %r4434, -1;
	and.b32  	%r790, %r4434, 3;
	setp.lt.u32 	%p7833, %r4435, 3;
	mov.b32 	%r4829, 0;
	@%p7833 bra 	$L__BB0_4132;
	and.b32  	%r4829, %r4434, 1073741820;
	mov.b32 	%r4828, 0;
$L__BB0_4131:
	cvt.u64.u32 	%rd25885, %r4828;
	add.s64 	%rd25886, %rd91, %rd25885;
	ld.local.u8 	%rs207, [%rd25886];
	sub.s32 	%r4439, %r779, %r4828;
	cvt.s64.s32 	%rd25887, %r4439;
	add.s64 	%rd25888, %rd91, %rd25887;
	ld.local.u8 	%rs208, [%rd25888];
	st.local.u8 	[%rd25886], %rs208;
	st.local.u8 	[%rd25888], %rs207;
	ld.local.u8 	%rs209, [%rd25886+1];
	ld.local.u8 	%rs210, [%rd25888+-1];
	st.local.u8 	[%rd25886+1], %rs210;
	st.local.u8 	[%rd25888+-1], %rs209;
	ld.local.u8 	%rs211, [%rd25886+2];
	ld.local.u8 	%rs212, [%rd25888+-2];
	st.local.u8 	[%rd25886+2], %rs212;
	st.local.u8 	[%rd25888+-2], %rs211;
	ld.local.u8 	%rs213, [%rd25886+3];
	ld.local.u8 	%rs214, [%rd25888+-3];
	st.local.u8 	[%rd25886+3], %rs214;
	st.local.u8 	[%rd25888+-3], %rs213;
	add.s32 	%r4828, %r4828, 4;
	setp.ne.s32 	%p7834, %r4828, %r4829;
	@%p7834 bra 	$L__BB0_4131;
$L__BB0_4132:
	setp.eq.s32 	%p7835, %r790, 0;
	@%p7835 bra 	$L__BB0_4136;
	cvt.u64.u32 	%rd25889, %r4829;
	add.s64 	%rd9521, %rd91, %rd25889;
	ld.local.u8 	%rs215, [%rd9521];
	sub.s32 	%r4440, %r779, %r4829;
	cvt.s64.s32 	%rd25890, %r4440;
	add.s64 	%rd9522, %rd91, %rd25890;
	ld.local.u8 	%rs216, [%rd9522];
	st.local.u8 	[%rd9521], %rs216;
	st.local.u8 	[%rd9522], %rs215;
	setp.eq.s32 	%p7836, %r790, 1;
	@%p7836 bra 	$L__BB0_4136;
	ld.local.u8 	%rs217, [%rd9521+1];
	ld.local.u8 	%rs218, [%rd9522+-1];
	st.local.u8 	[%rd9521+1], %rs218;
	st.local.u8 	[%rd9522+-1], %rs217;
	setp.eq.s32 	%p7837, %r790, 2;
	@%p7837 bra 	$L__BB0_4136;
	ld.local.u8 	%rs219, [%rd9521+2];
	ld.local.u8 	%rs220, [%rd9522+-2];
	st.local.u8 	[%rd9521+2], %rs220;
	st.local.u8 	[%rd9522+-2], %rs219;
$L__BB0_4136:
	mov.b16 	%rs221, 0;
	st.local.u8 	[%rd25874+1], %rs221;
	ld.local.u8 	%rs222, [%rd89];
	ld.local.u8 	%rs223, [%rd91];
	setp.ne.s16 	%p7838, %rs222, %rs223;
	@%p7838 bra 	$L__BB0_4189;
	ld.local.u8 	%rs224, [%rd89+1];
	ld.local.u8 	%rs225, [%rd91+1];
	setp.ne.s16 	%p7839, %rs224, %rs225;
	@%p7839 bra 	$L__BB0_4189;
	ld.local.u8 	%rs226, [%rd89+2];
	ld.local.u8 	%rs227, [%rd91+2];
	setp.ne.s16 	%p7840, %rs226, %rs227;
	@%p7840 bra 	$L__BB0_4189;
	ld.local.u8 	%rs228, [%rd89+3];
	ld.local.u8 	%rs229, [%rd91+3];
	setp.ne.s16 	%p7841, %rs228, %rs229;
	@%p7841 bra 	$L__BB0_4189;
	ld.local.u8 	%rs230, [%rd89+4];
	ld.local.u8 	%rs231, [%rd91+4];
	setp.ne.s16 	%p7842, %rs230, %rs231;
	@%p7842 bra 	$L__BB0_4189;
	ld.local.u8 	%rs232, [%rd89+5];
	ld.local.u8 	%rs233, [%rd91+5];
	setp.ne.s16 	%p7843, %rs232, %rs233;
	@%p7843 bra 	$L__BB0_4189;
	ld.local.u8 	%rs234, [%rd89+6];
	ld.local.u8 	%rs235, [%rd91+6];
	setp.ne.s16 	%p7844, %rs234, %rs235;
	@%p7844 bra 	$L__BB0_4189;
	ld.local.u8 	%rs236, [%rd89+7];
	ld.local.u8 	%rs237, [%rd91+7];
	setp.ne.s16 	%p7845, %rs236, %rs237;
	@%p7845 bra 	$L__BB0_4189;
	ld.local.u8 	%rs238, [%rd89+8];
	ld.local.u8 	%rs239, [%rd91+8];
	setp.ne.s16 	%p7846, %rs238, %rs239;
	@%p7846 bra 	$L__BB0_4189;
	ld.local.u8 	%rs240, [%rd89+9];
	ld.local.u8 	%rs241, [%rd91+9];
	setp.ne.s16 	%p7847, %rs240, %rs241;
	@%p7847 bra 	$L__BB0_4189;
	ld.local.u8 	%rs242, [%rd89+10];
	ld.local.u8 	%rs243, [%rd91+10];
	setp.ne.s16 	%p7848, %rs242, %rs243;
	@%p7848 bra 	$L__BB0_4189;
	ld.local.u8 	%rs244, [%rd89+11];
	ld.local.u8 	%rs245, [%rd91+11];
	setp.ne.s16 	%p7849, %rs244, %rs245;
	@%p7849 bra 	$L__BB0_4189;
	ld.local.u8 	%rs246, [%rd89+12];
	ld.local.u8 	%rs247, [%rd91+12];
	setp.ne.s16 	%p7850, %rs246, %rs247;
	@%p7850 bra 	$L__BB0_4189;
	ld.local.u8 	%rs248, [%rd89+13];
	ld.local.u8 	%rs249, [%rd91+13];
	setp.ne.s16 	%p7851, %rs248, %rs249;
	@%p7851 bra 	$L__BB0_4189;
	ld.local.u8 	%rs250, [%rd89+14];
	ld.local.u8 	%rs251, [%rd91+14];
	setp.ne.s16 	%p7852, %rs250, %rs251;
	@%p7852 bra 	$L__BB0_4189;
	ld.local.u8 	%rs252, [%rd89+15];
	ld.local.u8 	%rs253, [%rd91+15];
	setp.ne.s16 	%p7853, %rs252, %rs253;
	@%p7853 bra 	$L__BB0_4189;
	ld.local.u8 	%rs254, [%rd89+16];
	ld.local.u8 	%rs255, [%rd91+16];
	setp.ne.s16 	%p7854, %rs254, %rs255;
	@%p7854 bra 	$L__BB0_4189;
	ld.local.u8 	%rs256, [%rd89+17];
	ld.local.u8 	%rs257, [%rd91+17];
	setp.ne.s16 	%p7855, %rs256, %rs257;
	@%p7855 bra 	$L__BB0_4189;
	ld.local.u8 	%rs258, [%rd89+18];
	ld.local.u8 	%rs259, [%rd91+18];
	setp.ne.s16 	%p7856, %rs258, %rs259;
	@%p7856 bra 	$L__BB0_4189;
	ld.local.u8 	%rs260, [%rd89+19];
	ld.local.u8 	%rs261, [%rd91+19];
	setp.ne.s16 	%p7857, %rs260, %rs261;
	@%p7857 bra 	$L__BB0_4189;
	ld.local.u8 	%rs262, [%rd89+20];
	ld.local.u8 	%rs263, [%rd91+20];
	setp.ne.s16 	%p7858, %rs262, %rs263;
	@%p7858 bra 	$L__BB0_4189;
	ld.local.u8 	%rs264, [%rd89+21];
	ld.local.u8 	%rs265, [%rd91+21];
	setp.ne.s16 	%p7859, %rs264, %rs265;
	@%p7859 bra 	$L__BB0_4189;
	ld.local.u8 	%rs266, [%rd89+22];
	ld.local.u8 	%rs267, [%rd91+22];
	setp.ne.s16 	%p7860, %rs266, %rs267;
	@%p7860 bra 	$L__BB0_4189;
	ld.local.u8 	%rs268, [%rd89+23];
	ld.local.u8 	%rs269, [%rd91+23];
	setp.ne.s16 	%p7861, %rs268, %rs269;
	@%p7861 bra 	$L__BB0_4189;
	ld.local.u8 	%rs270, [%rd89+24];
	ld.local.u8 	%rs271, [%rd91+24];
	setp.ne.s16 	%p7862, %rs270, %rs271;
	@%p7862 bra 	$L__BB0_4189;
	ld.local.u8 	%rs272, [%rd89+25];
	ld.local.u8 	%rs273, [%rd91+25];
	setp.ne.s16 	%p7863, %rs272, %rs273;
	@%p7863 bra 	$L__BB0_4189;
	ld.local.u8 	%rs274, [%rd89+26];
	ld.local.u8 	%rs275, [%rd91+26];
	setp.ne.s16 	%p7864, %rs274, %rs275;
	@%p7864 bra 	$L__BB0_4189;
	ld.local.u8 	%rs276, [%rd89+27];
	ld.local.u8 	%rs277, [%rd91+27];
	setp.ne.s16 	%p7865, %rs276, %rs277;
	@%p7865 bra 	$L__BB0_4189;
	ld.local.u8 	%rs278, [%rd89+28];
	ld.local.u8 	%rs279, [%rd91+28];
	setp.ne.s16 	%p7866, %rs278, %rs279;
	@%p7866 bra 	$L__BB0_4189;
	ld.local.u8 	%rs280, [%rd89+29];
	ld.local.u8 	%rs281, [%rd91+29];
	setp.ne.s16 	%p7867, %rs280, %rs281;
	@%p7867 bra 	$L__BB0_4189;
	ld.local.u8 	%rs282, [%rd89+30];
	ld.local.u8 	%rs283, [%rd91+30];
	setp.ne.s16 	%p7868, %rs282, %rs283;
	@%p7868 bra 	$L__BB0_4189;
	ld.local.u8 	%rs284, [%rd89+31];
	ld.local.u8 	%rs285, [%rd91+31];
	setp.ne.s16 	%p7869, %rs284, %rs285;
	@%p7869 bra 	$L__BB0_4189;
	ld.local.u8 	%rs286, [%rd89+32];
	ld.local.u8 	%rs287, [%rd91+32];
	setp.ne.s16 	%p7870, %rs286, %rs287;
	@%p7870 bra 	$L__BB0_4189;
	ld.local.u8 	%rs288, [%rd89+33];
	ld.local.u8 	%rs289, [%rd91+33];
	setp.ne.s16 	%p7871, %rs288, %rs289;
	@%p7871 bra 	$L__BB0_4189;
	ld.local.u8 	%rs290, [%rd89+34];
	ld.local.u8 	%rs291, [%rd91+34];
	setp.ne.s16 	%p7872, %rs290, %rs291;
	@%p7872 bra 	$L__BB0_4189;
	setp.eq.s32 	%p7875, %r4704, 0;
	@%p7875 bra 	$L__BB0_4184;
	ld.const.u64 	%rd9523, [SECP256K1_N];
	ld.const.u64 	%rd9524, [SECP256K1_N+8];
	ld.const.u64 	%rd9525, [SECP256K1_N+16];
	ld.const.u64 	%rd9526, [SECP256K1_N+24];
$L__BB0_4173:
	add.s64 	%rd9531, %rd29230, 1;
	setp.ne.s64 	%p7876, %rd9531, 0;
	@%p7876 bra 	$L__BB0_4176;
	add.s64 	%rd29229, %rd29229, 1;
	setp.ne.s64 	%p7877, %rd29229, 0;
	@%p7877 bra 	$L__BB0_4176;
	add.s64 	%rd29228, %rd29228, 1;
	setp.eq.s64 	%p7878, %rd29228, 0;
	selp.u64 	%rd25897, 1, 0, %p7878;
	add.s64 	%rd29227, %rd29227, %rd25897;
	mov.b64 	%rd29229, 0;
$L__BB0_4176:
	setp.gt.u64 	%p7879, %rd29227, %rd9526;
	@%p7879 bra 	$L__BB0_4181;
	bra.uni 	$L__BB0_4182;
$L__BB0_4177:
	setp.gt.u64 	%p7881, %rd29228, %rd9525;
	@%p7881 bra 	$L__BB0_4181;
	setp.lt.u64 	%p7882, %rd29228, %rd9525;
	mov.u64 	%rd29230, %rd9531;
	@%p7882 bra 	$L__BB0_4183;
	setp.gt.u64 	%p7883, %rd29229, %rd9524;
	@%p7883 bra 	$L__BB0_4181;
	setp.lt.u64 	%p7884, %rd29229, %rd9524;
	setp.lt.u64 	%p7885, %rd9531, %rd9523;
	or.pred  	%p7886, %p7884, %p7885;
	mov.u64 	%rd29230, %rd9531;
	@%p7886 bra 	$L__BB0_4183;
$L__BB0_4181:
	sub.s64 	%rd29230, %rd9531, %rd9523;
	setp.lt.u64 	%p7887, %rd9531, %rd9523;
	selp.u64 	%rd25898, 1, 0, %p7887;
	sub.s64 	%rd25899, %rd29229, %rd9524;
	setp.lt.u64 	%p7888, %rd29229, %rd9524;
	selp.s64 	%rd25900, -1, 0, %p7887;
	add.s64 	%rd29229, %rd25899, %rd25900;
	setp.lt.u64 	%p7889, %rd25899, %rd25898;
	or.pred  	%p7890, %p7888, %p7889;
	selp.u64 	%rd25901, 1, 0, %p7890;
	sub.s64 	%rd25902, %rd29228, %rd9525;
	setp.lt.u64 	%p7891, %rd29228, %rd9525;
	selp.s64 	%rd25903, -1, 0, %p7890;
	add.s64 	%rd29228, %rd25902, %rd25903;
	setp.lt.u64 	%p7892, %rd25902, %rd25901;
	or.pred  	%p7893, %p7891, %p7892;
	selp.s64 	%rd25904, -1, 0, %p7893;
	sub.s64 	%rd25905, %rd29227, %rd9526;
	add.s64 	%rd29227, %rd25905, %rd25904;
	bra.uni 	$L__BB0_4183;
$L__BB0_4182:
	setp.lt.u64 	%p7880, %rd29227, %rd9526;
	mov.u64 	%rd29230, %rd9531;
	@%p7880 bra 	$L__BB0_4183;
	bra.uni 	$L__BB0_4177;
$L__BB0_4183:
	add.s32 	%r4702, %r4702, 1;
	setp.ne.s32 	%p7894, %r4702, 0;
	@%p7894 bra 	$L__BB0_4173;
$L__BB0_4184:
	ld.param.u64 	%rd25917, [_Z14generate_batchmPcP9uint256_tPbmii_param_1];
	mov.u32 	%r4445, %ctaid.x;
	mov.u32 	%r4446, %ntid.x;
	mov.u32 	%r4447, %tid.x;
	mad.lo.s32 	%r4448, %r4445, %r4446, %r4447;
	mul.lo.s32 	%r4449, %r4448, 35;
	cvt.s64.s32 	%rd25907, %r4449;
	cvta.to.global.u64 	%rd25908, %rd25917;
	add.s64 	%rd9550, %rd25908, %rd25907;
	mov.b64 	%rd29235, 0;
$L__BB0_4185:
	add.s64 	%rd25909, %rd89, %rd29235;
	ld.local.u8 	%rs293, [%rd25909];
	add.s64 	%rd25910, %rd9550, %rd29235;
	st.global.u8 	[%rd25910], %rs293;
	add.s64 	%rd9552, %rd29235, 1;
	setp.lt.u64 	%p7895, %rd29235, 34;
	mov.u64 	%rd29235, %rd9552;
	@%p7895 bra 	$L__BB0_4185;
	ld.param.u64 	%rd25918, [_Z14generate_batchmPcP9uint256_tPbmii_param_2];
	cvt.s64.s32 	%rd9553, %r4448;
	setp.eq.s64 	%p7896, %rd25918, 0;
	@%p7896 bra 	$L__BB0_4188;
	ld.param.u64 	%rd25919, [_Z14generate_batchmPcP9uint256_tPbmii_param_2];
	cvta.to.global.u64 	%rd25911, %rd25919;
	shl.b64 	%rd25912, %rd9553, 5;
	add.s64 	%rd25913, %rd25911, %rd25912;
	st.global.u64 	[%rd25913], %rd29230;
	st.global.u64 	[%rd25913+8], %rd29229;
	st.global.u64 	[%rd25913+16], %rd29228;
	st.global.u64 	[%rd25913+24], %rd29227;
$L__BB0_4188:
	ld.param.u64 	%rd25921, [_Z14generate_batchmPcP9uint256_tPbmii_param_3];
	cvta.to.global.u64 	%rd25914, %rd25921;
	add.s64 	%rd25915, %rd25914, %rd9553;
	mov.b16 	%rs294, 1;
	st.global.u8 	[%rd25915], %rs294;
	bra.uni 	$L__BB0_4192;
$L__BB0_4189:
	add.s32 	%r4704, %r4704, 1;
	setp.ne.s32 	%p7873, %r4704, 16;
	add.s32 	%r4702, %r4702, -1;
	@%p7873 bra 	$L__BB0_3042;
	add.s32 	%r799, %r4586, 16;
	setp.lt.u32 	%p7874, %r4586, 1008;
	mov.u32 	%r4586, %r799;
	@%p7874 bra 	$L__BB0_1597;
	ld.param.u64 	%rd25920, [_Z14generate_batchmPcP9uint256_tPbmii_param_3];
	cvta.to.global.u64 	%rd25893, %rd25920;
	mov.u32 	%r4441, %ctaid.x;
	mov.u32 	%r4442, %ntid.x;
	mov.u32 	%r4443, %tid.x;
	mad.lo.s32 	%r4444, %r4441, %r4442, %r4443;
	cvt.s64.s32 	%rd25894, %r4444;
	add.s64 	%rd25895, %rd25893, %rd25894;
	mov.b16 	%rs292, 0;
	st.global.u8 	[%rd25895], %rs292;
$L__BB0_4192:
	ret;

}
	// .globl	_Z22test_generation_kernelPc
.visible .entry _Z22test_generation_kernelPc(
	.param .u64 .ptr .align 1 _Z22test_generation_kernelPc_param_0
)
{
	.local .align 16 .b8 	__local_depot1[432];
	.reg .b64 	%SP;
	.reg .b64 	%SPL;
	.reg .pred 	%p<3866>;
	.reg .b16 	%rs<125>;
	.reg .b32 	%r<1867>;
	.reg .b64 	%rd<14495>;

	mov.u64 	%SPL, __local_depot1;
	add.u64 	%rd1, %SPL, 360;
	add.u64 	%rd2, %SPL, 392;
	mov.u32 	%r373, %tid.x;
	mov.u32 	%r374, %ctaid.x;
	or.b32  	%r375, %r373, %r374;
	setp.ne.s32 	%p1, %r375, 0;
	@%p1 bra 	$L__BB1_1907;
	mov.b64 	%rd4677, 81985529216486895;
	st.local.u64 	[%rd1], %rd4677;
	mov.b64 	%rd4678, -81985529216486896;
	st.local.u64 	[%rd1+8], %rd4678;
	mov.b64 	%rd4679, 1229782938247303441;
	st.local.u64 	[%rd1+16], %rd4679;
	mov.b64 	%rd4680, 2459565876494606882;
	st.local.u64 	[%rd1+24], %rd4680;
	add.u64 	%rd3, %SPL, 0;
	add.u64 	%rd4, %SPL, 0;
	add.u64 	%rd14480, %SPL, 0;
	add.u64 	%rd6, %SPL, 0;
	add.u64 	%rd7, %SPL, 0;
	add.u64 	%rd8, %SPL, 0;
	add.u64 	%rd9, %SPL, 0;
	add.u64 	%rd10, %SPL, 0;
	add.u64 	%rd11, %SPL, 0;
	add.u64 	%rd12, %SPL, 0;
	add.u64 	%rd13, %SPL, 256;
	add.u64 	%rd14, %SPL, 0;
	add.u64 	%rd15, %SPL, 0;
	add.u64 	%rd16, %SPL, 0;
	add.u64 	%rd17, %SPL, 0;
	add.u64 	%rd18, %SPL, 0;
	add.u64 	%rd19, %SPL, 0;
	add.u64 	%rd20, %SPL, 0;
	add.u64 	%rd21, %SPL, 0;
	add.u64 	%rd22, %SPL, 0;
	add.u64 	%rd23, %SPL, 0;
	add.u64 	%rd24, %SPL, 0;
	add.u64 	%rd25, %SPL, 0;
	add.u64 	%rd26, %SPL, 0;
	add.u64 	%rd27, %SPL, 0;
	add.u64 	%rd28, %SPL, 0;
	add.u64 	%rd29, %SPL, 0;
	add.u64 	%rd30, %SPL, 0;
	add.u64 	%rd31, %SPL, 0;
	add.u64 	%rd32, %SPL, 0;
	add.u64 	%rd33, %SPL, 0;
	add.u64 	%rd34, %SPL, 0;
	add.u64 	%rd35, %SPL, 0;
	add.u64 	%rd36, %SPL, 0;
	add.u64 	%rd37, %SPL, 0;
	add.u64 	%rd38, %SPL, 0;
	add.u64 	%rd39, %SPL, 0;
	add.u64 	%rd40, %SPL, 0;
	add.u64 	%rd41, %SPL, 0;
	add.u64 	%rd42, %SPL, 0;
	add.u64 	%rd43, %SPL, 0;
	add.u64 	%rd44, %SPL, 288;
	mov.b32 	%r1688, 255;
	mov.b64 	%rd14183, 0;
	mov.u64 	%rd14184, %rd14183;
	mov.u64 	%rd14185, %rd14183;
	mov.u64 	%rd14186, %rd14183;
	mov.u64 	%rd14187, %rd14183;
	mov.u64 	%rd14188, %rd14183;
	mov.u64 	%rd14189, %rd14183;
	mov.u64 	%rd14190, %rd14183;
	mov.u64 	%rd14191, %rd14183;
	mov.u64 	%rd14192, %rd14183;
	mov.u64 	%rd14193, %rd14183;
	mov.u64 	%rd14194, %rd14183;
$L__BB1_2:
	mov.u32 	%r1, %r1688;
	or.b64  	%rd4723, %rd14185, %rd14186;
	or.b64  	%rd4724, %rd4723, %rd14184;
	or.b64  	%rd4725, %rd4724, %rd14183;
	setp.eq.s64 	%p2, %rd4725, 0;
	mov.u64 	%rd13183, %rd14183;
	mov.u64 	%rd13184, %rd14184;
	mov.u64 	%rd13185, %rd14185;
	mov.u64 	%rd13186, %rd14186;
	mov.u64 	%rd13187, %rd14187;
	mov.u64 	%rd13188, %rd14188;
	mov.u64 	%rd13189, %rd14189;
	mov.u64 	%rd13190, %rd14190;
	mov.u64 	%rd13191, %rd14191;
	mov.u64 	%rd13192, %rd14192;
	mov.u64 	%rd13193, %rd14193;
	mov.u64 	%rd13194, %rd14194;
	@%p2 bra 	$L__BB1_405;
	mov.b64 	%rd12860, 0;
	st.local.v2.u64 	[%rd43+32], {%rd12860, %rd12860};
	st.local.v2.u64 	[%rd43+48], {%rd12860, %rd12860};
	mul.lo.s64 	%rd4727, %rd14194, %rd14194;
	mul.hi.u64 	%rd4728, %rd14194, %rd14194;
	mul.lo.s64 	%rd4729, %rd14193, %rd14194;
	mul.hi.u64 	%rd4730, %rd14194, %rd14193;
	add.s64 	%rd12863, %rd4729, %rd4728;
	setp.lt.u64 	%p3, %rd12863, %rd4729;
	selp.u64 	%rd4731, 1, 0, %p3;
	st.local.v2.u64 	[%rd43], {%rd4727, %rd12863};
	add.s64 	%rd4732, %rd4730, %rd4731;
	mul.lo.s64 	%rd4733, %rd14192, %rd14194;
	mul.hi.u64 	%rd4734, %rd14194, %rd14192;
	add.s64 	%rd12862, %rd4733, %rd4732;
	setp.lt.u64 	%p4, %rd12862, %rd4733;
	selp.u64 	%rd4735, 1, 0, %p4;
	add.s64 	%rd4736, %rd4734, %rd4735;
	mul.lo.s64 	%rd4737, %rd14191, %rd14194;
	mul.hi.u64 	%rd4738, %rd14194, %rd14191;
	add.s64 	%rd12861, %rd4737, %rd4736;
	setp.lt.u64 	%p5, %rd12861, %rd4737;
	selp.u64 	%rd4739, 1, 0, %p5;
	st.local.v2.u64 	[%rd43+16], {%rd12862, %rd12861};
	add.s64 	%rd12859, %rd4738, %rd4739;
	setp.eq.s64 	%p6, %rd12859, 0;
	@%p6 bra 	$L__BB1_7;
	mov.b32 	%r1689, 4;
$L__BB1_5:
	mul.wide.u32 	%rd4741, %r1689, 8;
	add.s64 	%rd4742, %rd43, %rd4741;
	ld.local.u64 	%rd4743, [%rd4742];
	add.s64 	%rd4744, %rd4743, %rd12859;
	setp.lt.u64 	%p7, %rd4744, %rd4743;
	st.local.u64 	[%rd4742], %rd4744;
	add.s32 	%r1689, %r1689, 1;
	mov.b64 	%rd12859, 1;
	@%p7 bra 	$L__BB1_5;
	ld.local.u64 	%rd12863, [%rd43+8];
	ld.local.v2.u64 	{%rd12862, %rd12861}, [%rd43+16];
	ld.local.u64 	%rd12860, [%rd43+32];
$L__BB1_7:
	mul.hi.u64 	%rd4745, %rd14193, %rd14194;
	mad.lo.s64 	%rd4746, %rd14193, %rd14194, %rd12863;
	setp.lt.u64 	%p8, %rd4746, %rd12863;
	selp.u64 	%rd4747, 1, 0, %p8;
	st.local.u64 	[%rd43+8], %rd4746;
	add.s64 	%rd4748, %rd4745, %rd4747;
	mul.hi.u64 	%rd4749, %rd14193, %rd14193;
	mad.lo.s64 	%rd4750, %rd14193, %rd14193, %rd12862;
	setp.lt.u64 	%p9, %rd4750, %rd12862;
	selp.u64 	%rd4751, 1, 0, %p9;
	add.s64 	%rd12867, %rd4750, %rd4748;
	setp.lt.u64 	%p10, %rd12867, %rd4750;
	selp.u64 	%rd4752, 1, 0, %p10;
	add.s64 	%rd4753, %rd4749, %rd4751;
	add.s64 	%rd4754, %rd4753, %rd4752;
	mul.hi.u64 	%rd4755, %rd14193, %rd14192;
	mad.lo.s64 	%rd4756, %rd14192, %rd14193, %rd12861;
	setp.lt.u64 	%p11, %rd4756, %rd12861;
	selp.u64 	%rd4757, 1, 0, %p11;
	add.s64 	%rd12866, %rd4756, %rd4754;
	setp.lt.u64 	%p12, %rd12866, %rd4756;
	selp.u64 	%rd4758, 1, 0, %p12;
	st.local.v2.u64 	[%rd43+16], {%rd12867, %rd12866};
	add.s64 	%rd4759, %rd4755, %rd4757;
	add.s64 	%rd4760, %rd4759, %rd4758;
	mul.hi.u64 	%rd4761, %rd14193, %rd14191;
	mad.lo.s64 	%rd4762, %rd14191, %rd14193, %rd12860;
	setp.lt.u64 	%p13, %rd4762, %rd12860;
	selp.u64 	%rd4763, 1, 0, %p13;
	add.s64 	%rd12865, %rd4762, %rd4760;
	setp.lt.u64 	%p14, %rd12865, %rd4762;
	selp.u64 	%rd4764, 1, 0, %p14;
	st.local.u64 	[%rd43+32], %rd12865;
	add.s64 	%rd4765, %rd4761, %rd4763;
	add.s64 	%rd12864, %rd4765, %rd4764;
	setp.eq.s64 	%p15, %rd12864, 0;
	@%p15 bra 	$L__BB1_11;
	mov.b32 	%r1690, 5;
$L__BB1_9:
	mul.wide.u32 	%rd4767, %r1690, 8;
	add.s64 	%rd4768, %rd43, %rd4767;
	ld.local.u64 	%rd4769, [%rd4768];
	add.s64 	%rd4770, %rd4769, %rd12864;
	setp.lt.u64 	%p16, %rd4770, %rd4769;
	st.local.u64 	[%rd4768], %rd4770;
	add.s32 	%r1690, %r1690, 1;
	mov.b64 	%rd12864, 1;
	@%p16 bra 	$L__BB1_9;
	ld.local.v2.u64 	{%rd12867, %rd12866}, [%rd43+16];
	ld.local.u64 	%rd12865, [%rd43+32];
$L__BB1_11:
	mul.hi.u64 	%rd4771, %rd14192, %rd14194;
	mad.lo.s64 	%rd4772, %rd14192, %rd14194, %rd12867;
	setp.lt.u64 	%p17, %rd4772, %rd12867;
	selp.u64 	%rd4773, 1, 0, %p17;
	add.s64 	%rd4774, %rd4771, %rd4773;
	mul.hi.u64 	%rd4775, %rd14192, %rd14193;
	mad.lo.s64 	%rd4776, %rd14192, %rd14193, %rd12866;
	setp.lt.u64 	%p18, %rd4776, %rd12866;
	selp.u64 	%rd4777, 1, 0, %p18;
	add.s64 	%rd12871, %rd4776, %rd4774;
	setp.lt.u64 	%p19, %rd12871, %rd4776;
	selp.u64 	%rd4778, 1, 0, %p19;
	st.local.v2.u64 	[%rd43+16], {%rd4772, %rd12871};
	add.s64 	%rd4779, %rd4775, %rd4777;
	add.s64 	%rd4780, %rd4779, %rd4778;
	mul.hi.u64 	%rd4781, %rd14192, %rd14192;
	mad.lo.s64 	%rd4782, %rd14192, %rd14192, %rd12865;
	setp.lt.u64 	%p20, %rd4782, %rd12865;
	selp.u64 	%rd4783, 1, 0, %p20;
	add.s64 	%rd12870, %rd4782, %rd4780;
	setp.lt.u64 	%p21, %rd12870, %rd4782;
	selp.u64 	%rd4784, 1, 0, %p21;
	add.s64 	%rd4785, %rd4781, %rd4783;
	add.s64 	%rd4786, %rd4785, %rd4784;
	mul.hi.u64 	%rd4787, %rd14192, %rd14191;
	ld.local.u64 	%rd4788, [%rd43+40];
	mad.lo.s64 	%rd4789, %rd14191, %rd14192, %rd4788;
	setp.lt.u64 	%p22, %rd4789, %rd4788;
	selp.u64 	%rd4790, 1, 0, %p22;
	add.s64 	%rd12869, %rd4789, %rd4786;
	setp.lt.u64 	%p23, %rd12869, %rd4789;
	selp.u64 	%rd4791, 1, 0, %p23;
	st.local.v2.u64 	[%rd43+32], {%rd12870, %rd12869};
	add.s64 	%rd4792, %rd4787, %rd4790;
	add.s64 	%rd12868, %rd4792, %rd4791;
	setp.eq.s64 	%p24, %rd12868, 0;
	@%p24 bra 	$L__BB1_15;
	mov.b32 	%r1691, 6;
$L__BB1_13:
	mul.wide.u32 	%rd4794, %r1691, 8;
	add.s64 	%rd4795, %rd43, %rd4794;
	ld.local.u64 	%rd4796, [%rd4795];
	add.s64 	%rd4797, %rd4796, %rd12868;
	setp.lt.u64 	%p25, %rd4797, %rd4796;
	st.local.u64 	[%rd4795], %rd4797;
	add.s32 	%r1691, %r1691, 1;
	mov.b64 	%rd12868, 1;
	@%p25 bra 	$L__BB1_13;
	ld.local.u64 	%rd12871, [%rd43+24];
	ld.local.v2.u64 	{%rd12870, %rd12869}, [%rd43+32];
$L__BB1_15:
	mul.hi.u64 	%rd4798, %rd14191, %rd14194;
	mad.lo.s64 	%rd12876, %rd14191, %rd14194, %rd12871;
	setp.lt.u64 	%p26, %rd12876, %rd12871;
	selp.u64 	%rd4799, 1, 0, %p26;
	st.local.u64 	[%rd43+24], %rd12876;
	add.s64 	%rd4800, %rd4798, %rd4799;
	mul.hi.u64 	%rd4801, %rd14191, %rd14193;
	mad.lo.s64 	%rd4802, %rd14191, %rd14193, %rd12870;
	setp.lt.u64 	%p27, %rd4802, %rd12870;
	selp.u64 	%rd4803, 1, 0, %p27;
	add.s64 	%rd12873, %rd4802, %rd4800;
	setp.lt.u64 	%p28, %rd12873, %rd4802;
	selp.u64 	%rd4804, 1, 0, %p28;
	add.s64 	%rd4805, %rd4801, %rd4803;
	add.s64 	%rd4806, %rd4805, %rd4804;
	mul.hi.u64 	%rd4807, %rd14191, %rd14192;
	mad.lo.s64 	%rd4808, %rd14191, %rd14192, %rd12869;
	setp.lt.u64 	%p29, %rd4808, %rd12869;
	selp.u64 	%rd4809, 1, 0, %p29;
	add.s64 	%rd4810, %rd4808, %rd4806;
	setp.lt.u64 	%p30, %rd4810, %rd4808;
	selp.u64 	%rd4811, 1, 0, %p30;
	st.local.v2.u64 	[%rd43+32], {%rd12873, %rd4810};
	add.s64 	%rd4812, %rd4807, %rd4809;
	add.s64 	%rd4813, %rd4812, %rd4811;
	mul.hi.u64 	%rd4814, %rd14191, %rd14191;
	ld.local.u64 	%rd4815, [%rd43+48];
	mad.lo.s64 	%rd4816, %rd14191, %rd14191, %rd4815;
	setp.lt.u64 	%p31, %rd4816, %rd4815;
	selp.u64 	%rd4817, 1, 0, %p31;
	add.s64 	%rd4818, %rd4816, %rd4813;
	setp.lt.u64 	%p32, %rd4818, %rd4816;
	selp.u64 	%rd4819, 1, 0, %p32;
	st.local.u64 	[%rd43+48], %rd4818;
	add.s64 	%rd4820, %rd4814, %rd4817;
	add.s64 	%rd12872, %rd4820, %rd4819;
	setp.eq.s64 	%p33, %rd12872, 0;
	@%p33 bra 	$L__BB1_19;
	mov.b32 	%r1692, 7;
$L__BB1_17:
	mul.wide.u32 	%rd4822, %r1692, 8;
	add.s64 	%rd4823, %rd43, %rd4822;
	ld.local.u64 	%rd4824, [%rd4823];
	add.s64 	%rd4825, %rd4824, %rd12872;
	setp.lt.u64 	%p34, %rd4825, %rd4824;
	st.local.u64 	[%rd4823], %rd4825;
	add.s32 	%r1692, %r1692, 1;
	mov.b64 	%rd12872, 1;
	@%p34 bra 	$L__BB1_17;
	ld.local.u64 	%rd12876, [%rd43+24];
	ld.local.u64 	%rd12873, [%rd43+32];
$L__BB1_19:
	ld.local.u64 	%rd4827, [%rd43+8];
	ld.local.u64 	%rd12877, [%rd43+16];
	shl.b64 	%rd4828, %rd12873, 32;
	shr.u64 	%rd4829, %rd12873, 32;
	mul.lo.s64 	%rd4830, %rd14194, %rd14194;
	add.s64 	%rd101, %rd4830, %rd4828;
	setp.lt.u64 	%p35, %rd101, %rd4830;
	selp.u64 	%rd4831, 1, 0, %p35;
	add.s64 	%rd4832, %rd4829, %rd4831;
	add.s64 	%rd102, %rd4832, %rd4827;
	max.u64 	%rd4833, %rd4832, %rd4827;
	setp.gt.u64 	%p36, %rd4833, %rd102;
	mov.b64 	%rd12875, 0;
	@%p36 bra 	$L__BB1_38;
$L__BB1_20:
	ld.local.u64 	%rd106, [%rd43+40];
	shl.b64 	%rd4836, %rd106, 32;
	shr.u64 	%rd4837, %rd106, 32;
	add.s64 	%rd107, %rd102, %rd4836;
	setp.lt.u64 	%p39, %rd107, %rd102;
	selp.u64 	%rd4838, 1, 0, %p39;
	add.s64 	%rd4839, %rd4837, %rd4838;
	add.s64 	%rd108, %rd4839, %rd12877;
	max.u64 	%rd4840, %rd4839, %rd12877;
	setp.le.u64 	%p40, %rd4840, %rd108;
	@%p40 bra 	$L__BB1_22;
	add.s64 	%rd12876, %rd12876, 1;
	setp.eq.s64 	%p41, %rd12876, 0;
	selp.u64 	%rd4841, 1, 0, %p41;
	add.s64 	%rd12875, %rd12875, %rd4841;
$L__BB1_22:
	ld.local.v2.u64 	{%rd113, %rd114}, [%rd43+48];
	shl.b64 	%rd4842, %rd113, 32;
	shr.u64 	%rd4843, %rd113, 32;
	add.s64 	%rd12882, %rd108, %rd4842;
	setp.lt.u64 	%p42, %rd12882, %rd108;
	selp.u64 	%rd4844, 1, 0, %p42;
	add.s64 	%rd4845, %rd4843, %rd4844;
	add.s64 	%rd4846, %rd4845, %rd12876;
	max.u64 	%rd4847, %rd4845, %rd12876;
	setp.gt.u64 	%p43, %rd4847, %rd4846;
	selp.u64 	%rd4848, 1, 0, %p43;
	add.s64 	%rd4849, %rd12875, %rd4848;
	shl.b64 	%rd4850, %rd114, 32;
	shr.u64 	%rd4851, %rd114, 32;
	add.s64 	%rd12881, %rd4846, %rd4850;
	setp.lt.u64 	%p44, %rd12881, %rd4846;
	selp.u64 	%rd4852, 1, 0, %p44;
	add.s64 	%rd4853, %rd4849, %rd4851;
	add.s64 	%rd12880, %rd4853, %rd4852;
	mov.b64 	%rd4854, 977;
	mul.hi.u64 	%rd4855, %rd12873, %rd4854;
	mad.lo.s64 	%rd12890, %rd12873, 977, %rd101;
	setp.lt.u64 	%p45, %rd12890, %rd101;
	selp.u64 	%rd4856, 1, 0, %p45;
	add.s64 	%rd4857, %rd4855, %rd4856;
	add.s64 	%rd119, %rd4857, %rd107;
	max.u64 	%rd4858, %rd4857, %rd107;
	setp.gt.u64 	%p46, %rd4858, %rd119;
	@%p46 bra 	$L__BB1_40;
$L__BB1_23:
	mov.b64 	%rd4861, 977;
	mul.hi.u64 	%rd4862, %rd106, %rd4861;
	mad.lo.s64 	%rd12893, %rd106, 977, %rd119;
	setp.lt.u64 	%p49, %rd12893, %rd119;
	selp.u64 	%rd4863, 1, 0, %p49;
	add.s64 	%rd4864, %rd4862, %rd4863;
	add.s64 	%rd127, %rd4864, %rd12882;
	max.u64 	%rd4865, %rd4864, %rd12882;
	setp.le.u64 	%p50, %rd4865, %rd127;
	@%p50 bra 	$L__BB1_25;
	add.s64 	%rd12881, %rd12881, 1;
	setp.eq.s64 	%p51, %rd12881, 0;
	selp.u64 	%rd4866, 1, 0, %p51;
	add.s64 	%rd12880, %rd12880, %rd4866;
$L__BB1_25:
	mov.b64 	%rd4867, 977;
	mul.hi.u64 	%rd4868, %rd113, %rd4867;
	mad.lo.s64 	%rd12888, %rd113, 977, %rd127;
	setp.lt.u64 	%p52, %rd12888, %rd127;
	selp.u64 	%rd4869, 1, 0, %p52;
	add.s64 	%rd4870, %rd4868, %rd4869;
	add.s64 	%rd4871, %rd4870, %rd12881;
	max.u64 	%rd4872, %rd4870, %rd12881;
	setp.gt.u64 	%p53, %rd4872, %rd4871;
	selp.u64 	%rd4873, 1, 0, %p53;
	add.s64 	%rd4874, %rd12880, %rd4873;
	mul.hi.u64 	%rd4875, %rd114, %rd4867;
	mad.lo.s64 	%rd12887, %rd114, 977, %rd4871;
	setp.lt.u64 	%p54, %rd12887, %rd4871;
	selp.u64 	%rd4876, 1, 0, %p54;
	add.s64 	%rd4877, %rd4874, %rd4875;
	add.s64 	%rd134, %rd4877, %rd4876;
	setp.eq.s64 	%p55, %rd134, 0;
	@%p55 bra 	$L__BB1_30;
	shl.b64 	%rd4878, %rd134, 32;
	shr.u64 	%rd4879, %rd134, 32;
	add.s64 	%rd138, %rd12890, %rd4878;
	setp.lt.u64 	%p56, %rd138, %rd12890;
	selp.u64 	%rd4880, 1, 0, %p56;
	add.s64 	%rd4881, %rd4879, %rd4880;
	add.s64 	%rd139, %rd4881, %rd12893;
	max.u64 	%rd4882, %rd4881, %rd12893;
	setp.le.u64 	%p57, %rd4882, %rd139;
	@%p57 bra 	$L__BB1_28;
	add.s64 	%rd12888, %rd12888, 1;
	setp.eq.s64 	%p58, %rd12888, 0;
	selp.u64 	%rd4883, 1, 0, %p58;
	add.s64 	%rd12887, %rd12887, %rd4883;
$L__BB1_28:
	mov.b64 	%rd4884, 977;
	mul.hi.u64 	%rd4885, %rd134, %rd4884;
	mad.lo.s64 	%rd12890, %rd134, 977, %rd138;
	setp.lt.u64 	%p59, %rd12890, %rd138;
	selp.u64 	%rd4886, 1, 0, %p59;
	add.s64 	%rd4887, %rd4885, %rd4886;
	add.s64 	%rd12893, %rd4887, %rd139;
	max.u64 	%rd4888, %rd4887, %rd139;
	setp.le.u64 	%p60, %rd4888, %rd12893;
	@%p60 bra 	$L__BB1_30;
	add.s64 	%rd12888, %rd12888, 1;
	setp.eq.s64 	%p61, %rd12888, 0;
	selp.u64 	%rd4889, 1, 0, %p61;
	add.s64 	%rd12887, %rd12887, %rd4889;
$L__BB1_30:
	ld.const.u64 	%rd4890, [SECP256K1_P+24];
	setp.gt.u64 	%p62, %rd12887, %rd4890;
	@%p62 bra 	$L__BB1_36;
	setp.lt.u64 	%p63, %rd12887, %rd4890;
	mov.u64 	%rd12894, %rd12890;
	@%p63 bra 	$L__BB1_37;
	ld.const.u64 	%rd4892, [SECP256K1_P+16];
	setp.gt.u64 	%p64, %rd12888, %rd4892;
	@%p64 bra 	$L__BB1_36;
	setp.lt.u64 	%p65, %rd12888, %rd4892;
	mov.u64 	%rd12894, %rd12890;
	@%p65 bra 	$L__BB1_37;
	ld.const.u64 	%rd4894, [SECP256K1_P+8];
	setp.gt.u64 	%p66, %rd12893, %rd4894;
	@%p66 bra 	$L__BB1_36;
	setp.lt.u64 	%p67, %rd12893, %rd4894;
	ld.const.u64 	%rd4896, [SECP256K1_P];
	setp.lt.u64 	%p68, %rd12890, %rd4896;
	or.pred  	%p69, %p67, %p68;
	mov.u64 	%rd12894, %rd12890;
	@%p69 bra 	$L__BB1_37;
$L__BB1_36:
	ld.const.u64 	%rd4898, [SECP256K1_P];
	sub.s64 	%rd12894, %rd12890, %rd4898;
	setp.lt.u64 	%p70, %rd12890, %rd4898;
	selp.u64 	%rd4899, 1, 0, %p70;
	ld.const.u64 	%rd4900, [SECP256K1_P+8];
	sub.s64 	%rd4901, %rd12893, %rd4900;
	setp.lt.u64 	%p71, %rd12893, %rd4900;
	selp.s64 	%rd4902, -1, 0, %p70;
	add.s64 	%rd12893, %rd4901, %rd4902;
	setp.lt.u64 	%p72, %rd4901, %rd4899;
	or.pred  	%p73, %p71, %p72;
	selp.u64 	%rd4903, 1, 0, %p73;
	ld.const.u64 	%rd4904, [SECP256K1_P+16];
	sub.s64 	%rd4905, %rd12888, %rd4904;
	setp.lt.u64 	%p74, %rd12888, %rd4904;
	selp.s64 	%rd4906, -1, 0, %p73;
	add.s64 	%rd12888, %rd4905, %rd4906;
	setp.lt.u64 	%p75, %rd4905, %rd4903;
	or.pred  	%p76, %p74, %p75;
	selp.s64 	%rd4907, -1, 0, %p76;
	ld.const.u64 	%rd4908, [SECP256K1_P+24];
	sub.s64 	%rd4909, %rd12887, %rd4908;
	add.s64 	%rd12887, %rd4909, %rd4907;
$L__BB1_37:
	ld.const.u64 	%rd4910, [SECP256K1_P+24];
	setp.gt.u64 	%p77, %rd12887, %rd4910;
	@%p77 bra 	$L__BB1_46;
	bra.uni 	$L__BB1_47;
$L__BB1_38:
	add.s64 	%rd12877, %rd12877, 1;
	setp.ne.s64 	%p37, %rd12877, 0;
	@%p37 bra 	$L__BB1_20;
	add.s64 	%rd12876, %rd12876, 1;
	setp.eq.s64 	%p38, %rd12876, 0;
	selp.u64 	%rd12875, 1, 0, %p38;
	mov.b64 	%rd12877, 0;
	bra.uni 	$L__BB1_20;
$L__BB1_40:
	add.s64 	%rd12882, %rd12882, 1;
	setp.ne.s64 	%p47, %rd12882, 0;
	@%p47 bra 	$L__BB1_23;
	add.s64 	%rd12881, %rd12881, 1;
	setp.eq.s64 	%p48, %rd12881, 0;
	selp.u64 	%rd4860, 1, 0, %p48;
	add.s64 	%rd12880, %rd12880, %rd4860;
	mov.b64 	%rd12882, 0;
	bra.uni 	$L__BB1_23;
$L__BB1_42:
	ld.const.u64 	%rd4912, [SECP256K1_P+16];
	setp.gt.u64 	%p79, %rd12888, %rd4912;
	@%p79 bra 	$L__BB1_46;
	setp.lt.u64 	%p80, %rd12888, %rd4912;
	mov.u64 	%rd12898, %rd12894;
	@%p80 bra 	$L__BB1_48;
	ld.const.u64 	%rd4914, [SECP256K1_P+8];
	setp.gt.u64 	%p81, %rd12893, %rd4914;
	@%p81 bra 	$L__BB1_46;
	setp.lt.u64 	%p82, %rd12893, %rd4914;
	ld.const.u64 	%rd4916, [SECP256K1_P];
	setp.lt.u64 	%p83, %rd12894, %rd4916;
	or.pred  	%p84, %p82, %p83;
	mov.u64 	%rd12898, %rd12894;
	@%p84 bra 	$L__BB1_48;
$L__BB1_46:
	ld.const.u64 	%rd4918, [SECP256K1_P];
	sub.s64 	%rd12898, %rd12894, %rd4918;
	setp.lt.u64 	%p85, %rd12894, %rd4918;
	selp.u64 	%rd4919, 1, 0, %p85;
	ld.const.u64 	%rd4920, [SECP256K1_P+8];
	sub.s64 	%rd4921, %rd12893, %rd4920;
	setp.lt.u64 	%p86, %rd12893, %rd4920;
	selp.s64 	%rd4922, -1, 0, %p85;
	add.s64 	%rd12893, %rd4921, %rd4922;
	setp.lt.u64 	%p87, %rd4921, %rd4919;
	or.pred  	%p88, %p86, %p87;
	selp.u64 	%rd4923, 1, 0, %p88;
	ld.const.u64 	%rd4924, [SECP256K1_P+16];
	sub.s64 	%rd4925, %rd12888, %rd4924;
	setp.lt.u64 	%p89, %rd12888, %rd4924;
	selp.s64 	%rd4926, -1, 0, %p88;
	add.s64 	%rd12888, %rd4925, %rd4926;
	setp.lt.u64 	%p90, %rd4925, %rd4923;
	or.pred  	%p91, %p89, %p90;
	selp.s64 	%rd4927, -1, 0, %p91;
	ld.const.u64 	%rd4928, [SECP256K1_P+24];
	sub.s64 	%rd4929, %rd12887, %rd4928;
	add.s64 	%rd12887, %rd4929, %rd4927;
	bra.uni 	$L__BB1_48;
$L__BB1_47:
	setp.lt.u64 	%p78, %rd12887, %rd4910;
	mov.u64 	%rd12898, %rd12894;
	@%p78 bra 	$L__BB1_48;
	bra.uni 	$L__BB1_42;
$L__BB1_48:
	mov.b64 	%rd12900, 0;
	st.local.v2.u64 	[%rd42+32], {%rd12900, %rd12900};
	st.local.v2.u64 	[%rd42+48], {%rd12900, %rd12900};
	mul.lo.s64 	%rd4931, %rd14190, %rd14190;
	mul.hi.u64 	%rd4932, %rd14190, %rd14190;
	mul.lo.s64 	%rd4933, %rd14189, %rd14190;
	mul.hi.u64 	%rd4934, %rd14190, %rd14189;
	add.s64 	%rd12903, %rd4933, %rd4932;
	setp.lt.u64 	%p92, %rd12903, %rd4933;
	selp.u64 	%rd4935, 1, 0, %p92;
	st.local.v2.u64 	[%rd42], {%rd4931, %rd12903};
	add.s64 	%rd4936, %rd4934, %rd4935;
	mul.lo.s64 	%rd4937, %rd14188, %rd14190;
	mul.hi.u64 	%rd4938, %rd14190, %rd14188;
	add.s64 	%rd12902, %rd4937, %rd4936;
	setp.lt.u64 	%p93, %rd12902, %rd4937;
	selp.u64 	%rd4939, 1, 0, %p93;
	add.s64 	%rd4940, %rd4938, %rd4939;
	mul.lo.s64 	%rd4941, %rd14187, %rd14190;
	mul.hi.u64 	%rd4942, %rd14190, %rd14187;
	add.s64 	%rd12901, %rd4941, %rd4940;
	setp.lt.u64 	%p94, %rd12901, %rd4941;
	selp.u64 	%rd4943, 1, 0, %p94;
	st.local.v2.u64 	[%rd42+16], {%rd12902, %rd12901};
	add.s64 	%rd12899, %rd4942, %rd4943;
	setp.eq.s64 	%p95, %rd12899, 0;
	@%p95 bra 	$L__BB1_52;
	mov.b32 	%r1693, 4;
$L__BB1_50:
	mul.wide.u32 	%rd4945, %r1693, 8;
	add.s64 	%rd4946, %rd42, %rd4945;
	ld.local.u64 	%rd4947, [%rd4946];
	add.s64 	%rd4948, %rd4947, %rd12899;
	setp.lt.u64 	%p96, %rd4948, %rd4947;
	st.local.u64 	[%rd4946], %rd4948;
	add.s32 	%r1693, %r1693, 1;
	mov.b64 	%rd12899, 1;
	@%p96 bra 	$L__BB1_50;
	ld.local.u64 	%rd12903, [%rd42+8];
	ld.local.v2.u64 	{%rd12902, %rd12901}, [%rd42+16];
	ld.local.u64 	%rd12900, [%rd42+32];
$L__BB1_52:
	mul.hi.u64 	%rd4949, %rd14189, %rd14190;
	mad.lo.s64 	%rd4950, %rd14189, %rd14190, %rd12903;
	setp.lt.u64 	%p97, %rd4950, %rd12903;
	selp.u64 	%rd4951, 1, 0, %p97;
	st.local.u64 	[%rd42+8], %rd4950;
	add.s64 	%rd4952, %rd4949, %rd4951;
	mul.hi.u64 	%rd4953, %rd14189, %rd14189;
	mad.lo.s64 	%rd4954, %rd14189, %rd14189, %rd12902;
	setp.lt.u64 	%p98, %rd4954, %rd12902;
	selp.u64 	%rd4955, 1, 0, %p98;
	add.s64 	%rd12907, %rd4954, %rd4952;
	setp.lt.u64 	%p99, %rd12907, %rd4954;
	selp.u64 	%rd4956, 1, 0, %p99;
	add.s64 	%rd4957, %rd4953, %rd4955;
	add.s64 	%rd4958, %rd4957, %rd4956;
	mul.hi.u64 	%rd4959, %rd14189, %rd14188;
	mad.lo.s64 	%rd4960, %rd14188, %rd14189, %rd12901;
	setp.lt.u64 	%p100, %rd4960, %rd12901;
	selp.u64 	%rd4961, 1, 0, %p100;
	add.s64 	%rd12906, %rd4960, %rd4958;
	setp.lt.u64 	%p101, %rd12906, %rd4960;
	selp.u64 	%rd4962, 1, 0, %p101;
	st.local.v2.u64 	[%rd42+16], {%rd12907, %rd12906};
	add.s64 	%rd4963, %rd4959, %rd4961;
	add.s64 	%rd4964, %rd4963, %rd4962;
	mul.hi.u64 	%rd4965, %rd14189, %rd14187;
	mad.lo.s64 	%rd4966, %rd14187, %rd14189, %rd12900;
	setp.lt.u64 	%p102, %rd4966, %rd12900;
	selp.u64 	%rd4967, 1, 0, %p102;
	add.s64 	%rd12905, %rd4966, %rd4964;
	setp.lt.u64 	%p103, %rd12905, %rd4966;
	selp.u64 	%rd4968, 1, 0, %p103;
	st.local.u64 	[%rd42+32], %rd12905;
	add.s64 	%rd4969, %rd4965, %rd4967;
	add.s64 	%rd12904, %rd4969, %rd4968;
	setp.eq.s64 	%p104, %rd12904, 0;
	@%p104 bra 	$L__BB1_56;
	mov.b32 	%r1694, 5;
$L__BB1_54:
	mul.wide.u32 	%rd4971, %r1694, 8;
	add.s64 	%rd4972, %rd42, %rd4971;
	ld.local.u64 	%rd4973, [%rd4972];
	add.s64 	%rd4974, %rd4973, %rd12904;
	setp.lt.u64 	%p105, %rd4974, %rd4973;
	st.local.u64 	[%rd4972], %rd4974;
	add.s32 	%r1694, %r1694, 1;
	mov.b64 	%rd12904, 1;
	@%p105 bra 	$L__BB1_54;
	ld.local.v2.u64 	{%rd12907, %rd12906}, [%rd42+16];
	ld.local.u64 	%rd12905, [%rd42+32];
$L__BB1_56:
	mul.hi.u64 	%rd4975, %rd14188, %rd14190;
	mad.lo.s64 	%rd4976, %rd14188, %rd14190, %rd12907;
	setp.lt.u64 	%p106, %rd4976, %rd12907;
	selp.u64 	%rd4977, 1, 0, %p106;
	add.s64 	%rd4978, %rd4975, %rd4977;
	mul.hi.u64 	%rd4979, %rd14188, %rd14189;
	mad.lo.s64 	%rd4980, %rd14188, %rd14189, %rd12906;
	setp.lt.u64 	%p107, %rd4980, %rd12906;
	selp.u64 	%rd4981, 1, 0, %p107;
	add.s64 	%rd12911, %rd4980, %rd4978;
	setp.lt.u64 	%p108, %rd12911, %rd4980;
	selp.u64 	%rd4982, 1, 0, %p108;
	st.local.v2.u64 	[%rd42+16], {%rd4976, %rd12911};
	add.s64 	%rd4983, %rd4979, %rd4981;
	add.s64 	%rd4984, %rd4983, %rd4982;
	mul.hi.u64 	%rd4985, %rd14188, %rd14188;
	mad.lo.s64 	%rd4986, %rd14188, %rd14188, %rd12905;
	setp.lt.u64 	%p109, %rd4986, %rd12905;
	selp.u64 	%rd4987, 1, 0, %p109;
	add.s64 	%rd12910, %rd4986, %rd4984;
	setp.lt.u64 	%p110, %rd12910, %rd4986;
	selp.u64 	%rd4988, 1, 0, %p110;
	add.s64 	%rd4989, %rd4985, %rd4987;
	add.s64 	%rd4990, %rd4989, %rd4988;
	mul.hi.u64 	%rd4991, %rd14188, %rd14187;
	ld.local.u64 	%rd4992, [%rd42+40];
	mad.lo.s64 	%rd4993, %rd14187, %rd14188, %rd4992;
	setp.lt.u64 	%p111, %rd4993, %rd4992;
	selp.u64 	%rd4994, 1, 0, %p111;
	add.s64 	%rd12909, %rd4993, %rd4990;
	setp.lt.u64 	%p112, %rd12909, %rd4993;
	selp.u64 	%rd4995, 1, 0, %p112;
	st.local.v2.u64 	[%rd42+32], {%rd12910, %rd12909};
	add.s64 	%rd4996, %rd4991, %rd4994;
	add.s64 	%rd12908, %rd4996, %rd4995;
	setp.eq.s64 	%p113, %rd12908, 0;
	@%p113 bra 	$L__BB1_60;
	mov.b32 	%r1695, 6;
$L__BB1_58:
	mul.wide.u32 	%rd4998, %r1695, 8;
	add.s64 	%rd4999, %rd42, %rd4998;
	ld.local.u64 	%rd5000, [%rd4999];
	add.s64 	%rd5001, %rd5000, %rd12908;
	setp.lt.u64 	%p114, %rd5001, %rd5000;
	st.local.u64 	[%rd4999], %rd5001;
	add.s32 	%r1695, %r1695, 1;
	mov.b64 	%rd12908, 1;
	@%p114 bra 	$L__BB1_58;
	ld.local.u64 	%rd12911, [%rd42+24];
	ld.local.v2.u64 	{%rd12910, %rd12909}, [%rd42+32];
$L__BB1_60:
	mul.hi.u64 	%rd5002, %rd14187, %rd14190;
	mad.lo.s64 	%rd12916, %rd14187, %rd14190, %rd12911;
	setp.lt.u64 	%p115, %rd12916, %rd12911;
	selp.u64 	%rd5003, 1, 0, %p115;
	st.local.u64 	[%rd42+24], %rd12916;
	add.s64 	%rd5004, %rd5002, %rd5003;
	mul.hi.u64 	%rd5005, %rd14187, %rd14189;
	mad.lo.s64 	%rd5006, %rd14187, %rd14189, %rd12910;
	setp.lt.u64 	%p116, %rd5006, %rd12910;
	selp.u64 	%rd5007, 1, 0, %p116;
	add.s64 	%rd12913, %rd5006, %rd5004;
	setp.lt.u64 	%p117, %rd12913, %rd5006;
	selp.u64 	%rd5008, 1, 0, %p117;
	add.s64 	%rd5009, %rd5005, %rd5007;
	add.s64 	%rd5010, %rd5009, %rd5008;
	mul.hi.u64 	%rd5011, %rd14187, %rd14188;
	mad.lo.s64 	%rd5012, %rd14187, %rd14188, %rd12909;
	setp.lt.u64 	%p118, %rd5012, %rd12909;
	selp.u64 	%rd5013, 1, 0, %p118;
	add.s64 	%rd5014, %rd5012, %rd5010;
	setp.lt.u64 	%p119, %rd5014, %rd5012;
	selp.u64 	%rd5015, 1, 0, %p119;
	st.local.v2.u64 	[%rd42+32], {%rd12913, %rd5014};
	add.s64 	%rd5016, %rd5011, %rd5013;
	add.s64 	%rd5017, %rd5016, %rd5015;
	mul.hi.u64 	%rd5018, %rd14187, %rd14187;
	ld.local.u64 	%rd5019, [%rd42+48];
	mad.lo.s64 	%rd5020, %rd14187, %rd14187, %rd5019;
	setp.lt.u64 	%p120, %rd5020, %rd5019;
	selp.u64 	%rd5021, 1, 0, %p120;
	add.s64 	%rd5022, %rd5020, %rd5017;
	setp.lt.u64 	%p121, %rd5022, %rd5020;
	selp.u64 	%rd5023, 1, 0, %p121;
	st.local.u64 	[%rd42+48], %rd5022;
	add.s64 	%rd5024, %rd5018, %rd5021;
	add.s64 	%rd12912, %rd5024, %rd5023;
	setp.eq.s64 	%p122, %rd12912, 0;
	@%p122 bra 	$L__BB1_64;
	mov.b32 	%r1696, 7;
$L__BB1_62:
	mul.wide.u32 	%rd5026, %r1696, 8;
	add.s64 	%rd5027, %rd42, %rd5026;
	ld.local.u64 	%rd5028, [%rd5027];
	add.s64 	%rd5029, %rd5028, %rd12912;
	setp.lt.u64 	%p123, %rd5029, %rd5028;
	st.local.u64 	[%rd5027], %rd5029;
	add.s32 	%r1696, %r1696, 1;
	mov.b64 	%rd12912, 1;
	@%p123 bra 	$L__BB1_62;
	ld.local.u64 	%rd12916, [%rd42+24];
	ld.local.u64 	%rd12913, [%rd42+32];
$L__BB1_64:
	ld.local.u64 	%rd5031, [%rd42+8];
	ld.local.u64 	%rd12917, [%rd42+16];
	shl.b64 	%rd5032, %rd12913, 32;
	shr.u64 	%rd5033, %rd12913, 32;
	mul.lo.s64 	%rd5034, %rd14190, %rd14190;
	add.s64 	%rd212, %rd5034, %rd5032;
	setp.lt.u64 	%p124, %rd212, %rd5034;
	selp.u64 	%rd5035, 1, 0, %p124;
	add.s64 	%rd5036, %rd5033, %rd5035;
	add.s64 	%rd213, %rd5036, %rd5031;
	max.u64 	%rd5037, %rd5036, %rd5031;
	setp.gt.u64 	%p125, %rd5037, %rd213;
	mov.b64 	%rd12915, 0;
	@%p125 bra 	$L__BB1_83;
$L__BB1_65:
	ld.local.u64 	%rd217, [%rd42+40];
	shl.b64 	%rd5040, %rd217, 32;
	shr.u64 	%rd5041, %rd217, 32;
	add.s64 	%rd218, %rd213, %rd5040;
	setp.lt.u64 	%p128, %rd218, %rd213;
	selp.u64 	%rd5042, 1, 0, %p128;
	add.s64 	%rd5043, %rd5041, %rd5042;
	add.s64 	%rd219, %rd5043, %rd12917;
	max.u64 	%rd5044, %rd5043, %rd12917;
	setp.le.u64 	%p129, %rd5044, %rd219;
	@%p129 bra 	$L__BB1_67;
	add.s64 	%rd12916, %rd12916, 1;
	setp.eq.s64 	%p130, %rd12916, 0;
	selp.u64 	%rd5045, 1, 0, %p130;
	add.s64 	%rd12915, %rd12915, %rd5045;
$L__BB1_67:
	ld.local.v2.u64 	{%rd224, %rd225}, [%rd42+48];
	shl.b64 	%rd5046, %rd224, 32;
	shr.u64 	%rd5047, %rd224, 32;
	add.s64 	%rd12922, %rd219, %rd5046;
	setp.lt.u64 	%p131, %rd12922, %rd219;
	selp.u64 	%rd5048, 1, 0, %p131;
	add.s64 	%rd5049, %rd5047, %rd5048;
	add.s64 	%rd5050, %rd5049, %rd12916;
	max.u64 	%rd5051, %rd5049, %rd12916;
	setp.gt.u64 	%p132, %rd5051, %rd5050;
	selp.u64 	%rd5052, 1, 0, %p132;
	add.s64 	%rd5053, %rd12915, %rd5052;
	shl.b64 	%rd5054, %rd225, 32;
	shr.u64 	%rd5055, %rd225, 32;
	add.s64 	%rd12921, %rd5050, %rd5054;
	setp.lt.u64 	%p133, %rd12921, %rd5050;
	selp.u64 	%rd5056, 1, 0, %p133;
	add.s64 	%rd5057, %rd5053, %rd5055;
	add.s64 	%rd12920, %rd5057, %rd5056;
	mov.b64 	%rd5058, 977;
	mul.hi.u64 	%rd5059, %rd12913, %rd5058;
	mad.lo.s64 	%rd12930, %rd12913, 977, %rd212;
	setp.lt.u64 	%p134, %rd12930, %rd212;
	selp.u64 	%rd5060, 1, 0, %p134;
	add.s64 	%rd5061, %rd5059, %rd5060;
	add.s64 	%rd230, %rd5061, %rd218;
	max.u64 	%rd5062, %rd5061, %rd218;
	setp.gt.u64 	%p135, %rd5062, %rd230;
	@%p135 bra 	$L__BB1_85;
$L__BB1_68:
	mov.b64 	%rd5065, 977;
	mul.hi.u64 	%rd5066, %rd217, %rd5065;
	mad.lo.s64 	%rd12933, %rd217, 977, %rd230;
	setp.lt.u64 	%p138, %rd12933, %rd230;
	selp.u64 	%rd5067, 1, 0, %p138;
	add.s64 	%rd5068, %rd5066, %rd5067;
	add.s64 	%rd238, %rd5068, %rd12922;
	max.u64 	%rd5069, %rd5068, %rd12922;
	setp.le.u64 	%p139, %rd5069, %rd238;
	@%p139 bra 	$L__BB1_70;
	add.s64 	%rd12921, %rd12921, 1;
	setp.eq.s64 	%p140, %rd12921, 0;
	selp.u64 	%rd5070, 1, 0, %p140;
	add.s64 	%rd12920, %rd12920, %rd5070;
$L__BB1_70:
	mov.b64 	%rd5071, 977;
	mul.hi.u64 	%rd5072, %rd224, %rd5071;
	mad.lo.s64 	%rd12928, %rd224, 977, %rd238;
	setp.lt.u64 	%p141, %rd12928, %rd238;
	selp.u64 	%rd5073, 1, 0, %p141;
	add.s64 	%rd5074, %rd5072, %rd5073;
	add.s64 	%rd5075, %rd5074, %rd12921;
	max.u64 	%rd5076, %rd5074, %rd12921;
	setp.gt.u64 	%p142, %rd5076, %rd5075;
	selp.u64 	%rd5077, 1, 0, %p142;
	add.s64 	%rd5078, %rd12920, %rd5077;
	mul.hi.u64 	%rd5079, %rd225, %rd5071;
	mad.lo.s64 	%rd12927, %rd225, 977, %rd5075;
	setp.lt.u64 	%p143, %rd12927, %rd5075;
	selp.u64 	%rd5080, 1, 0, %p143;
	add.s64 	%rd5081, %rd5078, %rd5079;
	add.s64 	%rd245, %rd5081, %rd5080;
	setp.eq.s64 	%p144, %rd245, 0;
	@%p144 bra 	$L__BB1_75;
	shl.b64 	%rd5082, %rd245, 32;
	shr.u64 	%rd5083, %rd245, 32;
	add.s64 	%rd249, %rd12930, %rd5082;
	setp.lt.u64 	%p145, %rd249, %rd12930;
	selp.u64 	%rd5084, 1, 0, %p145;
	add.s64 	%rd5085, %rd5083, %rd5084;
	add.s64 	%rd250, %rd5085, %rd12933;
	max.u64 	%rd5086, %rd5085, %rd12933;
	setp.le.u64 	%p146, %rd5086, %rd250;
	@%p146 bra 	$L__BB1_73;
	add.s64 	%rd12928, %rd12928, 1;
	setp.eq.s64 	%p147, %rd12928, 0;
	selp.u64 	%rd5087, 1, 0, %p147;
	add.s64 	%rd12927, %rd12927, %rd5087;
$L__BB1_73:
	mov.b64 	%rd5088, 977;
	mul.hi.u64 	%rd5089, %rd245, %rd5088;
	mad.lo.s64 	%rd12930, %rd245, 977, %rd249;
	setp.lt.u64 	%p148, %rd12930, %rd249;
	selp.u64 	%rd5090, 1, 0, %p148;
	add.s64 	%rd5091, %rd5089, %rd5090;
	add.s64 	%rd12933, %rd5091, %rd250;
	max.u64 	%rd5092, %rd5091, %rd250;
	setp.le.u64 	%p149, %rd5092, %rd12933;
	@%p149 bra 	$L__BB1_75;
	add.s64 	%rd12928, %rd12928, 1;
	setp.eq.s64 	%p150, %rd12928, 0;
	selp.u64 	%rd5093, 1, 0, %p150;
	add.s64 	%rd12927, %rd12927, %rd5093;
$L__BB1_75:
	ld.const.u64 	%rd5094, [SECP256K1_P+24];
	setp.gt.u64 	%p151, %rd12927, %rd5094;
	@%p151 bra 	$L__BB1_81;
	ld.const.u64 	%rd5095, [SECP256K1_P+24];
	setp.lt.u64 	%p152, %rd12927, %rd5095;
	mov.u64 	%rd12934, %rd12930;
	@%p152 bra 	$L__BB1_82;
	ld.const.u64 	%rd5096, [SECP256K1_P+16];
	setp.gt.u64 	%p153, %rd12928, %rd5096;
	@%p153 bra 	$L__BB1_81;
	ld.const.u64 	%rd5097, [SECP256K1_P+16];
	setp.lt.u64 	%p154, %rd12928, %rd5097;
	mov.u64 	%rd12934, %rd12930;
	@%p154 bra 	$L__BB1_82;
	ld.const.u64 	%rd5098, [SECP256K1_P+8];
	setp.gt.u64 	%p155, %rd12933, %rd5098;
	@%p155 bra 	$L__BB1_81;
	ld.const.u64 	%rd5099, [SECP256K1_P+8];
	setp.lt.u64 	%p156, %rd12933, %rd5099;
	ld.const.u64 	%rd5100, [SECP256K1_P];
	setp.lt.u64 	%p157, %rd12930, %rd5100;
	or.pred  	%p158, %p156, %p157;
	mov.u64 	%rd12934, %rd12930;
	@%p158 bra 	$L__BB1_82;
$L__BB1_81:
	ld.const.u64 	%rd5102, [SECP256K1_P];
	sub.s64 	%rd12934, %rd12930, %rd5102;
	setp.lt.u64 	%p159, %rd12930, %rd5102;
	selp.u64 	%rd5103, 1, 0, %p159;
	ld.const.u64 	%rd5104, [SECP256K1_P+8];
	sub.s64 	%rd5105, %rd12933, %rd5104;
	setp.lt.u64 	%p160, %rd12933, %rd5104;
	selp.s64 	%rd5106, -1, 0, %p159;
	add.s64 	%rd12933, %rd5105, %rd5106;
	setp.lt.u64 	%p161, %rd5105, %rd5103;
	or.pred  	%p162, %p160, %p161;
	selp.u64 	%rd5107, 1, 0, %p162;
	ld.const.u64 	%rd5108, [SECP256K1_P+16];
	sub.s64 	%rd5109, %rd12928, %rd5108;
	setp.lt.u64 	%p163, %rd12928, %rd5108;
	selp.s64 	%rd5110, -1, 0, %p162;
	add.s64 	%rd12928, %rd5109, %rd5110;
	setp.lt.u64 	%p164, %rd5109, %rd5107;
	or.pred  	%p165, %p163, %p164;
	selp.s64 	%rd5111, -1, 0, %p165;
	ld.const.u64 	%rd5112, [SECP256K1_P+24];
	sub.s64 	%rd5113, %rd12927, %rd5112;
	add.s64 	%rd12927, %rd5113, %rd5111;
$L__BB1_82:
	ld.const.u64 	%rd5114, [SECP256K1_P+24];
	setp.gt.u64 	%p166, %rd12927, %rd5114;
	@%p166 bra 	$L__BB1_91;
	bra.uni 	$L__BB1_92;
$L__BB1_83:
	add.s64 	%rd12917, %rd12917, 1;
	setp.ne.s64 	%p126, %rd12917, 0;
	@%p126 bra 	$L__BB1_65;
	add.s64 	%rd12916, %rd12916, 1;
	setp.eq.s64 	%p127, %rd12916, 0;
	selp.u64 	%rd12915, 1, 0, %p127;
	mov.b64 	%rd12917, 0;
	bra.uni 	$L__BB1_65;
$L__BB1_85:
	add.s64 	%rd12922, %rd12922, 1;
	setp.ne.s64 	%p136, %rd12922, 0;
	@%p136 bra 	$L__BB1_68;
	add.s64 	%rd12921, %rd12921, 1;
	setp.eq.s64 	%p137, %rd12921, 0;
	selp.u64 	%rd5064, 1, 0, %p137;
	add.s64 	%rd12920, %rd12920, %rd5064;
	mov.b64 	%rd12922, 0;
	bra.uni 	$L__BB1_68;
$L__BB1_87:
	ld.const.u64 	%rd5116, [SECP256K1_P+16];
	setp.gt.u64 	%p168, %rd12928, %rd5116;
	@%p168 bra 	$L__BB1_91;
	ld.const.u64 	%rd5117, [SECP256K1_P+16];
	setp.lt.u64 	%p169, %rd12928, %rd5117;
	mov.u64 	%rd12938, %rd12934;
	@%p169 bra 	$L__BB1_93;
	ld.const.u64 	%rd5118, [SECP256K1_P+8];
	setp.gt.u64 	%p170, %rd12933, %rd5118;
	@%p170 bra 	$L__BB1_91;
	ld.const.u64 	%rd5119, [SECP256K1_P+8];
	setp.lt.u64 	%p171, %rd12933, %rd5119;
	ld.const.u64 	%rd5120, [SECP256K1_P];
	setp.lt.u64 	%p172, %rd12934, %rd5120;
	or.pred  	%p173, %p171, %p172;
	mov.u64 	%rd12938, %rd12934;
	@%p173 bra 	$L__BB1_93;
$L__BB1_91:
	ld.const.u64 	%rd5122, [SECP256K1_P];
	sub.s64 	%rd12938, %rd12934, %rd5122;
	setp.lt.u64 	%p174, %rd12934, %rd5122;
	selp.u64 	%rd5123, 1, 0, %p174;
	ld.const.u64 	%rd5124, [SECP256K1_P+8];
	sub.s64 	%rd5125, %rd12933, %rd5124;
	setp.lt.u64 	%p175, %rd12933, %rd5124;
	selp.s64 	%rd5126, -1, 0, %p174;
	add.s64 	%rd12933, %rd5125, %rd5126;
	setp.lt.u64 	%p176, %rd5125, %rd5123;
	or.pred  	%p177, %p175, %p176;
	selp.u64 	%rd5127, 1, 0, %p177;
	ld.const.u64 	%rd5128, [SECP256K1_P+16];
	sub.s64 	%rd5129, %rd12928, %rd5128;
	setp.lt.u64 	%p178, %rd12928, %rd5128;
	selp.s64 	%rd5130, -1, 0, %p177;
	add.s64 	%rd12928, %rd5129, %rd5130;
	setp.lt.u64 	%p179, %rd5129, %rd5127;
	or.pred  	%p180, %p178, %p179;
	selp.s64 	%rd5131, -1, 0, %p180;
	ld.const.u64 	%rd5132, [SECP256K1_P+24];
	sub.s64 	%rd5133, %rd12927, %rd5132;
	add.s64 	%rd12927, %rd5133, %rd5131;
	bra.uni 	$L__BB1_93;
$L__BB1_92:
	ld.const.u64 	%rd5115, [SECP256K1_P+24];
	setp.lt.u64 	%p167, %rd12927, %rd5115;
	mov.u64 	%rd12938, %rd12934;
	@%p167 bra 	$L__BB1_93;
	bra.uni 	$L__BB1_87;
$L__BB1_93:
	mov.b64 	%rd12940, 0;
	st.local.v2.u64 	[%rd41+32], {%rd12940, %rd12940};
	st.local.v2.u64 	[%rd41+48], {%rd12940, %rd12940};
	mul.lo.s64 	%rd5135, %rd12938, %rd12938;
	mul.hi.u64 	%rd5136, %rd12938, %rd12938;
	mul.lo.s64 	%rd5137, %rd12933, %rd12938;
	mul.hi.u64 	%rd5138, %rd12938, %rd12933;
	add.s64 	%rd12943, %rd5137, %rd5136;
	setp.lt.u64 	%p181, %rd12943, %rd5137;
	selp.u64 	%rd5139, 1, 0, %p181;
	st.local.v2.u64 	[%rd41], {%rd5135, %rd12943};
	add.s64 	%rd5140, %rd5138, %rd5139;
	mul.lo.s64 	%rd5141, %rd12928, %rd12938;
	mul.hi.u64 	%rd5142, %rd12938, %rd12928;
	add.s64 	%rd12942, %rd5141, %rd5140;
	setp.lt.u64 	%p182, %rd12942, %rd5141;
	selp.u64 	%rd5143, 1, 0, %p182;
	add.s64 	%rd5144, %rd5142, %rd5143;
	mul.lo.s64 	%rd5145, %rd12927, %rd12938;
	mul.hi.u64 	%rd5146, %rd12938, %rd12927;
	add.s64 	%rd12941, %rd5145, %rd5144;
	setp.lt.u64 	%p183, %rd12941, %rd5145;
	selp.u64 	%rd5147, 1, 0, %p183;
	st.local.v2.u64 	[%rd41+16], {%rd12942, %rd12941};
	add.s64 	%rd12939, %rd5146, %rd5147;
	setp.eq.s64 	%p184, %rd12939, 0;
	@%p184 bra 	$L__BB1_97;
	mov.b32 	%r1697, 4;
$L__BB1_95:
	mul.wide.u32 	%rd5149, %r1697, 8;
	add.s64 	%rd5150, %rd41, %rd5149;
	ld.local.u64 	%rd5151, [%rd5150];
	add.s64 	%rd5152, %rd5151, %rd12939;
	setp.lt.u64 	%p185, %rd5152, %rd5151;
	st.local.u64 	[%rd5150], %rd5152;
	add.s32 	%r1697, %r1697, 1;
	mov.b64 	%rd12939, 1;
	@%p185 bra 	$L__BB1_95;
	ld.local.u64 	%rd12943, [%rd41+8];
	ld.local.v2.u64 	{%rd12942, %rd12941}, [%rd41+16];
	ld.local.u64 	%rd12940, [%rd41+32];
$L__BB1_97:
	mul.hi.u64 	%rd5153, %rd12933, %rd12938;
	mad.lo.s64 	%rd5154, %rd12933, %rd12938, %rd12943;
	setp.lt.u64 	%p186, %rd5154, %rd12943;
	selp.u64 	%rd5155, 1, 0, %p186;
	st.local.u64 	[%rd41+8], %rd5154;
	add.s64 	%rd5156, %rd5153, %rd5155;
	mul.hi.u64 	%rd5157, %rd12933, %rd12933;
	mad.lo.s64 	%rd5158, %rd12933, %rd12933, %rd12942;
	setp.lt.u64 	%p187, %rd5158, %rd12942;
	selp.u64 	%rd5159, 1, 0, %p187;
	add.s64 	%rd12947, %rd5158, %rd5156;
	setp.lt.u64 	%p188, %rd12947, %rd5158;
	selp.u64 	%rd5160, 1, 0, %p188;
	add.s64 	%rd5161, %rd5157, %rd5159;
	add.s64 	%rd5162, %rd5161, %rd5160;
	mul.hi.u64 	%rd5163, %rd12933, %rd12928;
	mad.lo.s64 	%rd5164, %rd12928, %rd12933, %rd12941;
	setp.lt.u64 	%p189, %rd5164, %rd12941;
	selp.u64 	%rd5165, 1, 0, %p189;
	add.s64 	%rd12946, %rd5164, %rd5162;
	setp.lt.u64 	%p190, %rd12946, %rd5164;
	selp.u64 	%rd5166, 1, 0, %p190;
	st.local.v2.u64 	[%rd41+16], {%rd12947, %rd12946};
	add.s64 	%rd5167, %rd5163, %rd5165;
	add.s64 	%rd5168, %rd5167, %rd5166;
	mul.hi.u64 	%rd5169, %rd12933, %rd12927;
	mad.lo.s64 	%rd5170, %rd12927, %rd12933, %rd12940;
	setp.lt.u64 	%p191, %rd5170, %rd12940;
	selp.u64 	%rd5171, 1, 0, %p191;
	add.s64 	%rd12945, %rd5170, %rd5168;
	setp.lt.u64 	%p192, %rd12945, %rd5170;
	selp.u64 	%rd5172, 1, 0, %p192;
	st.local.u64 	[%rd41+32], %rd12945;
	add.s64 	%rd5173, %rd5169, %rd5171;
	add.s64 	%rd12944, %rd5173, %rd5172;
	setp.eq.s64 	%p193, %rd12944, 0;
	@%p193 bra 	$L__BB1_101;
	mov.b32 	%r1698, 5;
$L__BB1_99:
	mul.wide.u32 	%rd5175, %r1698, 8;
	add.s64 	%rd5176, %rd41, %rd5175;
	ld.local.u64 	%rd5177, [%rd5176];
	add.s64 	%rd5178, %rd5177, %rd12944;
	setp.lt.u64 	%p194, %rd5178, %rd5177;
	st.local.u64 	[%rd5176], %rd5178;
	add.s32 	%r1698, %r1698, 1;
	mov.b64 	%rd12944, 1;
	@%p194 bra 	$L__BB1_99;
	ld.local.v2.u64 	{%rd12947, %rd12946}, [%rd41+16];
	ld.local.u64 	%rd12945, [%rd41+32];
$L__BB1_101:
	mul.hi.u64 	%rd5179, %rd12928, %rd12938;
	mad.lo.s64 	%rd5180, %rd12928, %rd12938, %rd12947;
	setp.lt.u64 	%p195, %rd5180, %rd12947;
	selp.u64 	%rd5181, 1, 0, %p195;
	add.s64 	%rd5182, %rd5179, %rd5181;
	mul.hi.u64 	%rd5183, %rd12928, %rd12933;
	mad.lo.s64 	%rd5184, %rd12928, %rd12933, %rd12946;
	setp.lt.u64 	%p196, %rd5184, %rd12946;
	selp.u64 	%rd5185, 1, 0, %p196;
	add.s64 	%rd12951, %rd5184, %rd5182;
	setp.lt.u64 	%p197, %rd12951, %rd5184;
	selp.u64 	%rd5186, 1, 0, %p197;
	st.local.v2.u64 	[%rd41+16], {%rd5180, %rd12951};
	add.s64 	%rd5187, %rd5183, %rd5185;
	add.s64 	%rd5188, %rd5187, %rd5186;
	mul.hi.u64 	%rd5189, %rd12928, %rd12928;
	mad.lo.s64 	%rd5190, %rd12928, %rd12928, %rd12945;
	setp.lt.u64 	%p198, %rd5190, %rd12945;
	selp.u64 	%rd5191, 1, 0, %p198;
	add.s64 	%rd12950, %rd5190, %rd5188;
	setp.lt.u64 	%p199, %rd12950, %rd5190;
	selp.u64 	%rd5192, 1, 0, %p199;
	add.s64 	%rd5193, %rd5189, %rd5191;
	add.s64 	%rd5194, %rd5193, %rd5192;
	mul.hi.u64 	%rd5195, %rd12928, %rd12927;
	ld.local.u64 	%rd5196, [%rd41+40];
	mad.lo.s64 	%rd5197, %rd12927, %rd12928, %rd5196;
	setp.lt.u64 	%p200, %rd5197, %rd5196;
	selp.u64 	%rd5198, 1, 0, %p200;
	add.s64 	%rd12949, %rd5197, %rd5194;
	setp.lt.u64 	%p201, %rd12949, %rd5197;
	selp.u64 	%rd5199, 1, 0, %p201;
	st.local.v2.u64 	[%rd41+32], {%rd12950, %rd12949};
	add.s64 	%rd5200, %rd5195, %rd5198;
	add.s64 	%rd12948, %rd5200, %rd5199;
	setp.eq.s64 	%p202, %rd12948, 0;
	@%p202 bra 	$L__BB1_105;
	mov.b32 	%r1699, 6;
$L__BB1_103:
	mul.wide.u32 	%rd5202, %r1699, 8;
	add.s64 	%rd5203, %rd41, %rd5202;
	ld.local.u64 	%rd5204, [%rd5203];
	add.s64 	%rd5205, %rd5204, %rd12948;
	setp.lt.u64 	%p203, %rd5205, %rd5204;
	st.local.u64 	[%rd5203], %rd5205;
	add.s32 	%r1699, %r1699, 1;
	mov.b64 	%rd12948, 1;
	@%p203 bra 	$L__BB1_103;
	ld.local.u64 	%rd12951, [%rd41+24];
	ld.local.v2.u64 	{%rd12950, %rd12949}, [%rd41+32];
$L__BB1_105:
	mul.hi.u64 	%rd5206, %rd12927, %rd12938;
	mad.lo.s64 	%rd12956, %rd12927, %rd12938, %rd12951;
	setp.lt.u64 	%p204, %rd12956, %rd12951;
	selp.u64 	%rd5207, 1, 0, %p204;
	st.local.u64 	[%rd41+24], %rd12956;
	add.s64 	%rd5208, %rd5206, %rd5207;
	mul.hi.u64 	%rd5209, %rd12927, %rd12933;
	mad.lo.s64 	%rd5210, %rd12927, %rd12933, %rd12950;
	setp.lt.u64 	%p205, %rd5210, %rd12950;
	selp.u64 	%rd5211, 1, 0, %p205;
	add.s64 	%rd12953, %rd5210, %rd5208;
	setp.lt.u64 	%p206, %rd12953, %rd5210;
	selp.u64 	%rd5212, 1, 0, %p206;
	add.s64 	%rd5213, %rd5209, %rd5211;
	add.s64 	%rd5214, %rd5213, %rd5212;
	mul.hi.u64 	%rd5215, %rd12927, %rd12928;
	mad.lo.s64 	%rd5216, %rd12927, %rd12928, %rd12949;
	setp.lt.u64 	%p207, %rd5216, %rd12949;
	selp.u64 	%rd5217, 1, 0, %p207;
	add.s64 	%rd5218, %rd5216, %rd5214;
	setp.lt.u64 	%p208, %rd5218, %rd5216;
	selp.u64 	%rd5219, 1, 0, %p208;
	st.local.v2.u64 	[%rd41+32], {%rd12953, %rd5218};
	add.s64 	%rd5220, %rd5215, %rd5217;
	add.s64 	%rd5221, %rd5220, %rd5219;
	mul.hi.u64 	%rd5222, %rd12927, %rd12927;
	ld.local.u64 	%rd5223, [%rd41+48];
	mad.lo.s64 	%rd5224, %rd12927, %rd12927, %rd5223;
	setp.lt.u64 	%p209, %rd5224, %rd5223;
	selp.u64 	%rd5225, 1, 0, %p209;
	add.s64 	%rd5226, %rd5224, %rd5221;
	setp.lt.u64 	%p210, %rd5226, %rd5224;
	selp.u64 	%rd5227, 1, 0, %p210;
	st.local.u64 	[%rd41+48], %rd5226;
	add.s64 	%rd5228, %rd5222, %rd5225;
	add.s64 	%rd12952, %rd5228, %rd5227;
	setp.eq.s64 	%p211, %rd12952, 0;
	@%p211 bra 	$L__BB1_109;
	mov.b32 	%r1700, 7;
$L__BB1_107:
	mul.wide.u32 	%rd5230, %r1700, 8;
	add.s64 	%rd5231, %rd41, %rd5230;
	ld.local.u64 	%rd5232, [%rd5231];
	add.s64 	%rd5233, %rd5232, %rd12952;
	setp.lt.u64 	%p212, %rd5233, %rd5232;
	st.local.u64 	[%rd5231], %rd5233;
	add.s32 	%r1700, %r1700, 1;
	mov.b64 	%rd12952, 1;
	@%p212 bra 	$L__BB1_107;
	ld.local.u64 	%rd12956, [%rd41+24];
	ld.local.u64 	%rd12953, [%rd41+32];
$L__BB1_109:
	ld.local.u64 	%rd5235, [%rd41+8];
	ld.local.u64 	%rd12957, [%rd41+16];
	shl.b64 	%rd5236, %rd12953, 32;
	shr.u64 	%rd5237, %rd12953, 32;
	mul.lo.s64 	%rd5238, %rd12938, %rd12938;
	add.s64 	%rd323, %rd5238, %rd5236;
	setp.lt.u64 	%p213, %rd323, %rd5238;
	selp.u64 	%rd5239, 1, 0, %p213;
	add.s64 	%rd5240, %rd5237, %rd5239;
	add.s64 	%rd324, %rd5240, %rd5235;
	max.u64 	%rd5241, %rd5240, %rd5235;
	setp.gt.u64 	%p214, %rd5241, %rd324;
	mov.b64 	%rd12955, 0;
	@%p214 bra 	$L__BB1_128;
$L__BB1_110:
	ld.local.u64 	%rd328, [%rd41+40];
	shl.b64 	%rd5244, %rd328, 32;
	shr.u64 	%rd5245, %rd328, 32;
	add.s64 	%rd329, %rd324, %rd5244;
	setp.lt.u64 	%p217, %rd329, %rd324;
	selp.u64 	%rd5246, 1, 0, %p217;
	add.s64 	%rd5247, %rd5245, %rd5246;
	add.s64 	%rd330, %rd5247, %rd12957;
	max.u64 	%rd5248, %rd5247, %rd12957;
	setp.le.u64 	%p218, %rd5248, %rd330;
	@%p218 bra 	$L__BB1_112;
	add.s64 	%rd12956, %rd12956, 1;
	setp.eq.s64 	%p219, %rd12956, 0;
	selp.u64 	%rd5249, 1, 0, %p219;
	add.s64 	%rd12955, %rd12955, %rd5249;
$L__BB1_112:
	ld.local.v2.u64 	{%rd335, %rd336}, [%rd41+48];
	shl.b64 	%rd5250, %rd335, 32;
	shr.u64 	%rd5251, %rd335, 32;
	add.s64 	%rd12962, %rd330, %rd5250;
	setp.lt.u64 	%p220, %rd12962, %rd330;
	selp.u64 	%rd5252, 1, 0, %p220;
	add.s64 	%rd5253, %rd5251, %rd5252;
	add.s64 	%rd5254, %rd5253, %rd12956;
	max.u64 	%rd5255, %rd5253, %rd12956;
	setp.gt.u64 	%p221, %rd5255, %rd5254;
	selp.u64 	%rd5256, 1, 0, %p221;
	add.s64 	%rd5257, %rd12955, %rd5256;
	shl.b64 	%rd5258, %rd336, 32;
	shr.u64 	%rd5259, %rd336, 32;
	add.s64 	%rd12961, %rd5254, %rd5258;
	setp.lt.u64 	%p222, %rd12961, %rd5254;
	selp.u64 	%rd5260, 1, 0, %p222;
	add.s64 	%rd5261, %rd5257, %rd5259;
	add.s64 	%rd12960, %rd5261, %rd5260;
	mov.b64 	%rd5262, 977;
	mul.hi.u64 	%rd5263, %rd12953, %rd5262;
	mad.lo.s64 	%rd12970, %rd12953, 977, %rd323;
	setp.lt.u64 	%p223, %rd12970, %rd323;
	selp.u64 	%rd5264, 1, 0, %p223;
	add.s64 	%rd5265, %rd5263, %rd5264;
	add.s64 	%rd341, %rd5265, %rd329;
	max.u64 	%rd5266, %rd5265, %rd329;
	setp.gt.u64 	%p224, %rd5266, %rd341;
	@%p224 bra 	$L__BB1_130;
$L__BB1_113:
	mov.b64 	%rd5269, 977;
	mul.hi.u64 	%rd5270, %rd328, %rd5269;
	mad.lo.s64 	%rd12973, %rd328, 977, %rd341;
	setp.lt.u64 	%p227, %rd12973, %rd341;
	selp.u64 	%rd5271, 1, 0, %p227;
	add.s64 	%rd5272, %rd5270, %rd5271;
	add.s64 	%rd349, %rd5272, %rd12962;
	max.u64 	%rd5273, %rd5272, %rd12962;
	setp.le.u64 	%p228, %rd5273, %rd349;
	@%p228 bra 	$L__BB1_115;
	add.s64 	%rd12961, %rd12961, 1;
	setp.eq.s64 	%p229, %rd12961, 0;
	selp.u64 	%rd5274, 1, 0, %p229;
	add.s64 	%rd12960, %rd12960, %rd5274;
$L__BB1_115:
	mov.b64 	%rd5275, 977;
	mul.hi.u64 	%rd5276, %rd335, %rd5275;
	mad.lo.s64 	%rd12968, %rd335, 977, %rd349;
	setp.lt.u64 	%p230, %rd12968, %rd349;
	selp.u64 	%rd5277, 1, 0, %p230;
	add.s64 	%rd5278, %rd5276, %rd5277;
	add.s64 	%rd5279, %rd5278, %rd12961;
	max.u64 	%rd5280, %rd5278, %rd12961;
	setp.gt.u64 	%p231, %rd5280, %rd5279;
	selp.u64 	%rd5281, 1, 0, %p231;
	add.s64 	%rd5282, %rd12960, %rd5281;
	mul.hi.u64 	%rd5283, %rd336, %rd5275;
	mad.lo.s64 	%rd12967, %rd336, 977, %rd5279;
	setp.lt.u64 	%p232, %rd12967, %rd5279;
	selp.u64 	%rd5284, 1, 0, %p232;
	add.s64 	%rd5285, %rd5282, %rd5283;
	add.s64 	%rd356, %rd5285, %rd5284;
	setp.eq.s64 	%p233, %rd356, 0;
	@%p233 bra 	$L__BB1_120;
	shl.b64 	%rd5286, %rd356, 32;
	shr.u64 	%rd5287, %rd356, 32;
	add.s64 	%rd360, %rd12970, %rd5286;
	setp.lt.u64 	%p234, %rd360, %rd12970;
	selp.u64 	%rd5288, 1, 0, %p234;
	add.s64 	%rd5289, %rd5287, %rd5288;
	add.s64 	%rd361, %rd5289, %rd12973;
	max.u64 	%rd5290, %rd5289, %rd12973;
	setp.le.u64 	%p235, %rd5290, %rd361;
	@%p235 bra 	$L__BB1_118;
	add.s64 	%rd12968, %rd12968, 1;
	setp.eq.s64 	%p236, %rd12968, 0;
	selp.u64 	%rd5291, 1, 0, %p236;
	add.s64 	%rd12967, %rd12967, %rd5291;
$L__BB1_118:
	mov.b64 	%rd5292, 977;
	mul.hi.u64 	%rd5293, %rd356, %rd5292;
	mad.lo.s64 	%rd12970, %rd356, 977, %rd360;
	setp.lt.u64 	%p237, %rd12970, %rd360;
	selp.u64 	%rd5294, 1, 0, %p237;
	add.s64 	%rd5295, %rd5293, %rd5294;
	add.s64 	%rd12973, %rd5295, %rd361;
	max.u64 	%rd5296, %rd5295, %rd361;
	setp.le.u64 	%p238, %rd5296, %rd12973;
	@%p238 bra 	$L__BB1_120;
	add.s64 	%rd12968, %rd12968, 1;
	setp.eq.s64 	%p239, %rd12968, 0;
	selp.u64 	%rd5297, 1, 0, %p239;
	add.s64 	%rd12967, %rd12967, %rd5297;
$L__BB1_120:
	ld.const.u64 	%rd5298, [SECP256K1_P+24];
	setp.gt.u64 	%p240, %rd12967, %rd5298;
	@%p240 bra 	$L__BB1_126;
	ld.const.u64 	%rd5299, [SECP256K1_P+24];
	setp.lt.u64 	%p241, %rd12967, %rd5299;
	mov.u64 	%rd12974, %rd12970;
	@%p241 bra 	$L__BB1_127;
	ld.const.u64 	%rd5300, [SECP256K1_P+16];
	setp.gt.u64 	%p242, %rd12968, %rd5300;
	@%p242 bra 	$L__BB1_126;
	ld.const.u64 	%rd5301, [SECP256K1_P+16];
	setp.lt.u64 	%p243, %rd12968, %rd5301;
	mov.u64 	%rd12974, %rd12970;
	@%p243 bra 	$L__BB1_127;
	ld.const.u64 	%rd5302, [SECP256K1_P+8];
	setp.gt.u64 	%p244, %rd12973, %rd5302;
	@%p244 bra 	$L__BB1_126;
	ld.const.u64 	%rd5303, [SECP256K1_P+8];
	setp.lt.u64 	%p245, %rd12973, %rd5303;
	ld.const.u64 	%rd5304, [SECP256K1_P];
	setp.lt.u64 	%p246, %rd12970, %rd5304;
	or.pred  	%p247, %p245, %p246;
	mov.u64 	%rd12974, %rd12970;
	@%p247 bra 	$L__BB1_127;
$L__BB1_126:
	ld.const.u64 	%rd5306, [SECP256K1_P];
	sub.s64 	%rd12974, %rd12970, %rd5306;
	setp.lt.u64 	%p248, %rd12970, %rd5306;
	selp.u64 	%rd5307, 1, 0, %p248;
	ld.const.u64 	%rd5308, [SECP256K1_P+8];
	sub.s64 	%rd5309, %rd12973, %rd5308;
	setp.lt.u64 	%p249, %rd12973, %rd5308;
	selp.s64 	%rd5310, -1, 0, %p248;
	add.s64 	%rd12973, %rd5309, %rd5310;
	setp.lt.u64 	%p250, %rd5309, %rd5307;
	or.pred  	%p251, %p249, %p250;
	selp.u64 	%rd5311, 1, 0, %p251;
	ld.const.u64 	%rd5312, [SECP256K1_P+16];
	sub.s64 	%rd5313, %rd12968, %rd5312;
	setp.lt.u64 	%p252, %rd12968, %rd5312;
	selp.s64 	%rd5314, -1, 0, %p251;
	add.s64 	%rd12968, %rd5313, %rd5314;
	setp.lt.u64 	%p253, %rd5313, %rd5311;
	or.pred  	%p254, %p252, %p253;
	selp.s64 	%rd5315, -1, 0, %p254;
	ld.const.u64 	%rd5316, [SECP256K1_P+24];
	sub.s64 	%rd5317, %rd12967, %rd5316;
	add.s64 	%rd12967, %rd5317, %rd5315;
$L__BB1_127:
	ld.const.u64 	%rd5318, [SECP256K1_P+24];
	setp.gt.u64 	%p255, %rd12967, %rd5318;
	@%p255 bra 	$L__BB1_136;
	bra.uni 	$L__BB1_137;
$L__BB1_128:
	add.s64 	%rd12957, %rd12957, 1;
	setp.ne.s64 	%p215, %rd12957, 0;
	@%p215 bra 	$L__BB1_110;
	add.s64 	%rd12956, %rd12956, 1;
	setp.eq.s64 	%p216, %rd12956, 0;
	selp.u64 	%rd12955, 1, 0, %p216;
	mov.b64 	%rd12957, 0;
	bra.uni 	$L__BB1_110;
$L__BB1_130:
	add.s64 	%rd12962, %rd12962, 1;
	setp.ne.s64 	%p225, %rd12962, 0;
	@%p225 bra 	$L__BB1_113;
	add.s64 	%rd12961, %rd12961, 1;
	setp.eq.s64 	%p226, %rd12961, 0;
	selp.u64 	%rd5268, 1, 0, %p226;
	add.s64 	%rd12960, %rd12960, %rd5268;
	mov.b64 	%rd12962, 0;
	bra.uni 	$L__BB1_113;
$L__BB1_132:
	ld.const.u64 	%rd5320, [SECP256K1_P+16];
	setp.gt.u64 	%p257, %rd12968, %rd5320;
	@%p257 bra 	$L__BB1_136;
	ld.const.u64 	%rd5321, [SECP256K1_P+16];
	setp.lt.u64 	%p258, %rd12968, %rd5321;
	mov.u64 	%rd12978, %rd12974;
	@%p258 bra 	$L__BB1_138;
	ld.const.u64 	%rd5322, [SECP256K1_P+8];
	setp.gt.u64 	%p259, %rd12973, %rd5322;
	@%p259 bra 	$L__BB1_136;
	ld.const.u64 	%rd5323, [SECP256K1_P+8];
	setp.lt.u64 	%p260, %rd12973, %rd5323;
	ld.const.u64 	%rd5324, [SECP256K1_P];
	setp.lt.u64 	%p261, %rd12974, %rd5324;
	or.pred  	%p262, %p260, %p261;
	mov.u64 	%rd12978, %rd12974;
	@%p262 bra 	$L__BB1_138;
$L__BB1_136:
	ld.const.u64 	%rd5326, [SECP256K1_P];
	sub.s64 	%rd12978, %rd12974, %rd5326;
	setp.lt.u64 	%p263, %rd12974, %rd5326;
	selp.u64 	%rd5327, 1, 0, %p263;
	ld.const.u64 	%rd5328, [SECP256K1_P+8];
	sub.s64 	%rd5329, %rd12973, %rd5328;
	setp.lt.u64 	%p264, %rd12973, %rd5328;
	selp.s64 	%rd5330, -1, 0, %p263;
	add.s64 	%rd12973, %rd5329, %rd5330;
	setp.lt.u64 	%p265, %rd5329, %rd5327;
	or.pred  	%p266, %p264, %p265;
	selp.u64 	%rd5331, 1, 0, %p266;
	ld.const.u64 	%rd5332, [SECP256K1_P+16];
	sub.s64 	%rd5333, %rd12968, %rd5332;
	setp.lt.u64 	%p267, %rd12968, %rd5332;
	selp.s64 	%rd5334, -1, 0, %p266;
	add.s64 	%rd12968, %rd5333, %rd5334;
	setp.lt.u64 	%p268, %rd5333, %rd5331;
	or.pred  	%p269, %p267, %p268;
	selp.s64 	%rd5335, -1, 0, %p269;
	ld.const.u64 	%rd5336, [SECP256K1_P+24];
	sub.s64 	%rd5337, %rd12967, %rd5336;
	add.s64 	%rd12967, %rd5337, %rd5335;
	bra.uni 	$L__BB1_138;
$L__BB1_137:
	ld.const.u64 	%rd5319, [SECP256K1_P+24];
	setp.lt.u64 	%p256, %rd12967, %rd5319;
	mov.u64 	%rd12978, %rd12974;
	@%p256 bra 	$L__BB1_138;
	bra.uni 	$L__BB1_132;
$L__BB1_138:
	mov.b64 	%rd12980, 0;
	st.local.v2.u64 	[%rd40+32], {%rd12980, %rd12980};
	st.local.v2.u64 	[%rd40+48], {%rd12980, %rd12980};
	mul.lo.s64 	%rd390, %rd12938, %rd14194;
	mul.hi.u64 	%rd5339, %rd14194, %rd12938;
	mul.lo.s64 	%rd5340, %rd12933, %rd14194;
	mul.hi.u64 	%rd5341, %rd14194, %rd12933;
	add.s64 	%rd12983, %rd5340, %rd5339;
	setp.lt.u64 	%p270, %rd12983, %rd5340;
	selp.u64 	%rd5342, 1, 0, %p270;
	st.local.v2.u64 	[%rd40], {%rd390, %rd12983};
	add.s64 	%rd5343, %rd5341, %rd5342;
	mul.lo.s64 	%rd5344, %rd12928, %rd14194;
	mul.hi.u64 	%rd5345, %rd14194, %rd12928;
	add.s64 	%rd12982, %rd5344, %rd5343;
	setp.lt.u64 	%p271, %rd12982, %rd5344;
	selp.u64 	%rd5346, 1, 0, %p271;
	add.s64 	%rd5347, %rd5345, %rd5346;
	mul.lo.s64 	%rd5348, %rd12927, %rd14194;
	mul.hi.u64 	%rd5349, %rd14194, %rd12927;
	add.s64 	%rd12981, %rd5348, %rd5347;
	setp.lt.u64 	%p272, %rd12981, %rd5348;
	selp.u64 	%rd5350, 1, 0, %p272;
	st.local.v2.u64 	[%rd40+16], {%rd12982, %rd12981};
	add.s64 	%rd12979, %rd5349, %rd5350;
	setp.eq.s64 	%p273, %rd12979, 0;
	@%p273 bra 	$L__BB1_142;
	mov.b32 	%r1701, 4;
$L__BB1_140:
	mul.wide.u32 	%rd5352, %r1701, 8;
	add.s64 	%rd5353, %rd40, %rd5352;
	ld.local.u64 	%rd5354, [%rd5353];
	add.s64 	%rd5355, %rd5354, %rd12979;
	setp.lt.u64 	%p274, %rd5355, %rd5354;
	st.local.u64 	[%rd5353], %rd5355;
	add.s32 	%r1701, %r1701, 1;
	mov.b64 	%rd12979, 1;
	@%p274 bra 	$L__BB1_140;
	ld.local.u64 	%rd12983, [%rd40+8];
	ld.local.v2.u64 	{%rd12982, %rd12981}, [%rd40+16];
	ld.local.u64 	%rd12980, [%rd40+32];
$L__BB1_142:
	mul.hi.u64 	%rd5356, %rd14193, %rd12938;
	mad.lo.s64 	%rd5357, %rd12938, %rd14193, %rd12983;
	setp.lt.u64 	%p275, %rd5357, %rd12983;
	selp.u64 	%rd5358, 1, 0, %p275;
	st.local.u64 	[%rd40+8], %rd5357;
	add.s64 	%rd5359, %rd5356, %rd5358;
	mul.hi.u64 	%rd5360, %rd14193, %rd12933;
	mad.lo.s64 	%rd5361, %rd12933, %rd14193, %rd12982;
	setp.lt.u64 	%p276, %rd5361, %rd12982;
	selp.u64 	%rd5362, 1, 0, %p276;
	add.s64 	%rd12987, %rd5361, %rd5359;
	setp.lt.u64 	%p277, %rd12987, %rd5361;
	selp.u64 	%rd5363, 1, 0, %p277;
	add.s64 	%rd5364, %rd5360, %rd5362;
	add.s64 	%rd5365, %rd5364, %rd5363;
	mul.hi.u64 	%rd5366, %rd14193, %rd12928;
	mad.lo.s64 	%rd5367, %rd12928, %rd14193, %rd12981;
	setp.lt.u64 	%p278, %rd5367, %rd12981;
	selp.u64 	%rd5368, 1, 0, %p278;
	add.s64 	%rd12986, %rd5367, %rd5365;
	setp.lt.u64 	%p279, %rd12986, %rd5367;
	selp.u64 	%rd5369, 1, 0, %p279;
	st.local.v2.u64 	[%rd40+16], {%rd12987, %rd12986};
	add.s64 	%rd5370, %rd5366, %rd5368;
	add.s64 	%rd5371, %rd5370, %rd5369;
	mul.hi.u64 	%rd5372, %rd14193, %rd12927;
	mad.lo.s64 	%rd5373, %rd12927, %rd14193, %rd12980;
	setp.lt.u64 	%p280, %rd5373, %rd12980;
	selp.u64 	%rd5374, 1, 0, %p280;
	add.s64 	%rd12985, %rd5373, %rd5371;
	setp.lt.u64 	%p281, %rd12985, %rd5373;
	selp.u64 	%rd5375, 1, 0, %p281;
	st.local.u64 	[%rd40+32], %rd12985;
	add.s64 	%rd5376, %rd5372, %rd5374;
	add.s64 	%rd12984, %rd5376, %rd5375;
	setp.eq.s64 	%p282, %rd12984, 0;
	@%p282 bra 	$L__BB1_146;
	mov.b32 	%r1702, 5;
$L__BB1_144:
	mul.wide.u32 	%rd5378, %r1702, 8;
	add.s64 	%rd5379, %rd40, %rd5378;
	ld.local.u64 	%rd5380, [%rd5379];
	add.s64 	%rd5381, %rd5380, %rd12984;
	setp.lt.u64 	%p283, %rd5381, %rd5380;
	st.local.u64 	[%rd5379], %rd5381;
	add.s32 	%r1702, %r1702, 1;
	mov.b64 	%rd12984, 1;
	@%p283 bra 	$L__BB1_144;
	ld.local.v2.u64 	{%rd12987, %rd12986}, [%rd40+16];
	ld.local.u64 	%rd12985, [%rd40+32];
$L__BB1_146:
	mul.hi.u64 	%rd5382, %rd14192, %rd12938;
	mad.lo.s64 	%rd5383, %rd12938, %rd14192, %rd12987;
	setp.lt.u64 	%p284, %rd5383, %rd12987;
	selp.u64 	%rd5384, 1, 0, %p284;
	add.s64 	%rd5385, %rd5382, %rd5384;
	mul.hi.u64 	%rd5386, %rd14192, %rd12933;
	mad.lo.s64 	%rd5387, %rd12933, %rd14192, %rd12986;
	setp.lt.u64 	%p285, %rd5387, %rd12986;
	selp.u64 	%rd5388, 1, 0, %p285;
	add.s64 	%rd12991, %rd5387, %rd5385;
	setp.lt.u64 	%p286, %rd12991, %rd5387;
	selp.u64 	%rd5389, 1, 0, %p286;
	st.local.v2.u64 	[%rd40+16], {%rd5383, %rd12991};
	add.s64 	%rd5390, %rd5386, %rd5388;
	add.s64 	%rd5391, %rd5390, %rd5389;
	mul.hi.u64 	%rd5392, %rd14192, %rd12928;
	mad.lo.s64 	%rd5393, %rd12928, %rd14192, %rd12985;
	setp.lt.u64 	%p287, %rd5393, %rd12985;
	selp.u64 	%rd5394, 1, 0, %p287;
	add.s64 	%rd12990, %rd5393, %rd5391;
	setp.lt.u64 	%p288, %rd12990, %rd5393;
	selp.u64 	%rd5395, 1, 0, %p288;
	add.s64 	%rd5396, %rd5392, %rd5394;
	add.s64 	%rd5397, %rd5396, %rd5395;
	mul.hi.u64 	%rd5398, %rd14192, %rd12927;
	ld.local.u64 	%rd5399, [%rd40+40];
	mad.lo.s64 	%rd5400, %rd12927, %rd14192, %rd5399;
	setp.lt.u64 	%p289, %rd5400, %rd5399;
	selp.u64 	%rd5401, 1, 0, %p289;
	add.s64 	%rd12989, %rd5400, %rd5397;
	setp.lt.u64 	%p290, %rd12989, %rd5400;
	selp.u64 	%rd5402, 1, 0, %p290;
	st.local.v2.u64 	[%rd40+32], {%rd12990, %rd12989};
	add.s64 	%rd5403, %rd5398, %rd5401;
	add.s64 	%rd12988, %rd5403, %rd5402;
	setp.eq.s64 	%p291, %rd12988, 0;
	@%p291 bra 	$L__BB1_150;
	mov.b32 	%r1703, 6;
$L__BB1_148:
	mul.wide.u32 	%rd5405, %r1703, 8;
	add.s64 	%rd5406, %rd40, %rd5405;
	ld.local.u64 	%rd5407, [%rd5406];
	add.s64 	%rd5408, %rd5407, %rd12988;
	setp.lt.u64 	%p292, %rd5408, %rd5407;
	st.local.u64 	[%rd5406], %rd5408;
	add.s32 	%r1703, %r1703, 1;
	mov.b64 	%rd12988, 1;
	@%p292 bra 	$L__BB1_148;
	ld.local.u64 	%rd12991, [%rd40+24];
	ld.local.v2.u64 	{%rd12990, %rd12989}, [%rd40+32];
$L__BB1_150:
	mul.hi.u64 	%rd5409, %rd14191, %rd12938;
	mad.lo.s64 	%rd12996, %rd12938, %rd14191, %rd12991;
	setp.lt.u64 	%p293, %rd12996, %rd12991;
	selp.u64 	%rd5410, 1, 0, %p293;
	st.local.u64 	[%rd40+24], %rd12996;
	add.s64 	%rd5411, %rd5409, %rd5410;
	mul.hi.u64 	%rd5412, %rd14191, %rd12933;
	mad.lo.s64 	%rd5413, %rd12933, %rd14191, %rd12990;
	setp.lt.u64 	%p294, %rd5413, %rd12990;
	selp.u64 	%rd5414, 1, 0, %p294;
	add.s64 	%rd12993, %rd5413, %rd5411;
	setp.lt.u64 	%p295, %rd12993, %rd5413;
	selp.u64 	%rd5415, 1, 0, %p295;
	add.s64 	%rd5416, %rd5412, %rd5414;
	add.s64 	%rd5417, %rd5416, %rd5415;
	mul.hi.u64 	%rd5418, %rd14191, %rd12928;
	mad.lo.s64 	%rd5419, %rd12928, %rd14191, %rd12989;
	setp.lt.u64 	%p296, %rd5419, %rd12989;
	selp.u64 	%rd5420, 1, 0, %p296;
	add.s64 	%rd5421, %rd5419, %rd5417;
	setp.lt.u64 	%p297, %rd5421, %rd5419;
	selp.u64 	%rd5422, 1, 0, %p297;
	st.local.v2.u64 	[%rd40+32], {%rd12993, %rd5421};
	add.s64 	%rd5423, %rd5418, %rd5420;
	add.s64 	%rd5424, %rd5423, %rd5422;
	mul.hi.u64 	%rd5425, %rd14191, %rd12927;
	ld.local.u64 	%rd5426, [%rd40+48];
	mad.lo.s64 	%rd5427, %rd12927, %rd14191, %rd5426;
	setp.lt.u64 	%p298, %rd5427, %rd5426;
	selp.u64 	%rd5428, 1, 0, %p298;
	add.s64 	%rd5429, %rd5427, %rd5424;
	setp.lt.u64 	%p299, %rd5429, %rd5427;
	selp.u64 	%rd5430, 1, 0, %p299;
	st.local.u64 	[%rd40+48], %rd5429;
	add.s64 	%rd5431, %rd5425, %rd5428;
	add.s64 	%rd12992, %rd5431, %rd5430;
	setp.eq.s64 	%p300, %rd12992, 0;
	@%p300 bra 	$L__BB1_154;
	mov.b32 	%r1704, 7;
$L__BB1_152:
	mul.wide.u32 	%rd5433, %r1704, 8;
	add.s64 	%rd5434, %rd40, %rd5433;
	ld.local.u64 	%rd5435, [%rd5434];
	add.s64 	%rd5436, %rd5435, %rd12992;
	setp.lt.u64 	%p301, %rd5436, %rd5435;
	st.local.u64 	[%rd5434], %rd5436;
	add.s32 	%r1704, %r1704, 1;
	mov.b64 	%rd12992, 1;
	@%p301 bra 	$L__BB1_152;
	ld.local.u64 	%rd12996, [%rd40+24];
	ld.local.u64 	%rd12993, [%rd40+32];
$L__BB1_154:
	ld.local.u64 	%rd5438, [%rd40+8];
	ld.local.u64 	%rd12997, [%rd40+16];
	shl.b64 	%rd5439, %rd12993, 32;
	shr.u64 	%rd5440, %rd12993, 32;
	add.s64 	%rd435, %rd390, %rd5439;
	setp.lt.u64 	%p302, %rd435, %rd390;
	selp.u64 	%rd5441, 1, 0, %p302;
	add.s64 	%rd5442, %rd5440, %rd5441;
	add.s64 	%rd436, %rd5442, %rd5438;
	max.u64 	%rd5443, %rd5442, %rd5438;
	setp.gt.u64 	%p303, %rd5443, %rd436;
	mov.b64 	%rd12995, 0;
	@%p303 bra 	$L__BB1_173;
$L__BB1_155:
	ld.local.u64 	%rd440, [%rd40+40];
	shl.b64 	%rd5446, %rd440, 32;
	shr.u64 	%rd5447, %rd440, 32;
	add.s64 	%rd441, %rd436, %rd5446;
	setp.lt.u64 	%p306, %rd441, %rd436;
	selp.u64 	%rd5448, 1, 0, %p306;
	add.s64 	%rd5449, %rd5447, %rd5448;
	add.s64 	%rd442, %rd5449, %rd12997;
	max.u64 	%rd5450, %rd5449, %rd12997;
	setp.le.u64 	%p307, %rd5450, %rd442;
	@%p307 bra 	$L__BB1_157;
	add.s64 	%rd12996, %rd12996, 1;
	setp.eq.s64 	%p308, %rd12996, 0;
	selp.u64 	%rd5451, 1, 0, %p308;
	add.s64 	%rd12995, %rd12995, %rd5451;
$L__BB1_157:
	ld.local.v2.u64 	{%rd447, %rd448}, [%rd40+48];
	shl.b64 	%rd5452, %rd447, 32;
	shr.u64 	%rd5453, %rd447, 32;
	add.s64 	%rd13002, %rd442, %rd5452;
	setp.lt.u64 	%p309, %rd13002, %rd442;
	selp.u64 	%rd5454, 1, 0, %p309;
	add.s64 	%rd5455, %rd5453, %rd5454;
	add.s64 	%rd5456, %rd5455, %rd12996;
	max.u64 	%rd5457, %rd5455, %rd12996;
	setp.gt.u64 	%p310, %rd5457, %rd5456;
	selp.u64 	%rd5458, 1, 0, %p310;
	add.s64 	%rd5459, %rd12995, %rd5458;
	shl.b64 	%rd5460, %rd448, 32;
	shr.u64 	%rd5461, %rd448, 32;
	add.s64 	%rd13001, %rd5456, %rd5460;
	setp.lt.u64 	%p311, %rd13001, %rd5456;
	selp.u64 	%rd5462, 1, 0, %p311;
	add.s64 	%rd5463, %rd5459, %rd5461;
	add.s64 	%rd13000, %rd5463, %rd5462;
	mov.b64 	%rd5464, 977;
	mul.hi.u64 	%rd5465, %rd12993, %rd5464;
	mad.lo.s64 	%rd13010, %rd12993, 977, %rd435;
	setp.lt.u64 	%p312, %rd13010, %rd435;
	selp.u64 	%rd5466, 1, 0, %p312;
	add.s64 	%rd5467, %rd5465, %rd5466;
	add.s64 	%rd453, %rd5467, %rd441;
	max.u64 	%rd5468, %rd5467, %rd441;
	setp.gt.u64 	%p313, %rd5468, %rd453;
	@%p313 bra 	$L__BB1_175;
$L__BB1_158:
	mov.b64 	%rd5471, 977;
	mul.hi.u64 	%rd5472, %rd440, %rd5471;
	mad.lo.s64 	%rd13013, %rd440, 977, %rd453;
	setp.lt.u64 	%p316, %rd13013, %rd453;
	selp.u64 	%rd5473, 1, 0, %p316;
	add.s64 	%rd5474, %rd5472, %rd5473;
	add.s64 	%rd461, %rd5474, %rd13002;
	max.u64 	%rd5475, %rd5474, %rd13002;
	setp.le.u64 	%p317, %rd5475, %rd461;
	@%p317 bra 	$L__BB1_160;
	add.s64 	%rd13001, %rd13001, 1;
	setp.eq.s64 	%p318, %rd13001, 0;
	selp.u64 	%rd5476, 1, 0, %p318;
	add.s64 	%rd13000, %rd13000, %rd5476;
$L__BB1_160:
	mov.b64 	%rd5477, 977;
	mul.hi.u64 	%rd5478, %rd447, %rd5477;
	mad.lo.s64 	%rd13008, %rd447, 977, %rd461;
	setp.lt.u64 	%p319, %rd13008, %rd461;
	selp.u64 	%rd5479, 1, 0, %p319;
	add.s64 	%rd5480, %rd5478, %rd5479;
	add.s64 	%rd5481, %rd5480, %rd13001;
	max.u64 	%rd5482, %rd5480, %rd13001;
	setp.gt.u64 	%p320, %rd5482, %rd5481;
	selp.u64 	%rd5483, 1, 0, %p320;
	add.s64 	%rd5484, %rd13000, %rd5483;
	mul.hi.u64 	%rd5485, %rd448, %rd5477;
	mad.lo.s64 	%rd13007, %rd448, 977, %rd5481;
	setp.lt.u64 	%p321, %rd13007, %rd5481;
	selp.u64 	%rd5486, 1, 0, %p321;
	add.s64 	%rd5487, %rd5484, %rd5485;
	add.s64 	%rd468, %rd5487, %rd5486;
	setp.eq.s64 	%p322, %rd468, 0;
	@%p322 bra 	$L__BB1_165;
	shl.b64 	%rd5488, %rd468, 32;
	shr.u64 	%rd5489, %rd468, 32;
	add.s64 	%rd472, %rd13010, %rd5488;
	setp.lt.u64 	%p323, %rd472, %rd13010;
	selp.u64 	%rd5490, 1, 0, %p323;
	add.s64 	%rd5491, %rd5489, %rd5490;
	add.s64 	%rd473, %rd5491, %rd13013;
	max.u64 	%rd5492, %rd5491, %rd13013;
	setp.le.u64 	%p324, %rd5492, %rd473;
	@%p324 bra 	$L__BB1_163;
	add.s64 	%rd13008, %rd13008, 1;
	setp.eq.s64 	%p325, %rd13008, 0;
	selp.u64 	%rd5493, 1, 0, %p325;
	add.s64 	%rd13007, %rd13007, %rd5493;
$L__BB1_163:
	mov.b64 	%rd5494, 977;
	mul.hi.u64 	%rd5495, %rd468, %rd5494;
	mad.lo.s64 	%rd13010, %rd468, 977, %rd472;
	setp.lt.u64 	%p326, %rd13010, %rd472;
	selp.u64 	%rd5496, 1, 0, %p326;
	add.s64 	%rd5497, %rd5495, %rd5496;
	add.s64 	%rd13013, %rd5497, %rd473;
	max.u64 	%rd5498, %rd5497, %rd473;
	setp.le.u64 	%p327, %rd5498, %rd13013;
	@%p327 bra 	$L__BB1_165;
	add.s64 	%rd13008, %rd13008, 1;
	setp.eq.s64 	%p328, %rd13008, 0;
	selp.u64 	%rd5499, 1, 0, %p328;
	add.s64 	%rd13007, %rd13007, %rd5499;
$L__BB1_165:
	ld.const.u64 	%rd5500, [SECP256K1_P+24];
	setp.gt.u64 	%p329, %rd13007, %rd5500;
	@%p329 bra 	$L__BB1_171;
	ld.const.u64 	%rd5501, [SECP256K1_P+24];
	setp.lt.u64 	%p330, %rd13007, %rd5501;
	mov.u64 	%rd13014, %rd13010;
	@%p330 bra 	$L__BB1_172;
	ld.const.u64 	%rd5502, [SECP256K1_P+16];
	setp.gt.u64 	%p331, %rd13008, %rd5502;
	@%p331 bra 	$L__BB1_171;
	ld.const.u64 	%rd5503, [SECP256K1_P+16];
	setp.lt.u64 	%p332, %rd13008, %rd5503;
	mov.u64 	%rd13014, %rd13010;
	@%p332 bra 	$L__BB1_172;
	ld.const.u64 	%rd5504, [SECP256K1_P+8];
	setp.gt.u64 	%p333, %rd13013, %rd5504;
	@%p333 bra 	$L__BB1_171;
	ld.const.u64 	%rd5505, [SECP256K1_P+8];
	setp.lt.u64 	%p334, %rd13013, %rd5505;
	ld.const.u64 	%rd5506, [SECP256K1_P];
	setp.lt.u64 	%p335, %rd13010, %rd5506;
	or.pred  	%p336, %p334, %p335;
	mov.u64 	%rd13014, %rd13010;
	@%p336 bra 	$L__BB1_172;
$L__BB1_171:
	ld.const.u64 	%rd5508, [SECP256K1_P];
	sub.s64 	%rd13014, %rd13010, %rd5508;
	setp.lt.u64 	%p337, %rd13010, %rd5508;
	selp.u64 	%rd5509, 1, 0, %p337;
	ld.const.u64 	%rd5510, [SECP256K1_P+8];
	sub.s64 	%rd5511, %rd13013, %rd5510;
	setp.lt.u64 	%p338, %rd13013, %rd5510;
	selp.s64 	%rd5512, -1, 0, %p337;
	add.s64 	%rd13013, %rd5511, %rd5512;
	setp.lt.u64 	%p339, %rd5511, %rd5509;
	or.pred  	%p340, %p338, %p339;
	selp.u64 	%rd5513, 1, 0, %p340;
	ld.const.u64 	%rd5514, [SECP256K1_P+16];
	sub.s64 	%rd5515, %rd13008, %rd5514;
	setp.lt.u64 	%p341, %rd13008, %rd5514;
	selp.s64 	%rd5516, -1, 0, %p340;
	add.s64 	%rd13008, %rd5515, %rd5516;
	setp.lt.u64 	%p342, %rd5515, %rd5513;
	or.pred  	%p343, %p341, %p342;
	selp.s64 	%rd5517, -1, 0, %p343;
	ld.const.u64 	%rd5518, [SECP256K1_P+24];
	sub.s64 	%rd5519, %rd13007, %rd5518;
	add.s64 	%rd13007, %rd5519, %rd5517;
$L__BB1_172:
	ld.const.u64 	%rd5520, [SECP256K1_P+24];
	setp.gt.u64 	%p344, %rd13007, %rd5520;
	@%p344 bra 	$L__BB1_181;
	bra.uni 	$L__BB1_182;
$L__BB1_173:
	add.s64 	%rd12997, %rd12997, 1;
	setp.ne.s64 	%p304, %rd12997, 0;
	@%p304 bra 	$L__BB1_155;
	add.s64 	%rd12996, %rd12996, 1;
	setp.eq.s64 	%p305, %rd12996, 0;
	selp.u64 	%rd12995, 1, 0, %p305;
	mov.b64 	%rd12997, 0;
	bra.uni 	$L__BB1_155;
$L__BB1_175:
	add.s64 	%rd13002, %rd13002, 1;
	setp.ne.s64 	%p314, %rd13002, 0;
	@%p314 bra 	$L__BB1_158;
	add.s64 	%rd13001, %rd13001, 1;
	setp.eq.s64 	%p315, %rd13001, 0;
	selp.u64 	%rd5470, 1, 0, %p315;
	add.s64 	%rd13000, %rd13000, %rd5470;
	mov.b64 	%rd13002, 0;
	bra.uni 	$L__BB1_158;
$L__BB1_177:
	ld.const.u64 	%rd5522, [SECP256K1_P+16];
	setp.gt.u64 	%p346, %rd13008, %rd5522;
	@%p346 bra 	$L__BB1_181;
	ld.const.u64 	%rd5523, [SECP256K1_P+16];
	setp.lt.u64 	%p347, %rd13008, %rd5523;
	mov.u64 	%rd13018, %rd13014;
	@%p347 bra 	$L__BB1_183;
	ld.const.u64 	%rd5524, [SECP256K1_P+8];
	setp.gt.u64 	%p348, %rd13013, %rd5524;
	@%p348 bra 	$L__BB1_181;
	ld.const.u64 	%rd5525, [SECP256K1_P+8];
	setp.lt.u64 	%p349, %rd13013, %rd5525;
	ld.const.u64 	%rd5526, [SECP256K1_P];
	setp.lt.u64 	%p350, %rd13014, %rd5526;
	or.pred  	%p351, %p349, %p350;
	mov.u64 	%rd13018, %rd13014;
	@%p351 bra 	$L__BB1_183;
$L__BB1_181:
	ld.const.u64 	%rd5528, [SECP256K1_P];
	sub.s64 	%rd13018, %rd13014, %rd5528;
	setp.lt.u64 	%p352, %rd13014, %rd5528;
	selp.u64 	%rd5529, 1, 0, %p352;
	ld.const.u64 	%rd5530, [SECP256K1_P+8];
	sub.s64 	%rd5531, %rd13013, %rd5530;
	setp.lt.u64 	%p353, %rd13013, %rd5530;
	selp.s64 	%rd5532, -1, 0, %p352;
	add.s64 	%rd13013, %rd5531, %rd5532;
	setp.lt.u64 	%p354, %rd5531, %rd5529;
	or.pred  	%p355, %p353, %p354;
	selp.u64 	%rd5533, 1, 0, %p355;
	ld.const.u64 	%rd5534, [SECP256K1_P+16];
	sub.s64 	%rd5535, %rd13008, %rd5534;
	setp.lt.u64 	%p356, %rd13008, %rd5534;
	selp.s64 	%rd5536, -1, 0, %p355;
	add.s64 	%rd13008, %rd5535, %rd5536;
	setp.lt.u64 	%p357, %rd5535, %rd5533;
	or.pred  	%p358, %p356, %p357;
	selp.s64 	%rd5537, -1, 0, %p358;
	ld.const.u64 	%rd5538, [SECP256K1_P+24];
	sub.s64 	%rd5539, %rd13007, %rd5538;
	add.s64 	%rd13007, %rd5539, %rd5537;
	bra.uni 	$L__BB1_183;
$L__BB1_182:
	ld.const.u64 	%rd5521, [SECP256K1_P+24];
	setp.lt.u64 	%p345, %rd13007, %rd5521;
	mov.u64 	%rd13018, %rd13014;
	@%p345 bra 	$L__BB1_183;
	bra.uni 	$L__BB1_177;
$L__BB1_183:
	shl.b64 	%rd502, %rd13018, 1;
	mov.b64 	{%r393, %r394}, %rd13018;
	mov.b64 	{%r395, %r396}, %rd13013;
	shf.l.wrap.b32 	%r397, %r394, %r395, 1;
	shf.l.wrap.b32 	%r398, %r395, %r396, 1;
	mov.b64 	%rd13021, {%r397, %r398};
	mov.b64 	{%r399, %r400}, %rd13008;
	shf.l.wrap.b32 	%r401, %r396, %r399, 1;
	shf.l.wrap.b32 	%r402, %r399, %r400, 1;
	mov.b64 	%rd13020, {%r401, %r402};
	mov.b64 	{%r403, %r404}, %rd13007;
	shf.l.wrap.b32 	%r405, %r400, %r403, 1;
	shf.l.wrap.b32 	%r406, %r403, %r404, 1;
	mov.b64 	%rd13019, {%r405, %r406};
	ld.const.u64 	%rd5540, [SECP256K1_P+24];
	setp.gt.u64 	%p359, %rd13019, %rd5540;
	@%p359 bra 	$L__BB1_189;
	ld.const.u64 	%rd5541, [SECP256K1_P+24];
	setp.lt.u64 	%p360, %rd13019, %rd5541;
	mov.u64 	%rd13022, %rd502;
	@%p360 bra 	$L__BB1_190;
	ld.const.u64 	%rd5542, [SECP256K1_P+16];
	setp.gt.u64 	%p361, %rd13020, %rd5542;
	@%p361 bra 	$L__BB1_189;
	ld.const.u64 	%rd5543, [SECP256K1_P+16];
	setp.lt.u64 	%p362, %rd13020, %rd5543;
	mov.u64 	%rd13022, %rd502;
	@%p362 bra 	$L__BB1_190;
	ld.const.u64 	%rd5544, [SECP256K1_P+8];
	setp.gt.u64 	%p363, %rd13021, %rd5544;
	@%p363 bra 	$L__BB1_189;
	ld.const.u64 	%rd5545, [SECP256K1_P+8];
	setp.lt.u64 	%p364, %rd13021, %rd5545;
	ld.const.u64 	%rd5546, [SECP256K1_P];
	setp.lt.u64 	%p365, %rd502, %rd5546;
	or.pred  	%p366, %p364, %p365;
	mov.u64 	%rd13022, %rd502;
	@%p366 bra 	$L__BB1_190;
$L__BB1_189:
	ld.const.u64 	%rd5548, [SECP256K1_P];
	sub.s64 	%rd13022, %rd502, %rd5548;
	setp.lt.u64 	%p367, %rd502, %rd5548;
	selp.u64 	%rd5549, 1, 0, %p367;
	ld.const.u64 	%rd5550, [SECP256K1_P+8];
	sub.s64 	%rd5551, %rd13021, %rd5550;
	setp.lt.u64 	%p368, %rd13021, %rd5550;
	selp.s64 	%rd5552, -1, 0, %p367;
	add.s64 	%rd13021, %rd5551, %rd5552;
	setp.lt.u64 	%p369, %rd5551, %rd5549;
	or.pred  	%p370, %p368, %p369;
	selp.u64 	%rd5553, 1, 0, %p370;
	ld.const.u64 	%rd5554, [SECP256K1_P+16];
	sub.s64 	%rd5555, %rd13020, %rd5554;
	setp.lt.u64 	%p371, %rd13020, %rd5554;
	selp.s64 	%rd5556, -1, 0, %p370;
	add.s64 	%rd13020, %rd5555, %rd5556;
	setp.lt.u64 	%p372, %rd5555, %rd5553;
	or.pred  	%p373, %p371, %p372;
	selp.s64 	%rd5557, -1, 0, %p373;
	ld.const.u64 	%rd5558, [SECP256K1_P+24];
	sub.s64 	%rd5559, %rd13019, %rd5558;
	add.s64 	%rd13019, %rd5559, %rd5557;
$L__BB1_190:
	shl.b64 	%rd514, %rd13022, 1;
	mov.b64 	{%r407, %r408}, %rd13022;
	mov.b64 	{%r409, %r410}, %rd13021;
	shf.l.wrap.b32 	%r411, %r408, %r409, 1;
	shf.l.wrap.b32 	%r412, %r409, %r410, 1;
	mov.b64 	%rd13025, {%r411, %r412};
	mov.b64 	{%r413, %r414}, %rd13020;
	shf.l.wrap.b32 	%r415, %r410, %r413, 1;
	shf.l.wrap.b32 	%r416, %r413, %r414, 1;
	mov.b64 	%rd13024, {%r415, %r416};
	mov.b64 	{%r417, %r418}, %rd13019;
	shf.l.wrap.b32 	%r419, %r414, %r417, 1;
	shf.l.wrap.b32 	%r420, %r417, %r418, 1;
	mov.b64 	%rd13023, {%r419, %r420};
	ld.const.u64 	%rd5560, [SECP256K1_P+24];
	setp.gt.u64 	%p374, %rd13023, %rd5560;
	@%p374 bra 	$L__BB1_196;
	ld.const.u64 	%rd5561, [SECP256K1_P+24];
	setp.lt.u64 	%p375, %rd13023, %rd5561;
	mov.u64 	%rd13026, %rd514;
	@%p375 bra 	$L__BB1_197;
	ld.const.u64 	%rd5562, [SECP256K1_P+16];
	setp.gt.u64 	%p376, %rd13024, %rd5562;
	@%p376 bra 	$L__BB1_196;
	ld.const.u64 	%rd5563, [SECP256K1_P+16];
	setp.lt.u64 	%p377, %rd13024, %rd5563;
	mov.u64 	%rd13026, %rd514;
	@%p377 bra 	$L__BB1_197;
	ld.const.u64 	%rd5564, [SECP256K1_P+8];
	setp.gt.u64 	%p378, %rd13025, %rd5564;
	@%p378 bra 	$L__BB1_196;
	ld.const.u64 	%rd5565, [SECP256K1_P+8];
	setp.lt.u64 	%p379, %rd13025, %rd5565;
	ld.const.u64 	%rd5566, [SECP256K1_P];
	setp.lt.u64 	%p380, %rd514, %rd5566;
	or.pred  	%p381, %p379, %p380;
	mov.u64 	%rd13026, %rd514;
	@%p381 bra 	$L__BB1_197;
$L__BB1_196:
	ld.const.u64 	%rd5568, [SECP256K1_P];
	sub.s64 	%rd13026, %rd514, %rd5568;
	setp.lt.u64 	%p382, %rd514, %rd5568;
	selp.u64 	%rd5569, 1, 0, %p382;
	ld.const.u64 	%rd5570, [SECP256K1_P+8];
	sub.s64 	%rd5571, %rd13025, %rd5570;
	setp.lt.u64 	%p383, %rd13025, %rd5570;
	selp.s64 	%rd5572, -1, 0, %p382;
	add.s64 	%rd13025, %rd5571, %rd5572;
	setp.lt.u64 	%p384, %rd5571, %rd5569;
	or.pred  	%p385, %p383, %p384;
	selp.u64 	%rd5573, 1, 0, %p385;
	ld.const.u64 	%rd5574, [SECP256K1_P+16];
	sub.s64 	%rd5575, %rd13024, %rd5574;
	setp.lt.u64 	%p386, %rd13024, %rd5574;
	selp.s64 	%rd5576, -1, 0, %p385;
	add.s64 	%rd13024, %rd5575, %rd5576;
	setp.lt.u64 	%p387, %rd5575, %rd5573;
	or.pred  	%p388, %p386, %p387;
	selp.s64 	%rd5577, -1, 0, %p388;
	ld.const.u64 	%rd5578, [SECP256K1_P+24];
	sub.s64 	%rd5579, %rd13023, %rd5578;
	add.s64 	%rd13023, %rd5579, %rd5577;
$L__BB1_197:
	mov.b64 	{%r421, %r422}, %rd12887;
	mov.b64 	{%r423, %r424}, %rd12888;
	shf.l.wrap.b32 	%r425, %r424, %r421, 1;
	shf.l.wrap.b32 	%r426, %r421, %r422, 1;
	mov.b64 	%rd5580, {%r425, %r426};
	ld.const.u64 	%rd5581, [SECP256K1_P+24];
	setp.gt.u64 	%p389, %rd5580, %rd5581;
	@%p389 bra 	$L__BB1_203;
	mov.b64 	{%r427, %r428}, %rd12893;
	mov.b64 	{%r429, %r430}, %rd12888;
	shf.l.wrap.b32 	%r431, %r428, %r429, 1;
	shf.l.wrap.b32 	%r432, %r429, %r430, 1;
	mov.b64 	%rd13028, {%r431, %r432};
	mov.b64 	{%r433, %r434}, %rd12898;
	shf.l.wrap.b32 	%r435, %r434, %r427, 1;
	shf.l.wrap.b32 	%r436, %r427, %r428, 1;
	mov.b64 	%rd13029, {%r435, %r436};
	shl.b64 	%rd13030, %rd12898, 1;
	mov.b64 	{%r437, %r438}, %rd12887;
	shf.l.wrap.b32 	%r439, %r430, %r437, 1;
	shf.l.wrap.b32 	%r440, %r437, %r438, 1;
	mov.b64 	%rd13027, {%r439, %r440};
	ld.const.u64 	%rd5582, [SECP256K1_P+24];
	setp.lt.u64 	%p390, %rd13027, %rd5582;
	@%p390 bra 	$L__BB1_204;
	mov.b64 	{%r441, %r442}, %rd12888;
	mov.b64 	{%r443, %r444}, %rd12893;
	shf.l.wrap.b32 	%r445, %r444, %r441, 1;
	shf.l.wrap.b32 	%r446, %r441, %r442, 1;
	mov.b64 	%rd5583, {%r445, %r446};
	ld.const.u64 	%rd5584, [SECP256K1_P+16];
	setp.gt.u64 	%p391, %rd5583, %rd5584;
	@%p391 bra 	$L__BB1_203;
	mov.b64 	{%r447, %r448}, %rd12887;
	mov.b64 	{%r449, %r450}, %rd12888;
	shf.l.wrap.b32 	%r451, %r450, %r447, 1;
	shf.l.wrap.b32 	%r452, %r447, %r448, 1;
	mov.b64 	%rd13027, {%r451, %r452};
	mov.b64 	{%r453, %r454}, %rd12893;
	mov.b64 	{%r455, %r456}, %rd12898;
	shf.l.wrap.b32 	%r457, %r456, %r453, 1;
	shf.l.wrap.b32 	%r458, %r453, %r454, 1;
	mov.b64 	%rd13029, {%r457, %r458};
	shf.l.wrap.b32 	%r459, %r454, %r449, 1;
	shf.l.wrap.b32 	%r460, %r449, %r450, 1;
	mov.b64 	%rd13028, {%r459, %r460};
	ld.const.u64 	%rd5585, [SECP256K1_P+16];
	setp.lt.u64 	%p392, %rd13028, %rd5585;
	@%p392 bra 	$L__BB1_204;
	mov.b64 	{%r461, %r462}, %rd12893;
	mov.b64 	{%r463, %r464}, %rd12898;
	shf.l.wrap.b32 	%r465, %r464, %r461, 1;
	shf.l.wrap.b32 	%r466, %r461, %r462, 1;
	mov.b64 	%rd5586, {%r465, %r466};
	ld.const.u64 	%rd5587, [SECP256K1_P+8];
	setp.gt.u64 	%p393, %rd5586, %rd5587;
	@%p393 bra 	$L__BB1_203;
	mov.b64 	{%r467, %r468}, %rd12887;
	mov.b64 	{%r469, %r470}, %rd12888;
	shf.l.wrap.b32 	%r471, %r470, %r467, 1;
	shf.l.wrap.b32 	%r472, %r467, %r468, 1;
	mov.b64 	%rd13027, {%r471, %r472};
	mov.b64 	{%r473, %r474}, %rd12893;
	shf.l.wrap.b32 	%r475, %r474, %r469, 1;
	shf.l.wrap.b32 	%r476, %r469, %r470, 1;
	mov.b64 	%rd13028, {%r475, %r476};
	mov.b64 	{%r477, %r478}, %rd12898;
	shf.l.wrap.b32 	%r479, %r478, %r473, 1;
	shf.l.wrap.b32 	%r480, %r473, %r474, 1;
	mov.b64 	%rd13029, {%r479, %r480};
	ld.const.u64 	%rd5588, [SECP256K1_P+8];
	setp.lt.u64 	%p394, %rd13029, %rd5588;
	shl.b64 	%rd13030, %rd12898, 1;
	ld.const.u64 	%rd5589, [SECP256K1_P];
	setp.lt.u64 	%p395, %rd13030, %rd5589;
	or.pred  	%p396, %p394, %p395;
	@%p396 bra 	$L__BB1_204;
$L__BB1_203:
	shl.b64 	%rd5591, %rd12898, 1;
	ld.const.u64 	%rd5592, [SECP256K1_P];
	sub.s64 	%rd13030, %rd5591, %rd5592;
	setp.lt.u64 	%p397, %rd5591, %rd5592;
	selp.u64 	%rd5593, 1, 0, %p397;
	mov.b64 	{%r481, %r482}, %rd12898;
	mov.b64 	{%r483, %r484}, %rd12893;
	shf.l.wrap.b32 	%r485, %r482, %r483, 1;
	shf.l.wrap.b32 	%r486, %r483, %r484, 1;
	mov.b64 	%rd5594, {%r485, %r486};
	ld.const.u64 	%rd5595, [SECP256K1_P+8];
	sub.s64 	%rd5596, %rd5594, %rd5595;
	setp.lt.u64 	%p398, %rd5594, %rd5595;
	selp.s64 	%rd5597, -1, 0, %p397;
	add.s64 	%rd13029, %rd5596, %rd5597;
	setp.lt.u64 	%p399, %rd5596, %rd5593;
	or.pred  	%p400, %p398, %p399;
	selp.u64 	%rd5598, 1, 0, %p400;
	mov.b64 	{%r487, %r488}, %rd12888;
	shf.l.wrap.b32 	%r489, %r484, %r487, 1;
	shf.l.wrap.b32 	%r490, %r487, %r488, 1;
	mov.b64 	%rd5599, {%r489, %r490};
	ld.const.u64 	%rd5600, [SECP256K1_P+16];
	sub.s64 	%rd5601, %rd5599, %rd5600;
	setp.lt.u64 	%p401, %rd5599, %rd5600;
	selp.s64 	%rd5602, -1, 0, %p400;
	add.s64 	%rd13028, %rd5601, %rd5602;
	setp.lt.u64 	%p402, %rd5601, %rd5598;
	or.pred  	%p403, %p401, %p402;
	selp.s64 	%rd5603, -1, 0, %p403;
	mov.b64 	{%r491, %r492}, %rd12887;
	shf.l.wrap.b32 	%r493, %r488, %r491, 1;
	shf.l.wrap.b32 	%r494, %r491, %r492, 1;
	mov.b64 	%rd5604, {%r493, %r494};
	ld.const.u64 	%rd5605, [SECP256K1_P+24];
	sub.s64 	%rd5606, %rd5604, %rd5605;
	add.s64 	%rd13027, %rd5606, %rd5603;
$L__BB1_204:
	add.s64 	%rd546, %rd12898, %rd13030;
	setp.lt.u64 	%p404, %rd546, %rd12898;
	selp.u64 	%rd5607, 1, 0, %p404;
	add.s64 	%rd5608, %rd12893, %rd13029;
	setp.lt.u64 	%p405, %rd5608, %rd12893;
	add.s64 	%rd13033, %rd5608, %rd5607;
	setp.lt.u64 	%p406, %rd13033, %rd5608;
	or.pred  	%p407, %p405, %p406;
	selp.u64 	%rd5609, 1, 0, %p407;
	add.s64 	%rd5610, %rd12888, %rd13028;
	setp.lt.u64 	%p408, %rd5610, %rd12888;
	add.s64 	%rd13032, %rd5610, %rd5609;
	setp.lt.u64 	%p409, %rd13032, %rd5610;
	or.pred  	%p410, %p408, %p409;
	selp.u64 	%rd5611, 1, 0, %p410;
	add.s64 	%rd5612, %rd12887, %rd13027;
	add.s64 	%rd13031, %rd5612, %rd5611;
	ld.const.u64 	%rd5613, [SECP256K1_P+24];
	setp.gt.u64 	%p411, %rd13031, %rd5613;
	@%p411 bra 	$L__BB1_210;
	ld.const.u64 	%rd5614, [SECP256K1_P+24];
	setp.lt.u64 	%p412, %rd13031, %rd5614;
	mov.u64 	%rd13034, %rd546;
	@%p412 bra 	$L__BB1_211;
	ld.const.u64 	%rd5615, [SECP256K1_P+16];
	setp.gt.u64 	%p413, %rd13032, %rd5615;
	@%p413 bra 	$L__BB1_210;
	ld.const.u64 	%rd5616, [SECP256K1_P+16];
	setp.lt.u64 	%p414, %rd13032, %rd5616;
	mov.u64 	%rd13034, %rd546;
	@%p414 bra 	$L__BB1_211;
	ld.const.u64 	%rd5617, [SECP256K1_P+8];
	setp.gt.u64 	%p415, %rd13033, %rd5617;
	@%p415 bra 	$L__BB1_210;
	ld.const.u64 	%rd5618, [SECP256K1_P+8];
	setp.lt.u64 	%p416, %rd13033, %rd5618;
	ld.const.u64 	%rd5619, [SECP256K1_P];
	setp.lt.u64 	%p417, %rd546, %rd5619;
	or.pred  	%p418, %p416, %p417;
	mov.u64 	%rd13034, %rd546;
	@%p418 bra 	$L__BB1_211;
$L__BB1_210:
	ld.const.u64 	%rd5621, [SECP256K1_P];
	sub.s64 	%rd13034, %rd546, %rd5621;
	setp.lt.u64 	%p419, %rd546, %rd5621;
	selp.u64 	%rd5622, 1, 0, %p419;
	ld.const.u64 	%rd5623, [SECP256K1_P+8];
	sub.s64 	%rd5624, %rd13033, %rd5623;
	setp.lt.u64 	%p420, %rd13033, %rd5623;
	selp.s64 	%rd5625, -1, 0, %p419;
	add.s64 	%rd13033, %rd5624, %rd5625;
	setp.lt.u64 	%p421, %rd5624, %rd5622;
	or.pred  	%p422, %p420, %p421;
	selp.u64 	%rd5626, 1, 0, %p422;
	ld.const.u64 	%rd5627, [SECP256K1_P+16];
	sub.s64 	%rd5628, %rd13032, %rd5627;
	setp.lt.u64 	%p423, %rd13032, %rd5627;
	selp.s64 	%rd5629, -1, 0, %p422;
	add.s64 	%rd13032, %rd5628, %rd5629;
	setp.lt.u64 	%p424, %rd5628, %rd5626;
	or.pred  	%p425, %p423, %p424;
	selp.s64 	%rd5630, -1, 0, %p425;
	ld.const.u64 	%rd5631, [SECP256K1_P+24];
	sub.s64 	%rd5632, %rd13031, %rd5631;
	add.s64 	%rd13031, %rd5632, %rd5630;
$L__BB1_211:
	mov.b64 	%rd13036, 0;
	st.local.v2.u64 	[%rd39+32], {%rd13036, %rd13036};
	st.local.v2.u64 	[%rd39+48], {%rd13036, %rd13036};
	mul.lo.s64 	%rd5634, %rd13034, %rd13034;
	mul.hi.u64 	%rd5635, %rd13034, %rd13034;
	mul.lo.s64 	%rd5636, %rd13033, %rd13034;
	mul.hi.u64 	%rd5637, %rd13034, %rd13033;
	add.s64 	%rd13039, %rd5636, %rd5635;
	setp.lt.u64 	%p426, %rd13039, %rd5636;
	selp.u64 	%rd5638, 1, 0, %p426;
	st.local.v2.u64 	[%rd39], {%rd5634, %rd13039};
	add.s64 	%rd5639, %rd5637, %rd5638;
	mul.lo.s64 	%rd5640, %rd13032, %rd13034;
	mul.hi.u64 	%rd5641, %rd13034, %rd13032;
	add.s64 	%rd13038, %rd5640, %rd5639;
	setp.lt.u64 	%p427, %rd13038, %rd5640;
	selp.u64 	%rd5642, 1, 0, %p427;
	add.s64 	%rd5643, %rd5641, %rd5642;
	mul.lo.s64 	%rd5644, %rd13031, %rd13034;
	mul.hi.u64 	%rd5645, %rd13034, %rd13031;
	add.s64 	%rd13037, %rd5644, %rd5643;
	setp.lt.u64 	%p428, %rd13037, %rd5644;
	selp.u64 	%rd5646, 1, 0, %p428;
	st.local.v2.u64 	[%rd39+16], {%rd13038, %rd13037};
	add.s64 	%rd13035, %rd5645, %rd5646;
	setp.eq.s64 	%p429, %rd13035, 0;
	@%p429 bra 	$L__BB1_215;
	mov.b32 	%r1705, 4;
$L__BB1_213:
	mul.wide.u32 	%rd5648, %r1705, 8;
	add.s64 	%rd5649, %rd39, %rd5648;
	ld.local.u64 	%rd5650, [%rd5649];
	add.s64 	%rd5651, %rd5650, %rd13035;
	setp.lt.u64 	%p430, %rd5651, %rd5650;
	st.local.u64 	[%rd5649], %rd5651;
	add.s32 	%r1705, %r1705, 1;
	mov.b64 	%rd13035, 1;
	@%p430 bra 	$L__BB1_213;
	ld.local.u64 	%rd13039, [%rd39+8];
	ld.local.v2.u64 	{%rd13038, %rd13037}, [%rd39+16];
	ld.local.u64 	%rd13036, [%rd39+32];
$L__BB1_215:
	mul.hi.u64 	%rd5652, %rd13033, %rd13034;
	mad.lo.s64 	%rd5653, %rd13033, %rd13034, %rd13039;
	setp.lt.u64 	%p431, %rd5653, %rd13039;
	selp.u64 	%rd5654, 1, 0, %p431;
	st.local.u64 	[%rd39+8], %rd5653;
	add.s64 	%rd5655, %rd5652, %rd5654;
	mul.hi.u64 	%rd5656, %rd13033, %rd13033;
	mad.lo.s64 	%rd5657, %rd13033, %rd13033, %rd13038;
	setp.lt.u64 	%p432, %rd5657, %rd13038;
	selp.u64 	%rd5658, 1, 0, %p432;
	add.s64 	%rd13043, %rd5657, %rd5655;
	setp.lt.u64 	%p433, %rd13043, %rd5657;
	selp.u64 	%rd5659, 1, 0, %p433;
	add.s64 	%rd5660, %rd5656, %rd5658;
	add.s64 	%rd5661, %rd5660, %rd5659;
	mul.hi.u64 	%rd5662, %rd13033, %rd13032;
	mad.lo.s64 	%rd5663, %rd13032, %rd13033, %rd13037;
	setp.lt.u64 	%p434, %rd5663, %rd13037;
	selp.u64 	%rd5664, 1, 0, %p434;
	add.s64 	%rd13042, %rd5663, %rd5661;
	setp.lt.u64 	%p435, %rd13042, %rd5663;
	selp.u64 	%rd5665, 1, 0, %p435;
	st.local.v2.u64 	[%rd39+16], {%rd13043, %rd13042};
	add.s64 	%rd5666, %rd5662, %rd5664;
	add.s64 	%rd5667, %rd5666, %rd5665;
	mul.hi.u64 	%rd5668, %rd13033, %rd13031;
	mad.lo.s64 	%rd5669, %rd13031, %rd13033, %rd13036;
	setp.lt.u64 	%p436, %rd5669, %rd13036;
	selp.u64 	%rd5670, 1, 0, %p436;
	add.s64 	%rd13041, %rd5669, %rd5667;
	setp.lt.u64 	%p437, %rd13041, %rd5669;
	selp.u64 	%rd5671, 1, 0, %p437;
	st.local.u64 	[%rd39+32], %rd13041;
	add.s64 	%rd5672, %rd5668, %rd5670;
	add.s64 	%rd13040, %rd5672, %rd5671;
	setp.eq.s64 	%p438, %rd13040, 0;
	@%p438 bra 	$L__BB1_219;
	mov.b32 	%r1706, 5;
$L__BB1_217:
	mul.wide.u32 	%rd5674, %r1706, 8;
	add.s64 	%rd5675, %rd39, %rd5674;
	ld.local.u64 	%rd5676, [%rd5675];
	add.s64 	%rd5677, %rd5676, %rd13040;
	setp.lt.u64 	%p439, %rd5677, %rd5676;
	st.local.u64 	[%rd5675], %rd5677;
	add.s32 	%r1706, %r1706, 1;
	mov.b64 	%rd13040, 1;
	@%p439 bra 	$L__BB1_217;
	ld.local.v2.u64 	{%rd13043, %rd13042}, [%rd39+16];
	ld.local.u64 	%rd13041, [%rd39+32];
$L__BB1_219:
	mul.hi.u64 	%rd5678, %rd13032, %rd13034;
	mad.lo.s64 	%rd5679, %rd13032, %rd13034, %rd13043;
	setp.lt.u64 	%p440, %rd5679, %rd13043;
	selp.u64 	%rd5680, 1, 0, %p440;
	add.s64 	%rd5681, %rd5678, %rd5680;
	mul.hi.u64 	%rd5682, %rd13032, %rd13033;
	mad.lo.s64 	%rd5683, %rd13032, %rd13033, %rd13042;
	setp.lt.u64 	%p441, %rd5683, %rd13042;
	selp.u64 	%rd5684, 1, 0, %p441;
	add.s64 	%rd13047, %rd5683, %rd5681;
	setp.lt.u64 	%p442, %rd13047, %rd5683;
	selp.u64 	%rd5685, 1, 0, %p442;
	st.local.v2.u64 	[%rd39+16], {%rd5679, %rd13047};
	add.s64 	%rd5686, %rd5682, %rd5684;
	add.s64 	%rd5687, %rd5686, %rd5685;
	mul.hi.u64 	%rd5688, %rd13032, %rd13032;
	mad.lo.s64 	%rd5689, %rd13032, %rd13032, %rd13041;
	setp.lt.u64 	%p443, %rd5689, %rd13041;
	selp.u64 	%rd5690, 1, 0, %p443;
	add.s64 	%rd13046, %rd5689, %rd5687;
	setp.lt.u64 	%p444, %rd13046, %rd5689;
	selp.u64 	%rd5691, 1, 0, %p444;
	add.s64 	%rd5692, %rd5688, %rd5690;
	add.s64 	%rd5693, %rd5692, %rd5691;
	mul.hi.u64 	%rd5694, %rd13032, %rd13031;
	ld.local.u64 	%rd5695, [%rd39+40];
	mad.lo.s64 	%rd5696, %rd13031, %rd13032, %rd5695;
	setp.lt.u64 	%p445, %rd5696, %rd5695;
	selp.u64 	%rd5697, 1, 0, %p445;
	add.s64 	%rd13045, %rd5696, %rd5693;
	setp.lt.u64 	%p446, %rd13045, %rd5696;
	selp.u64 	%rd5698, 1, 0, %p446;
	st.local.v2.u64 	[%rd39+32], {%rd13046, %rd13045};
	add.s64 	%rd5699, %rd5694, %rd5697;
	add.s64 	%rd13044, %rd5699, %rd5698;
	setp.eq.s64 	%p447, %rd13044, 0;
	@%p447 bra 	$L__BB1_223;
	mov.b32 	%r1707, 6;
$L__BB1_221:
	mul.wide.u32 	%rd5701, %r1707, 8;
	add.s64 	%rd5702, %rd39, %rd5701;
	ld.local.u64 	%rd5703, [%rd5702];
	add.s64 	%rd5704, %rd5703, %rd13044;
	setp.lt.u64 	%p448, %rd5704, %rd5703;
	st.local.u64 	[%rd5702], %rd5704;
	add.s32 	%r1707, %r1707, 1;
	mov.b64 	%rd13044, 1;
	@%p448 bra 	$L__BB1_221;
	ld.local.u64 	%rd13047, [%rd39+24];
	ld.local.v2.u64 	{%rd13046, %rd13045}, [%rd39+32];
$L__BB1_223:
	mul.hi.u64 	%rd5705, %rd13031, %rd13034;
	mad.lo.s64 	%rd13052, %rd13031, %rd13034, %rd13047;
	setp.lt.u64 	%p449, %rd13052, %rd13047;
	selp.u64 	%rd5706, 1, 0, %p449;
	st.local.u64 	[%rd39+24], %rd13052;
	add.s64 	%rd5707, %rd5705, %rd5706;
	mul.hi.u64 	%rd5708, %rd13031, %rd13033;
	mad.lo.s64 	%rd5709, %rd13031, %rd13033, %rd13046;
	setp.lt.u64 	%p450, %rd5709, %rd13046;
	selp.u64 	%rd5710, 1, 0, %p450;
	add.s64 	%rd13049, %rd5709, %rd5707;
	setp.lt.u64 	%p451, %rd13049, %rd5709;
	selp.u64 	%rd5711, 1, 0, %p451;
	add.s64 	%rd5712, %rd5708, %rd5710;
	add.s64 	%rd5713, %rd5712, %rd5711;
	mul.hi.u64 	%rd5714, %rd13031, %rd13032;
	mad.lo.s64 	%rd5715, %rd13031, %rd13032, %rd13045;
	setp.lt.u64 	%p452, %rd5715, %rd13045;
	selp.u64 	%rd5716, 1, 0, %p452;
	add.s64 	%rd5717, %rd5715, %rd5713;
	setp.lt.u64 	%p453, %rd5717, %rd5715;
	selp.u64 	%rd5718, 1, 0, %p453;
	st.local.v2.u64 	[%rd39+32], {%rd13049, %rd5717};
	add.s64 	%rd5719, %rd5714, %rd5716;
	add.s64 	%rd5720, %rd5719, %rd5718;
	mul.hi.u64 	%rd5721, %rd13031, %rd13031;
	ld.local.u64 	%rd5722, [%rd39+48];
	mad.lo.s64 	%rd5723, %rd13031, %rd13031, %rd5722;
	setp.lt.u64 	%p454, %rd5723, %rd5722;
	selp.u64 	%rd5724, 1, 0, %p454;
	add.s64 	%rd5725, %rd5723, %rd5720;
	setp.lt.u64 	%p455, %rd5725, %rd5723;
	selp.u64 	%rd5726, 1, 0, %p455;
	st.local.u64 	[%rd39+48], %rd5725;
	add.s64 	%rd5727, %rd5721, %rd5724;
	add.s64 	%rd13048, %rd5727, %rd5726;
	setp.eq.s64 	%p456, %rd13048, 0;
	@%p456 bra 	$L__BB1_227;
	mov.b32 	%r1708, 7;
$L__BB1_225:
	mul.wide.u32 	%rd5729, %r1708, 8;
	add.s64 	%rd5730, %rd39, %rd5729;
	ld.local.u64 	%rd5731, [%rd5730];
	add.s64 	%rd5732, %rd5731, %rd13048;
	setp.lt.u64 	%p457, %rd5732, %rd5731;
	st.local.u64 	[%rd5730], %rd5732;
	add.s32 	%r1708, %r1708, 1;
	mov.b64 	%rd13048, 1;
	@%p457 bra 	$L__BB1_225;
	ld.local.u64 	%rd13052, [%rd39+24];
	ld.local.u64 	%rd13049, [%rd39+32];
$L__BB1_227:
	ld.local.u64 	%rd5734, [%rd39+8];
	ld.local.u64 	%rd13053, [%rd39+16];
	shl.b64 	%rd5735, %rd13049, 32;
	shr.u64 	%rd5736, %rd13049, 32;
	mul.lo.s64 	%rd5737, %rd13034, %rd13034;
	add.s64 	%rd602, %rd5737, %rd5735;
	setp.lt.u64 	%p458, %rd602, %rd5737;
	selp.u64 	%rd5738, 1, 0, %p458;
	add.s64 	%rd5739, %rd5736, %rd5738;
	add.s64 	%rd603, %rd5739, %rd5734;
	max.u64 	%rd5740, %rd5739, %rd5734;
	setp.gt.u64 	%p459, %rd5740, %rd603;
	mov.b64 	%rd13051, 0;
	@%p459 bra 	$L__BB1_246;
$L__BB1_228:
	ld.local.u64 	%rd607, [%rd39+40];
	shl.b64 	%rd5743, %rd607, 32;
	shr.u64 	%rd5744, %rd607, 32;
	add.s64 	%rd608, %rd603, %rd5743;
	setp.lt.u64 	%p462, %rd608, %rd603;
	selp.u64 	%rd5745, 1, 0, %p462;
	add.s64 	%rd5746, %rd5744, %rd5745;
	add.s64 	%rd609, %rd5746, %rd13053;
	max.u64 	%rd5747, %rd5746, %rd13053;
	setp.le.u64 	%p463, %rd5747, %rd609;
	@%p463 bra 	$L__BB1_230;
	add.s64 	%rd13052, %rd13052, 1;
	setp.eq.s64 	%p464, %rd13052, 0;
	selp.u64 	%rd5748, 1, 0, %p464;
	add.s64 	%rd13051, %rd13051, %rd5748;
$L__BB1_230:
	ld.local.v2.u64 	{%rd614, %rd615}, [%rd39+48];
	shl.b64 	%rd5749, %rd614, 32;
	shr.u64 	%rd5750, %rd614, 32;
	add.s64 	%rd13058, %rd609, %rd5749;
	setp.lt.u64 	%p465, %rd13058, %rd609;
	selp.u64 	%rd5751, 1, 0, %p465;
	add.s64 	%rd5752, %rd5750, %rd5751;
	add.s64 	%rd5753, %rd5752, %rd13052;
	max.u64 	%rd5754, %rd5752, %rd13052;
	setp.gt.u64 	%p466, %rd5754, %rd5753;
	selp.u64 	%rd5755, 1, 0, %p466;
	add.s64 	%rd5756, %rd13051, %rd5755;
	shl.b64 	%rd5757, %rd615, 32;
	shr.u64 	%rd5758, %rd615, 32;
	add.s64 	%rd13057, %rd5753, %rd5757;
	setp.lt.u64 	%p467, %rd13057, %rd5753;
	selp.u64 	%rd5759, 1, 0, %p467;
	add.s64 	%rd5760, %rd5756, %rd5758;
	add.s64 	%rd13056, %rd5760, %rd5759;
	mov.b64 	%rd5761, 977;
	mul.hi.u64 	%rd5762, %rd13049, %rd5761;
	mad.lo.s64 	%rd13066, %rd13049, 977, %rd602;
	setp.lt.u64 	%p468, %rd13066, %rd602;
	selp.u64 	%rd5763, 1, 0, %p468;
	add.s64 	%rd5764, %rd5762, %rd5763;
	add.s64 	%rd620, %rd5764, %rd608;
	max.u64 	%rd5765, %rd5764, %rd608;
	setp.gt.u64 	%p469, %rd5765, %rd620;
	@%p469 bra 	$L__BB1_248;
$L__BB1_231:
	mov.b64 	%rd5768, 977;
	mul.hi.u64 	%rd5769, %rd607, %rd5768;
	mad.lo.s64 	%rd13073, %rd607, 977, %rd620;
	setp.lt.u64 	%p472, %rd13073, %rd620;
	selp.u64 	%rd5770, 1, 0, %p472;
	add.s64 	%rd5771, %rd5769, %rd5770;
	add.s64 	%rd628, %rd5771, %rd13058;
	max.u64 	%rd5772, %rd5771, %rd13058;
	setp.le.u64 	%p473, %rd5772, %rd628;
	@%p473 bra 	$L__BB1_233;
	add.s64 	%rd13057, %rd13057, 1;
	setp.eq.s64 	%p474, %rd13057, 0;
	selp.u64 	%rd5773, 1, 0, %p474;
	add.s64 	%rd13056, %rd13056, %rd5773;
$L__BB1_233:
	mov.b64 	%rd5774, 977;
	mul.hi.u64 	%rd5775, %rd614, %rd5774;
	mad.lo.s64 	%rd13064, %rd614, 977, %rd628;
	setp.lt.u64 	%p475, %rd13064, %rd628;
	selp.u64 	%rd5776, 1, 0, %p475;
	add.s64 	%rd5777, %rd5775, %rd5776;
	add.s64 	%rd5778, %rd5777, %rd13057;
	max.u64 	%rd5779, %rd5777, %rd13057;
	setp.gt.u64 	%p476, %rd5779, %rd5778;
	selp.u64 	%rd5780, 1, 0, %p476;
	add.s64 	%rd5781, %rd13056, %rd5780;
	mul.hi.u64 	%rd5782, %rd615, %rd5774;
	mad.lo.s64 	%rd13063, %rd615, 977, %rd5778;
	setp.lt.u64 	%p477, %rd13063, %rd5778;
	selp.u64 	%rd5783, 1, 0, %p477;
	add.s64 	%rd5784, %rd5781, %rd5782;
	add.s64 	%rd635, %rd5784, %rd5783;
	setp.eq.s64 	%p478, %rd635, 0;
	@%p478 bra 	$L__BB1_238;
	shl.b64 	%rd5785, %rd635, 32;
	shr.u64 	%rd5786, %rd635, 32;
	add.s64 	%rd639, %rd13066, %rd5785;
	setp.lt.u64 	%p479, %rd639, %rd13066;
	selp.u64 	%rd5787, 1, 0, %p479;
	add.s64 	%rd5788, %rd5786, %rd5787;
	add.s64 	%rd640, %rd5788, %rd13073;
	max.u64 	%rd5789, %rd5788, %rd13073;
	setp.le.u64 	%p480, %rd5789, %rd640;
	@%p480 bra 	$L__BB1_236;
	add.s64 	%rd13064, %rd13064, 1;
	setp.eq.s64 	%p481, %rd13064, 0;
	selp.u64 	%rd5790, 1, 0, %p481;
	add.s64 	%rd13063, %rd13063, %rd5790;
$L__BB1_236:
	mov.b64 	%rd5791, 977;
	mul.hi.u64 	%rd5792, %rd635, %rd5791;
	mad.lo.s64 	%rd13066, %rd635, 977, %rd639;
	setp.lt.u64 	%p482, %rd13066, %rd639;
	selp.u64 	%rd5793, 1, 0, %p482;
	add.s64 	%rd5794, %rd5792, %rd5793;
	add.s64 	%rd13073, %rd5794, %rd640;
	max.u64 	%rd5795, %rd5794, %rd640;
	setp.le.u64 	%p483, %rd5795, %rd13073;
	@%p483 bra 	$L__BB1_238;
	add.s64 	%rd13064, %rd13064, 1;
	setp.eq.s64 	%p484, %rd13064, 0;
	selp.u64 	%rd5796, 1, 0, %p484;
	add.s64 	%rd13063, %rd13063, %rd5796;
$L__BB1_238:
	ld.const.u64 	%rd5797, [SECP256K1_P+24];
	setp.gt.u64 	%p485, %rd13063, %rd5797;
	@%p485 bra 	$L__BB1_244;
	ld.const.u64 	%rd5798, [SECP256K1_P+24];
	setp.lt.u64 	%p486, %rd13063, %rd5798;
	mov.u64 	%rd13070, %rd13066;
	@%p486 bra 	$L__BB1_245;
	ld.const.u64 	%rd5799, [SECP256K1_P+16];
	setp.gt.u64 	%p487, %rd13064, %rd5799;
	@%p487 bra 	$L__BB1_244;
	ld.const.u64 	%rd5800, [SECP256K1_P+16];
	setp.lt.u64 	%p488, %rd13064, %rd5800;
	mov.u64 	%rd13070, %rd13066;
	@%p488 bra 	$L__BB1_245;
	ld.const.u64 	%rd5801, [SECP256K1_P+8];
	setp.gt.u64 	%p489, %rd13073, %rd5801;
	@%p489 bra 	$L__BB1_244;
	ld.const.u64 	%rd5802, [SECP256K1_P+8];
	setp.lt.u64 	%p490, %rd13073, %rd5802;
	ld.const.u64 	%rd5803, [SECP256K1_P];
	setp.lt.u64 	%p491, %rd13066, %rd5803;
	or.pred  	%p492, %p490, %p491;
	mov.u64 	%rd13070, %rd13066;
	@%p492 bra 	$L__BB1_245;
$L__BB1_244:
	ld.const.u64 	%rd5805, [SECP256K1_P];
	sub.s64 	%rd13070, %rd13066, %rd5805;
	setp.lt.u64 	%p493, %rd13066, %rd5805;
	selp.u64 	%rd5806, 1, 0, %p493;
	ld.const.u64 	%rd5807, [SECP256K1_P+8];
	sub.s64 	%rd5808, %rd13073, %rd5807;
	setp.lt.u64 	%p494, %rd13073, %rd5807;
	selp.s64 	%rd5809, -1, 0, %p493;
	add.s64 	%rd13073, %rd5808, %rd5809;
	setp.lt.u64 	%p495, %rd5808, %rd5806;
	or.pred  	%p496, %p494, %p495;
	selp.u64 	%rd5810, 1, 0, %p496;
	ld.const.u64 	%rd5811, [SECP256K1_P+16];
	sub.s64 	%rd5812, %rd13064, %rd5811;
	setp.lt.u64 	%p497, %rd13064, %rd5811;
	selp.s64 	%rd5813, -1, 0, %p496;
	add.s64 	%rd13064, %rd5812, %rd5813;
	setp.lt.u64 	%p498, %rd5812, %rd5810;
	or.pred  	%p499, %p497, %p498;
	selp.s64 	%rd5814, -1, 0, %p499;
	ld.const.u64 	%rd5815, [SECP256K1_P+24];
	sub.s64 	%rd5816, %rd13063, %rd5815;
	add.s64 	%rd13063, %rd5816, %rd5814;
$L__BB1_245:
	ld.const.u64 	%rd5817, [SECP256K1_P+24];
	setp.gt.u64 	%p500, %rd13063, %rd5817;
	@%p500 bra 	$L__BB1_254;
	bra.uni 	$L__BB1_255;
$L__BB1_246:
	add.s64 	%rd13053, %rd13053, 1;
	setp.ne.s64 	%p460, %rd13053, 0;
	@%p460 bra 	$L__BB1_228;
	add.s64 	%rd13052, %rd13052, 1;
	setp.eq.s64 	%p461, %rd13052, 0;
	selp.u64 	%rd13051, 1, 0, %p461;
	mov.b64 	%rd13053, 0;
	bra.uni 	$L__BB1_228;
$L__BB1_248:
	add.s64 	%rd13058, %rd13058, 1;
	setp.ne.s64 	%p470, %rd13058, 0;
	@%p470 bra 	$L__BB1_231;
	add.s64 	%rd13057, %rd13057, 1;
	setp.eq.s64 	%p471, %rd13057, 0;
	selp.u64 	%rd5767, 1, 0, %p471;
	add.s64 	%rd13056, %rd13056, %rd5767;
	mov.b64 	%rd13058, 0;
	bra.uni 	$L__BB1_231;
$L__BB1_250:
	ld.const.u64 	%rd5819, [SECP256K1_P+16];
	setp.gt.u64 	%p502, %rd13064, %rd5819;
	@%p502 bra 	$L__BB1_254;
	ld.const.u64 	%rd5820, [SECP256K1_P+16];
	setp.lt.u64 	%p503, %rd13064, %rd5820;
	mov.u64 	%rd13074, %rd13070;
	@%p503 bra 	$L__BB1_256;
	ld.const.u64 	%rd5821, [SECP256K1_P+8];
	setp.gt.u64 	%p504, %rd13073, %rd5821;
	@%p504 bra 	$L__BB1_254;
	ld.const.u64 	%rd5822, [SECP256K1_P+8];
	setp.lt.u64 	%p505, %rd13073, %rd5822;
	ld.const.u64 	%rd5823, [SECP256K1_P];
	setp.lt.u64 	%p506, %rd13070, %rd5823;
	or.pred  	%p507, %p505, %p506;
	mov.u64 	%rd13074, %rd13070;
	@%p507 bra 	$L__BB1_256;
$L__BB1_254:
	ld.const.u64 	%rd5825, [SECP256K1_P];
	sub.s64 	%rd13074, %rd13070, %rd5825;
	setp.lt.u64 	%p508, %rd13070, %rd5825;
	selp.u64 	%rd5826, 1, 0, %p508;
	ld.const.u64 	%rd5827, [SECP256K1_P+8];
	sub.s64 	%rd5828, %rd13073, %rd5827;
	setp.lt.u64 	%p509, %rd13073, %rd5827;
	selp.s64 	%rd5829, -1, 0, %p508;
	add.s64 	%rd13073, %rd5828, %rd5829;
	setp.lt.u64 	%p510, %rd5828, %rd5826;
	or.pred  	%p511, %p509, %p510;
	selp.u64 	%rd5830, 1, 0, %p511;
	ld.const.u64 	%rd5831, [SECP256K1_P+16];
	sub.s64 	%rd5832, %rd13064, %rd5831;
	setp.lt.u64 	%p512, %rd13064, %rd5831;
	selp.s64 	%rd5833, -1, 0, %p511;
	add.s64 	%rd13064, %rd5832, %rd5833;
	setp.lt.u64 	%p513, %rd5832, %rd5830;
	or.pred  	%p514, %p512, %p513;
	selp.s64 	%rd5834, -1, 0, %p514;
	ld.const.u64 	%rd5835, [SECP256K1_P+24];
	sub.s64 	%rd5836, %rd13063, %rd5835;
	add.s64 	%rd13063, %rd5836, %rd5834;
	bra.uni 	$L__BB1_256;
$L__BB1_255:
	ld.const.u64 	%rd5818, [SECP256K1_P+24];
	setp.lt.u64 	%p501, %rd13063, %rd5818;
	mov.u64 	%rd13074, %rd13070;
	@%p501 bra 	$L__BB1_256;
	bra.uni 	$L__BB1_250;
$L__BB1_256:
	mov.b64 	{%r499, %r500}, %rd13023;
	mov.b64 	{%r501, %r502}, %rd13024;
	shf.l.wrap.b32 	%r503, %r502, %r499, 1;
	shf.l.wrap.b32 	%r504, %r499, %r500, 1;
	mov.b64 	%rd5837, {%r503, %r504};
	ld.const.u64 	%rd5838, [SECP256K1_P+24];
	setp.gt.u64 	%p515, %rd5837, %rd5838;
	@%p515 bra 	$L__BB1_262;
	mov.b64 	{%r505, %r506}, %rd13025;
	mov.b64 	{%r507, %r508}, %rd13024;
	shf.l.wrap.b32 	%r509, %r506, %r507, 1;
	shf.l.wrap.b32 	%r510, %r507, %r508, 1;
	mov.b64 	%rd13076, {%r509, %r510};
	mov.b64 	{%r511, %r512}, %rd13026;
	shf.l.wrap.b32 	%r513, %r512, %r505, 1;
	shf.l.wrap.b32 	%r514, %r505, %r506, 1;
	mov.b64 	%rd13077, {%r513, %r514};
	shl.b64 	%rd13078, %rd13026, 1;
	mov.b64 	{%r515, %r516}, %rd13023;
	shf.l.wrap.b32 	%r517, %r508, %r515, 1;
	shf.l.wrap.b32 	%r518, %r515, %r516, 1;
	mov.b64 	%rd13075, {%r517, %r518};
	ld.const.u64 	%rd5839, [SECP256K1_P+24];
	setp.lt.u64 	%p516, %rd13075, %rd5839;
	@%p516 bra 	$L__BB1_263;
	mov.b64 	{%r519, %r520}, %rd13024;
	mov.b64 	{%r521, %r522}, %rd13025;
	shf.l.wrap.b32 	%r523, %r522, %r519, 1;
	shf.l.wrap.b32 	%r524, %r519, %r520, 1;
	mov.b64 	%rd5840, {%r523, %r524};
	ld.const.u64 	%rd5841, [SECP256K1_P+16];
	setp.gt.u64 	%p517, %rd5840, %rd5841;
	@%p517 bra 	$L__BB1_262;
	mov.b64 	{%r525, %r526}, %rd13023;
	mov.b64 	{%r527, %r528}, %rd13024;
	shf.l.wrap.b32 	%r529, %r528, %r525, 1;
	shf.l.wrap.b32 	%r530, %r525, %r526, 1;
	mov.b64 	%rd13075, {%r529, %r530};
	mov.b64 	{%r531, %r532}, %rd13025;
	mov.b64 	{%r533, %r534}, %rd13026;
	shf.l.wrap.b32 	%r535, %r534, %r531, 1;
	shf.l.wrap.b32 	%r536, %r531, %r532, 1;
	mov.b64 	%rd13077, {%r535, %r536};
	shf.l.wrap.b32 	%r537, %r532, %r527, 1;
	shf.l.wrap.b32 	%r538, %r527, %r528, 1;
	mov.b64 	%rd13076, {%r537, %r538};
	ld.const.u64 	%rd5842, [SECP256K1_P+16];
	setp.lt.u64 	%p518, %rd13076, %rd5842;
	@%p518 bra 	$L__BB1_263;
	mov.b64 	{%r539, %r540}, %rd13025;
	mov.b64 	{%r541, %r542}, %rd13026;
	shf.l.wrap.b32 	%r543, %r542, %r539, 1;
	shf.l.wrap.b32 	%r544, %r539, %r540, 1;
	mov.b64 	%rd5843, {%r543, %r544};
	ld.const.u64 	%rd5844, [SECP256K1_P+8];
	setp.gt.u64 	%p519, %rd5843, %rd5844;
	@%p519 bra 	$L__BB1_262;
	mov.b64 	{%r545, %r546}, %rd13023;
	mov.b64 	{%r547, %r548}, %rd13024;
	shf.l.wrap.b32 	%r549, %r548, %r545, 1;
	shf.l.wrap.b32 	%r550, %r545, %r546, 1;
	mov.b64 	%rd13075, {%r549, %r550};
	mov.b64 	{%r551, %r552}, %rd13025;
	shf.l.wrap.b32 	%r553, %r552, %r547, 1;
	shf.l.wrap.b32 	%r554, %r547, %r548, 1;
	mov.b64 	%rd13076, {%r553, %r554};
	mov.b64 	{%r555, %r556}, %rd13026;
	shf.l.wrap.b32 	%r557, %r556, %r551, 1;
	shf.l.wrap.b32 	%r558, %r551, %r552, 1;
	mov.b64 	%rd13077, {%r557, %r558};
	ld.const.u64 	%rd5845, [SECP256K1_P+8];
	setp.lt.u64 	%p520, %rd13077, %rd5845;
	shl.b64 	%rd13078, %rd13026, 1;
	ld.const.u64 	%rd5846, [SECP256K1_P];
	setp.lt.u64 	%p521, %rd13078, %rd5846;
	or.pred  	%p522, %p520, %p521;
	@%p522 bra 	$L__BB1_263;
$L__BB1_262:
	shl.b64 	%rd5848, %rd13026, 1;
	ld.const.u64 	%rd5849, [SECP256K1_P];
	sub.s64 	%rd13078, %rd5848, %rd5849;
	setp.lt.u64 	%p523, %rd5848, %rd5849;
	selp.u64 	%rd5850, 1, 0, %p523;
	mov.b64 	{%r559, %r560}, %rd13026;
	mov.b64 	{%r561, %r562}, %rd13025;
	shf.l.wrap.b32 	%r563, %r560, %r561, 1;
	shf.l.wrap.b32 	%r564, %r561, %r562, 1;
	mov.b64 	%rd5851, {%r563, %r564};
	ld.const.u64 	%rd5852, [SECP256K1_P+8];
	sub.s64 	%rd5853, %rd5851, %rd5852;
	setp.lt.u64 	%p524, %rd5851, %rd5852;
	selp.s64 	%rd5854, -1, 0, %p523;
	add.s64 	%rd13077, %rd5853, %rd5854;
	setp.lt.u64 	%p525, %rd5853, %rd5850;
	or.pred  	%p526, %p524, %p525;
	selp.u64 	%rd5855, 1, 0, %p526;
	mov.b64 	{%r565, %r566}, %rd13024;
	shf.l.wrap.b32 	%r567, %r562, %r565, 1;
	shf.l.wrap.b32 	%r568, %r565, %r566, 1;
	mov.b64 	%rd5856, {%r567, %r568};
	ld.const.u64 	%rd5857, [SECP256K1_P+16];
	sub.s64 	%rd5858, %rd5856, %rd5857;
	setp.lt.u64 	%p527, %rd5856, %rd5857;
	selp.s64 	%rd5859, -1, 0, %p526;
	add.s64 	%rd13076, %rd5858, %rd5859;
	setp.lt.u64 	%p528, %rd5858, %rd5855;
	or.pred  	%p529, %p527, %p528;
	selp.s64 	%rd5860, -1, 0, %p529;
	mov.b64 	{%r569, %r570}, %rd13023;
	shf.l.wrap.b32 	%r571, %r566, %r569, 1;
	shf.l.wrap.b32 	%r572, %r569, %r570, 1;
	mov.b64 	%rd5861, {%r571, %r572};
	ld.const.u64 	%rd5862, [SECP256K1_P+24];
	sub.s64 	%rd5863, %rd5861, %rd5862;
	add.s64 	%rd13075, %rd5863, %rd5860;
$L__BB1_263:
	setp.gt.u64 	%p530, %rd13063, %rd13075;
	@%p530 bra 	$L__BB1_269;
	setp.lt.u64 	%p531, %rd13063, %rd13075;
	@%p531 bra 	$L__BB1_270;
	setp.gt.u64 	%p532, %rd13064, %rd13076;
	@%p532 bra 	$L__BB1_269;
	setp.lt.u64 	%p533, %rd13064, %rd13076;
	@%p533 bra 	$L__BB1_270;
	setp.gt.u64 	%p534, %rd13073, %rd13077;
	@%p534 bra 	$L__BB1_269;
	setp.lt.u64 	%p535, %rd13073, %rd13077;
	setp.lt.u64 	%p536, %rd13074, %rd13078;
	or.pred  	%p537, %p535, %p536;
	@%p537 bra 	$L__BB1_270;
$L__BB1_269:
	setp.lt.u64 	%p552, %rd13074, %rd13078;
	selp.u64 	%rd5885, 1, 0, %p552;
	sub.s64 	%rd5886, %rd13073, %rd13077;
	setp.lt.u64 	%p553, %rd13073, %rd13077;
	selp.s64 	%rd5887, -1, 0, %p552;
	add.s64 	%rd13193, %rd5886, %rd5887;
	setp.lt.u64 	%p554, %rd5886, %rd5885;
	or.pred  	%p555, %p553, %p554;
	selp.u64 	%rd5888, 1, 0, %p555;
	sub.s64 	%rd5889, %rd13064, %rd13076;
	setp.lt.u64 	%p556, %rd13064, %rd13076;
	selp.s64 	%rd5890, -1, 0, %p555;
	add.s64 	%rd13192, %rd5889, %rd5890;
	setp.lt.u64 	%p557, %rd5889, %rd5888;
	or.pred  	%p558, %p556, %p557;
	selp.s64 	%rd5891, -1, 0, %p558;
	sub.s64 	%rd5892, %rd13063, %rd13075;
	add.s64 	%rd13191, %rd5892, %rd5891;
	bra.uni 	$L__BB1_271;
$L__BB1_270:
	ld.const.u64 	%rd5864, [SECP256K1_P];
	add.s64 	%rd13074, %rd5864, %rd13074;
	setp.lt.u64 	%p538, %rd13074, %rd5864;
	selp.u64 	%rd5865, 1, 0, %p538;
	ld.const.u64 	%rd5866, [SECP256K1_P+8];
	add.s64 	%rd5867, %rd5866, %rd13073;
	setp.lt.u64 	%p539, %rd5867, %rd5866;
	add.s64 	%rd5868, %rd5867, %rd5865;
	setp.lt.u64 	%p540, %rd5868, %rd5867;
	or.pred  	%p541, %p539, %p540;
	selp.u64 	%rd5869, 1, 0, %p541;
	ld.const.u64 	%rd5870, [SECP256K1_P+16];
	add.s64 	%rd5871, %rd5870, %rd13064;
	setp.lt.u64 	%p542, %rd5871, %rd5870;
	add.s64 	%rd5872, %rd5871, %rd5869;
	setp.lt.u64 	%p543, %rd5872, %rd5871;
	or.pred  	%p544, %p542, %p543;
	selp.u64 	%rd5873, 1, 0, %p544;
	ld.const.u64 	%rd5874, [SECP256K1_P+24];
	add.s64 	%rd5875, %rd5874, %rd13063;
	add.s64 	%rd5876, %rd5875, %rd5873;
	setp.lt.u64 	%p545, %rd13074, %rd13078;
	selp.u64 	%rd5877, 1, 0, %p545;
	sub.s64 	%rd5878, %rd5868, %rd13077;
	setp.lt.u64 	%p546, %rd5868, %rd13077;
	selp.s64 	%rd5879, -1, 0, %p545;
	add.s64 	%rd13193, %rd5878, %rd5879;
	setp.lt.u64 	%p547, %rd5878, %rd5877;
	or.pred  	%p548, %p546, %p547;
	selp.u64 	%rd5880, 1, 0, %p548;
	sub.s64 	%rd5881, %rd5872, %rd13076;
	setp.lt.u64 	%p549, %rd5872, %rd13076;
	selp.s64 	%rd5882, -1, 0, %p548;
	add.s64 	%rd13192, %rd5881, %rd5882;
	setp.lt.u64 	%p550, %rd5881, %rd5880;
	or.pred  	%p551, %p549, %p550;
	selp.s64 	%rd5883, -1, 0, %p551;
	sub.s64 	%rd5884, %rd5876, %rd13075;
	add.s64 	%rd13191, %rd5884, %rd5883;
$L__BB1_271:
	sub.s64 	%rd13194, %rd13074, %rd13078;
	setp.gt.u64 	%p559, %rd13023, %rd13191;
	@%p559 bra 	$L__BB1_277;
	setp.lt.u64 	%p560, %rd13023, %rd13191;
	@%p560 bra 	$L__BB1_278;
	setp.gt.u64 	%p561, %rd13024, %rd13192;
	@%p561 bra 	$L__BB1_277;
	setp.lt.u64 	%p562, %rd13024, %rd13192;
	@%p562 bra 	$L__BB1_278;
	setp.gt.u64 	%p563, %rd13025, %rd13193;
	@%p563 bra 	$L__BB1_277;
	setp.lt.u64 	%p564, %rd13025, %rd13193;
	setp.lt.u64 	%p565, %rd13026, %rd13194;
	or.pred  	%p566, %p564, %p565;
	@%p566 bra 	$L__BB1_278;
$L__BB1_277:
	setp.lt.u64 	%p581, %rd13026, %rd13194;
	selp.u64 	%rd5914, 1, 0, %p581;
	sub.s64 	%rd5915, %rd13025, %rd13193;
	setp.lt.u64 	%p582, %rd13025, %rd13193;
	selp.s64 	%rd5916, -1, 0, %p581;
	add.s64 	%rd13085, %rd5915, %rd5916;
	setp.lt.u64 	%p583, %rd5915, %rd5914;
	or.pred  	%p584, %p582, %p583;
	selp.u64 	%rd5917, 1, 0, %p584;
	sub.s64 	%rd5918, %rd13024, %rd13192;
	setp.lt.u64 	%p585, %rd13024, %rd13192;
	selp.s64 	%rd5919, -1, 0, %p584;
	add.s64 	%rd13084, %rd5918, %rd5919;
	setp.lt.u64 	%p586, %rd5918, %rd5917;
	or.pred  	%p587, %p585, %p586;
	selp.s64 	%rd5920, -1, 0, %p587;
	sub.s64 	%rd5921, %rd13023, %rd13191;
	add.s64 	%rd13083, %rd5921, %rd5920;
	bra.uni 	$L__BB1_279;
$L__BB1_278:
	ld.const.u64 	%rd5893, [SECP256K1_P];
	add.s64 	%rd13026, %rd5893, %rd13026;
	setp.lt.u64 	%p567, %rd13026, %rd5893;
	selp.u64 	%rd5894, 1, 0, %p567;
	ld.const.u64 	%rd5895, [SECP256K1_P+8];
	add.s64 	%rd5896, %rd5895, %rd13025;
	setp.lt.u64 	%p568, %rd5896, %rd5895;
	add.s64 	%rd5897, %rd5896, %rd5894;
	setp.lt.u64 	%p569, %rd5897, %rd5896;
	or.pred  	%p570, %p568, %p569;
	selp.u64 	%rd5898, 1, 0, %p570;
	ld.const.u64 	%rd5899, [SECP256K1_P+16];
	add.s64 	%rd5900, %rd5899, %rd13024;
	setp.lt.u64 	%p571, %rd5900, %rd5899;
	add.s64 	%rd5901, %rd5900, %rd5898;
	setp.lt.u64 	%p572, %rd5901, %rd5900;
	or.pred  	%p573, %p571, %p572;
	selp.u64 	%rd5902, 1, 0, %p573;
	ld.const.u64 	%rd5903, [SECP256K1_P+24];
	add.s64 	%rd5904, %rd5903, %rd13023;
	add.s64 	%rd5905, %rd5904, %rd5902;
	setp.lt.u64 	%p574, %rd13026, %rd13194;
	selp.u64 	%rd5906, 1, 0, %p574;
	sub.s64 	%rd5907, %rd5897, %rd13193;
	setp.lt.u64 	%p575, %rd5897, %rd13193;
	selp.s64 	%rd5908, -1, 0, %p574;
	add.s64 	%rd13085, %rd5907, %rd5908;
	setp.lt.u64 	%p576, %rd5907, %rd5906;
	or.pred  	%p577, %p575, %p576;
	selp.u64 	%rd5909, 1, 0, %p577;
	sub.s64 	%rd5910, %rd5901, %rd13192;
	setp.lt.u64 	%p578, %rd5901, %rd13192;
	selp.s64 	%rd5911, -1, 0, %p577;
	add.s64 	%rd13084, %rd5910, %rd5911;
	setp.lt.u64 	%p579, %rd5910, %rd5909;
	or.pred  	%p580, %p578, %p579;
	selp.s64 	%rd5912, -1, 0, %p580;
	sub.s64 	%rd5913, %rd5905, %rd13191;
	add.s64 	%rd13083, %rd5913, %rd5912;
$L__BB1_279:
	sub.s64 	%rd712, %rd13026, %rd13194;
	mov.b64 	%rd13088, 0;
	st.local.v2.u64 	[%rd38+32], {%rd13088, %rd13088};
	st.local.v2.u64 	[%rd38+48], {%rd13088, %rd13088};
	mul.lo.s64 	%rd713, %rd712, %rd13034;
	mul.hi.u64 	%rd5923, %rd13034, %rd712;
	mul.lo.s64 	%rd5924, %rd13085, %rd13034;
	mul.hi.u64 	%rd5925, %rd13034, %rd13085;
	add.s64 	%rd13091, %rd5924, %rd5923;
	setp.lt.u64 	%p588, %rd13091, %rd5924;
	selp.u64 	%rd5926, 1, 0, %p588;
	st.local.v2.u64 	[%rd38], {%rd713, %rd13091};
	add.s64 	%rd5927, %rd5925, %rd5926;
	mul.lo.s64 	%rd5928, %rd13084, %rd13034;
	mul.hi.u64 	%rd5929, %rd13034, %rd13084;
	add.s64 	%rd13090, %rd5928, %rd5927;
	setp.lt.u64 	%p589, %rd13090, %rd5928;
	selp.u64 	%rd5930, 1, 0, %p589;
	add.s64 	%rd5931, %rd5929, %rd5930;
	mul.lo.s64 	%rd5932, %rd13083, %rd13034;
	mul.hi.u64 	%rd5933, %rd13034, %rd13083;
	add.s64 	%rd13089, %rd5932, %rd5931;
	setp.lt.u64 	%p590, %rd13089, %rd5932;
	selp.u64 	%rd5934, 1, 0, %p590;
	st.local.v2.u64 	[%rd38+16], {%rd13090, %rd13089};
	add.s64 	%rd13087, %rd5933, %rd5934;
	setp.eq.s64 	%p591, %rd13087, 0;
	@%p591 bra 	$L__BB1_283;
	mov.b32 	%r1709, 4;
$L__BB1_281:
	mul.wide.u32 	%rd5936, %r1709, 8;
	add.s64 	%rd5937, %rd38, %rd5936;
	ld.local.u64 	%rd5938, [%rd5937];
	add.s64 	%rd5939, %rd5938, %rd13087;
	setp.lt.u64 	%p592, %rd5939, %rd5938;
	st.local.u64 	[%rd5937], %rd5939;
	add.s32 	%r1709, %r1709, 1;
	mov.b64 	%rd13087, 1;
	@%p592 bra 	$L__BB1_281;
	ld.local.u64 	%rd13091, [%rd38+8];
	ld.local.v2.u64 	{%rd13090, %rd13089}, [%rd38+16];
	ld.local.u64 	%rd13088, [%rd38+32];
$L__BB1_283:
	mul.hi.u64 	%rd5940, %rd13033, %rd712;
	mad.lo.s64 	%rd5941, %rd712, %rd13033, %rd13091;
	setp.lt.u64 	%p593, %rd5941, %rd13091;
	selp.u64 	%rd5942, 1, 0, %p593;
	st.local.u64 	[%rd38+8], %rd5941;
	add.s64 	%rd5943, %rd5940, %rd5942;
	mul.hi.u64 	%rd5944, %rd13033, %rd13085;
	mad.lo.s64 	%rd5945, %rd13085, %rd13033, %rd13090;
	setp.lt.u64 	%p594, %rd5945, %rd13090;
	selp.u64 	%rd5946, 1, 0, %p594;
	add.s64 	%rd13095, %rd5945, %rd5943;
	setp.lt.u64 	%p595, %rd13095, %rd5945;
	selp.u64 	%rd5947, 1, 0, %p595;
	add.s64 	%rd5948, %rd5944, %rd5946;
	add.s64 	%rd5949, %rd5948, %rd5947;
	mul.hi.u64 	%rd5950, %rd13033, %rd13084;
	mad.lo.s64 	%rd5951, %rd13084, %rd13033, %rd13089;
	setp.lt.u64 	%p596, %rd5951, %rd13089;
	selp.u64 	%rd5952, 1, 0, %p596;
	add.s64 	%rd13094, %rd5951, %rd5949;
	setp.lt.u64 	%p597, %rd13094, %rd5951;
	selp.u64 	%rd5953, 1, 0, %p597;
	st.local.v2.u64 	[%rd38+16], {%rd13095, %rd13094};
	add.s64 	%rd5954, %rd5950, %rd5952;
	add.s64 	%rd5955, %rd5954, %rd5953;
	mul.hi.u64 	%rd5956, %rd13033, %rd13083;
	mad.lo.s64 	%rd5957, %rd13083, %rd13033, %rd13088;
	setp.lt.u64 	%p598, %rd5957, %rd13088;
	selp.u64 	%rd5958, 1, 0, %p598;
	add.s64 	%rd13093, %rd5957, %rd5955;
	setp.lt.u64 	%p599, %rd13093, %rd5957;
	selp.u64 	%rd5959, 1, 0, %p599;
	st.local.u64 	[%rd38+32], %rd13093;
	add.s64 	%rd5960, %rd5956, %rd5958;
	add.s64 	%rd13092, %rd5960, %rd5959;
	setp.eq.s64 	%p600, %rd13092, 0;
	@%p600 bra 	$L__BB1_287;
	mov.b32 	%r1710, 5;
$L__BB1_285:
	mul.wide.u32 	%rd5962, %r1710, 8;
	add.s64 	%rd5963, %rd38, %rd5962;
	ld.local.u64 	%rd5964, [%rd5963];
	add.s64 	%rd5965, %rd5964, %rd13092;
	setp.lt.u64 	%p601, %rd5965, %rd5964;
	st.local.u64 	[%rd5963], %rd5965;
	add.s32 	%r1710, %r1710, 1;
	mov.b64 	%rd13092, 1;
	@%p601 bra 	$L__BB1_285;
	ld.local.v2.u64 	{%rd13095, %rd13094}, [%rd38+16];
	ld.local.u64 	%rd13093, [%rd38+32];
$L__BB1_287:
	mul.hi.u64 	%rd5966, %rd13032, %rd712;
	mad.lo.s64 	%rd5967, %rd712, %rd13032, %rd13095;
	setp.lt.u64 	%p602, %rd5967, %rd13095;
	selp.u64 	%rd5968, 1, 0, %p602;
	add.s64 	%rd5969, %rd5966, %rd5968;
	mul.hi.u64 	%rd5970, %rd13032, %rd13085;
	mad.lo.s64 	%rd5971, %rd13085, %rd13032, %rd13094;
	setp.lt.u64 	%p603, %rd5971, %rd13094;
	selp.u64 	%rd5972, 1, 0, %p603;
	add.s64 	%rd13099, %rd5971, %rd5969;
	setp.lt.u64 	%p604, %rd13099, %rd5971;
	selp.u64 	%rd5973, 1, 0, %p604;
	st.local.v2.u64 	[%rd38+16], {%rd5967, %rd13099};
	add.s64 	%rd5974, %rd5970, %rd5972;
	add.s64 	%rd5975, %rd5974, %rd5973;
	mul.hi.u64 	%rd5976, %rd13032, %rd13084;
	mad.lo.s64 	%rd5977, %rd13084, %rd13032, %rd13093;
	setp.lt.u64 	%p605, %rd5977, %rd13093;
	selp.u64 	%rd5978, 1, 0, %p605;
	add.s64 	%rd13098, %rd5977, %rd5975;
	setp.lt.u64 	%p606, %rd13098, %rd5977;
	selp.u64 	%rd5979, 1, 0, %p606;
	add.s64 	%rd5980, %rd5976, %rd5978;
	add.s64 	%rd5981, %rd5980, %rd5979;
	mul.hi.u64 	%rd5982, %rd13032, %rd13083;
	ld.local.u64 	%rd5983, [%rd38+40];
	mad.lo.s64 	%rd5984, %rd13083, %rd13032, %rd5983;
	setp.lt.u64 	%p607, %rd5984, %rd5983;
	selp.u64 	%rd5985, 1, 0, %p607;
	add.s64 	%rd13097, %rd5984, %rd5981;
	setp.lt.u64 	%p608, %rd13097, %rd5984;
	selp.u64 	%rd5986, 1, 0, %p608;
	st.local.v2.u64 	[%rd38+32], {%rd13098, %rd13097};
	add.s64 	%rd5987, %rd5982, %rd5985;
	add.s64 	%rd13096, %rd5987, %rd5986;
	setp.eq.s64 	%p609, %rd13096, 0;
	@%p609 bra 	$L__BB1_291;
	mov.b32 	%r1711, 6;
$L__BB1_289:
	mul.wide.u32 	%rd5989, %r1711, 8;
	add.s64 	%rd5990, %rd38, %rd5989;
	ld.local.u64 	%rd5991, [%rd5990];
	add.s64 	%rd5992, %rd5991, %rd13096;
	setp.lt.u64 	%p610, %rd5992, %rd5991;
	st.local.u64 	[%rd5990], %rd5992;
	add.s32 	%r1711, %r1711, 1;
	mov.b64 	%rd13096, 1;
	@%p610 bra 	$L__BB1_289;
	ld.local.u64 	%rd13099, [%rd38+24];
	ld.local.v2.u64 	{%rd13098, %rd13097}, [%rd38+32];
$L__BB1_291:
	mul.hi.u64 	%rd5993, %rd13031, %rd712;
	mad.lo.s64 	%rd13104, %rd712, %rd13031, %rd13099;
	setp.lt.u64 	%p611, %rd13104, %rd13099;
	selp.u64 	%rd5994, 1, 0, %p611;
	st.local.u64 	[%rd38+24], %rd13104;
	add.s64 	%rd5995, %rd5993, %rd5994;
	mul.hi.u64 	%rd5996, %rd13031, %rd13085;
	mad.lo.s64 	%rd5997, %rd13085, %rd13031, %rd13098;
	setp.lt.u64 	%p612, %rd5997, %rd13098;
	selp.u64 	%rd5998, 1, 0, %p612;
	add.s64 	%rd13101, %rd5997, %rd5995;
	setp.lt.u64 	%p613, %rd13101, %rd5997;
	selp.u64 	%rd5999, 1, 0, %p613;
	add.s64 	%rd6000, %rd5996, %rd5998;
	add.s64 	%rd6001, %rd6000, %rd5999;
	mul.hi.u64 	%rd6002, %rd13031, %rd13084;
	mad.lo.s64 	%rd6003, %rd13084, %rd13031, %rd13097;
	setp.lt.u64 	%p614, %rd6003, %rd13097;
	selp.u64 	%rd6004, 1, 0, %p614;
	add.s64 	%rd6005, %rd6003, %rd6001;
	setp.lt.u64 	%p615, %rd6005, %rd6003;
	selp.u64 	%rd6006, 1, 0, %p615;
	st.local.v2.u64 	[%rd38+32], {%rd13101, %rd6005};
	add.s64 	%rd6007, %rd6002, %rd6004;
	add.s64 	%rd6008, %rd6007, %rd6006;
	mul.hi.u64 	%rd6009, %rd13031, %rd13083;
	ld.local.u64 	%rd6010, [%rd38+48];
	mad.lo.s64 	%rd6011, %rd13083, %rd13031, %rd6010;
	setp.lt.u64 	%p616, %rd6011, %rd6010;
	selp.u64 	%rd6012, 1, 0, %p616;
	add.s64 	%rd6013, %rd6011, %rd6008;
	setp.lt.u64 	%p617, %rd6013, %rd6011;
	selp.u64 	%rd6014, 1, 0, %p617;
	st.local.u64 	[%rd38+48], %rd6013;
	add.s64 	%rd6015, %rd6009, %rd6012;
	add.s64 	%rd13100, %rd6015, %rd6014;
	setp.eq.s64 	%p618, %rd13100, 0;
	@%p618 bra 	$L__BB1_295;
	mov.b32 	%r1712, 7;
$L__BB1_293:
	mul.wide.u32 	%rd6017, %r1712, 8;
	add.s64 	%rd6018, %rd38, %rd6017;
	ld.local.u64 	%rd6019, [%rd6018];
	add.s64 	%rd6020, %rd6019, %rd13100;
	setp.lt.u64 	%p619, %rd6020, %rd6019;
	st.local.u64 	[%rd6018], %rd6020;
	add.s32 	%r1712, %r1712, 1;
	mov.b64 	%rd13100, 1;
	@%p619 bra 	$L__BB1_293;
	ld.local.u64 	%rd13104, [%rd38+24];
	ld.local.u64 	%rd13101, [%rd38+32];
$L__BB1_295:
	ld.local.u64 	%rd6022, [%rd38+8];
	ld.local.u64 	%rd13105, [%rd38+16];
	shl.b64 	%rd6023, %rd13101, 32;
	shr.u64 	%rd6024, %rd13101, 32;
	add.s64 	%rd758, %rd713, %rd6023;
	setp.lt.u64 	%p620, %rd758, %rd713;
	selp.u64 	%rd6025, 1, 0, %p620;
	add.s64 	%rd6026, %rd6024, %rd6025;
	add.s64 	%rd759, %rd6026, %rd6022;
	max.u64 	%rd6027, %rd6026, %rd6022;
	setp.gt.u64 	%p621, %rd6027, %rd759;
	mov.b64 	%rd13103, 0;
	@%p621 bra 	$L__BB1_314;
$L__BB1_296:
	ld.local.u64 	%rd763, [%rd38+40];
	shl.b64 	%rd6030, %rd763, 32;
	shr.u64 	%rd6031, %rd763, 32;
	add.s64 	%rd764, %rd759, %rd6030;
	setp.lt.u64 	%p624, %rd764, %rd759;
	selp.u64 	%rd6032, 1, 0, %p624;
	add.s64 	%rd6033, %rd6031, %rd6032;
	add.s64 	%rd765, %rd6033, %rd13105;
	max.u64 	%rd6034, %rd6033, %rd13105;
	setp.le.u64 	%p625, %rd6034, %rd765;
	@%p625 bra 	$L__BB1_298;
	add.s64 	%rd13104, %rd13104, 1;
	setp.eq.s64 	%p626, %rd13104, 0;
	selp.u64 	%rd6035, 1, 0, %p626;
	add.s64 	%rd13103, %rd13103, %rd6035;
$L__BB1_298:
	ld.local.v2.u64 	{%rd770, %rd771}, [%rd38+48];
	shl.b64 	%rd6036, %rd770, 32;
	shr.u64 	%rd6037, %rd770, 32;
	add.s64 	%rd13110, %rd765, %rd6036;
	setp.lt.u64 	%p627, %rd13110, %rd765;
	selp.u64 	%rd6038, 1, 0, %p627;
	add.s64 	%rd6039, %rd6037, %rd6038;
	add.s64 	%rd6040, %rd6039, %rd13104;
	max.u64 	%rd6041, %rd6039, %rd13104;
	setp.gt.u64 	%p628, %rd6041, %rd6040;
	selp.u64 	%rd6042, 1, 0, %p628;
	add.s64 	%rd6043, %rd13103, %rd6042;
	shl.b64 	%rd6044, %rd771, 32;
	shr.u64 	%rd6045, %rd771, 32;
	add.s64 	%rd13109, %rd6040, %rd6044;
	setp.lt.u64 	%p629, %rd13109, %rd6040;
	selp.u64 	%rd6046, 1, 0, %p629;
	add.s64 	%rd6047, %rd6043, %rd6045;
	add.s64 	%rd13108, %rd6047, %rd6046;
	mov.b64 	%rd6048, 977;
	mul.hi.u64 	%rd6049, %rd13101, %rd6048;
	mad.lo.s64 	%rd13118, %rd13101, 977, %rd758;
	setp.lt.u64 	%p630, %rd13118, %rd758;
	selp.u64 	%rd6050, 1, 0, %p630;
	add.s64 	%rd6051, %rd6049, %rd6050;
	add.s64 	%rd776, %rd6051, %rd764;
	max.u64 	%rd6052, %rd6051, %rd764;
	setp.gt.u64 	%p631, %rd6052, %rd776;
	@%p631 bra 	$L__BB1_316;
$L__BB1_299:
	mov.b64 	%rd6055, 977;
	mul.hi.u64 	%rd6056, %rd763, %rd6055;
	mad.lo.s64 	%rd13125, %rd763, 977, %rd776;
	setp.lt.u64 	%p634, %rd13125, %rd776;
	selp.u64 	%rd6057, 1, 0, %p634;
	add.s64 	%rd6058, %rd6056, %rd6057;
	add.s64 	%rd784, %rd6058, %rd13110;
	max.u64 	%rd6059, %rd6058, %rd13110;
	setp.le.u64 	%p635, %rd6059, %rd784;
	@%p635 bra 	$L__BB1_301;
	add.s64 	%rd13109, %rd13109, 1;
	setp.eq.s64 	%p636, %rd13109, 0;
	selp.u64 	%rd6060, 1, 0, %p636;
	add.s64 	%rd13108, %rd13108, %rd6060;
$L__BB1_301:
	mov.b64 	%rd6061, 977;
	mul.hi.u64 	%rd6062, %rd770, %rd6061;
	mad.lo.s64 	%rd13116, %rd770, 977, %rd784;
	setp.lt.u64 	%p637, %rd13116, %rd784;
	selp.u64 	%rd6063, 1, 0, %p637;
	add.s64 	%rd6064, %rd6062, %rd6063;
	add.s64 	%rd6065, %rd6064, %rd13109;
	max.u64 	%rd6066, %rd6064, %rd13109;
	setp.gt.u64 	%p638, %rd6066, %rd6065;
	selp.u64 	%rd6067, 1, 0, %p638;
	add.s64 	%rd6068, %rd13108, %rd6067;
	mul.hi.u64 	%rd6069, %rd771, %rd6061;
	mad.lo.s64 	%rd13115, %rd771, 977, %rd6065;
	setp.lt.u64 	%p639, %rd13115, %rd6065;
	selp.u64 	%rd6070, 1, 0, %p639;
	add.s64 	%rd6071, %rd6068, %rd6069;
	add.s64 	%rd791, %rd6071, %rd6070;
	setp.eq.s64 	%p640, %rd791, 0;
	@%p640 bra 	$L__BB1_306;
	shl.b64 	%rd6072, %rd791, 32;
	shr.u64 	%rd6073, %rd791, 32;
	add.s64 	%rd795, %rd13118, %rd6072;
	setp.lt.u64 	%p641, %rd795, %rd13118;
	selp.u64 	%rd6074, 1, 0, %p641;
	add.s64 	%rd6075, %rd6073, %rd6074;
	add.s64 	%rd796, %rd6075, %rd13125;
	max.u64 	%rd6076, %rd6075, %rd13125;
	setp.le.u64 	%p642, %rd6076, %rd796;
	@%p642 bra 	$L__BB1_304;
	add.s64 	%rd13116, %rd13116, 1;
	setp.eq.s64 	%p643, %rd13116, 0;
	selp.u64 	%rd6077, 1, 0, %p643;
	add.s64 	%rd13115, %rd13115, %rd6077;
$L__BB1_304:
	mov.b64 	%rd6078, 977;
	mul.hi.u64 	%rd6079, %rd791, %rd6078;
	mad.lo.s64 	%rd13118, %rd791, 977, %rd795;
	setp.lt.u64 	%p644, %rd13118, %rd795;
	selp.u64 	%rd6080, 1, 0, %p644;
	add.s64 	%rd6081, %rd6079, %rd6080;
	add.s64 	%rd13125, %rd6081, %rd796;
	max.u64 	%rd6082, %rd6081, %rd796;
	setp.le.u64 	%p645, %rd6082, %rd13125;
	@%p645 bra 	$L__BB1_306;
	add.s64 	%rd13116, %rd13116, 1;
	setp.eq.s64 	%p646, %rd13116, 0;
	selp.u64 	%rd6083, 1, 0, %p646;
	add.s64 	%rd13115, %rd13115, %rd6083;
$L__BB1_306:
	ld.const.u64 	%rd6084, [SECP256K1_P+24];
	setp.gt.u64 	%p647, %rd13115, %rd6084;
	@%p647 bra 	$L__BB1_312;
	ld.const.u64 	%rd6085, [SECP256K1_P+24];
	setp.lt.u64 	%p648, %rd13115, %rd6085;
	mov.u64 	%rd13122, %rd13118;
	@%p648 bra 	$L__BB1_313;
	ld.const.u64 	%rd6086, [SECP256K1_P+16];
	setp.gt.u64 	%p649, %rd13116, %rd6086;
	@%p649 bra 	$L__BB1_312;
	ld.const.u64 	%rd6087, [SECP256K1_P+16];
	setp.lt.u64 	%p650, %rd13116, %rd6087;
	mov.u64 	%rd13122, %rd13118;
	@%p650 bra 	$L__BB1_313;
	ld.const.u64 	%rd6088, [SECP256K1_P+8];
	setp.gt.u64 	%p651, %rd13125, %rd6088;
	@%p651 bra 	$L__BB1_312;
	ld.const.u64 	%rd6089, [SECP256K1_P+8];
	setp.lt.u64 	%p652, %rd13125, %rd6089;
	ld.const.u64 	%rd6090, [SECP256K1_P];
	setp.lt.u64 	%p653, %rd13118, %rd6090;
	or.pred  	%p654, %p652, %p653;
	mov.u64 	%rd13122, %rd13118;
	@%p654 bra 	$L__BB1_313;
$L__BB1_312:
	ld.const.u64 	%rd6092, [SECP256K1_P];
	sub.s64 	%rd13122, %rd13118, %rd6092;
	setp.lt.u64 	%p655, %rd13118, %rd6092;
	selp.u64 	%rd6093, 1, 0, %p655;
	ld.const.u64 	%rd6094, [SECP256K1_P+8];
	sub.s64 	%rd6095, %rd13125, %rd6094;
	setp.lt.u64 	%p656, %rd13125, %rd6094;
	selp.s64 	%rd6096, -1, 0, %p655;
	add.s64 	%rd13125, %rd6095, %rd6096;
	setp.lt.u64 	%p657, %rd6095, %rd6093;
	or.pred  	%p658, %p656, %p657;
	selp.u64 	%rd6097, 1, 0, %p658;
	ld.const.u64 	%rd6098, [SECP256K1_P+16];
	sub.s64 	%rd6099, %rd13116, %rd6098;
	setp.lt.u64 	%p659, %rd13116, %rd6098;
	selp.s64 	%rd6100, -1, 0, %p658;
	add.s64 	%rd13116, %rd6099, %rd6100;
	setp.lt.u64 	%p660, %rd6099, %rd6097;
	or.pred  	%p661, %p659, %p660;
	selp.s64 	%rd6101, -1, 0, %p661;
	ld.const.u64 	%rd6102, [SECP256K1_P+24];
	sub.s64 	%rd6103, %rd13115, %rd6102;
	add.s64 	%rd13115, %rd6103, %rd6101;
$L__BB1_313:
	ld.const.u64 	%rd6104, [SECP256K1_P+24];
	setp.gt.u64 	%p662, %rd13115, %rd6104;
	@%p662 bra 	$L__BB1_322;
	bra.uni 	$L__BB1_323;
$L__BB1_314:
	add.s64 	%rd13105, %rd13105, 1;
	setp.ne.s64 	%p622, %rd13105, 0;
	@%p622 bra 	$L__BB1_296;
	add.s64 	%rd13104, %rd13104, 1;
	setp.eq.s64 	%p623, %rd13104, 0;
	selp.u64 	%rd13103, 1, 0, %p623;
	mov.b64 	%rd13105, 0;
	bra.uni 	$L__BB1_296;
$L__BB1_316:
	add.s64 	%rd13110, %rd13110, 1;
	setp.ne.s64 	%p632, %rd13110, 0;
	@%p632 bra 	$L__BB1_299;
	add.s64 	%rd13109, %rd13109, 1;
	setp.eq.s64 	%p633, %rd13109, 0;
	selp.u64 	%rd6054, 1, 0, %p633;
	add.s64 	%rd13108, %rd13108, %rd6054;
	mov.b64 	%rd13110, 0;
	bra.uni 	$L__BB1_299;
$L__BB1_318:
	ld.const.u64 	%rd6106, [SECP256K1_P+16];
	setp.gt.u64 	%p664, %rd13116, %rd6106;
	@%p664 bra 	$L__BB1_322;
	ld.const.u64 	%rd6107, [SECP256K1_P+16];
	setp.lt.u64 	%p665, %rd13116, %rd6107;
	mov.u64 	%rd13126, %rd13122;
	@%p665 bra 	$L__BB1_324;
	ld.const.u64 	%rd6108, [SECP256K1_P+8];
	setp.gt.u64 	%p666, %rd13125, %rd6108;
	@%p666 bra 	$L__BB1_322;
	ld.const.u64 	%rd6109, [SECP256K1_P+8];
	setp.lt.u64 	%p667, %rd13125, %rd6109;
	ld.const.u64 	%rd6110, [SECP256K1_P];
	setp.lt.u64 	%p668, %rd13122, %rd6110;
	or.pred  	%p669, %p667, %p668;
	mov.u64 	%rd13126, %rd13122;
	@%p669 bra 	$L__BB1_324;
$L__BB1_322:
	ld.const.u64 	%rd6112, [SECP256K1_P];
	sub.s64 	%rd13126, %rd13122, %rd6112;
	setp.lt.u64 	%p670, %rd13122, %rd6112;
	selp.u64 	%rd6113, 1, 0, %p670;
	ld.const.u64 	%rd6114, [SECP256K1_P+8];
	sub.s64 	%rd6115, %rd13125, %rd6114;
	setp.lt.u64 	%p671, %rd13125, %rd6114;
	selp.s64 	%rd6116, -1, 0, %p670;
	add.s64 	%rd13125, %rd6115, %rd6116;
	setp.lt.u64 	%p672, %rd6115, %rd6113;
	or.pred  	%p673, %p671, %p672;
	selp.u64 	%rd6117, 1, 0, %p673;
	ld.const.u64 	%rd6118, [SECP256K1_P+16];
	sub.s64 	%rd6119, %rd13116, %rd6118;
	setp.lt.u64 	%p674, %rd13116, %rd6118;
	selp.s64 	%rd6120, -1, 0, %p673;
	add.s64 	%rd13116, %rd6119, %rd6120;
	setp.lt.u64 	%p675, %rd6119, %rd6117;
	or.pred  	%p676, %p674, %p675;
	selp.s64 	%rd6121, -1, 0, %p676;
	ld.const.u64 	%rd6122, [SECP256K1_P+24];
	sub.s64 	%rd6123, %rd13115, %rd6122;
	add.s64 	%rd13115, %rd6123, %rd6121;
	bra.uni 	$L__BB1_324;
$L__BB1_323:
	ld.const.u64 	%rd6105, [SECP256K1_P+24];
	setp.lt.u64 	%p663, %rd13115, %rd6105;
	mov.u64 	%rd13126, %rd13122;
	@%p663 bra 	$L__BB1_324;
	bra.uni 	$L__BB1_318;
$L__BB1_324:
	shl.b64 	%rd825, %rd12978, 1;
	mov.b64 	{%r577, %r578}, %rd12978;
	mov.b64 	{%r579, %r580}, %rd12973;
	shf.l.wrap.b32 	%r581, %r578, %r579, 1;
	shf.l.wrap.b32 	%r582, %r579, %r580, 1;
	mov.b64 	%rd13129, {%r581, %r582};
	mov.b64 	{%r583, %r584}, %rd12968;
	shf.l.wrap.b32 	%r585, %r580, %r583, 1;
	shf.l.wrap.b32 	%r586, %r583, %r584, 1;
	mov.b64 	%rd13128, {%r585, %r586};
	mov.b64 	{%r587, %r588}, %rd12967;
	shf.l.wrap.b32 	%r589, %r584, %r587, 1;
	shf.l.wrap.b32 	%r590, %r587, %r588, 1;
	mov.b64 	%rd13127, {%r589, %r590};
	ld.const.u64 	%rd6124, [SECP256K1_P+24];
	setp.gt.u64 	%p677, %rd13127, %rd6124;
	@%p677 bra 	$L__BB1_330;
	ld.const.u64 	%rd6125, [SECP256K1_P+24];
	setp.lt.u64 	%p678, %rd13127, %rd6125;
	mov.u64 	%rd13130, %rd825;
	@%p678 bra 	$L__BB1_331;
	ld.const.u64 	%rd6126, [SECP256K1_P+16];
	setp.gt.u64 	%p679, %rd13128, %rd6126;
	@%p679 bra 	$L__BB1_330;
	ld.const.u64 	%rd6127, [SECP256K1_P+16];
	setp.lt.u64 	%p680, %rd13128, %rd6127;
	mov.u64 	%rd13130, %rd825;
	@%p680 bra 	$L__BB1_331;
	ld.const.u64 	%rd6128, [SECP256K1_P+8];
	setp.gt.u64 	%p681, %rd13129, %rd6128;
	@%p681 bra 	$L__BB1_330;
	ld.const.u64 	%rd6129, [SECP256K1_P+8];
	setp.lt.u64 	%p682, %rd13129, %rd6129;
	ld.const.u64 	%rd6130, [SECP256K1_P];
	setp.lt.u64 	%p683, %rd825, %rd6130;
	or.pred  	%p684, %p682, %p683;
	mov.u64 	%rd13130, %rd825;
	@%p684 bra 	$L__BB1_331;
$L__BB1_330:
	ld.const.u64 	%rd6132, [SECP256K1_P];
	sub.s64 	%rd13130, %rd825, %rd6132;
	setp.lt.u64 	%p685, %rd825, %rd6132;
	selp.u64 	%rd6133, 1, 0, %p685;
	ld.const.u64 	%rd6134, [SECP256K1_P+8];
	sub.s64 	%rd6135, %rd13129, %rd6134;
	setp.lt.u64 	%p686, %rd13129, %rd6134;
	selp.s64 	%rd6136, -1, 0, %p685;
	add.s64 	%rd13129, %rd6135, %rd6136;
	setp.lt.u64 	%p687, %rd6135, %rd6133;
	or.pred  	%p688, %p686, %p687;
	selp.u64 	%rd6137, 1, 0, %p688;
	ld.const.u64 	%rd6138, [SECP256K1_P+16];
	sub.s64 	%rd6139, %rd13128, %rd6138;
	setp.lt.u64 	%p689, %rd13128, %rd6138;
	selp.s64 	%rd6140, -1, 0, %p688;
	add.s64 	%rd13128, %rd6139, %rd6140;
	setp.lt.u64 	%p690, %rd6139, %rd6137;
	or.pred  	%p691, %p689, %p690;
	selp.s64 	%rd6141, -1, 0, %p691;
	ld.const.u64 	%rd6142, [SECP256K1_P+24];
	sub.s64 	%rd6143, %rd13127, %rd6142;
	add.s64 	%rd13127, %rd6143, %rd6141;
$L__BB1_331:
	shl.b64 	%rd837, %rd13130, 1;
	mov.b64 	{%r591, %r592}, %rd13130;
	mov.b64 	{%r593, %r594}, %rd13129;
	shf.l.wrap.b32 	%r595, %r592, %r593, 1;
	shf.l.wrap.b32 	%r596, %r593, %r594, 1;
	mov.b64 	%rd13133, {%r595, %r596};
	mov.b64 	{%r597, %r598}, %rd13128;
	shf.l.wrap.b32 	%r599, %r594, %r597, 1;
	shf.l.wrap.b32 	%r600, %r597, %r598, 1;
	mov.b64 	%rd13132, {%r599, %r600};
	mov.b64 	{%r601, %r602}, %rd13127;
	shf.l.wrap.b32 	%r603, %r598, %r601, 1;
	shf.l.wrap.b32 	%r604, %r601, %r602, 1;
	mov.b64 	%rd13131, {%r603, %r604};
	ld.const.u64 	%rd6144, [SECP256K1_P+24];
	setp.gt.u64 	%p692, %rd13131, %rd6144;
	@%p692 bra 	$L__BB1_337;
	ld.const.u64 	%rd6145, [SECP256K1_P+24];
	setp.lt.u64 	%p693, %rd13131, %rd6145;
	mov.u64 	%rd13134, %rd837;
	@%p693 bra 	$L__BB1_338;
	ld.const.u64 	%rd6146, [SECP256K1_P+16];
	setp.gt.u64 	%p694, %rd13132, %rd6146;
	@%p694 bra 	$L__BB1_337;
	ld.const.u64 	%rd6147, [SECP256K1_P+16];
	setp.lt.u64 	%p695, %rd13132, %rd6147;
	mov.u64 	%rd13134, %rd837;
	@%p695 bra 	$L__BB1_338;
	ld.const.u64 	%rd6148, [SECP256K1_P+8];
	setp.gt.u64 	%p696, %rd13133, %rd6148;
	@%p696 bra 	$L__BB1_337;
	ld.const.u64 	%rd6149, [SECP256K1_P+8];
	setp.lt.u64 	%p697, %rd13133, %rd6149;
	ld.const.u64 	%rd6150, [SECP256K1_P];
	setp.lt.u64 	%p698, %rd837, %rd6150;
	or.pred  	%p699, %p697, %p698;
	mov.u64 	%rd13134, %rd837;
	@%p699 bra 	$L__BB1_338;
$L__BB1_337:
	ld.const.u64 	%rd6152, [SECP256K1_P];
	sub.s64 	%rd13134, %rd837, %rd6152;
	setp.lt.u64 	%p700, %rd837, %rd6152;
	selp.u64 	%rd6153, 1, 0, %p700;
	ld.const.u64 	%rd6154, [SECP256K1_P+8];
	sub.s64 	%rd6155, %rd13133, %rd6154;
	setp.lt.u64 	%p701, %rd13133, %rd6154;
	selp.s64 	%rd6156, -1, 0, %p700;
	add.s64 	%rd13133, %rd6155, %rd6156;
	setp.lt.u64 	%p702, %rd6155, %rd6153;
	or.pred  	%p703, %p701, %p702;
	selp.u64 	%rd6157, 1, 0, %p703;
	ld.const.u64 	%rd6158, [SECP256K1_P+16];
	sub.s64 	%rd6159, %rd13132, %rd6158;
	setp.lt.u64 	%p704, %rd13132, %rd6158;
	selp.s64 	%rd6160, -1, 0, %p703;
	add.s64 	%rd13132, %rd6159, %rd6160;
	setp.lt.u64 	%p705, %rd6159, %rd6157;
	or.pred  	%p706, %p704, %p705;
	selp.s64 	%rd6161, -1, 0, %p706;
	ld.const.u64 	%rd6162, [SECP256K1_P+24];
	sub.s64 	%rd6163, %rd13131, %rd6162;
	add.s64 	%rd13131, %rd6163, %rd6161;
$L__BB1_338:
	shl.b64 	%rd849, %rd13134, 1;
	mov.b64 	{%r605, %r606}, %rd13134;
	mov.b64 	{%r607, %r608}, %rd13133;
	shf.l.wrap.b32 	%r609, %r606, %r607, 1;
	shf.l.wrap.b32 	%r610, %r607, %r608, 1;
	mov.b64 	%rd13137, {%r609, %r610};
	mov.b64 	{%r611, %r612}, %rd13132;
	shf.l.wrap.b32 	%r613, %r608, %r611, 1;
	shf.l.wrap.b32 	%r614, %r611, %r612, 1;
	mov.b64 	%rd13136, {%r613, %r614};
	mov.b64 	{%r615, %r616}, %rd13131;
	shf.l.wrap.b32 	%r617, %r612, %r615, 1;
	shf.l.wrap.b32 	%r618, %r615, %r616, 1;
	mov.b64 	%rd13135, {%r617, %r618};
	ld.const.u64 	%rd6164, [SECP256K1_P+24];
	setp.gt.u64 	%p707, %rd13135, %rd6164;
	@%p707 bra 	$L__BB1_344;
	ld.const.u64 	%rd6165, [SECP256K1_P+24];
	setp.lt.u64 	%p708, %rd13135, %rd6165;
	mov.u64 	%rd13138, %rd849;
	@%p708 bra 	$L__BB1_345;
	ld.const.u64 	%rd6166, [SECP256K1_P+16];
	setp.gt.u64 	%p709, %rd13136, %rd6166;
	@%p709 bra 	$L__BB1_344;
	ld.const.u64 	%rd6167, [SECP256K1_P+16];
	setp.lt.u64 	%p710, %rd13136, %rd6167;
	mov.u64 	%rd13138, %rd849;
	@%p710 bra 	$L__BB1_345;
	ld.const.u64 	%rd6168, [SECP256K1_P+8];
	setp.gt.u64 	%p711, %rd13137, %rd6168;
	@%p711 bra 	$L__BB1_344;
	ld.const.u64 	%rd6169, [SECP256K1_P+8];
	setp.lt.u64 	%p712, %rd13137, %rd6169;
	ld.const.u64 	%rd6170, [SECP256K1_P];
	setp.lt.u64 	%p713, %rd849, %rd6170;
	or.pred  	%p714, %p712, %p713;
	mov.u64 	%rd13138, %rd849;
	@%p714 bra 	$L__BB1_345;
$L__BB1_344:
	ld.const.u64 	%rd6172, [SECP256K1_P];
	sub.s64 	%rd13138, %rd849, %rd6172;
	setp.lt.u64 	%p715, %rd849, %rd6172;
	selp.u64 	%rd6173, 1, 0, %p715;
	ld.const.u64 	%rd6174, [SECP256K1_P+8];
	sub.s64 	%rd6175, %rd13137, %rd6174;
	setp.lt.u64 	%p716, %rd13137, %rd6174;
	selp.s64 	%rd6176, -1, 0, %p715;
	add.s64 	%rd13137, %rd6175, %rd6176;
	setp.lt.u64 	%p717, %rd6175, %rd6173;
	or.pred  	%p718, %p716, %p717;
	selp.u64 	%rd6177, 1, 0, %p718;
	ld.const.u64 	%rd6178, [SECP256K1_P+16];
	sub.s64 	%rd6179, %rd13136, %rd6178;
	setp.lt.u64 	%p719, %rd13136, %rd6178;
	selp.s64 	%rd6180, -1, 0, %p718;
	add.s64 	%rd13136, %rd6179, %rd6180;
	setp.lt.u64 	%p720, %rd6179, %rd6177;
	or.pred  	%p721, %p719, %p720;
	selp.s64 	%rd6181, -1, 0, %p721;
	ld.const.u64 	%rd6182, [SECP256K1_P+24];
	sub.s64 	%rd6183, %rd13135, %rd6182;
	add.s64 	%rd13135, %rd6183, %rd6181;
$L__BB1_345:
	setp.gt.u64 	%p722, %rd13115, %rd13135;
	@%p722 bra 	$L__BB1_351;
	setp.lt.u64 	%p723, %rd13115, %rd13135;
	@%p723 bra 	$L__BB1_352;
	setp.gt.u64 	%p724, %rd13116, %rd13136;
	@%p724 bra 	$L__BB1_351;
	setp.lt.u64 	%p725, %rd13116, %rd13136;
	@%p725 bra 	$L__BB1_352;
	setp.gt.u64 	%p726, %rd13125, %rd13137;
	@%p726 bra 	$L__BB1_351;
	setp.lt.u64 	%p727, %rd13125, %rd13137;
	setp.lt.u64 	%p728, %rd13126, %rd13138;
	or.pred  	%p729, %p727, %p728;
	@%p729 bra 	$L__BB1_352;
$L__BB1_351:
	setp.lt.u64 	%p744, %rd13126, %rd13138;
	selp.u64 	%rd6205, 1, 0, %p744;
	sub.s64 	%rd6206, %rd13125, %rd13137;
	setp.lt.u64 	%p745, %rd13125, %rd13137;
	selp.s64 	%rd6207, -1, 0, %p744;
	add.s64 	%rd13189, %rd6206, %rd6207;
	setp.lt.u64 	%p746, %rd6206, %rd6205;
	or.pred  	%p747, %p745, %p746;
	selp.u64 	%rd6208, 1, 0, %p747;
	sub.s64 	%rd6209, %rd13116, %rd13136;
	setp.lt.u64 	%p748, %rd13116, %rd13136;
	selp.s64 	%rd6210, -1, 0, %p747;
	add.s64 	%rd13188, %rd6209, %rd6210;
	setp.lt.u64 	%p749, %rd6209, %rd6208;
	or.pred  	%p750, %p748, %p749;
	selp.s64 	%rd6211, -1, 0, %p750;
	sub.s64 	%rd6212, %rd13115, %rd13135;
	add.s64 	%rd13187, %rd6212, %rd6211;
	bra.uni 	$L__BB1_353;
$L__BB1_352:
	ld.const.u64 	%rd6184, [SECP256K1_P];
	add.s64 	%rd13126, %rd6184, %rd13126;
	setp.lt.u64 	%p730, %rd13126, %rd6184;
	selp.u64 	%rd6185, 1, 0, %p730;
	ld.const.u64 	%rd6186, [SECP256K1_P+8];
	add.s64 	%rd6187, %rd6186, %rd13125;
	setp.lt.u64 	%p731, %rd6187, %rd6186;
	add.s64 	%rd6188, %rd6187, %rd6185;
	setp.lt.u64 	%p732, %rd6188, %rd6187;
	or.pred  	%p733, %p731, %p732;
	selp.u64 	%rd6189, 1, 0, %p733;
	ld.const.u64 	%rd6190, [SECP256K1_P+16];
	add.s64 	%rd6191, %rd6190, %rd13116;
	setp.lt.u64 	%p734, %rd6191, %rd6190;
	add.s64 	%rd6192, %rd6191, %rd6189;
	setp.lt.u64 	%p735, %rd6192, %rd6191;
	or.pred  	%p736, %p734, %p735;
	selp.u64 	%rd6193, 1, 0, %p736;
	ld.const.u64 	%rd6194, [SECP256K1_P+24];
	add.s64 	%rd6195, %rd6194, %rd13115;
	add.s64 	%rd6196, %rd6195, %rd6193;
	setp.lt.u64 	%p737, %rd13126, %rd13138;
	selp.u64 	%rd6197, 1, 0, %p737;
	sub.s64 	%rd6198, %rd6188, %rd13137;
	setp.lt.u64 	%p738, %rd6188, %rd13137;
	selp.s64 	%rd6199, -1, 0, %p737;
	add.s64 	%rd13189, %rd6198, %rd6199;
	setp.lt.u64 	%p739, %rd6198, %rd6197;
	or.pred  	%p740, %p738, %p739;
	selp.u64 	%rd6200, 1, 0, %p740;
	sub.s64 	%rd6201, %rd6192, %rd13136;
	setp.lt.u64 	%p741, %rd6192, %rd13136;
	selp.s64 	%rd6202, -1, 0, %p740;
	add.s64 	%rd13188, %rd6201, %rd6202;
	setp.lt.u64 	%p742, %rd6201, %rd6200;
	or.pred  	%p743, %p741, %p742;
	selp.s64 	%rd6203, -1, 0, %p743;
	sub.s64 	%rd6204, %rd6196, %rd13135;
	add.s64 	%rd13187, %rd6204, %rd6203;
$L__BB1_353:
	sub.s64 	%rd13190, %rd13126, %rd13138;
	mov.b64 	%rd13144, 0;
	st.local.v2.u64 	[%rd37+32], {%rd13144, %rd13144};
	st.local.v2.u64 	[%rd37+48], {%rd13144, %rd13144};
	mul.lo.s64 	%rd873, %rd14186, %rd14190;
	mul.hi.u64 	%rd6214, %rd14190, %rd14186;
	mul.lo.s64 	%rd6215, %rd14185, %rd14190;
	mul.hi.u64 	%rd6216, %rd14190, %rd14185;
	add.s64 	%rd13147, %rd6215, %rd6214;
	setp.lt.u64 	%p751, %rd13147, %rd6215;
	selp.u64 	%rd6217, 1, 0, %p751;
	st.local.v2.u64 	[%rd37], {%rd873, %rd13147};
	add.s64 	%rd6218, %rd6216, %rd6217;
	mul.lo.s64 	%rd6219, %rd14184, %rd14190;
	mul.hi.u64 	%rd6220, %rd14190, %rd14184;
	add.s64 	%rd13146, %rd6219, %rd6218;
	setp.lt.u64 	%p752, %rd13146, %rd6219;
	selp.u64 	%rd6221, 1, 0, %p752;
	add.s64 	%rd6222, %rd6220, %rd6221;
	mul.lo.s64 	%rd6223, %rd14183, %rd14190;
	mul.hi.u64 	%rd6224, %rd14190, %rd14183;
	add.s64 	%rd13145, %rd6223, %rd6222;
	setp.lt.u64 	%p753, %rd13145, %rd6223;
	selp.u64 	%rd6225, 1, 0, %p753;
	st.local.v2.u64 	[%rd37+16], {%rd13146, %rd13145};
	add.s64 	%rd13143, %rd6224, %rd6225;
	setp.eq.s64 	%p754, %rd13143, 0;
	@%p754 bra 	$L__BB1_357;
	mov.b32 	%r1713, 4;
$L__BB1_355:
	mul.wide.u32 	%rd6227, %r1713, 8;
	add.s64 	%rd6228, %rd37, %rd6227;
	ld.local.u64 	%rd6229, [%rd6228];
	add.s64 	%rd6230, %rd6229, %rd13143;
	setp.lt.u64 	%p755, %rd6230, %rd6229;
	st.local.u64 	[%rd6228], %rd6230;
	add.s32 	%r1713, %r1713, 1;
	mov.b64 	%rd13143, 1;
	@%p755 bra 	$L__BB1_355;
	ld.local.u64 	%rd13147, [%rd37+8];
	ld.local.v2.u64 	{%rd13146, %rd13145}, [%rd37+16];
	ld.local.u64 	%rd13144, [%rd37+32];
$L__BB1_357:
	mul.hi.u64 	%rd6231, %rd14189, %rd14186;
	mad.lo.s64 	%rd6232, %rd14186, %rd14189, %rd13147;
	setp.lt.u64 	%p756, %rd6232, %rd13147;
	selp.u64 	%rd6233, 1, 0, %p756;
	st.local.u64 	[%rd37+8], %rd6232;
	add.s64 	%rd6234, %rd6231, %rd6233;
	mul.hi.u64 	%rd6235, %rd14189, %rd14185;
	mad.lo.s64 	%rd6236, %rd14185, %rd14189, %rd13146;
	setp.lt.u64 	%p757, %rd6236, %rd13146;
	selp.u64 	%rd6237, 1, 0, %p757;
	add.s64 	%rd13151, %rd6236, %rd6234;
	setp.lt.u64 	%p758, %rd13151, %rd6236;
	selp.u64 	%rd6238, 1, 0, %p758;
	add.s64 	%rd6239, %rd6235, %rd6237;
	add.s64 	%rd6240, %rd6239, %rd6238;
	mul.hi.u64 	%rd6241, %rd14189, %rd14184;
	mad.lo.s64 	%rd6242, %rd14184, %rd14189, %rd13145;
	setp.lt.u64 	%p759, %rd6242, %rd13145;
	selp.u64 	%rd6243, 1, 0, %p759;
	add.s64 	%rd13150, %rd6242, %rd6240;
	setp.lt.u64 	%p760, %rd13150, %rd6242;
	selp.u64 	%rd6244, 1, 0, %p760;
	st.local.v2.u64 	[%rd37+16], {%rd13151, %rd13150};
	add.s64 	%rd6245, %rd6241, %rd6243;
	add.s64 	%rd6246, %rd6245, %rd6244;
	mul.hi.u64 	%rd6247, %rd14189, %rd14183;
	mad.lo.s64 	%rd6248, %rd14183, %rd14189, %rd13144;
	setp.lt.u64 	%p761, %rd6248, %rd13144;
	selp.u64 	%rd6249, 1, 0, %p761;
	add.s64 	%rd13149, %rd6248, %rd6246;
	setp.lt.u64 	%p762, %rd13149, %rd6248;
	selp.u64 	%rd6250, 1, 0, %p762;
	st.local.u64 	[%rd37+32], %rd13149;
	add.s64 	%rd6251, %rd6247, %rd6249;
	add.s64 	%rd13148, %rd6251, %rd6250;
	setp.eq.s64 	%p763, %rd13148, 0;
	@%p763 bra 	$L__BB1_361;
	mov.b32 	%r1714, 5;
$L__BB1_359:
	mul.wide.u32 	%rd6253, %r1714, 8;
	add.s64 	%rd6254, %rd37, %rd6253;
	ld.local.u64 	%rd6255, [%rd6254];
	add.s64 	%rd6256, %rd6255, %rd13148;
	setp.lt.u64 	%p764, %rd6256, %rd6255;
	st.local.u64 	[%rd6254], %rd6256;
	add.s32 	%r1714, %r1714, 1;
	mov.b64 	%rd13148, 1;
	@%p764 bra 	$L__BB1_359;
	ld.local.v2.u64 	{%rd13151, %rd13150}, [%rd37+16];
	ld.local.u64 	%rd13149, [%rd37+32];
$L__BB1_361:
	mul.hi.u64 	%rd6257, %rd14188, %rd14186;
	mad.lo.s64 	%rd6258, %rd14186, %rd14188, %rd13151;
	setp.lt.u64 	%p765, %rd6258, %rd13151;
	selp.u64 	%rd6259, 1, 0, %p765;
	add.s64 	%rd6260, %rd6257, %rd6259;
	mul.hi.u64 	%rd6261, %rd14188, %rd14185;
	mad.lo.s64 	%rd6262, %rd14185, %rd14188, %rd13150;
	setp.lt.u64 	%p766, %rd6262, %rd13150;
	selp.u64 	%rd6263, 1, 0, %p766;
	add.s64 	%rd13155, %rd6262, %rd6260;
	setp.lt.u64 	%p767, %rd13155, %rd6262;
	selp.u64 	%rd6264, 1, 0, %p767;
	st.local.v2.u64 	[%rd37+16], {%rd6258, %rd13155};
	add.s64 	%rd6265, %rd6261, %rd6263;
	add.s64 	%rd6266, %rd6265, %rd6264;
	mul.hi.u64 	%rd6267, %rd14188, %rd14184;
	mad.lo.s64 	%rd6268, %rd14184, %rd14188, %rd13149;
	setp.lt.u64 	%p768, %rd6268, %rd13149;
	selp.u64 	%rd6269, 1, 0, %p768;
	add.s64 	%rd13154, %rd6268, %rd6266;
	setp.lt.u64 	%p769, %rd13154, %rd6268;
	selp.u64 	%rd6270, 1, 0, %p769;
	add.s64 	%rd6271, %rd6267, %rd6269;
	add.s64 	%rd6272, %rd6271, %rd6270;
	mul.hi.u64 	%rd6273, %rd14188, %rd14183;
	ld.local.u64 	%rd6274, [%rd37+40];
	mad.lo.s64 	%rd6275, %rd14183, %rd14188, %rd6274;
	setp.lt.u64 	%p770, %rd6275, %rd6274;
	selp.u64 	%rd6276, 1, 0, %p770;
	add.s64 	%rd13153, %rd6275, %rd6272;
	setp.lt.u64 	%p771, %rd13153, %rd6275;
	selp.u64 	%rd6277, 1, 0, %p771;
	st.local.v2.u64 	[%rd37+32], {%rd13154, %rd13153};
	add.s64 	%rd6278, %rd6273, %rd6276;
	add.s64 	%rd13152, %rd6278, %rd6277;
	setp.eq.s64 	%p772, %rd13152, 0;
	@%p772 bra 	$L__BB1_365;
	mov.b32 	%r1715, 6;
$L__BB1_363:
	mul.wide.u32 	%rd6280, %r1715, 8;
	add.s64 	%rd6281, %rd37, %rd6280;
	ld.local.u64 	%rd6282, [%rd6281];
	add.s64 	%rd6283, %rd6282, %rd13152;
	setp.lt.u64 	%p773, %rd6283, %rd6282;
	st.local.u64 	[%rd6281], %rd6283;
	add.s32 	%r1715, %r1715, 1;
	mov.b64 	%rd13152, 1;
	@%p773 bra 	$L__BB1_363;
	ld.local.u64 	%rd13155, [%rd37+24];
	ld.local.v2.u64 	{%rd13154, %rd13153}, [%rd37+32];
$L__BB1_365:
	mul.hi.u64 	%rd6284, %rd14187, %rd14186;
	mad.lo.s64 	%rd13160, %rd14186, %rd14187, %rd13155;
	setp.lt.u64 	%p774, %rd13160, %rd13155;
	selp.u64 	%rd6285, 1, 0, %p774;
	st.local.u64 	[%rd37+24], %rd13160;
	add.s64 	%rd6286, %rd6284, %rd6285;
	mul.hi.u64 	%rd6287, %rd14187, %rd14185;
	mad.lo.s64 	%rd6288, %rd14185, %rd14187, %rd13154;
	setp.lt.u64 	%p775, %rd6288, %rd13154;
	selp.u64 	%rd6289, 1, 0, %p775;
	add.s64 	%rd13157, %rd6288, %rd6286;
	setp.lt.u64 	%p776, %rd13157, %rd6288;
	selp.u64 	%rd6290, 1, 0, %p776;
	add.s64 	%rd6291, %rd6287, %rd6289;
	add.s64 	%rd6292, %rd6291, %rd6290;
	mul.hi.u64 	%rd6293, %rd14187, %rd14184;
	mad.lo.s64 	%rd6294, %rd14184, %rd14187, %rd13153;
	setp.lt.u64 	%p777, %rd6294, %rd13153;
	selp.u64 	%rd6295, 1, 0, %p777;
	add.s64 	%rd6296, %rd6294, %rd6292;
	setp.lt.u64 	%p778, %rd6296, %rd6294;
	selp.u64 	%rd6297, 1, 0, %p778;
	st.local.v2.u64 	[%rd37+32], {%rd13157, %rd6296};
	add.s64 	%rd6298, %rd6293, %rd6295;
	add.s64 	%rd6299, %rd6298, %rd6297;
	mul.hi.u64 	%rd6300, %rd14187, %rd14183;
	ld.local.u64 	%rd6301, [%rd37+48];
	mad.lo.s64 	%rd6302, %rd14183, %rd14187, %rd6301;
	setp.lt.u64 	%p779, %rd6302, %rd6301;
	selp.u64 	%rd6303, 1, 0, %p779;
	add.s64 	%rd6304, %rd6302, %rd6299;
	setp.lt.u64 	%p780, %rd6304, %rd6302;
	selp.u64 	%rd6305, 1, 0, %p780;
	st.local.u64 	[%rd37+48], %rd6304;
	add.s64 	%rd6306, %rd6300, %rd6303;
	add.s64 	%rd13156, %rd6306, %rd6305;
	setp.eq.s64 	%p781, %rd13156, 0;
	@%p781 bra 	$L__BB1_369;
	mov.b32 	%r1716, 7;
$L__BB1_367:
	mul.wide.u32 	%rd6308, %r1716, 8;
	add.s64 	%rd6309, %rd37, %rd6308;
	ld.local.u64 	%rd6310, [%rd6309];
	add.s64 	%rd6311, %rd6310, %rd13156;
	setp.lt.u64 	%p782, %rd6311, %rd6310;
	st.local.u64 	[%rd6309], %rd6311;
	add.s32 	%r1716, %r1716, 1;
	mov.b64 	%rd13156, 1;
	@%p782 bra 	$L__BB1_367;
	ld.local.u64 	%rd13160, [%rd37+24];
	ld.local.u64 	%rd13157, [%rd37+32];
$L__BB1_369:
	ld.local.u64 	%rd6313, [%rd37+8];
	ld.local.u64 	%rd13161, [%rd37+16];
	shl.b64 	%rd6314, %rd13157, 32;
	shr.u64 	%rd6315, %rd13157, 32;
	add.s64 	%rd918, %rd873, %rd6314;
	setp.lt.u64 	%p783, %rd918, %rd873;
	selp.u64 	%rd6316, 1, 0, %p783;
	add.s64 	%rd6317, %rd6315, %rd6316;
	add.s64 	%rd919, %rd6317, %rd6313;
	max.u64 	%rd6318, %rd6317, %rd6313;
	setp.gt.u64 	%p784, %rd6318, %rd919;
	mov.b64 	%rd13159, 0;
	@%p784 bra 	$L__BB1_388;
$L__BB1_370:
	ld.local.u64 	%rd923, [%rd37+40];
	shl.b64 	%rd6321, %rd923, 32;
	shr.u64 	%rd6322, %rd923, 32;
	add.s64 	%rd924, %rd919, %rd6321;
	setp.lt.u64 	%p787, %rd924, %rd919;
	selp.u64 	%rd6323, 1, 0, %p787;
	add.s64 	%rd6324, %rd6322, %rd6323;
	add.s64 	%rd925, %rd6324, %rd13161;
	max.u64 	%rd6325, %rd6324, %rd13161;
	setp.le.u64 	%p788, %rd6325, %rd925;
	@%p788 bra 	$L__BB1_372;
	add.s64 	%rd13160, %rd13160, 1;
	setp.eq.s64 	%p789, %rd13160, 0;
	selp.u64 	%rd6326, 1, 0, %p789;
	add.s64 	%rd13159, %rd13159, %rd6326;
$L__BB1_372:
	ld.local.v2.u64 	{%rd930, %rd931}, [%rd37+48];
	shl.b64 	%rd6327, %rd930, 32;
	shr.u64 	%rd6328, %rd930, 32;
	add.s64 	%rd13166, %rd925, %rd6327;
	setp.lt.u64 	%p790, %rd13166, %rd925;
	selp.u64 	%rd6329, 1, 0, %p790;
	add.s64 	%rd6330, %rd6328, %rd6329;
	add.s64 	%rd6331, %rd6330, %rd13160;
	max.u64 	%rd6332, %rd6330, %rd13160;
	setp.gt.u64 	%p791, %rd6332, %rd6331;
	selp.u64 	%rd6333, 1, 0, %p791;
	add.s64 	%rd6334, %rd13159, %rd6333;
	shl.b64 	%rd6335, %rd931, 32;
	shr.u64 	%rd6336, %rd931, 32;
	add.s64 	%rd13165, %rd6331, %rd6335;
	setp.lt.u64 	%p792, %rd13165, %rd6331;
	selp.u64 	%rd6337, 1, 0, %p792;
	add.s64 	%rd6338, %rd6334, %rd6336;
	add.s64 	%rd13164, %rd6338, %rd6337;
	mov.b64 	%rd6339, 977;
	mul.hi.u64 	%rd6340, %rd13157, %rd6339;
	mad.lo.s64 	%rd13174, %rd13157, 977, %rd918;
	setp.lt.u64 	%p793, %rd13174, %rd918;
	selp.u64 	%rd6341, 1, 0, %p793;
	add.s64 	%rd6342, %rd6340, %rd6341;
	add.s64 	%rd936, %rd6342, %rd924;
	max.u64 	%rd6343, %rd6342, %rd924;
	setp.gt.u64 	%p794, %rd6343, %rd936;
	@%p794 bra 	$L__BB1_390;
$L__BB1_373:
	mov.b64 	%rd6346, 977;
	mul.hi.u64 	%rd6347, %rd923, %rd6346;
	mad.lo.s64 	%rd13177, %rd923, 977, %rd936;
	setp.lt.u64 	%p797, %rd13177, %rd936;
	selp.u64 	%rd6348, 1, 0, %p797;
	add.s64 	%rd6349, %rd6347, %rd6348;
	add.s64 	%rd944, %rd6349, %rd13166;
	max.u64 	%rd6350, %rd6349, %rd13166;
	setp.le.u64 	%p798, %rd6350, %rd944;
	@%p798 bra 	$L__BB1_375;
	add.s64 	%rd13165, %rd13165, 1;
	setp.eq.s64 	%p799, %rd13165, 0;
	selp.u64 	%rd6351, 1, 0, %p799;
	add.s64 	%rd13164, %rd13164, %rd6351;
$L__BB1_375:
	mov.b64 	%rd6352, 977;
	mul.hi.u64 	%rd6353, %rd930, %rd6352;
	mad.lo.s64 	%rd13172, %rd930, 977, %rd944;
	setp.lt.u64 	%p800, %rd13172, %rd944;
	selp.u64 	%rd6354, 1, 0, %p800;
	add.s64 	%rd6355, %rd6353, %rd6354;
	add.s64 	%rd6356, %rd6355, %rd13165;
	max.u64 	%rd6357, %rd6355, %rd13165;
	setp.gt.u64 	%p801, %rd6357, %rd6356;
	selp.u64 	%rd6358, 1, 0, %p801;
	add.s64 	%rd6359, %rd13164, %rd6358;
	mul.hi.u64 	%rd6360, %rd931, %rd6352;
	mad.lo.s64 	%rd13171, %rd931, 977, %rd6356;
	setp.lt.u64 	%p802, %rd13171, %rd6356;
	selp.u64 	%rd6361, 1, 0, %p802;
	add.s64 	%rd6362, %rd6359, %rd6360;
	add.s64 	%rd951, %rd6362, %rd6361;
	setp.eq.s64 	%p803, %rd951, 0;
	@%p803 bra 	$L__BB1_380;
	shl.b64 	%rd6363, %rd951, 32;
	shr.u64 	%rd6364, %rd951, 32;
	add.s64 	%rd955, %rd13174, %rd6363;
	setp.lt.u64 	%p804, %rd955, %rd13174;
	selp.u64 	%rd6365, 1, 0, %p804;
	add.s64 	%rd6366, %rd6364, %rd6365;
	add.s64 	%rd956, %rd6366, %rd13177;
	max.u64 	%rd6367, %rd6366, %rd13177;
	setp.le.u64 	%p805, %rd6367, %rd956;
	@%p805 bra 	$L__BB1_378;
	add.s64 	%rd13172, %rd13172, 1;
	setp.eq.s64 	%p806, %rd13172, 0;
	selp.u64 	%rd6368, 1, 0, %p806;
	add.s64 	%rd13171, %rd13171, %rd6368;
$L__BB1_378:
	mov.b64 	%rd6369, 977;
	mul.hi.u64 	%rd6370, %rd951, %rd6369;
	mad.lo.s64 	%rd13174, %rd951, 977, %rd955;
	setp.lt.u64 	%p807, %rd13174, %rd955;
	selp.u64 	%rd6371, 1, 0, %p807;
	add.s64 	%rd6372, %rd6370, %rd6371;
	add.s64 	%rd13177, %rd6372, %rd956;
	max.u64 	%rd6373, %rd6372, %rd956;
	setp.le.u64 	%p808, %rd6373, %rd13177;
	@%p808 bra 	$L__BB1_380;
	add.s64 	%rd13172, %rd13172, 1;
	setp.eq.s64 	%p809, %rd13172, 0;
	selp.u64 	%rd6374, 1, 0, %p809;
	add.s64 	%rd13171, %rd13171, %rd6374;
$L__BB1_380:
	ld.const.u64 	%rd969, [SECP256K1_P+24];
	setp.gt.u64 	%p810, %rd13171, %rd969;
	@%p810 bra 	$L__BB1_386;
	setp.lt.u64 	%p811, %rd13171, %rd969;
	mov.u64 	%rd13178, %rd13174;
	@%p811 bra 	$L__BB1_387;
	ld.const.u64 	%rd6375, [SECP256K1_P+16];
	setp.gt.u64 	%p812, %rd13172, %rd6375;
	@%p812 bra 	$L__BB1_386;
	setp.lt.u64 	%p813, %rd13172, %rd6375;
	mov.u64 	%rd13178, %rd13174;
	@%p813 bra 	$L__BB1_387;
	ld.const.u64 	%rd6377, [SECP256K1_P+8];
	setp.gt.u64 	%p814, %rd13177, %rd6377;
	@%p814 bra 	$L__BB1_386;
	setp.lt.u64 	%p815, %rd13177, %rd6377;
	ld.const.u64 	%rd6379, [SECP256K1_P];
	setp.lt.u64 	%p816, %rd13174, %rd6379;
	or.pred  	%p817, %p815, %p816;
	mov.u64 	%rd13178, %rd13174;
	@%p817 bra 	$L__BB1_387;
$L__BB1_386:
	ld.const.u64 	%rd6381, [SECP256K1_P];
	sub.s64 	%rd13178, %rd13174, %rd6381;
	setp.lt.u64 	%p818, %rd13174, %rd6381;
	selp.u64 	%rd6382, 1, 0, %p818;
	ld.const.u64 	%rd6383, [SECP256K1_P+8];
	sub.s64 	%rd6384, %rd13177, %rd6383;
	setp.lt.u64 	%p819, %rd13177, %rd6383;
	selp.s64 	%rd6385, -1, 0, %p818;
	add.s64 	%rd13177, %rd6384, %rd6385;
	setp.lt.u64 	%p820, %rd6384, %rd6382;
	or.pred  	%p821, %p819, %p820;
	selp.u64 	%rd6386, 1, 0, %p821;
	ld.const.u64 	%rd6387, [SECP256K1_P+16];
	sub.s64 	%rd6388, %rd13172, %rd6387;
	setp.lt.u64 	%p822, %rd13172, %rd6387;
	selp.s64 	%rd6389, -1, 0, %p821;
	add.s64 	%rd13172, %rd6388, %rd6389;
	setp.lt.u64 	%p823, %rd6388, %rd6386;
	or.pred  	%p824, %p822, %p823;
	selp.s64 	%rd6390, -1, 0, %p824;
	sub.s64 	%rd6392, %rd13171, %rd969;
	add.s64 	%rd13171, %rd6392, %rd6390;
$L__BB1_387:
	setp.gt.u64 	%p825, %rd13171, %rd969;
	@%p825 bra 	$L__BB1_396;
	bra.uni 	$L__BB1_397;
$L__BB1_388:
	add.s64 	%rd13161, %rd13161, 1;
	setp.ne.s64 	%p785, %rd13161, 0;
	@%p785 bra 	$L__BB1_370;
	add.s64 	%rd13160, %rd13160, 1;
	setp.eq.s64 	%p786, %rd13160, 0;
	selp.u64 	%rd13159, 1, 0, %p786;
	mov.b64 	%rd13161, 0;
	bra.uni 	$L__BB1_370;
$L__BB1_390:
	add.s64 	%rd13166, %rd13166, 1;
	setp.ne.s64 	%p795, %rd13166, 0;
	@%p795 bra 	$L__BB1_373;
	add.s64 	%rd13165, %rd13165, 1;
	setp.eq.s64 	%p796, %rd13165, 0;
	selp.u64 	%rd6345, 1, 0, %p796;
	add.s64 	%rd13164, %rd13164, %rd6345;
	mov.b64 	%rd13166, 0;
	bra.uni 	$L__BB1_373;
$L__BB1_392:
	ld.const.u64 	%rd6393, [SECP256K1_P+16];
	setp.gt.u64 	%p827, %rd13172, %rd6393;
	@%p827 bra 	$L__BB1_396;
	setp.lt.u64 	%p828, %rd13172, %rd6393;
	mov.u64 	%rd13182, %rd13178;
	@%p828 bra 	$L__BB1_398;
	ld.const.u64 	%rd6395, [SECP256K1_P+8];
	setp.gt.u64 	%p829, %rd13177, %rd6395;
	@%p829 bra 	$L__BB1_396;
	setp.lt.u64 	%p830, %rd13177, %rd6395;
	ld.const.u64 	%rd6397, [SECP256K1_P];
	setp.lt.u64 	%p831, %rd13178, %rd6397;
	or.pred  	%p832, %p830, %p831;
	mov.u64 	%rd13182, %rd13178;
	@%p832 bra 	$L__BB1_398;
$L__BB1_396:
	ld.const.u64 	%rd6399, [SECP256K1_P];
	sub.s64 	%rd13182, %rd13178, %rd6399;
	setp.lt.u64 	%p833, %rd13178, %rd6399;
	selp.u64 	%rd6400, 1, 0, %p833;
	ld.const.u64 	%rd6401, [SECP256K1_P+8];
	sub.s64 	%rd6402, %rd13177, %rd6401;
	setp.lt.u64 	%p834, %rd13177, %rd6401;
	selp.s64 	%rd6403, -1, 0, %p833;
	add.s64 	%rd13177, %rd6402, %rd6403;
	setp.lt.u64 	%p835, %rd6402, %rd6400;
	or.pred  	%p836, %p834, %p835;
	selp.u64 	%rd6404, 1, 0, %p836;
	ld.const.u64 	%rd6405, [SECP256K1_P+16];
	sub.s64 	%rd6406, %rd13172, %rd6405;
	setp.lt.u64 	%p837, %rd13172, %rd6405;
	selp.s64 	%rd6407, -1, 0, %p836;
	add.s64 	%rd13172, %rd6406, %rd6407;
	setp.lt.u64 	%p838, %rd6406, %rd6404;
	or.pred  	%p839, %p837, %p838;
	selp.s64 	%rd6408, -1, 0, %p839;
	sub.s64 	%rd6410, %rd13171, %rd969;
	add.s64 	%rd13171, %rd6410, %rd6408;
	bra.uni 	$L__BB1_398;
$L__BB1_397:
	setp.lt.u64 	%p826, %rd13171, %rd969;
	mov.u64 	%rd13182, %rd13178;
	@%p826 bra 	$L__BB1_398;
	bra.uni 	$L__BB1_392;
$L__BB1_398:
	shl.b64 	%rd987, %rd13182, 1;
	mov.b64 	{%r623, %r624}, %rd13182;
	mov.b64 	{%r625, %r626}, %rd13177;
	shf.l.wrap.b32 	%r627, %r624, %r625, 1;
	shf.l.wrap.b32 	%r628, %r625, %r626, 1;
	mov.b64 	%rd13185, {%r627, %r628};
	mov.b64 	{%r629, %r630}, %rd13172;
	shf.l.wrap.b32 	%r631, %r626, %r629, 1;
	shf.l.wrap.b32 	%r632, %r629, %r630, 1;
	mov.b64 	%rd13184, {%r631, %r632};
	mov.b64 	{%r633, %r634}, %rd13171;
	shf.l.wrap.b32 	%r635, %r630, %r633, 1;
	shf.l.wrap.b32 	%r636, %r633, %r634, 1;
	mov.b64 	%rd13183, {%r635, %r636};
	setp.gt.u64 	%p840, %rd13183, %rd969;
	@%p840 bra 	$L__BB1_404;
	setp.lt.u64 	%p841, %rd13183, %rd969;
	mov.u64 	%rd13186, %rd987;
	@%p841 bra 	$L__BB1_405;
	ld.const.u64 	%rd6411, [SECP256K1_P+16];
	setp.gt.u64 	%p842, %rd13184, %rd6411;
	@%p842 bra 	$L__BB1_404;
	setp.lt.u64 	%p843, %rd13184, %rd6411;
	mov.u64 	%rd13186, %rd987;
	@%p843 bra 	$L__BB1_405;
	ld.const.u64 	%rd6413, [SECP256K1_P+8];
	setp.gt.u64 	%p844, %rd13185, %rd6413;
	@%p844 bra 	$L__BB1_404;
	setp.lt.u64 	%p845, %rd13185, %rd6413;
	ld.const.u64 	%rd6415, [SECP256K1_P];
	setp.lt.u64 	%p846, %rd987, %rd6415;
	or.pred  	%p847, %p845, %p846;
	mov.u64 	%rd13186, %rd987;
	@%p847 bra 	$L__BB1_405;
$L__BB1_404:
	ld.const.u64 	%rd6417, [SECP256K1_P];
	sub.s64 	%rd13186, %rd987, %rd6417;
	setp.lt.u64 	%p848, %rd987, %rd6417;
	selp.u64 	%rd6418, 1, 0, %p848;
	ld.const.u64 	%rd6419, [SECP256K1_P+8];
	sub.s64 	%rd6420, %rd13185, %rd6419;
	setp.lt.u64 	%p849, %rd13185, %rd6419;
	selp.s64 	%rd6421, -1, 0, %p848;
	add.s64 	%rd13185, %rd6420, %rd6421;
	setp.lt.u64 	%p850, %rd6420, %rd6418;
	or.pred  	%p851, %p849, %p850;
	selp.u64 	%rd6422, 1, 0, %p851;
	ld.const.u64 	%rd6423, [SECP256K1_P+16];
	sub.s64 	%rd6424, %rd13184, %rd6423;
	setp.lt.u64 	%p852, %rd13184, %rd6423;
	selp.s64 	%rd6425, -1, 0, %p851;
	add.s64 	%rd13184, %rd6424, %rd6425;
	setp.lt.u64 	%p853, %rd6424, %rd6422;
	or.pred  	%p854, %p852, %p853;
	selp.s64 	%rd6426, -1, 0, %p854;
	sub.s64 	%rd6428, %rd13183, %rd969;
	add.s64 	%rd13183, %rd6428, %rd6426;
$L__BB1_405:
	shr.u32 	%r637, %r1, 6;
	and.b32  	%r638, %r1, 63;
	mul.wide.u32 	%rd6429, %r637, 8;
	add.s64 	%rd6430, %rd1, %rd6429;
	ld.local.u64 	%rd6431, [%rd6430];
	shr.u64 	%rd6432, %rd6431, %r638;
	and.b64  	%rd6433, %rd6432, 1;
	setp.eq.b64 	%p855, %rd6433, 1;
	not.pred 	%p856, %p855;
	mov.u64 	%rd14183, %rd13183;
	mov.u64 	%rd14184, %rd13184;
	mov.u64 	%rd14185, %rd13185;
	mov.u64 	%rd14186, %rd13186;
	mov.u64 	%rd14187, %rd13187;
	mov.u64 	%rd14188, %rd13188;
	mov.u64 	%rd14189, %rd13189;
	mov.u64 	%rd14190, %rd13190;
	mov.u64 	%rd14191, %rd13191;
	mov.u64 	%rd14192, %rd13192;
	mov.u64 	%rd14193, %rd13193;
	mov.u64 	%rd14194, %rd13194;
	@%p856 bra 	$L__BB1_1588;
	ld.const.u64 	%rd14187, [SECP256K1_GY+24];
	ld.const.u64 	%rd14188, [SECP256K1_GY+16];
	ld.const.u64 	%rd14193, [SECP256K1_GX+8];
	ld.const.u64 	%rd14191, [SECP256K1_GX+24];
	ld.const.u64 	%rd14192, [SECP256K1_GX+16];
	ld.const.u64 	%rd14189, [SECP256K1_GY+8];
	ld.const.u64 	%rd14194, [SECP256K1_GX];
	ld.const.u64 	%rd14190, [SECP256K1_GY];
	or.b64  	%rd6436, %rd13185, %rd13186;
	or.b64  	%rd6437, %rd6436, %rd13184;
	or.b64  	%rd6438, %rd6437, %rd13183;
	setp.eq.s64 	%p857, %rd6438, 0;
	mov.b64 	%rd14186, 1;
	mov.b64 	%rd14183, 0;
	mov.u64 	%rd14184, %rd14183;
	mov.u64 	%rd14185, %rd14183;
	@%p857 bra 	$L__BB1_1588;
	mov.b64 	%rd13196, 0;
	st.local.v2.u64 	[%rd36+32], {%rd13196, %rd13196};
	st.local.v2.u64 	[%rd36+48], {%rd13196, %rd13196};
	mul.lo.s64 	%rd6440, %rd13186, %rd13186;
	mul.hi.u64 	%rd6441, %rd13186, %rd13186;
	mul.lo.s64 	%rd6442, %rd13185, %rd13186;
	mul.hi.u64 	%rd6443, %rd13186, %rd13185;
	add.s64 	%rd13199, %rd6442, %rd6441;
	setp.lt.u64 	%p858, %rd13199, %rd6442;
	selp.u64 	%rd6444, 1, 0, %p858;
	st.local.v2.u64 	[%rd36], {%rd6440, %rd13199};
	add.s64 	%rd6445, %rd6443, %rd6444;
	mul.lo.s64 	%rd6446, %rd13184, %rd13186;
	mul.hi.u64 	%rd6447, %rd13186, %rd13184;
	add.s64 	%rd13198, %rd6446, %rd6445;
	setp.lt.u64 	%p859, %rd13198, %rd6446;
	selp.u64 	%rd6448, 1, 0, %p859;
	add.s64 	%rd6449, %rd6447, %rd6448;
	mul.lo.s64 	%rd6450, %rd13183, %rd13186;
	mul.hi.u64 	%rd6451, %rd13186, %rd13183;
	add.s64 	%rd13197, %rd6450, %rd6449;
	setp.lt.u64 	%p860, %rd13197, %rd6450;
	selp.u64 	%rd6452, 1, 0, %p860;
	st.local.v2.u64 	[%rd36+16], {%rd13198, %rd13197};
	add.s64 	%rd13195, %rd6451, %rd6452;
	setp.eq.s64 	%p861, %rd13195, 0;
	@%p861 bra 	$L__BB1_411;
	mov.b32 	%r1717, 4;
$L__BB1_409:
	mul.wide.u32 	%rd6454, %r1717, 8;
	add.s64 	%rd6455, %rd36, %rd6454;
	ld.local.u64 	%rd6456, [%rd6455];
	add.s64 	%rd6457, %rd6456, %rd13195;
	setp.lt.u64 	%p862, %rd6457, %rd6456;
	st.local.u64 	[%rd6455], %rd6457;
	add.s32 	%r1717, %r1717, 1;
	mov.b64 	%rd13195, 1;
	@%p862 bra 	$L__BB1_409;
	ld.local.u64 	%rd13199, [%rd36+8];
	ld.local.v2.u64 	{%rd13198, %rd13197}, [%rd36+16];
	ld.local.u64 	%rd13196, [%rd36+32];
$L__BB1_411:
	mul.hi.u64 	%rd6458, %rd13185, %rd13186;
	mad.lo.s64 	%rd6459, %rd13185, %rd13186, %rd13199;
	setp.lt.u64 	%p863, %rd6459, %rd13199;
	selp.u64 	%rd6460, 1, 0, %p863;
	st.local.u64 	[%rd36+8], %rd6459;
	add.s64 	%rd6461, %rd6458, %rd6460;
	mul.hi.u64 	%rd6462, %rd13185, %rd13185;
	mad.lo.s64 	%rd6463, %rd13185, %rd13185, %rd13198;
	setp.lt.u64 	%p864, %rd6463, %rd13198;
	selp.u64 	%rd6464, 1, 0, %p864;
	add.s64 	%rd13203, %rd6463, %rd6461;
	setp.lt.u64 	%p865, %rd13203, %rd6463;
	selp.u64 	%rd6465, 1, 0, %p865;
	add.s64 	%rd6466, %rd6462, %rd6464;
	add.s64 	%rd6467, %rd6466, %rd6465;
	mul.hi.u64 	%rd6468, %rd13185, %rd13184;
	mad.lo.s64 	%rd6469, %rd13184, %rd13185, %rd13197;
	setp.lt.u64 	%p866, %rd6469, %rd13197;
	selp.u64 	%rd6470, 1, 0, %p866;
	add.s64 	%rd13202, %rd6469, %rd6467;
	setp.lt.u64 	%p867, %rd13202, %rd6469;
	selp.u64 	%rd6471, 1, 0, %p867;
	st.local.v2.u64 	[%rd36+16], {%rd13203, %rd13202};
	add.s64 	%rd6472, %rd6468, %rd6470;
	add.s64 	%rd6473, %rd6472, %rd6471;
	mul.hi.u64 	%rd6474, %rd13185, %rd13183;
	mad.lo.s64 	%rd6475, %rd13183, %rd13185, %rd13196;
	setp.lt.u64 	%p868, %rd6475, %rd13196;
	selp.u64 	%rd6476, 1, 0, %p868;
	add.s64 	%rd13201, %rd6475, %rd6473;
	setp.lt.u64 	%p869, %rd13201, %rd6475;
	selp.u64 	%rd6477, 1, 0, %p869;
	st.local.u64 	[%rd36+32], %rd13201;
	add.s64 	%rd6478, %rd6474, %rd6476;
	add.s64 	%rd13200, %rd6478, %rd6477;
	setp.eq.s64 	%p870, %rd13200, 0;
	@%p870 bra 	$L__BB1_415;
	mov.b32 	%r1718, 5;
$L__BB1_413:
	mul.wide.u32 	%rd6480, %r1718, 8;
	add.s64 	%rd6481, %rd36, %rd6480;
	ld.local.u64 	%rd6482, [%rd6481];
	add.s64 	%rd6483, %rd6482, %rd13200;
	setp.lt.u64 	%p871, %rd6483, %rd6482;
	st.local.u64 	[%rd6481], %rd6483;
	add.s32 	%r1718, %r1718, 1;
	mov.b64 	%rd13200, 1;
	@%p871 bra 	$L__BB1_413;
	ld.local.v2.u64 	{%rd13203, %rd13202}, [%rd36+16];
	ld.local.u64 	%rd13201, [%rd36+32];
$L__BB1_415:
	mul.hi.u64 	%rd6484, %rd13184, %rd13186;
	mad.lo.s64 	%rd6485, %rd13184, %rd13186, %rd13203;
	setp.lt.u64 	%p872, %rd6485, %rd13203;
	selp.u64 	%rd6486, 1, 0, %p872;
	add.s64 	%rd6487, %rd6484, %rd6486;
	mul.hi.u64 	%rd6488, %rd13184, %rd13185;
	mad.lo.s64 	%rd6489, %rd13184, %rd13185, %rd13202;
	setp.lt.u64 	%p873, %rd6489, %rd13202;
	selp.u64 	%rd6490, 1, 0, %p873;
	add.s64 	%rd13207, %rd6489, %rd6487;
	setp.lt.u64 	%p874, %rd13207, %rd6489;
	selp.u64 	%rd6491, 1, 0, %p874;
	st.local.v2.u64 	[%rd36+16], {%rd6485, %rd13207};
	add.s64 	%rd6492, %rd6488, %rd6490;
	add.s64 	%rd6493, %rd6492, %rd6491;
	mul.hi.u64 	%rd6494, %rd13184, %rd13184;
	mad.lo.s64 	%rd6495, %rd13184, %rd13184, %rd13201;
	setp.lt.u64 	%p875, %rd6495, %rd13201;
	selp.u64 	%rd6496, 1, 0, %p875;
	add.s64 	%rd13206, %rd6495, %rd6493;
	setp.lt.u64 	%p876, %rd13206, %rd6495;
	selp.u64 	%rd6497, 1, 0, %p876;
	add.s64 	%rd6498, %rd6494, %rd6496;
	add.s64 	%rd6499, %rd6498, %rd6497;
	mul.hi.u64 	%rd6500, %rd13184, %rd13183;
	ld.local.u64 	%rd6501, [%rd36+40];
	mad.lo.s64 	%rd6502, %rd13183, %rd13184, %rd6501;
	setp.lt.u64 	%p877, %rd6502, %rd6501;
	selp.u64 	%rd6503, 1, 0, %p877;
	add.s64 	%rd13205, %rd6502, %rd6499;
	setp.lt.u64 	%p878, %rd13205, %rd6502;
	selp.u64 	%rd6504, 1, 0, %p878;
	st.local.v2.u64 	[%rd36+32], {%rd13206, %rd13205};
	add.s64 	%rd6505, %rd6500, %rd6503;
	add.s64 	%rd13204, %rd6505, %rd6504;
	setp.eq.s64 	%p879, %rd13204, 0;
	@%p879 bra 	$L__BB1_419;
	mov.b32 	%r1719, 6;
$L__BB1_417:
	mul.wide.u32 	%rd6507, %r1719, 8;
	add.s64 	%rd6508, %rd36, %rd6507;
	ld.local.u64 	%rd6509, [%rd6508];
	add.s64 	%rd6510, %rd6509, %rd13204;
	setp.lt.u64 	%p880, %rd6510, %rd6509;
	st.local.u64 	[%rd6508], %rd6510;
	add.s32 	%r1719, %r1719, 1;
	mov.b64 	%rd13204, 1;
	@%p880 bra 	$L__BB1_417;
	ld.local.u64 	%rd13207, [%rd36+24];
	ld.local.v2.u64 	{%rd13206, %rd13205}, [%rd36+32];
$L__BB1_419:
	mul.hi.u64 	%rd6511, %rd13183, %rd13186;
	mad.lo.s64 	%rd13212, %rd13183, %rd13186, %rd13207;
	setp.lt.u64 	%p881, %rd13212, %rd13207;
	selp.u64 	%rd6512, 1, 0, %p881;
	st.local.u64 	[%rd36+24], %rd13212;
	add.s64 	%rd6513, %rd6511, %rd6512;
	mul.hi.u64 	%rd6514, %rd13183, %rd13185;
	mad.lo.s64 	%rd6515, %rd13183, %rd13185, %rd13206;
	setp.lt.u64 	%p882, %rd6515, %rd13206;
	selp.u64 	%rd6516, 1, 0, %p882;
	add.s64 	%rd13209, %rd6515, %rd6513;
	setp.lt.u64 	%p883, %rd13209, %rd6515;
	selp.u64 	%rd6517, 1, 0, %p883;
	add.s64 	%rd6518, %rd6514, %rd6516;
	add.s64 	%rd6519, %rd6518, %rd6517;
	mul.hi.u64 	%rd6520, %rd13183, %rd13184;
	mad.lo.s64 	%rd6521, %rd13183, %rd13184, %rd13205;
	setp.lt.u64 	%p884, %rd6521, %rd13205;
	selp.u64 	%rd6522, 1, 0, %p884;
	add.s64 	%rd6523, %rd6521, %rd6519;
	setp.lt.u64 	%p885, %rd6523, %rd6521;
	selp.u64 	%rd6524, 1, 0, %p885;
	st.local.v2.u64 	[%rd36+32], {%rd13209, %rd6523};
	add.s64 	%rd6525, %rd6520, %rd6522;
	add.s64 	%rd6526, %rd6525, %rd6524;
	mul.hi.u64 	%rd6527, %rd13183, %rd13183;
	ld.local.u64 	%rd6528, [%rd36+48];
	mad.lo.s64 	%rd6529, %rd13183, %rd13183, %rd6528;
	setp.lt.u64 	%p886, %rd6529, %rd6528;
	selp.u64 	%rd6530, 1, 0, %p886;
	add.s64 	%rd6531, %rd6529, %rd6526;
	setp.lt.u64 	%p887, %rd6531, %rd6529;
	selp.u64 	%rd6532, 1, 0, %p887;
	st.local.u64 	[%rd36+48], %rd6531;
	add.s64 	%rd6533, %rd6527, %rd6530;
	add.s64 	%rd13208, %rd6533, %rd6532;
	setp.eq.s64 	%p888, %rd13208, 0;
	@%p888 bra 	$L__BB1_423;
	mov.b32 	%r1720, 7;
$L__BB1_421:
	mul.wide.u32 	%rd6535, %r1720, 8;
	add.s64 	%rd6536, %rd36, %rd6535;
	ld.local.u64 	%rd6537, [%rd6536];
	add.s64 	%rd6538, %rd6537, %rd13208;
	setp.lt.u64 	%p889, %rd6538, %rd6537;
	st.local.u64 	[%rd6536], %rd6538;
	add.s32 	%r1720, %r1720, 1;
	mov.b64 	%rd13208, 1;
	@%p889 bra 	$L__BB1_421;
	ld.local.u64 	%rd13212, [%rd36+24];
	ld.local.u64 	%rd13209, [%rd36+32];
$L__BB1_423:
	ld.local.u64 	%rd6540, [%rd36+8];
	ld.local.u64 	%rd13213, [%rd36+16];
	shl.b64 	%rd6541, %rd13209, 32;
	shr.u64 	%rd6542, %rd13209, 32;
	mul.lo.s64 	%rd6543, %rd13186, %rd13186;
	add.s64 	%rd1060, %rd6543, %rd6541;
	setp.lt.u64 	%p890, %rd1060, %rd6543;
	selp.u64 	%rd6544, 1, 0, %p890;
	add.s64 	%rd6545, %rd6542, %rd6544;
	add.s64 	%rd1061, %rd6545, %rd6540;
	max.u64 	%rd6546, %rd6545, %rd6540;
	setp.gt.u64 	%p891, %rd6546, %rd1061;
	mov.b64 	%rd13211, 0;
	@%p891 bra 	$L__BB1_442;
$L__BB1_424:
	ld.local.u64 	%rd1065, [%rd36+40];
	shl.b64 	%rd6549, %rd1065, 32;
	shr.u64 	%rd6550, %rd1065, 32;
	add.s64 	%rd1066, %rd1061, %rd6549;
	setp.lt.u64 	%p894, %rd1066, %rd1061;
	selp.u64 	%rd6551, 1, 0, %p894;
	add.s64 	%rd6552, %rd6550, %rd6551;
	add.s64 	%rd1067, %rd6552, %rd13213;
	max.u64 	%rd6553, %rd6552, %rd13213;
	setp.le.u64 	%p895, %rd6553, %rd1067;
	@%p895 bra 	$L__BB1_426;
	add.s64 	%rd13212, %rd13212, 1;
	setp.eq.s64 	%p896, %rd13212, 0;
	selp.u64 	%rd6554, 1, 0, %p896;
	add.s64 	%rd13211, %rd13211, %rd6554;
$L__BB1_426:
	ld.local.v2.u64 	{%rd1072, %rd1073}, [%rd36+48];
	shl.b64 	%rd6555, %rd1072, 32;
	shr.u64 	%rd6556, %rd1072, 32;
	add.s64 	%rd13218, %rd1067, %rd6555;
	setp.lt.u64 	%p897, %rd13218, %rd1067;
	selp.u64 	%rd6557, 1, 0, %p897;
	add.s64 	%rd6558, %rd6556, %rd6557;
	add.s64 	%rd6559, %rd6558, %rd13212;
	max.u64 	%rd6560, %rd6558, %rd13212;
	setp.gt.u64 	%p898, %rd6560, %rd6559;
	selp.u64 	%rd6561, 1, 0, %p898;
	add.s64 	%rd6562, %rd13211, %rd6561;
	shl.b64 	%rd6563, %rd1073, 32;
	shr.u64 	%rd6564, %rd1073, 32;
	add.s64 	%rd13217, %rd6559, %rd6563;
	setp.lt.u64 	%p899, %rd13217, %rd6559;
	selp.u64 	%rd6565, 1, 0, %p899;
	add.s64 	%rd6566, %rd6562, %rd6564;
	add.s64 	%rd13216, %rd6566, %rd6565;
	mov.b64 	%rd6567, 977;
	mul.hi.u64 	%rd6568, %rd13209, %rd6567;
	mad.lo.s64 	%rd13226, %rd13209, 977, %rd1060;
	setp.lt.u64 	%p900, %rd13226, %rd1060;
	selp.u64 	%rd6569, 1, 0, %p900;
	add.s64 	%rd6570, %rd6568, %rd6569;
	add.s64 	%rd1078, %rd6570, %rd1066;
	max.u64 	%rd6571, %rd6570, %rd1066;
	setp.gt.u64 	%p901, %rd6571, %rd1078;
	@%p901 bra 	$L__BB1_444;
$L__BB1_427:
	mov.b64 	%rd6574, 977;
	mul.hi.u64 	%rd6575, %rd1065, %rd6574;
	mad.lo.s64 	%rd13229, %rd1065, 977, %rd1078;
	setp.lt.u64 	%p904, %rd13229, %rd1078;
	selp.u64 	%rd6576, 1, 0, %p904;
	add.s64 	%rd6577, %rd6575, %rd6576;
	add.s64 	%rd1086, %rd6577, %rd13218;
	max.u64 	%rd6578, %rd6577, %rd13218;
	setp.le.u64 	%p905, %rd6578, %rd1086;
	@%p905 bra 	$L__BB1_429;
	add.s64 	%rd13217, %rd13217, 1;
	setp.eq.s64 	%p906, %rd13217, 0;
	selp.u64 	%rd6579, 1, 0, %p906;
	add.s64 	%rd13216, %rd13216, %rd6579;
$L__BB1_429:
	mov.b64 	%rd6580, 977;
	mul.hi.u64 	%rd6581, %rd1072, %rd6580;
	mad.lo.s64 	%rd13224, %rd1072, 977, %rd1086;
	setp.lt.u64 	%p907, %rd13224, %rd1086;
	selp.u64 	%rd6582, 1, 0, %p907;
	add.s64 	%rd6583, %rd6581, %rd6582;
	add.s64 	%rd6584, %rd6583, %rd13217;
	max.u64 	%rd6585, %rd6583, %rd13217;
	setp.gt.u64 	%p908, %rd6585, %rd6584;
	selp.u64 	%rd6586, 1, 0, %p908;
	add.s64 	%rd6587, %rd13216, %rd6586;
	mul.hi.u64 	%rd6588, %rd1073, %rd6580;
	mad.lo.s64 	%rd13223, %rd1073, 977, %rd6584;
	setp.lt.u64 	%p909, %rd13223, %rd6584;
	selp.u64 	%rd6589, 1, 0, %p909;
	add.s64 	%rd6590, %rd6587, %rd6588;
	add.s64 	%rd1093, %rd6590, %rd6589;
	setp.eq.s64 	%p910, %rd1093, 0;
	@%p910 bra 	$L__BB1_434;
	shl.b64 	%rd6591, %rd1093, 32;
	shr.u64 	%rd6592, %rd1093, 32;
	add.s64 	%rd1097, %rd13226, %rd6591;
	setp.lt.u64 	%p911, %rd1097, %rd13226;
	selp.u64 	%rd6593, 1, 0, %p911;
	add.s64 	%rd6594, %rd6592, %rd6593;
	add.s64 	%rd1098, %rd6594, %rd13229;
	max.u64 	%rd6595, %rd6594, %rd13229;
	setp.le.u64 	%p912, %rd6595, %rd1098;
	@%p912 bra 	$L__BB1_432;
	add.s64 	%rd13224, %rd13224, 1;
	setp.eq.s64 	%p913, %rd13224, 0;
	selp.u64 	%rd6596, 1, 0, %p913;
	add.s64 	%rd13223, %rd13223, %rd6596;
$L__BB1_432:
	mov.b64 	%rd6597, 977;
	mul.hi.u64 	%rd6598, %rd1093, %rd6597;
	mad.lo.s64 	%rd13226, %rd1093, 977, %rd1097;
	setp.lt.u64 	%p914, %rd13226, %rd1097;
	selp.u64 	%rd6599, 1, 0, %p914;
	add.s64 	%rd6600, %rd6598, %rd6599;
	add.s64 	%rd13229, %rd6600, %rd1098;
	max.u64 	%rd6601, %rd6600, %rd1098;
	setp.le.u64 	%p915, %rd6601, %rd13229;
	@%p915 bra 	$L__BB1_434;
	add.s64 	%rd13224, %rd13224, 1;
	setp.eq.s64 	%p916, %rd13224, 0;
	selp.u64 	%rd6602, 1, 0, %p916;
	add.s64 	%rd13223, %rd13223, %rd6602;
$L__BB1_434:
	ld.const.u64 	%rd6603, [SECP256K1_P+24];
	setp.gt.u64 	%p917, %rd13223, %rd6603;
	@%p917 bra 	$L__BB1_440;
	setp.lt.u64 	%p918, %rd13223, %rd6603;
	mov.u64 	%rd13230, %rd13226;
	@%p918 bra 	$L__BB1_441;
	ld.const.u64 	%rd6605, [SECP256K1_P+16];
	setp.gt.u64 	%p919, %rd13224, %rd6605;
	@%p919 bra 	$L__BB1_440;
	setp.lt.u64 	%p920, %rd13224, %rd6605;
	mov.u64 	%rd13230, %rd13226;
	@%p920 bra 	$L__BB1_441;
	ld.const.u64 	%rd6607, [SECP256K1_P+8];
	setp.gt.u64 	%p921, %rd13229, %rd6607;
	@%p921 bra 	$L__BB1_440;
	setp.lt.u64 	%p922, %rd13229, %rd6607;
	ld.const.u64 	%rd6609, [SECP256K1_P];
	setp.lt.u64 	%p923, %rd13226, %rd6609;
	or.pred  	%p924, %p922, %p923;
	mov.u64 	%rd13230, %rd13226;
	@%p924 bra 	$L__BB1_441;
$L__BB1_440:
	ld.const.u64 	%rd6611, [SECP256K1_P];
	sub.s64 	%rd13230, %rd13226, %rd6611;
	setp.lt.u64 	%p925, %rd13226, %rd6611;
	selp.u64 	%rd6612, 1, 0, %p925;
	ld.const.u64 	%rd6613, [SECP256K1_P+8];
	sub.s64 	%rd6614, %rd13229, %rd6613;
	setp.lt.u64 	%p926, %rd13229, %rd6613;
	selp.s64 	%rd6615, -1, 0, %p925;
	add.s64 	%rd13229, %rd6614, %rd6615;
	setp.lt.u64 	%p927, %rd6614, %rd6612;
	or.pred  	%p928, %p926, %p927;
	selp.u64 	%rd6616, 1, 0, %p928;
	ld.const.u64 	%rd6617, [SECP256K1_P+16];
	sub.s64 	%rd6618, %rd13224, %rd6617;
	setp.lt.u64 	%p929, %rd13224, %rd6617;
	selp.s64 	%rd6619, -1, 0, %p928;
	add.s64 	%rd13224, %rd6618, %rd6619;
	setp.lt.u64 	%p930, %rd6618, %rd6616;
	or.pred  	%p931, %p929, %p930;
	selp.s64 	%rd6620, -1, 0, %p931;
	ld.const.u64 	%rd6621, [SECP256K1_P+24];
	sub.s64 	%rd6622, %rd13223, %rd6621;
	add.s64 	%rd13223, %rd6622, %rd6620;
$L__BB1_441:
	ld.const.u64 	%rd6623, [SECP256K1_P+24];
	setp.gt.u64 	%p932, %rd13223, %rd6623;
	@%p932 bra 	$L__BB1_450;
	bra.uni 	$L__BB1_451;
$L__BB1_442:
	add.s64 	%rd13213, %rd13213, 1;
	setp.ne.s64 	%p892, %rd13213, 0;
	@%p892 bra 	$L__BB1_424;
	add.s64 	%rd13212, %rd13212, 1;
	setp.eq.s64 	%p893, %rd13212, 0;
	selp.u64 	%rd13211, 1, 0, %p893;
	mov.b64 	%rd13213, 0;
	bra.uni 	$L__BB1_424;
$L__BB1_444:
	add.s64 	%rd13218, %rd13218, 1;
	setp.ne.s64 	%p902, %rd13218, 0;
	@%p902 bra 	$L__BB1_427;
	add.s64 	%rd13217, %rd13217, 1;
	setp.eq.s64 	%p903, %rd13217, 0;
	selp.u64 	%rd6573, 1, 0, %p903;
	add.s64 	%rd13216, %rd13216, %rd6573;
	mov.b64 	%rd13218, 0;
	bra.uni 	$L__BB1_427;
$L__BB1_446:
	ld.const.u64 	%rd6625, [SECP256K1_P+16];
	setp.gt.u64 	%p934, %rd13224, %rd6625;
	@%p934 bra 	$L__BB1_450;
	setp.lt.u64 	%p935, %rd13224, %rd6625;
	mov.u64 	%rd13234, %rd13230;
	@%p935 bra 	$L__BB1_452;
	ld.const.u64 	%rd6627, [SECP256K1_P+8];
	setp.gt.u64 	%p936, %rd13229, %rd6627;
	@%p936 bra 	$L__BB1_450;
	setp.lt.u64 	%p937, %rd13229, %rd6627;
	ld.const.u64 	%rd6629, [SECP256K1_P];
	setp.lt.u64 	%p938, %rd13230, %rd6629;
	or.pred  	%p939, %p937, %p938;
	mov.u64 	%rd13234, %rd13230;
	@%p939 bra 	$L__BB1_452;
$L__BB1_450:
	ld.const.u64 	%rd6631, [SECP256K1_P];
	sub.s64 	%rd13234, %rd13230, %rd6631;
	setp.lt.u64 	%p940, %rd13230, %rd6631;
	selp.u64 	%rd6632, 1, 0, %p940;
	ld.const.u64 	%rd6633, [SECP256K1_P+8];
	sub.s64 	%rd6634, %rd13229, %rd6633;
	setp.lt.u64 	%p941, %rd13229, %rd6633;
	selp.s64 	%rd6635, -1, 0, %p940;
	add.s64 	%rd13229, %rd6634, %rd6635;
	setp.lt.u64 	%p942, %rd6634, %rd6632;
	or.pred  	%p943, %p941, %p942;
	selp.u64 	%rd6636, 1, 0, %p943;
	ld.const.u64 	%rd6637, [SECP256K1_P+16];
	sub.s64 	%rd6638, %rd13224, %rd6637;
	setp.lt.u64 	%p944, %rd13224, %rd6637;
	selp.s64 	%rd6639, -1, 0, %p943;
	add.s64 	%rd13224, %rd6638, %rd6639;
	setp.lt.u64 	%p945, %rd6638, %rd6636;
	or.pred  	%p946, %p944, %p945;
	selp.s64 	%rd6640, -1, 0, %p946;
	ld.const.u64 	%rd6641, [SECP256K1_P+24];
	sub.s64 	%rd6642, %rd13223, %rd6641;
	add.s64 	%rd13223, %rd6642, %rd6640;
	bra.uni 	$L__BB1_452;
$L__BB1_451:
	setp.lt.u64 	%p933, %rd13223, %rd6623;
	mov.u64 	%rd13234, %rd13230;
	@%p933 bra 	$L__BB1_452;
	bra.uni 	$L__BB1_446;
$L__BB1_452:
	mov.b64 	%rd13236, 0;
	mov.b64 	%rd6644, 1;
	mul.hi.u64 	%rd6645, %rd6644, %rd13236;
	setp.eq.s64 	%p947, %rd6645, 0;
	st.local.v2.u64 	[%rd35+32], {%rd13236, %rd13236};
	st.local.v2.u64 	[%rd35+48], {%rd13236, %rd13236};
	mul.hi.u64 	%rd6646, %rd6644, %rd6644;
	st.local.v2.u64 	[%rd35], {%rd6644, %rd6646};
	st.local.v2.u64 	[%rd35+16], {%rd6645, %rd6645};
	mov.u64 	%rd13237, %rd13236;
	mov.u64 	%rd13238, %rd13236;
	@%p947 bra 	$L__BB1_456;
	mov.b64 	%rd6647, 0;
	mov.b64 	%rd6648, 1;
	mul.hi.u64 	%rd13235, %rd6648, %rd6647;
	mov.b32 	%r1721, 4;
$L__BB1_454:
	mul.wide.u32 	%rd6650, %r1721, 8;
	add.s64 	%rd6651, %rd35, %rd6650;
	ld.local.u64 	%rd6652, [%rd6651];
	add.s64 	%rd6653, %rd6652, %rd13235;
	setp.lt.u64 	%p948, %rd6653, %rd6652;
	st.local.u64 	[%rd6651], %rd6653;
	add.s32 	%r1721, %r1721, 1;
	mov.b64 	%rd13235, 1;
	@%p948 bra 	$L__BB1_454;
	ld.local.v2.u64 	{%rd13238, %rd13237}, [%rd35+16];
	ld.local.u64 	%rd13236, [%rd35+32];
$L__BB1_456:
	mov.b64 	%rd6654, 1;
	mov.b64 	%rd6655, 0;
	mul.hi.u64 	%rd6656, %rd6655, %rd6654;
	add.s64 	%rd6657, %rd13238, %rd6656;
	setp.lt.u64 	%p949, %rd6657, %rd13238;
	selp.u64 	%rd6658, 1, 0, %p949;
	mul.hi.u64 	%rd6659, %rd6655, %rd6655;
	add.s64 	%rd6660, %rd6659, %rd6658;
	add.s64 	%rd13241, %rd13237, %rd6660;
	setp.lt.u64 	%p950, %rd13241, %rd13237;
	selp.u64 	%rd6661, 1, 0, %p950;
	st.local.v2.u64 	[%rd35+16], {%rd6657, %rd13241};
	add.s64 	%rd6662, %rd6659, %rd6661;
	add.s64 	%rd13240, %rd13236, %rd6662;
	setp.lt.u64 	%p951, %rd13240, %rd13236;
	selp.u64 	%rd6663, 1, 0, %p951;
	st.local.u64 	[%rd35+32], %rd13240;
	add.s64 	%rd13239, %rd6659, %rd6663;
	setp.eq.s64 	%p952, %rd13239, 0;
	@%p952 bra 	$L__BB1_460;
	mov.b32 	%r1722, 5;
$L__BB1_458:
	mul.wide.u32 	%rd6665, %r1722, 8;
	add.s64 	%rd6666, %rd35, %rd6665;
	ld.local.u64 	%rd6667, [%rd6666];
	add.s64 	%rd6668, %rd6667, %rd13239;
	setp.lt.u64 	%p953, %rd6668, %rd6667;
	st.local.u64 	[%rd6666], %rd6668;
	add.s32 	%r1722, %r1722, 1;
	mov.b64 	%rd13239, 1;
	@%p953 bra 	$L__BB1_458;
	ld.local.u64 	%rd13241, [%rd35+24];
	ld.local.u64 	%rd13240, [%rd35+32];
$L__BB1_460:
	mov.b64 	%rd6669, 1;
	mov.b64 	%rd6670, 0;
	mul.hi.u64 	%rd6671, %rd6670, %rd6669;
	add.s64 	%rd6672, %rd13241, %rd6671;
	setp.lt.u64 	%p954, %rd6672, %rd13241;
	selp.u64 	%rd6673, 1, 0, %p954;
	st.local.u64 	[%rd35+24], %rd6672;
	mul.hi.u64 	%rd6674, %rd6670, %rd6670;
	add.s64 	%rd6675, %rd6674, %rd6673;
	add.s64 	%rd13244, %rd13240, %rd6675;
	setp.lt.u64 	%p955, %rd13244, %rd13240;
	selp.u64 	%rd6676, 1, 0, %p955;
	add.s64 	%rd6677, %rd6674, %rd6676;
	ld.local.u64 	%rd6678, [%rd35+40];
	add.s64 	%rd13243, %rd6678, %rd6677;
	setp.lt.u64 	%p956, %rd13243, %rd6678;
	selp.u64 	%rd6679, 1, 0, %p956;
	st.local.v2.u64 	[%rd35+32], {%rd13244, %rd13243};
	add.s64 	%rd13242, %rd6674, %rd6679;
	setp.eq.s64 	%p957, %rd13242, 0;
	@%p957 bra 	$L__BB1_464;
	mov.b32 	%r1723, 6;
$L__BB1_462:
	mul.wide.u32 	%rd6681, %r1723, 8;
	add.s64 	%rd6682, %rd35, %rd6681;
	ld.local.u64 	%rd6683, [%rd6682];
	add.s64 	%rd6684, %rd6683, %rd13242;
	setp.lt.u64 	%p958, %rd6684, %rd6683;
	st.local.u64 	[%rd6682], %rd6684;
	add.s32 	%r1723, %r1723, 1;
	mov.b64 	%rd13242, 1;
	@%p958 bra 	$L__BB1_462;
	ld.local.v2.u64 	{%rd13244, %rd13243}, [%rd35+32];
$L__BB1_464:
	mov.b64 	%rd6685, 1;
	mov.b64 	%rd6686, 0;
	mul.hi.u64 	%rd6687, %rd6686, %rd6685;
	add.s64 	%rd13246, %rd13244, %rd6687;
	setp.lt.u64 	%p959, %rd13246, %rd13244;
	selp.u64 	%rd6688, 1, 0, %p959;
	mul.hi.u64 	%rd6689, %rd6686, %rd6686;
	add.s64 	%rd6690, %rd6689, %rd6688;
	add.s64 	%rd6691, %rd13243, %rd6690;
	setp.lt.u64 	%p960, %rd6691, %rd13243;
	selp.u64 	%rd6692, 1, 0, %p960;
	st.local.v2.u64 	[%rd35+32], {%rd13246, %rd6691};
	add.s64 	%rd6693, %rd6689, %rd6692;
	ld.local.u64 	%rd6694, [%rd35+48];
	add.s64 	%rd6695, %rd6694, %rd6693;
	setp.lt.u64 	%p961, %rd6695, %rd6694;
	selp.u64 	%rd6696, 1, 0, %p961;
	st.local.u64 	[%rd35+48], %rd6695;
	add.s64 	%rd13245, %rd6689, %rd6696;
	setp.eq.s64 	%p962, %rd13245, 0;
	@%p962 bra 	$L__BB1_468;
	mov.b32 	%r1724, 7;
$L__BB1_466:
	mul.wide.u32 	%rd6698, %r1724, 8;
	add.s64 	%rd6699, %rd35, %rd6698;
	ld.local.u64 	%rd6700, [%rd6699];
	add.s64 	%rd6701, %rd6700, %rd13245;
	setp.lt.u64 	%p963, %rd6701, %rd6700;
	st.local.u64 	[%rd6699], %rd6701;
	add.s32 	%r1724, %r1724, 1;
	mov.b64 	%rd13245, 1;
	@%p963 bra 	$L__BB1_466;
	ld.local.u64 	%rd13246, [%rd35+32];
$L__BB1_468:
	ld.local.u64 	%rd6703, [%rd35+8];
	ld.local.v2.u64 	{%rd13249, %rd13248}, [%rd35+16];
	shr.u64 	%rd6704, %rd13246, 32;
	add.s64 	%rd1158, %rd6703, %rd6704;
	setp.lt.u64 	%p964, %rd1158, %rd6703;
	mov.b64 	%rd13247, 0;
	@%p964 bra 	$L__BB1_487;
$L__BB1_469:
	ld.local.u64 	%rd1162, [%rd35+40];
	shl.b64 	%rd6707, %rd1162, 32;
	shr.u64 	%rd6708, %rd1162, 32;
	add.s64 	%rd1163, %rd1158, %rd6707;
	setp.lt.u64 	%p967, %rd1163, %rd1158;
	selp.u64 	%rd6709, 1, 0, %p967;
	add.s64 	%rd6710, %rd6708, %rd6709;
	add.s64 	%rd1164, %rd6710, %rd13249;
	max.u64 	%rd6711, %rd6710, %rd13249;
	setp.le.u64 	%p968, %rd6711, %rd1164;
	@%p968 bra 	$L__BB1_471;
	add.s64 	%rd13248, %rd13248, 1;
	setp.eq.s64 	%p969, %rd13248, 0;
	selp.u64 	%rd6712, 1, 0, %p969;
	add.s64 	%rd13247, %rd13247, %rd6712;
$L__BB1_471:
	shl.b64 	%rd6713, %rd13246, 32;
	ld.local.v2.u64 	{%rd1169, %rd1170}, [%rd35+48];
	shl.b64 	%rd6714, %rd1169, 32;
	shr.u64 	%rd6715, %rd1169, 32;
	add.s64 	%rd13254, %rd1164, %rd6714;
	setp.lt.u64 	%p970, %rd13254, %rd1164;
	selp.u64 	%rd6716, 1, 0, %p970;
	add.s64 	%rd6717, %rd6715, %rd6716;
	add.s64 	%rd6718, %rd6717, %rd13248;
	max.u64 	%rd6719, %rd6717, %rd13248;
	setp.gt.u64 	%p971, %rd6719, %rd6718;
	selp.u64 	%rd6720, 1, 0, %p971;
	add.s64 	%rd6721, %rd13247, %rd6720;
	shl.b64 	%rd6722, %rd1170, 32;
	shr.u64 	%rd6723, %rd1170, 32;
	add.s64 	%rd13253, %rd6718, %rd6722;
	setp.lt.u64 	%p972, %rd13253, %rd6718;
	selp.u64 	%rd6724, 1, 0, %p972;
	add.s64 	%rd6725, %rd6721, %rd6723;
	add.s64 	%rd13252, %rd6725, %rd6724;
	mov.b64 	%rd6726, 977;
	mul.hi.u64 	%rd6727, %rd13246, %rd6726;
	mad.lo.s64 	%rd6728, %rd13246, 977, %rd6713;
	add.s64 	%rd13262, %rd6728, 1;
	setp.le.u64 	%p973, %rd13262, %rd6713;
	selp.u64 	%rd6729, 1, 0, %p973;
	add.s64 	%rd6730, %rd6727, %rd6729;
	add.s64 	%rd1175, %rd6730, %rd1163;
	max.u64 	%rd6731, %rd6730, %rd1163;
	setp.gt.u64 	%p974, %rd6731, %rd1175;
	@%p974 bra 	$L__BB1_489;
$L__BB1_472:
	mov.b64 	%rd6734, 977;
	mul.hi.u64 	%rd6735, %rd1162, %rd6734;
	mad.lo.s64 	%rd13265, %rd1162, 977, %rd1175;
	setp.lt.u64 	%p977, %rd13265, %rd1175;
	selp.u64 	%rd6736, 1, 0, %p977;
	add.s64 	%rd6737, %rd6735, %rd6736;
	add.s64 	%rd1183, %rd6737, %rd13254;
	max.u64 	%rd6738, %rd6737, %rd13254;
	setp.le.u64 	%p978, %rd6738, %rd1183;
	@%p978 bra 	$L__BB1_474;
	add.s64 	%rd13253, %rd13253, 1;
	setp.eq.s64 	%p979, %rd13253, 0;
	selp.u64 	%rd6739, 1, 0, %p979;
	add.s64 	%rd13252, %rd13252, %rd6739;
$L__BB1_474:
	mov.b64 	%rd6740, 977;
	mul.hi.u64 	%rd6741, %rd1169, %rd6740;
	mad.lo.s64 	%rd13260, %rd1169, 977, %rd1183;
	setp.lt.u64 	%p980, %rd13260, %rd1183;
	selp.u64 	%rd6742, 1, 0, %p980;
	add.s64 	%rd6743, %rd6741, %rd6742;
	add.s64 	%rd6744, %rd6743, %rd13253;
	max.u64 	%rd6745, %rd6743, %rd13253;
	setp.gt.u64 	%p981, %rd6745, %rd6744;
	selp.u64 	%rd6746, 1, 0, %p981;
	add.s64 	%rd6747, %rd13252, %rd6746;
	mul.hi.u64 	%rd6748, %rd1170, %rd6740;
	mad.lo.s64 	%rd13259, %rd1170, 977, %rd6744;
	setp.lt.u64 	%p982, %rd13259, %rd6744;
	selp.u64 	%rd6749, 1, 0, %p982;
	add.s64 	%rd6750, %rd6747, %rd6748;
	add.s64 	%rd1190, %rd6750, %rd6749;
	setp.eq.s64 	%p983, %rd1190, 0;
	@%p983 bra 	$L__BB1_479;
	shl.b64 	%rd6751, %rd1190, 32;
	shr.u64 	%rd6752, %rd1190, 32;
	add.s64 	%rd1194, %rd13262, %rd6751;
	setp.lt.u64 	%p984, %rd1194, %rd13262;
	selp.u64 	%rd6753, 1, 0, %p984;
	add.s64 	%rd6754, %rd6752, %rd6753;
	add.s64 	%rd1195, %rd6754, %rd13265;
	max.u64 	%rd6755, %rd6754, %rd13265;
	setp.le.u64 	%p985, %rd6755, %rd1195;
	@%p985 bra 	$L__BB1_477;
	add.s64 	%rd13260, %rd13260, 1;
	setp.eq.s64 	%p986, %rd13260, 0;
	selp.u64 	%rd6756, 1, 0, %p986;
	add.s64 	%rd13259, %rd13259, %rd6756;
$L__BB1_477:
	mov.b64 	%rd6757, 977;
	mul.hi.u64 	%rd6758, %rd1190, %rd6757;
	mad.lo.s64 	%rd13262, %rd1190, 977, %rd1194;
	setp.lt.u64 	%p987, %rd13262, %rd1194;
	selp.u64 	%rd6759, 1, 0, %p987;
	add.s64 	%rd6760, %rd6758, %rd6759;
	add.s64 	%rd13265, %rd6760, %rd1195;
	max.u64 	%rd6761, %rd6760, %rd1195;
	setp.le.u64 	%p988, %rd6761, %rd13265;
	@%p988 bra 	$L__BB1_479;
	add.s64 	%rd13260, %rd13260, 1;
	setp.eq.s64 	%p989, %rd13260, 0;
	selp.u64 	%rd6762, 1, 0, %p989;
	add.s64 	%rd13259, %rd13259, %rd6762;
$L__BB1_479:
	ld.const.u64 	%rd6763, [SECP256K1_P+24];
	setp.gt.u64 	%p990, %rd13259, %rd6763;
	@%p990 bra 	$L__BB1_485;
	ld.const.u64 	%rd6764, [SECP256K1_P+24];
	setp.lt.u64 	%p991, %rd13259, %rd6764;
	mov.u64 	%rd13266, %rd13262;
	@%p991 bra 	$L__BB1_486;
	ld.const.u64 	%rd6765, [SECP256K1_P+16];
	setp.gt.u64 	%p992, %rd13260, %rd6765;
	@%p992 bra 	$L__BB1_485;
	ld.const.u64 	%rd6766, [SECP256K1_P+16];
	setp.lt.u64 	%p993, %rd13260, %rd6766;
	mov.u64 	%rd13266, %rd13262;
	@%p993 bra 	$L__BB1_486;
	ld.const.u64 	%rd6767, [SECP256K1_P+8];
	setp.gt.u64 	%p994, %rd13265, %rd6767;
	@%p994 bra 	$L__BB1_485;
	ld.const.u64 	%rd6768, [SECP256K1_P+8];
	setp.lt.u64 	%p995, %rd13265, %rd6768;
	ld.const.u64 	%rd6769, [SECP256K1_P];
	setp.lt.u64 	%p996, %rd13262, %rd6769;
	or.pred  	%p997, %p995, %p996;
	mov.u64 	%rd13266, %rd13262;
	@%p997 bra 	$L__BB1_486;
$L__BB1_485:
	ld.const.u64 	%rd6771, [SECP256K1_P];
	sub.s64 	%rd13266, %rd13262, %rd6771;
	setp.lt.u64 	%p998, %rd13262, %rd6771;
	selp.u64 	%rd6772, 1, 0, %p998;
	ld.const.u64 	%rd6773, [SECP256K1_P+8];
	sub.s64 	%rd6774, %rd13265, %rd6773;
	setp.lt.u64 	%p999, %rd13265, %rd6773;
	selp.s64 	%rd6775, -1, 0, %p998;
	add.s64 	%rd13265, %rd6774, %rd6775;
	setp.lt.u64 	%p1000, %rd6774, %rd6772;
	or.pred  	%p1001, %p999, %p1000;
	selp.u64 	%rd6776, 1, 0, %p1001;
	ld.const.u64 	%rd6777, [SECP256K1_P+16];
	sub.s64 	%rd6778, %rd13260, %rd6777;
	setp.lt.u64 	%p1002, %rd13260, %rd6777;
	selp.s64 	%rd6779, -1, 0, %p1001;
	add.s64 	%rd13260, %rd6778, %rd6779;
	setp.lt.u64 	%p1003, %rd6778, %rd6776;
	or.pred  	%p1004, %p1002, %p1003;
	selp.s64 	%rd6780, -1, 0, %p1004;
	ld.const.u64 	%rd6781, [SECP256K1_P+24];
	sub.s64 	%rd6782, %rd13259, %rd6781;
	add.s64 	%rd13259, %rd6782, %rd6780;
$L__BB1_486:
	ld.const.u64 	%rd6783, [SECP256K1_P+24];
	setp.gt.u64 	%p1005, %rd13259, %rd6783;
	@%p1005 bra 	$L__BB1_495;
	bra.uni 	$L__BB1_496;
$L__BB1_487:
	add.s64 	%rd13249, %rd13249, 1;
	setp.ne.s64 	%p965, %rd13249, 0;
	@%p965 bra 	$L__BB1_469;
	add.s64 	%rd13248, %rd13248, 1;
	setp.eq.s64 	%p966, %rd13248, 0;
	selp.u64 	%rd13247, 1, 0, %p966;
	mov.b64 	%rd13249, 0;
	bra.uni 	$L__BB1_469;
$L__BB1_489:
	add.s64 	%rd13254, %rd13254, 1;
	setp.ne.s64 	%p975, %rd13254, 0;
	@%p975 bra 	$L__BB1_472;
	add.s64 	%rd13253, %rd13253, 1;
	setp.eq.s64 	%p976, %rd13253, 0;
	selp.u64 	%rd6733, 1, 0, %p976;
	add.s64 	%rd13252, %rd13252, %rd6733;
	mov.b64 	%rd13254, 0;
	bra.uni 	$L__BB1_472;
$L__BB1_491:
	ld.const.u64 	%rd6785, [SECP256K1_P+16];
	setp.gt.u64 	%p1007, %rd13260, %rd6785;
	@%p1007 bra 	$L__BB1_495;
	ld.const.u64 	%rd6786, [SECP256K1_P+16];
	setp.lt.u64 	%p1008, %rd13260, %rd6786;
	mov.u64 	%rd13270, %rd13266;
	@%p1008 bra 	$L__BB1_497;
	ld.const.u64 	%rd6787, [SECP256K1_P+8];
	setp.gt.u64 	%p1009, %rd13265, %rd6787;
	@%p1009 bra 	$L__BB1_495;
	ld.const.u64 	%rd6788, [SECP256K1_P+8];
	setp.lt.u64 	%p1010, %rd13265, %rd6788;
	ld.const.u64 	%rd6789, [SECP256K1_P];
	setp.lt.u64 	%p1011, %rd13266, %rd6789;
	or.pred  	%p1012, %p1010, %p1011;
	mov.u64 	%rd13270, %rd13266;
	@%p1012 bra 	$L__BB1_497;
$L__BB1_495:
	ld.const.u64 	%rd6791, [SECP256K1_P];
	sub.s64 	%rd13270, %rd13266, %rd6791;
	setp.lt.u64 	%p1013, %rd13266, %rd6791;
	selp.u64 	%rd6792, 1, 0, %p1013;
	ld.const.u64 	%rd6793, [SECP256K1_P+8];
	sub.s64 	%rd6794, %rd13265, %rd6793;
	setp.lt.u64 	%p1014, %rd13265, %rd6793;
	selp.s64 	%rd6795, -1, 0, %p1013;
	add.s64 	%rd13265, %rd6794, %rd6795;
	setp.lt.u64 	%p1015, %rd6794, %rd6792;
	or.pred  	%p1016, %p1014, %p1015;
	selp.u64 	%rd6796, 1, 0, %p1016;
	ld.const.u64 	%rd6797, [SECP256K1_P+16];
	sub.s64 	%rd6798, %rd13260, %rd6797;
	setp.lt.u64 	%p1017, %rd13260, %rd6797;
	selp.s64 	%rd6799, -1, 0, %p1016;
	add.s64 	%rd13260, %rd6798, %rd6799;
	setp.lt.u64 	%p1018, %rd6798, %rd6796;
	or.pred  	%p1019, %p1017, %p1018;
	selp.s64 	%rd6800, -1, 0, %p1019;
	ld.const.u64 	%rd6801, [SECP256K1_P+24];
	sub.s64 	%rd6802, %rd13259, %rd6801;
	add.s64 	%rd13259, %rd6802, %rd6800;
	bra.uni 	$L__BB1_497;
$L__BB1_496:
	ld.const.u64 	%rd6784, [SECP256K1_P+24];
	setp.lt.u64 	%p1006, %rd13259, %rd6784;
	mov.u64 	%rd13270, %rd13266;
	@%p1006 bra 	$L__BB1_497;
	bra.uni 	$L__BB1_491;
$L__BB1_497:
	mov.b64 	%rd13272, 0;
	st.local.v2.u64 	[%rd34+32], {%rd13272, %rd13272};
	st.local.v2.u64 	[%rd34+48], {%rd13272, %rd13272};
	mul.lo.s64 	%rd6804, %rd13270, %rd13194;
	mul.hi.u64 	%rd6805, %rd13194, %rd13270;
	mul.lo.s64 	%rd6806, %rd13265, %rd13194;
	mul.hi.u64 	%rd6807, %rd13194, %rd13265;
	add.s64 	%rd13275, %rd6806, %rd6805;
	setp.lt.u64 	%p1020, %rd13275, %rd6806;
	selp.u64 	%rd6808, 1, 0, %p1020;
	st.local.v2.u64 	[%rd34], {%rd6804, %rd13275};
	add.s64 	%rd6809, %rd6807, %rd6808;
	mul.lo.s64 	%rd6810, %rd13260, %rd13194;
	mul.hi.u64 	%rd6811, %rd13194, %rd13260;
	add.s64 	%rd13274, %rd6810, %rd6809;
	setp.lt.u64 	%p1021, %rd13274, %rd6810;
	selp.u64 	%rd6812, 1, 0, %p1021;
	add.s64 	%rd6813, %rd6811, %rd6812;
	mul.lo.s64 	%rd6814, %rd13259, %rd13194;
	mul.hi.u64 	%rd6815, %rd13194, %rd13259;
	add.s64 	%rd13273, %rd6814, %rd6813;
	setp.lt.u64 	%p1022, %rd13273, %rd6814;
	selp.u64 	%rd6816, 1, 0, %p1022;
	st.local.v2.u64 	[%rd34+16], {%rd13274, %rd13273};
	add.s64 	%rd13271, %rd6815, %rd6816;
	setp.eq.s64 	%p1023, %rd13271, 0;
	@%p1023 bra 	$L__BB1_501;
	mov.b32 	%r1725, 4;
$L__BB1_499:
	mul.wide.u32 	%rd6818, %r1725, 8;
	add.s64 	%rd6819, %rd34, %rd6818;
	ld.local.u64 	%rd6820, [%rd6819];
	add.s64 	%rd6821, %rd6820, %rd13271;
	setp.lt.u64 	%p1024, %rd6821, %rd6820;
	st.local.u64 	[%rd6819], %rd6821;
	add.s32 	%r1725, %r1725, 1;
	mov.b64 	%rd13271, 1;
	@%p1024 bra 	$L__BB1_499;
	ld.local.u64 	%rd13275, [%rd34+8];
	ld.local.v2.u64 	{%rd13274, %rd13273}, [%rd34+16];
	ld.local.u64 	%rd13272, [%rd34+32];
$L__BB1_501:
	mul.hi.u64 	%rd6822, %rd13193, %rd13270;
	mad.lo.s64 	%rd6823, %rd13270, %rd13193, %rd13275;
	setp.lt.u64 	%p1025, %rd6823, %rd13275;
	selp.u64 	%rd6824, 1, 0, %p1025;
	st.local.u64 	[%rd34+8], %rd6823;
	add.s64 	%rd6825, %rd6822, %rd6824;
	mul.hi.u64 	%rd6826, %rd13193, %rd13265;
	mad.lo.s64 	%rd6827, %rd13265, %rd13193, %rd13274;
	setp.lt.u64 	%p1026, %rd6827, %rd13274;
	selp.u64 	%rd6828, 1, 0, %p1026;
	add.s64 	%rd13279, %rd6827, %rd6825;
	setp.lt.u64 	%p1027, %rd13279, %rd6827;
	selp.u64 	%rd6829, 1, 0, %p1027;
	add.s64 	%rd6830, %rd6826, %rd6828;
	add.s64 	%rd6831, %rd6830, %rd6829;
	mul.hi.u64 	%rd6832, %rd13193, %rd13260;
	mad.lo.s64 	%rd6833, %rd13260, %rd13193, %rd13273;
	setp.lt.u64 	%p1028, %rd6833, %rd13273;
	selp.u64 	%rd6834, 1, 0, %p1028;
	add.s64 	%rd13278, %rd6833, %rd6831;
	setp.lt.u64 	%p1029, %rd13278, %rd6833;
	selp.u64 	%rd6835, 1, 0, %p1029;
	st.local.v2.u64 	[%rd34+16], {%rd13279, %rd13278};
	add.s64 	%rd6836, %rd6832, %rd6834;
	add.s64 	%rd6837, %rd6836, %rd6835;
	mul.hi.u64 	%rd6838, %rd13193, %rd13259;
	mad.lo.s64 	%rd6839, %rd13259, %rd13193, %rd13272;
	setp.lt.u64 	%p1030, %rd6839, %rd13272;
	selp.u64 	%rd6840, 1, 0, %p1030;
	add.s64 	%rd13277, %rd6839, %rd6837;
	setp.lt.u64 	%p1031, %rd13277, %rd6839;
	selp.u64 	%rd6841, 1, 0, %p1031;
	st.local.u64 	[%rd34+32], %rd13277;
	add.s64 	%rd6842, %rd6838, %rd6840;
	add.s64 	%rd13276, %rd6842, %rd6841;
	setp.eq.s64 	%p1032, %rd13276, 0;
	@%p1032 bra 	$L__BB1_505;
	mov.b32 	%r1726, 5;
$L__BB1_503:
	mul.wide.u32 	%rd6844, %r1726, 8;
	add.s64 	%rd6845, %rd34, %rd6844;
	ld.local.u64 	%rd6846, [%rd6845];
	add.s64 	%rd6847, %rd6846, %rd13276;
	setp.lt.u64 	%p1033, %rd6847, %rd6846;
	st.local.u64 	[%rd6845], %rd6847;
	add.s32 	%r1726, %r1726, 1;
	mov.b64 	%rd13276, 1;
	@%p1033 bra 	$L__BB1_503;
	ld.local.v2.u64 	{%rd13279, %rd13278}, [%rd34+16];
	ld.local.u64 	%rd13277, [%rd34+32];
$L__BB1_505:
	mul.hi.u64 	%rd6848, %rd13192, %rd13270;
	mad.lo.s64 	%rd6849, %rd13270, %rd13192, %rd13279;
	setp.lt.u64 	%p1034, %rd6849, %rd13279;
	selp.u64 	%rd6850, 1, 0, %p1034;
	add.s64 	%rd6851, %rd6848, %rd6850;
	mul.hi.u64 	%rd6852, %rd13192, %rd13265;
	mad.lo.s64 	%rd6853, %rd13265, %rd13192, %rd13278;
	setp.lt.u64 	%p1035, %rd6853, %rd13278;
	selp.u64 	%rd6854, 1, 0, %p1035;
	add.s64 	%rd13283, %rd6853, %rd6851;
	setp.lt.u64 	%p1036, %rd13283, %rd6853;
	selp.u64 	%rd6855, 1, 0, %p1036;
	st.local.v2.u64 	[%rd34+16], {%rd6849, %rd13283};
	add.s64 	%rd6856, %rd6852, %rd6854;
	add.s64 	%rd6857, %rd6856, %rd6855;
	mul.hi.u64 	%rd6858, %rd13192, %rd13260;
	mad.lo.s64 	%rd6859, %rd13260, %rd13192, %rd13277;
	setp.lt.u64 	%p1037, %rd6859, %rd13277;
	selp.u64 	%rd6860, 1, 0, %p1037;
	add.s64 	%rd13282, %rd6859, %rd6857;
	setp.lt.u64 	%p1038, %rd13282, %rd6859;
	selp.u64 	%rd6861, 1, 0, %p1038;
	add.s64 	%rd6862, %rd6858, %rd6860;
	add.s64 	%rd6863, %rd6862, %rd6861;
	mul.hi.u64 	%rd6864, %rd13192, %rd13259;
	ld.local.u64 	%rd6865, [%rd34+40];
	mad.lo.s64 	%rd6866, %rd13259, %rd13192, %rd6865;
	setp.lt.u64 	%p1039, %rd6866, %rd6865;
	selp.u64 	%rd6867, 1, 0, %p1039;
	add.s64 	%rd13281, %rd6866, %rd6863;
	setp.lt.u64 	%p1040, %rd13281, %rd6866;
	selp.u64 	%rd6868, 1, 0, %p1040;
	st.local.v2.u64 	[%rd34+32], {%rd13282, %rd13281};
	add.s64 	%rd6869, %rd6864, %rd6867;
	add.s64 	%rd13280, %rd6869, %rd6868;
	setp.eq.s64 	%p1041, %rd13280, 0;
	@%p1041 bra 	$L__BB1_509;
	mov.b32 	%r1727, 6;
$L__BB1_507:
	mul.wide.u32 	%rd6871, %r1727, 8;
	add.s64 	%rd6872, %rd34, %rd6871;
	ld.local.u64 	%rd6873, [%rd6872];
	add.s64 	%rd6874, %rd6873, %rd13280;
	setp.lt.u64 	%p1042, %rd6874, %rd6873;
	st.local.u64 	[%rd6872], %rd6874;
	add.s32 	%r1727, %r1727, 1;
	mov.b64 	%rd13280, 1;
	@%p1042 bra 	$L__BB1_507;
	ld.local.u64 	%rd13283, [%rd34+24];
	ld.local.v2.u64 	{%rd13282, %rd13281}, [%rd34+32];
$L__BB1_509:
	mul.hi.u64 	%rd6875, %rd13191, %rd13270;
	mad.lo.s64 	%rd13288, %rd13270, %rd13191, %rd13283;
	setp.lt.u64 	%p1043, %rd13288, %rd13283;
	selp.u64 	%rd6876, 1, 0, %p1043;
	st.local.u64 	[%rd34+24], %rd13288;
	add.s64 	%rd6877, %rd6875, %rd6876;
	mul.hi.u64 	%rd6878, %rd13191, %rd13265;
	mad.lo.s64 	%rd6879, %rd13265, %rd13191, %rd13282;
	setp.lt.u64 	%p1044, %rd6879, %rd13282;
	selp.u64 	%rd6880, 1, 0, %p1044;
	add.s64 	%rd13285, %rd6879, %rd6877;
	setp.lt.u64 	%p1045, %rd13285, %rd6879;
	selp.u64 	%rd6881, 1, 0, %p1045;
	add.s64 	%rd6882, %rd6878, %rd6880;
	add.s64 	%rd6883, %rd6882, %rd6881;
	mul.hi.u64 	%rd6884, %rd13191, %rd13260;
	mad.lo.s64 	%rd6885, %rd13260, %rd13191, %rd13281;
	setp.lt.u64 	%p1046, %rd6885, %rd13281;
	selp.u64 	%rd6886, 1, 0, %p1046;
	add.s64 	%rd6887, %rd6885, %rd6883;
	setp.lt.u64 	%p1047, %rd6887, %rd6885;
	selp.u64 	%rd6888, 1, 0, %p1047;
	st.local.v2.u64 	[%rd34+32], {%rd13285, %rd6887};
	add.s64 	%rd6889, %rd6884, %rd6886;
	add.s64 	%rd6890, %rd6889, %rd6888;
	mul.hi.u64 	%rd6891, %rd13191, %rd13259;
	ld.local.u64 	%rd6892, [%rd34+48];
	mad.lo.s64 	%rd6893, %rd13259, %rd13191, %rd6892;
	setp.lt.u64 	%p1048, %rd6893, %rd6892;
	selp.u64 	%rd6894, 1, 0, %p1048;
	add.s64 	%rd6895, %rd6893, %rd6890;
	setp.lt.u64 	%p1049, %rd6895, %rd6893;
	selp.u64 	%rd6896, 1, 0, %p1049;
	st.local.u64 	[%rd34+48], %rd6895;
	add.s64 	%rd6897, %rd6891, %rd6894;
	add.s64 	%rd13284, %rd6897, %rd6896;
	setp.eq.s64 	%p1050, %rd13284, 0;
	@%p1050 bra 	$L__BB1_513;
	mov.b32 	%r1728, 7;
$L__BB1_511:
	mul.wide.u32 	%rd6899, %r1728, 8;
	add.s64 	%rd6900, %rd34, %rd6899;
	ld.local.u64 	%rd6901, [%rd6900];
	add.s64 	%rd6902, %rd6901, %rd13284;
	setp.lt.u64 	%p1051, %rd6902, %rd6901;
	st.local.u64 	[%rd6900], %rd6902;
	add.s32 	%r1728, %r1728, 1;
	mov.b64 	%rd13284, 1;
	@%p1051 bra 	$L__BB1_511;
	ld.local.u64 	%rd13288, [%rd34+24];
	ld.local.u64 	%rd13285, [%rd34+32];
$L__BB1_513:
	ld.local.u64 	%rd6904, [%rd34+8];
	ld.local.u64 	%rd13289, [%rd34+16];
	shl.b64 	%rd6905, %rd13285, 32;
	shr.u64 	%rd6906, %rd13285, 32;
	mul.lo.s64 	%rd6907, %rd13270, %rd13194;
	add.s64 	%rd1268, %rd6907, %rd6905;
	setp.lt.u64 	%p1052, %rd1268, %rd6907;
	selp.u64 	%rd6908, 1, 0, %p1052;
	add.s64 	%rd6909, %rd6906, %rd6908;
	add.s64 	%rd1269, %rd6909, %rd6904;
	max.u64 	%rd6910, %rd6909, %rd6904;
	setp.gt.u64 	%p1053, %rd6910, %rd1269;
	mov.b64 	%rd13287, 0;
	@%p1053 bra 	$L__BB1_532;
$L__BB1_514:
	ld.local.u64 	%rd1273, [%rd34+40];
	shl.b64 	%rd6913, %rd1273, 32;
	shr.u64 	%rd6914, %rd1273, 32;
	add.s64 	%rd1274, %rd1269, %rd6913;
	setp.lt.u64 	%p1056, %rd1274, %rd1269;
	selp.u64 	%rd6915, 1, 0, %p1056;
	add.s64 	%rd6916, %rd6914, %rd6915;
	add.s64 	%rd1275, %rd6916, %rd13289;
	max.u64 	%rd6917, %rd6916, %rd13289;
	setp.le.u64 	%p1057, %rd6917, %rd1275;
	@%p1057 bra 	$L__BB1_516;
	add.s64 	%rd13288, %rd13288, 1;
	setp.eq.s64 	%p1058, %rd13288, 0;
	selp.u64 	%rd6918, 1, 0, %p1058;
	add.s64 	%rd13287, %rd13287, %rd6918;
$L__BB1_516:
	ld.local.v2.u64 	{%rd1280, %rd1281}, [%rd34+48];
	shl.b64 	%rd6919, %rd1280, 32;
	shr.u64 	%rd6920, %rd1280, 32;
	add.s64 	%rd13294, %rd1275, %rd6919;
	setp.lt.u64 	%p1059, %rd13294, %rd1275;
	selp.u64 	%rd6921, 1, 0, %p1059;
	add.s64 	%rd6922, %rd6920, %rd6921;
	add.s64 	%rd6923, %rd6922, %rd13288;
	max.u64 	%rd6924, %rd6922, %rd13288;
	setp.gt.u64 	%p1060, %rd6924, %rd6923;
	selp.u64 	%rd6925, 1, 0, %p1060;
	add.s64 	%rd6926, %rd13287, %rd6925;
	shl.b64 	%rd6927, %rd1281, 32;
	shr.u64 	%rd6928, %rd1281, 32;
	add.s64 	%rd13293, %rd6923, %rd6927;
	setp.lt.u64 	%p1061, %rd13293, %rd6923;
	selp.u64 	%rd6929, 1, 0, %p1061;
	add.s64 	%rd6930, %rd6926, %rd6928;
	add.s64 	%rd13292, %rd6930, %rd6929;
	mov.b64 	%rd6931, 977;
	mul.hi.u64 	%rd6932, %rd13285, %rd6931;
	mad.lo.s64 	%rd13302, %rd13285, 977, %rd1268;
	setp.lt.u64 	%p1062, %rd13302, %rd1268;
	selp.u64 	%rd6933, 1, 0, %p1062;
	add.s64 	%rd6934, %rd6932, %rd6933;
	add.s64 	%rd1286, %rd6934, %rd1274;
	max.u64 	%rd6935, %rd6934, %rd1274;
	setp.gt.u64 	%p1063, %rd6935, %rd1286;
	@%p1063 bra 	$L__BB1_534;
$L__BB1_517:
	mov.b64 	%rd6938, 977;
	mul.hi.u64 	%rd6939, %rd1273, %rd6938;
	mad.lo.s64 	%rd13309, %rd1273, 977, %rd1286;
	setp.lt.u64 	%p1066, %rd13309, %rd1286;
	selp.u64 	%rd6940, 1, 0, %p1066;
	add.s64 	%rd6941, %rd6939, %rd6940;
	add.s64 	%rd1294, %rd6941, %rd13294;
	max.u64 	%rd6942, %rd6941, %rd13294;
	setp.le.u64 	%p1067, %rd6942, %rd1294;
	@%p1067 bra 	$L__BB1_519;
	add.s64 	%rd13293, %rd13293, 1;
	setp.eq.s64 	%p1068, %rd13293, 0;
	selp.u64 	%rd6943, 1, 0, %p1068;
	add.s64 	%rd13292, %rd13292, %rd6943;
$L__BB1_519:
	mov.b64 	%rd6944, 977;
	mul.hi.u64 	%rd6945, %rd1280, %rd6944;
	mad.lo.s64 	%rd13300, %rd1280, 977, %rd1294;
	setp.lt.u64 	%p1069, %rd13300, %rd1294;
	selp.u64 	%rd6946, 1, 0, %p1069;
	add.s64 	%rd6947, %rd6945, %rd6946;
	add.s64 	%rd6948, %rd6947, %rd13293;
	max.u64 	%rd6949, %rd6947, %rd13293;
	setp.gt.u64 	%p1070, %rd6949, %rd6948;
	selp.u64 	%rd6950, 1, 0, %p1070;
	add.s64 	%rd6951, %rd13292, %rd6950;
	mul.hi.u64 	%rd6952, %rd1281, %rd6944;
	mad.lo.s64 	%rd13299, %rd1281, 977, %rd6948;
	setp.lt.u64 	%p1071, %rd13299, %rd6948;
	selp.u64 	%rd6953, 1, 0, %p1071;
	add.s64 	%rd6954, %rd6951, %rd6952;
	add.s64 	%rd1301, %rd6954, %rd6953;
	setp.eq.s64 	%p1072, %rd1301, 0;
	@%p1072 bra 	$L__BB1_524;
	shl.b64 	%rd6955, %rd1301, 32;
	shr.u64 	%rd6956, %rd1301, 32;
	add.s64 	%rd1305, %rd13302, %rd6955;
	setp.lt.u64 	%p1073, %rd1305, %rd13302;
	selp.u64 	%rd6957, 1, 0, %p1073;
	add.s64 	%rd6958, %rd6956, %rd6957;
	add.s64 	%rd1306, %rd6958, %rd13309;
	max.u64 	%rd6959, %rd6958, %rd13309;
	setp.le.u64 	%p1074, %rd6959, %rd1306;
	@%p1074 bra 	$L__BB1_522;
	add.s64 	%rd13300, %rd13300, 1;
	setp.eq.s64 	%p1075, %rd13300, 0;
	selp.u64 	%rd6960, 1, 0, %p1075;
	add.s64 	%rd13299, %rd13299, %rd6960;
$L__BB1_522:
	mov.b64 	%rd6961, 977;
	mul.hi.u64 	%rd6962, %rd1301, %rd6961;
	mad.lo.s64 	%rd13302, %rd1301, 977, %rd1305;
	setp.lt.u64 	%p1076, %rd13302, %rd1305;
	selp.u64 	%rd6963, 1, 0, %p1076;
	add.s64 	%rd6964, %rd6962, %rd6963;
	add.s64 	%rd13309, %rd6964, %rd1306;
	max.u64 	%rd6965, %rd6964, %rd1306;
	setp.le.u64 	%p1077, %rd6965, %rd13309;
	@%p1077 bra 	$L__BB1_524;
	add.s64 	%rd13300, %rd13300, 1;
	setp.eq.s64 	%p1078, %rd13300, 0;
	selp.u64 	%rd6966, 1, 0, %p1078;
	add.s64 	%rd13299, %rd13299, %rd6966;
$L__BB1_524:
	ld.const.u64 	%rd6967, [SECP256K1_P+24];
	setp.gt.u64 	%p1079, %rd13299, %rd6967;
	@%p1079 bra 	$L__BB1_530;
	ld.const.u64 	%rd6968, [SECP256K1_P+24];
	setp.lt.u64 	%p1080, %rd13299, %rd6968;
	mov.u64 	%rd13306, %rd13302;
	@%p1080 bra 	$L__BB1_531;
	ld.const.u64 	%rd6969, [SECP256K1_P+16];
	setp.gt.u64 	%p1081, %rd13300, %rd6969;
	@%p1081 bra 	$L__BB1_530;
	ld.const.u64 	%rd6970, [SECP256K1_P+16];
	setp.lt.u64 	%p1082, %rd13300, %rd6970;
	mov.u64 	%rd13306, %rd13302;
	@%p1082 bra 	$L__BB1_531;
	ld.const.u64 	%rd6971, [SECP256K1_P+8];
	setp.gt.u64 	%p1083, %rd13309, %rd6971;
	@%p1083 bra 	$L__BB1_530;
	ld.const.u64 	%rd6972, [SECP256K1_P+8];
	setp.lt.u64 	%p1084, %rd13309, %rd6972;
	ld.const.u64 	%rd6973, [SECP256K1_P];
	setp.lt.u64 	%p1085, %rd13302, %rd6973;
	or.pred  	%p1086, %p1084, %p1085;
	mov.u64 	%rd13306, %rd13302;
	@%p1086 bra 	$L__BB1_531;
$L__BB1_530:
	ld.const.u64 	%rd6975, [SECP256K1_P];
	sub.s64 	%rd13306, %rd13302, %rd6975;
	setp.lt.u64 	%p1087, %rd13302, %rd6975;
	selp.u64 	%rd6976, 1, 0, %p1087;
	ld.const.u64 	%rd6977, [SECP256K1_P+8];
	sub.s64 	%rd6978, %rd13309, %rd6977;
	setp.lt.u64 	%p1088, %rd13309, %rd6977;
	selp.s64 	%rd6979, -1, 0, %p1087;
	add.s64 	%rd13309, %rd6978, %rd6979;
	setp.lt.u64 	%p1089, %rd6978, %rd6976;
	or.pred  	%p1090, %p1088, %p1089;
	selp.u64 	%rd6980, 1, 0, %p1090;
	ld.const.u64 	%rd6981, [SECP256K1_P+16];
	sub.s64 	%rd6982, %rd13300, %rd6981;
	setp.lt.u64 	%p1091, %rd13300, %rd6981;
	selp.s64 	%rd6983, -1, 0, %p1090;
	add.s64 	%rd13300, %rd6982, %rd6983;
	setp.lt.u64 	%p1092, %rd6982, %rd6980;
	or.pred  	%p1093, %p1091, %p1092;
	selp.s64 	%rd6984, -1, 0, %p1093;
	ld.const.u64 	%rd6985, [SECP256K1_P+24];
	sub.s64 	%rd6986, %rd13299, %rd6985;
	add.s64 	%rd13299, %rd6986, %rd6984;
$L__BB1_531:
	ld.const.u64 	%rd6987, [SECP256K1_P+24];
	setp.gt.u64 	%p1094, %rd13299, %rd6987;
	@%p1094 bra 	$L__BB1_540;
	bra.uni 	$L__BB1_541;
$L__BB1_532:
	add.s64 	%rd13289, %rd13289, 1;
	setp.ne.s64 	%p1054, %rd13289, 0;
	@%p1054 bra 	$L__BB1_514;
	add.s64 	%rd13288, %rd13288, 1;
	setp.eq.s64 	%p1055, %rd13288, 0;
	selp.u64 	%rd13287, 1, 0, %p1055;
	mov.b64 	%rd13289, 0;
	bra.uni 	$L__BB1_514;
$L__BB1_534:
	add.s64 	%rd13294, %rd13294, 1;
	setp.ne.s64 	%p1064, %rd13294, 0;
	@%p1064 bra 	$L__BB1_517;
	add.s64 	%rd13293, %rd13293, 1;
	setp.eq.s64 	%p1065, %rd13293, 0;
	selp.u64 	%rd6937, 1, 0, %p1065;
	add.s64 	%rd13292, %rd13292, %rd6937;
	mov.b64 	%rd13294, 0;
	bra.uni 	$L__BB1_517;
$L__BB1_536:
	ld.const.u64 	%rd6989, [SECP256K1_P+16];
	setp.gt.u64 	%p1096, %rd13300, %rd6989;
	@%p1096 bra 	$L__BB1_540;
	ld.const.u64 	%rd6990, [SECP256K1_P+16];
	setp.lt.u64 	%p1097, %rd13300, %rd6990;
	mov.u64 	%rd13310, %rd13306;
	@%p1097 bra 	$L__BB1_542;
	ld.const.u64 	%rd6991, [SECP256K1_P+8];
	setp.gt.u64 	%p1098, %rd13309, %rd6991;
	@%p1098 bra 	$L__BB1_540;
	ld.const.u64 	%rd6992, [SECP256K1_P+8];
	setp.lt.u64 	%p1099, %rd13309, %rd6992;
	ld.const.u64 	%rd6993, [SECP256K1_P];
	setp.lt.u64 	%p1100, %rd13306, %rd6993;
	or.pred  	%p1101, %p1099, %p1100;
	mov.u64 	%rd13310, %rd13306;
	@%p1101 bra 	$L__BB1_542;
$L__BB1_540:
	ld.const.u64 	%rd6995, [SECP256K1_P];
	sub.s64 	%rd13310, %rd13306, %rd6995;
	setp.lt.u64 	%p1102, %rd13306, %rd6995;
	selp.u64 	%rd6996, 1, 0, %p1102;
	ld.const.u64 	%rd6997, [SECP256K1_P+8];
	sub.s64 	%rd6998, %rd13309, %rd6997;
	setp.lt.u64 	%p1103, %rd13309, %rd6997;
	selp.s64 	%rd6999, -1, 0, %p1102;
	add.s64 	%rd13309, %rd6998, %rd6999;
	setp.lt.u64 	%p1104, %rd6998, %rd6996;
	or.pred  	%p1105, %p1103, %p1104;
	selp.u64 	%rd7000, 1, 0, %p1105;
	ld.const.u64 	%rd7001, [SECP256K1_P+16];
	sub.s64 	%rd7002, %rd13300, %rd7001;
	setp.lt.u64 	%p1106, %rd13300, %rd7001;
	selp.s64 	%rd7003, -1, 0, %p1105;
	add.s64 	%rd13300, %rd7002, %rd7003;
	setp.lt.u64 	%p1107, %rd7002, %rd7000;
	or.pred  	%p1108, %p1106, %p1107;
	selp.s64 	%rd7004, -1, 0, %p1108;
	ld.const.u64 	%rd7005, [SECP256K1_P+24];
	sub.s64 	%rd7006, %rd13299, %rd7005;
	add.s64 	%rd13299, %rd7006, %rd7004;
	bra.uni 	$L__BB1_542;
$L__BB1_541:
	ld.const.u64 	%rd6988, [SECP256K1_P+24];
	setp.lt.u64 	%p1095, %rd13299, %rd6988;
	mov.u64 	%rd13310, %rd13306;
	@%p1095 bra 	$L__BB1_542;
	bra.uni 	$L__BB1_536;
$L__BB1_542:
	mov.b64 	%rd13312, 0;
	st.local.v2.u64 	[%rd33+32], {%rd13312, %rd13312};
	st.local.v2.u64 	[%rd33+48], {%rd13312, %rd13312};
	ld.const.u64 	%rd7008, [SECP256K1_GX];
	mul.lo.s64 	%rd7009, %rd13234, %rd7008;
	mul.hi.u64 	%rd7010, %rd7008, %rd13234;
	mul.lo.s64 	%rd7011, %rd13229, %rd7008;
	mul.hi.u64 	%rd7012, %rd7008, %rd13229;
	add.s64 	%rd13315, %rd7011, %rd7010;
	setp.lt.u64 	%p1109, %rd13315, %rd7011;
	selp.u64 	%rd7013, 1, 0, %p1109;
	st.local.v2.u64 	[%rd33], {%rd7009, %rd13315};
	add.s64 	%rd7014, %rd7012, %rd7013;
	mul.lo.s64 	%rd7015, %rd13224, %rd7008;
	mul.hi.u64 	%rd7016, %rd7008, %rd13224;
	add.s64 	%rd13314, %rd7015, %rd7014;
	setp.lt.u64 	%p1110, %rd13314, %rd7015;
	selp.u64 	%rd7017, 1, 0, %p1110;
	add.s64 	%rd7018, %rd7016, %rd7017;
	mul.lo.s64 	%rd7019, %rd13223, %rd7008;
	mul.hi.u64 	%rd7020, %rd7008, %rd13223;
	add.s64 	%rd13313, %rd7019, %rd7018;
	setp.lt.u64 	%p1111, %rd13313, %rd7019;
	selp.u64 	%rd7021, 1, 0, %p1111;
	st.local.v2.u64 	[%rd33+16], {%rd13314, %rd13313};
	add.s64 	%rd13311, %rd7020, %rd7021;
	setp.eq.s64 	%p1112, %rd13311, 0;
	@%p1112 bra 	$L__BB1_546;
	mov.b32 	%r1729, 4;
$L__BB1_544:
	mul.wide.u32 	%rd7023, %r1729, 8;
	add.s64 	%rd7024, %rd33, %rd7023;
	ld.local.u64 	%rd7025, [%rd7024];
	add.s64 	%rd7026, %rd7025, %rd13311;
	setp.lt.u64 	%p1113, %rd7026, %rd7025;
	st.local.u64 	[%rd7024], %rd7026;
	add.s32 	%r1729, %r1729, 1;
	mov.b64 	%rd13311, 1;
	@%p1113 bra 	$L__BB1_544;
	ld.local.u64 	%rd13315, [%rd33+8];
	ld.local.v2.u64 	{%rd13314, %rd13313}, [%rd33+16];
	ld.local.u64 	%rd13312, [%rd33+32];
$L__BB1_546:
	ld.const.u64 	%rd7027, [SECP256K1_GX+8];
	mul.hi.u64 	%rd7028, %rd7027, %rd13234;
	mad.lo.s64 	%rd7029, %rd13234, %rd7027, %rd13315;
	setp.lt.u64 	%p1114, %rd7029, %rd13315;
	selp.u64 	%rd7030, 1, 0, %p1114;
	st.local.u64 	[%rd33+8], %rd7029;
	add.s64 	%rd7031, %rd7028, %rd7030;
	mul.hi.u64 	%rd7032, %rd7027, %rd13229;
	mad.lo.s64 	%rd7033, %rd13229, %rd7027, %rd13314;
	setp.lt.u64 	%p1115, %rd7033, %rd13314;
	selp.u64 	%rd7034, 1, 0, %p1115;
	add.s64 	%rd13319, %rd7033, %rd7031;
	setp.lt.u64 	%p1116, %rd13319, %rd7033;
	selp.u64 	%rd7035, 1, 0, %p1116;
	add.s64 	%rd7036, %rd7032, %rd7034;
	add.s64 	%rd7037, %rd7036, %rd7035;
	mul.hi.u64 	%rd7038, %rd7027, %rd13224;
	mad.lo.s64 	%rd7039, %rd13224, %rd7027, %rd13313;
	setp.lt.u64 	%p1117, %rd7039, %rd13313;
	selp.u64 	%rd7040, 1, 0, %p1117;
	add.s64 	%rd13318, %rd7039, %rd7037;
	setp.lt.u64 	%p1118, %rd13318, %rd7039;
	selp.u64 	%rd7041, 1, 0, %p1118;
	st.local.v2.u64 	[%rd33+16], {%rd13319, %rd13318};
	add.s64 	%rd7042, %rd7038, %rd7040;
	add.s64 	%rd7043, %rd7042, %rd7041;
	mul.hi.u64 	%rd7044, %rd7027, %rd13223;
	mad.lo.s64 	%rd7045, %rd13223, %rd7027, %rd13312;
	setp.lt.u64 	%p1119, %rd7045, %rd13312;
	selp.u64 	%rd7046, 1, 0, %p1119;
	add.s64 	%rd13317, %rd7045, %rd7043;
	setp.lt.u64 	%p1120, %rd13317, %rd7045;
	selp.u64 	%rd7047, 1, 0, %p1120;
	st.local.u64 	[%rd33+32], %rd13317;
	add.s64 	%rd7048, %rd7044, %rd7046;
	add.s64 	%rd13316, %rd7048, %rd7047;
	setp.eq.s64 	%p1121, %rd13316, 0;
	@%p1121 bra 	$L__BB1_550;
	mov.b32 	%r1730, 5;
$L__BB1_548:
	mul.wide.u32 	%rd7050, %r1730, 8;
	add.s64 	%rd7051, %rd33, %rd7050;
	ld.local.u64 	%rd7052, [%rd7051];
	add.s64 	%rd7053, %rd7052, %rd13316;
	setp.lt.u64 	%p1122, %rd7053, %rd7052;
	st.local.u64 	[%rd7051], %rd7053;
	add.s32 	%r1730, %r1730, 1;
	mov.b64 	%rd13316, 1;
	@%p1122 bra 	$L__BB1_548;
	ld.local.v2.u64 	{%rd13319, %rd13318}, [%rd33+16];
	ld.local.u64 	%rd13317, [%rd33+32];
$L__BB1_550:
	ld.const.u64 	%rd7054, [SECP256K1_GX+16];
	mul.hi.u64 	%rd7055, %rd7054, %rd13234;
	mad.lo.s64 	%rd7056, %rd13234, %rd7054, %rd13319;
	setp.lt.u64 	%p1123, %rd7056, %rd13319;
	selp.u64 	%rd7057, 1, 0, %p1123;
	add.s64 	%rd7058, %rd7055, %rd7057;
	mul.hi.u64 	%rd7059, %rd7054, %rd13229;
	mad.lo.s64 	%rd7060, %rd13229, %rd7054, %rd13318;
	setp.lt.u64 	%p1124, %rd7060, %rd13318;
	selp.u64 	%rd7061, 1, 0, %p1124;
	add.s64 	%rd13323, %rd7060, %rd7058;
	setp.lt.u64 	%p1125, %rd13323, %rd7060;
	selp.u64 	%rd7062, 1, 0, %p1125;
	st.local.v2.u64 	[%rd33+16], {%rd7056, %rd13323};
	add.s64 	%rd7063, %rd7059, %rd7061;
	add.s64 	%rd7064, %rd7063, %rd7062;
	mul.hi.u64 	%rd7065, %rd7054, %rd13224;
	mad.lo.s64 	%rd7066, %rd13224, %rd7054, %rd13317;
	setp.lt.u64 	%p1126, %rd7066, %rd13317;
	selp.u64 	%rd7067, 1, 0, %p1126;
	add.s64 	%rd13322, %rd7066, %rd7064;
	setp.lt.u64 	%p1127, %rd13322, %rd7066;
	selp.u64 	%rd7068, 1, 0, %p1127;
	add.s64 	%rd7069, %rd7065, %rd7067;
	add.s64 	%rd7070, %rd7069, %rd7068;
	mul.hi.u64 	%rd7071, %rd7054, %rd13223;
	ld.local.u64 	%rd7072, [%rd33+40];
	mad.lo.s64 	%rd7073, %rd13223, %rd7054, %rd7072;
	setp.lt.u64 	%p1128, %rd7073, %rd7072;
	selp.u64 	%rd7074, 1, 0, %p1128;
	add.s64 	%rd13321, %rd7073, %rd7070;
	setp.lt.u64 	%p1129, %rd13321, %rd7073;
	selp.u64 	%rd7075, 1, 0, %p1129;
	st.local.v2.u64 	[%rd33+32], {%rd13322, %rd13321};
	add.s64 	%rd7076, %rd7071, %rd7074;
	add.s64 	%rd13320, %rd7076, %rd7075;
	setp.eq.s64 	%p1130, %rd13320, 0;
	@%p1130 bra 	$L__BB1_554;
	mov.b32 	%r1731, 6;
$L__BB1_552:
	mul.wide.u32 	%rd7078, %r1731, 8;
	add.s64 	%rd7079, %rd33, %rd7078;
	ld.local.u64 	%rd7080, [%rd7079];
	add.s64 	%rd7081, %rd7080, %rd13320;
	setp.lt.u64 	%p1131, %rd7081, %rd7080;
	st.local.u64 	[%rd7079], %rd7081;
	add.s32 	%r1731, %r1731, 1;
	mov.b64 	%rd13320, 1;
	@%p1131 bra 	$L__BB1_552;
	ld.local.u64 	%rd13323, [%rd33+24];
	ld.local.v2.u64 	{%rd13322, %rd13321}, [%rd33+32];
$L__BB1_554:
	ld.const.u64 	%rd7082, [SECP256K1_GX+24];
	mul.hi.u64 	%rd7083, %rd7082, %rd13234;
	mad.lo.s64 	%rd13328, %rd13234, %rd7082, %rd13323;
	setp.lt.u64 	%p1132, %rd13328, %rd13323;
	selp.u64 	%rd7084, 1, 0, %p1132;
	st.local.u64 	[%rd33+24], %rd13328;
	add.s64 	%rd7085, %rd7083, %rd7084;
	mul.hi.u64 	%rd7086, %rd7082, %rd13229;
	mad.lo.s64 	%rd7087, %rd13229, %rd7082, %rd13322;
	setp.lt.u64 	%p1133, %rd7087, %rd13322;
	selp.u64 	%rd7088, 1, 0, %p1133;
	add.s64 	%rd13325, %rd7087, %rd7085;
	setp.lt.u64 	%p1134, %rd13325, %rd7087;
	selp.u64 	%rd7089, 1, 0, %p1134;
	add.s64 	%rd7090, %rd7086, %rd7088;
	add.s64 	%rd7091, %rd7090, %rd7089;
	mul.hi.u64 	%rd7092, %rd7082, %rd13224;
	mad.lo.s64 	%rd7093, %rd13224, %rd7082, %rd13321;
	setp.lt.u64 	%p1135, %rd7093, %rd13321;
	selp.u64 	%rd7094, 1, 0, %p1135;
	add.s64 	%rd7095, %rd7093, %rd7091;
	setp.lt.u64 	%p1136, %rd7095, %rd7093;
	selp.u64 	%rd7096, 1, 0, %p1136;
	st.local.v2.u64 	[%rd33+32], {%rd13325, %rd7095};
	add.s64 	%rd7097, %rd7092, %rd7094;
	add.s64 	%rd7098, %rd7097, %rd7096;
	mul.hi.u64 	%rd7099, %rd7082, %rd13223;
	ld.local.u64 	%rd7100, [%rd33+48];
	mad.lo.s64 	%rd7101, %rd13223, %rd7082, %rd7100;
	setp.lt.u64 	%p1137, %rd7101, %rd7100;
	selp.u64 	%rd7102, 1, 0, %p1137;
	add.s64 	%rd7103, %rd7101, %rd7098;
	setp.lt.u64 	%p1138, %rd7103, %rd7101;
	selp.u64 	%rd7104, 1, 0, %p1138;
	st.local.u64 	[%rd33+48], %rd7103;
	add.s64 	%rd7105, %rd7099, %rd7102;
	add.s64 	%rd13324, %rd7105, %rd7104;
	setp.eq.s64 	%p1139, %rd13324, 0;
	@%p1139 bra 	$L__BB1_558;
	mov.b32 	%r1732, 7;
$L__BB1_556:
	mul.wide.u32 	%rd7107, %r1732, 8;
	add.s64 	%rd7108, %rd33, %rd7107;
	ld.local.u64 	%rd7109, [%rd7108];
	add.s64 	%rd7110, %rd7109, %rd13324;
	setp.lt.u64 	%p1140, %rd7110, %rd7109;
	st.local.u64 	[%rd7108], %rd7110;
	add.s32 	%r1732, %r1732, 1;
	mov.b64 	%rd13324, 1;
	@%p1140 bra 	$L__BB1_556;
	ld.local.u64 	%rd13328, [%rd33+24];
	ld.local.u64 	%rd13325, [%rd33+32];
$L__BB1_558:
	ld.local.u64 	%rd7112, [%rd33+8];
	ld.local.u64 	%rd13329, [%rd33+16];
	shl.b64 	%rd7113, %rd13325, 32;
	shr.u64 	%rd7114, %rd13325, 32;
	ld.const.u64 	%rd7115, [SECP256K1_GX];
	mul.lo.s64 	%rd7116, %rd13234, %rd7115;
	add.s64 	%rd1379, %rd7116, %rd7113;
	setp.lt.u64 	%p1141, %rd1379, %rd7116;
	selp.u64 	%rd7117, 1, 0, %p1141;
	add.s64 	%rd7118, %rd7114, %rd7117;
	add.s64 	%rd1380, %rd7118, %rd7112;
	max.u64 	%rd7119, %rd7118, %rd7112;
	setp.gt.u64 	%p1142, %rd7119, %rd1380;
	mov.b64 	%rd13327, 0;
	@%p1142 bra 	$L__BB1_577;
$L__BB1_559:
	ld.local.u64 	%rd1384, [%rd33+40];
	shl.b64 	%rd7122, %rd1384, 32;
	shr.u64 	%rd7123, %rd1384, 32;
	add.s64 	%rd1385, %rd1380, %rd7122;
	setp.lt.u64 	%p1145, %rd1385, %rd1380;
	selp.u64 	%rd7124, 1, 0, %p1145;
	add.s64 	%rd7125, %rd7123, %rd7124;
	add.s64 	%rd1386, %rd7125, %rd13329;
	max.u64 	%rd7126, %rd7125, %rd13329;
	setp.le.u64 	%p1146, %rd7126, %rd1386;
	@%p1146 bra 	$L__BB1_561;
	add.s64 	%rd13328, %rd13328, 1;
	setp.eq.s64 	%p1147, %rd13328, 0;
	selp.u64 	%rd7127, 1, 0, %p1147;
	add.s64 	%rd13327, %rd13327, %rd7127;
$L__BB1_561:
	ld.local.v2.u64 	{%rd1391, %rd1392}, [%rd33+48];
	shl.b64 	%rd7128, %rd1391, 32;
	shr.u64 	%rd7129, %rd1391, 32;
	add.s64 	%rd13334, %rd1386, %rd7128;
	setp.lt.u64 	%p1148, %rd13334, %rd1386;
	selp.u64 	%rd7130, 1, 0, %p1148;
	add.s64 	%rd7131, %rd7129, %rd7130;
	add.s64 	%rd7132, %rd7131, %rd13328;
	max.u64 	%rd7133, %rd7131, %rd13328;
	setp.gt.u64 	%p1149, %rd7133, %rd7132;
	selp.u64 	%rd7134, 1, 0, %p1149;
	add.s64 	%rd7135, %rd13327, %rd7134;
	shl.b64 	%rd7136, %rd1392, 32;
	shr.u64 	%rd7137, %rd1392, 32;
	add.s64 	%rd13333, %rd7132, %rd7136;
	setp.lt.u64 	%p1150, %rd13333, %rd7132;
	selp.u64 	%rd7138, 1, 0, %p1150;
	add.s64 	%rd7139, %rd7135, %rd7137;
	add.s64 	%rd13332, %rd7139, %rd7138;
	mov.b64 	%rd7140, 977;
	mul.hi.u64 	%rd7141, %rd13325, %rd7140;
	mad.lo.s64 	%rd13342, %rd13325, 977, %rd1379;
	setp.lt.u64 	%p1151, %rd13342, %rd1379;
	selp.u64 	%rd7142, 1, 0, %p1151;
	add.s64 	%rd7143, %rd7141, %rd7142;
	add.s64 	%rd1397, %rd7143, %rd1385;
	max.u64 	%rd7144, %rd7143, %rd1385;
	setp.gt.u64 	%p1152, %rd7144, %rd1397;
	@%p1152 bra 	$L__BB1_579;
$L__BB1_562:
	mov.b64 	%rd7147, 977;
	mul.hi.u64 	%rd7148, %rd1384, %rd7147;
	mad.lo.s64 	%rd13349, %rd1384, 977, %rd1397;
	setp.lt.u64 	%p1155, %rd13349, %rd1397;
	selp.u64 	%rd7149, 1, 0, %p1155;
	add.s64 	%rd7150, %rd7148, %rd7149;
	add.s64 	%rd1405, %rd7150, %rd13334;
	max.u64 	%rd7151, %rd7150, %rd13334;
	setp.le.u64 	%p1156, %rd7151, %rd1405;
	@%p1156 bra 	$L__BB1_564;
	add.s64 	%rd13333, %rd13333, 1;
	setp.eq.s64 	%p1157, %rd13333, 0;
	selp.u64 	%rd7152, 1, 0, %p1157;
	add.s64 	%rd13332, %rd13332, %rd7152;
$L__BB1_564:
	mov.b64 	%rd7153, 977;
	mul.hi.u64 	%rd7154, %rd1391, %rd7153;
	mad.lo.s64 	%rd13340, %rd1391, 977, %rd1405;
	setp.lt.u64 	%p1158, %rd13340, %rd1405;
	selp.u64 	%rd7155, 1, 0, %p1158;
	add.s64 	%rd7156, %rd7154, %rd7155;
	add.s64 	%rd7157, %rd7156, %rd13333;
	max.u64 	%rd7158, %rd7156, %rd13333;
	setp.gt.u64 	%p1159, %rd7158, %rd7157;
	selp.u64 	%rd7159, 1, 0, %p1159;
	add.s64 	%rd7160, %rd13332, %rd7159;
	mul.hi.u64 	%rd7161, %rd1392, %rd7153;
	mad.lo.s64 	%rd13339, %rd1392, 977, %rd7157;
	setp.lt.u64 	%p1160, %rd13339, %rd7157;
	selp.u64 	%rd7162, 1, 0, %p1160;
	add.s64 	%rd7163, %rd7160, %rd7161;
	add.s64 	%rd1412, %rd7163, %rd7162;
	setp.eq.s64 	%p1161, %rd1412, 0;
	@%p1161 bra 	$L__BB1_569;
	shl.b64 	%rd7164, %rd1412, 32;
	shr.u64 	%rd7165, %rd1412, 32;
	add.s64 	%rd1416, %rd13342, %rd7164;
	setp.lt.u64 	%p1162, %rd1416, %rd13342;
	selp.u64 	%rd7166, 1, 0, %p1162;
	add.s64 	%rd7167, %rd7165, %rd7166;
	add.s64 	%rd1417, %rd7167, %rd13349;
	max.u64 	%rd7168, %rd7167, %rd13349;
	setp.le.u64 	%p1163, %rd7168, %rd1417;
	@%p1163 bra 	$L__BB1_567;
	add.s64 	%rd13340, %rd13340, 1;
	setp.eq.s64 	%p1164, %rd13340, 0;
	selp.u64 	%rd7169, 1, 0, %p1164;
	add.s64 	%rd13339, %rd13339, %rd7169;
$L__BB1_567:
	mov.b64 	%rd7170, 977;
	mul.hi.u64 	%rd7171, %rd1412, %rd7170;
	mad.lo.s64 	%rd13342, %rd1412, 977, %rd1416;
	setp.lt.u64 	%p1165, %rd13342, %rd1416;
	selp.u64 	%rd7172, 1, 0, %p1165;
	add.s64 	%rd7173, %rd7171, %rd7172;
	add.s64 	%rd13349, %rd7173, %rd1417;
	max.u64 	%rd7174, %rd7173, %rd1417;
	setp.le.u64 	%p1166, %rd7174, %rd13349;
	@%p1166 bra 	$L__BB1_569;
	add.s64 	%rd13340, %rd13340, 1;
	setp.eq.s64 	%p1167, %rd13340, 0;
	selp.u64 	%rd7175, 1, 0, %p1167;
	add.s64 	%rd13339, %rd13339, %rd7175;
$L__BB1_569:
	ld.const.u64 	%rd7176, [SECP256K1_P+24];
	setp.gt.u64 	%p1168, %rd13339, %rd7176;
	@%p1168 bra 	$L__BB1_575;
	ld.const.u64 	%rd7177, [SECP256K1_P+24];
	setp.lt.u64 	%p1169, %rd13339, %rd7177;
	mov.u64 	%rd13346, %rd13342;
	@%p1169 bra 	$L__BB1_576;
	ld.const.u64 	%rd7178, [SECP256K1_P+16];
	setp.gt.u64 	%p1170, %rd13340, %rd7178;
	@%p1170 bra 	$L__BB1_575;
	ld.const.u64 	%rd7179, [SECP256K1_P+16];
	setp.lt.u64 	%p1171, %rd13340, %rd7179;
	mov.u64 	%rd13346, %rd13342;
	@%p1171 bra 	$L__BB1_576;
	ld.const.u64 	%rd7180, [SECP256K1_P+8];
	setp.gt.u64 	%p1172, %rd13349, %rd7180;
	@%p1172 bra 	$L__BB1_575;
	ld.const.u64 	%rd7181, [SECP256K1_P+8];
	setp.lt.u64 	%p1173, %rd13349, %rd7181;
	ld.const.u64 	%rd7182, [SECP256K1_P];
	setp.lt.u64 	%p1174, %rd13342, %rd7182;
	or.pred  	%p1175, %p1173, %p1174;
	mov.u64 	%rd13346, %rd13342;
	@%p1175 bra 	$L__BB1_576;
$L__BB1_575:
	ld.const.u64 	%rd7184, [SECP256K1_P];
	sub.s64 	%rd13346, %rd13342, %rd7184;
	setp.lt.u64 	%p1176, %rd13342, %rd7184;
	selp.u64 	%rd7185, 1, 0, %p1176;
	ld.const.u64 	%rd7186, [SECP256K1_P+8];
	sub.s64 	%rd7187, %rd13349, %rd7186;
	setp.lt.u64 	%p1177, %rd13349, %rd7186;
	selp.s64 	%rd7188, -1, 0, %p1176;
	add.s64 	%rd13349, %rd7187, %rd7188;
	setp.lt.u64 	%p1178, %rd7187, %rd7185;
	or.pred  	%p1179, %p1177, %p1178;
	selp.u64 	%rd7189, 1, 0, %p1179;
	ld.const.u64 	%rd7190, [SECP256K1_P+16];
	sub.s64 	%rd7191, %rd13340, %rd7190;
	setp.lt.u64 	%p1180, %rd13340, %rd7190;
	selp.s64 	%rd7192, -1, 0, %p1179;
	add.s64 	%rd13340, %rd7191, %rd7192;
	setp.lt.u64 	%p1181, %rd7191, %rd7189;
	or.pred  	%p1182, %p1180, %p1181;
	selp.s64 	%rd7193, -1, 0, %p1182;
	ld.const.u64 	%rd7194, [SECP256K1_P+24];
	sub.s64 	%rd7195, %rd13339, %rd7194;
	add.s64 	%rd13339, %rd7195, %rd7193;
$L__BB1_576:
	ld.const.u64 	%rd7196, [SECP256K1_P+24];
	setp.gt.u64 	%p1183, %rd13339, %rd7196;
	@%p1183 bra 	$L__BB1_585;
	bra.uni 	$L__BB1_586;
$L__BB1_577:
	add.s64 	%rd13329, %rd13329, 1;
	setp.ne.s64 	%p1143, %rd13329, 0;
	@%p1143 bra 	$L__BB1_559;
	add.s64 	%rd13328, %rd13328, 1;
	setp.eq.s64 	%p1144, %rd13328, 0;
	selp.u64 	%rd13327, 1, 0, %p1144;
	mov.b64 	%rd13329, 0;
	bra.uni 	$L__BB1_559;
$L__BB1_579:
	add.s64 	%rd13334, %rd13334, 1;
	setp.ne.s64 	%p1153, %rd13334, 0;
	@%p1153 bra 	$L__BB1_562;
	add.s64 	%rd13333, %rd13333, 1;
	setp.eq.s64 	%p1154, %rd13333, 0;
	selp.u64 	%rd7146, 1, 0, %p1154;
	add.s64 	%rd13332, %rd13332, %rd7146;
	mov.b64 	%rd13334, 0;
	bra.uni 	$L__BB1_562;
$L__BB1_581:
	ld.const.u64 	%rd7198, [SECP256K1_P+16];
	setp.gt.u64 	%p1185, %rd13340, %rd7198;
	@%p1185 bra 	$L__BB1_585;
	ld.const.u64 	%rd7199, [SECP256K1_P+16];
	setp.lt.u64 	%p1186, %rd13340, %rd7199;
	mov.u64 	%rd13350, %rd13346;
	@%p1186 bra 	$L__BB1_587;
	ld.const.u64 	%rd7200, [SECP256K1_P+8];
	setp.gt.u64 	%p1187, %rd13349, %rd7200;
	@%p1187 bra 	$L__BB1_585;
	ld.const.u64 	%rd7201, [SECP256K1_P+8];
	setp.lt.u64 	%p1188, %rd13349, %rd7201;
	ld.const.u64 	%rd7202, [SECP256K1_P];
	setp.lt.u64 	%p1189, %rd13346, %rd7202;
	or.pred  	%p1190, %p1188, %p1189;
	mov.u64 	%rd13350, %rd13346;
	@%p1190 bra 	$L__BB1_587;
$L__BB1_585:
	ld.const.u64 	%rd7204, [SECP256K1_P];
	sub.s64 	%rd13350, %rd13346, %rd7204;
	setp.lt.u64 	%p1191, %rd13346, %rd7204;
	selp.u64 	%rd7205, 1, 0, %p1191;
	ld.const.u64 	%rd7206, [SECP256K1_P+8];
	sub.s64 	%rd7207, %rd13349, %rd7206;
	setp.lt.u64 	%p1192, %rd13349, %rd7206;
	selp.s64 	%rd7208, -1, 0, %p1191;
	add.s64 	%rd13349, %rd7207, %rd7208;
	setp.lt.u64 	%p1193, %rd7207, %rd7205;
	or.pred  	%p1194, %p1192, %p1193;
	selp.u64 	%rd7209, 1, 0, %p1194;
	ld.const.u64 	%rd7210, [SECP256K1_P+16];
	sub.s64 	%rd7211, %rd13340, %rd7210;
	setp.lt.u64 	%p1195, %rd13340, %rd7210;
	selp.s64 	%rd7212, -1, 0, %p1194;
	add.s64 	%rd13340, %rd7211, %rd7212;
	setp.lt.u64 	%p1196, %rd7211, %rd7209;
	or.pred  	%p1197, %p1195, %p1196;
	selp.s64 	%rd7213, -1, 0, %p1197;
	ld.const.u64 	%rd7214, [SECP256K1_P+24];
	sub.s64 	%rd7215, %rd13339, %rd7214;
	add.s64 	%rd13339, %rd7215, %rd7213;
	bra.uni 	$L__BB1_587;
$L__BB1_586:
	ld.const.u64 	%rd7197, [SECP256K1_P+24];
	setp.lt.u64 	%p1184, %rd13339, %rd7197;
	mov.u64 	%rd13350, %rd13346;
	@%p1184 bra 	$L__BB1_587;
	bra.uni 	$L__BB1_581;
$L__BB1_587:
	mov.b64 	%rd13352, 0;
	st.local.v2.u64 	[%rd32+32], {%rd13352, %rd13352};
	st.local.v2.u64 	[%rd32+48], {%rd13352, %rd13352};
	mov.b64 	%rd7217, 1;
	mul.hi.u64 	%rd13355, %rd13270, %rd7217;
	mul.hi.u64 	%rd7218, %rd13270, %rd13352;
	st.local.v2.u64 	[%rd32], {%rd13270, %rd13355};
	st.local.v2.u64 	[%rd32+16], {%rd7218, %rd7218};
	setp.eq.s64 	%p1198, %rd7218, 0;
	mov.u64 	%rd13353, %rd13352;
	mov.u64 	%rd13354, %rd13352;
	@%p1198 bra 	$L__BB1_591;
	mov.b64 	%rd7219, 0;
	mul.hi.u64 	%rd13351, %rd13270, %rd7219;
	mov.b32 	%r1733, 4;
$L__BB1_589:
	mul.wide.u32 	%rd7221, %r1733, 8;
	add.s64 	%rd7222, %rd32, %rd7221;
	ld.local.u64 	%rd7223, [%rd7222];
	add.s64 	%rd7224, %rd7223, %rd13351;
	setp.lt.u64 	%p1199, %rd7224, %rd7223;
	st.local.u64 	[%rd7222], %rd7224;
	add.s32 	%r1733, %r1733, 1;
	mov.b64 	%rd13351, 1;
	@%p1199 bra 	$L__BB1_589;
	ld.local.u64 	%rd13355, [%rd32+8];
	ld.local.v2.u64 	{%rd13354, %rd13353}, [%rd32+16];
	ld.local.u64 	%rd13352, [%rd32+32];
$L__BB1_591:
	mov.b64 	%rd7225, 1;
	mul.hi.u64 	%rd7226, %rd13265, %rd7225;
	add.s64 	%rd7227, %rd13355, %rd13265;
	setp.lt.u64 	%p1200, %rd7227, %rd13355;
	selp.u64 	%rd7228, 1, 0, %p1200;
	st.local.u64 	[%rd32+8], %rd7227;
	add.s64 	%rd7229, %rd7226, %rd7228;
	mov.b64 	%rd7230, 0;
	mul.hi.u64 	%rd7231, %rd13265, %rd7230;
	add.s64 	%rd13359, %rd13354, %rd7229;
	setp.lt.u64 	%p1201, %rd13359, %rd13354;
	selp.u64 	%rd7232, 1, 0, %p1201;
	add.s64 	%rd7233, %rd7231, %rd7232;
	add.s64 	%rd13358, %rd13353, %rd7233;
	setp.lt.u64 	%p1202, %rd13358, %rd13353;
	selp.u64 	%rd7234, 1, 0, %p1202;
	st.local.v2.u64 	[%rd32+16], {%rd13359, %rd13358};
	add.s64 	%rd7235, %rd7231, %rd7234;
	add.s64 	%rd13357, %rd13352, %rd7235;
	setp.lt.u64 	%p1203, %rd13357, %rd13352;
	selp.u64 	%rd7236, 1, 0, %p1203;
	st.local.u64 	[%rd32+32], %rd13357;
	add.s64 	%rd13356, %rd7231, %rd7236;
	setp.eq.s64 	%p1204, %rd13356, 0;
	@%p1204 bra 	$L__BB1_595;
	mov.b32 	%r1734, 5;
$L__BB1_593:
	mul.wide.u32 	%rd7238, %r1734, 8;
	add.s64 	%rd7239, %rd32, %rd7238;
	ld.local.u64 	%rd7240, [%rd7239];
	add.s64 	%rd7241, %rd7240, %rd13356;
	setp.lt.u64 	%p1205, %rd7241, %rd7240;
	st.local.u64 	[%rd7239], %rd7241;
	add.s32 	%r1734, %r1734, 1;
	mov.b64 	%rd13356, 1;
	@%p1205 bra 	$L__BB1_593;
	ld.local.v2.u64 	{%rd13359, %rd13358}, [%rd32+16];
	ld.local.u64 	%rd13357, [%rd32+32];
$L__BB1_595:
	mov.b64 	%rd7242, 1;
	mul.hi.u64 	%rd7243, %rd13260, %rd7242;
	add.s64 	%rd7244, %rd13359, %rd13260;
	setp.lt.u64 	%p1206, %rd7244, %rd13359;
	selp.u64 	%rd7245, 1, 0, %p1206;
	add.s64 	%rd7246, %rd7243, %rd7245;
	mov.b64 	%rd7247, 0;
	mul.hi.u64 	%rd7248, %rd13260, %rd7247;
	add.s64 	%rd13363, %rd13358, %rd7246;
	setp.lt.u64 	%p1207, %rd13363, %rd13358;
	selp.u64 	%rd7249, 1, 0, %p1207;
	st.local.v2.u64 	[%rd32+16], {%rd7244, %rd13363};
	add.s64 	%rd7250, %rd7248, %rd7249;
	add.s64 	%rd13362, %rd13357, %rd7250;
	setp.lt.u64 	%p1208, %rd13362, %rd13357;
	selp.u64 	%rd7251, 1, 0, %p1208;
	add.s64 	%rd7252, %rd7248, %rd7251;
	ld.local.u64 	%rd7253, [%rd32+40];
	add.s64 	%rd13361, %rd7253, %rd7252;
	setp.lt.u64 	%p1209, %rd13361, %rd7253;
	selp.u64 	%rd7254, 1, 0, %p1209;
	st.local.v2.u64 	[%rd32+32], {%rd13362, %rd13361};
	add.s64 	%rd13360, %rd7248, %rd7254;
	setp.eq.s64 	%p1210, %rd13360, 0;
	@%p1210 bra 	$L__BB1_599;
	mov.b32 	%r1735, 6;
$L__BB1_597:
	mul.wide.u32 	%rd7256, %r1735, 8;
	add.s64 	%rd7257, %rd32, %rd7256;
	ld.local.u64 	%rd7258, [%rd7257];
	add.s64 	%rd7259, %rd7258, %rd13360;
	setp.lt.u64 	%p1211, %rd7259, %rd7258;
	st.local.u64 	[%rd7257], %rd7259;
	add.s32 	%r1735, %r1735, 1;
	mov.b64 	%rd13360, 1;
	@%p1211 bra 	$L__BB1_597;
	ld.local.u64 	%rd13363, [%rd32+24];
	ld.local.v2.u64 	{%rd13362, %rd13361}, [%rd32+32];
$L__BB1_599:
	mov.b64 	%rd7260, 1;
	mul.hi.u64 	%rd7261, %rd13259, %rd7260;
	add.s64 	%rd13368, %rd13363, %rd13259;
	setp.lt.u64 	%p1212, %rd13368, %rd13363;
	selp.u64 	%rd7262, 1, 0, %p1212;
	st.local.u64 	[%rd32+24], %rd13368;
	add.s64 	%rd7263, %rd7261, %rd7262;
	mov.b64 	%rd7264, 0;
	mul.hi.u64 	%rd7265, %rd13259, %rd7264;
	add.s64 	%rd13365, %rd13362, %rd7263;
	setp.lt.u64 	%p1213, %rd13365, %rd13362;
	selp.u64 	%rd7266, 1, 0, %p1213;
	add.s64 	%rd7267, %rd7265, %rd7266;
	add.s64 	%rd7268, %rd13361, %rd7267;
	setp.lt.u64 	%p1214, %rd7268, %rd13361;
	selp.u64 	%rd7269, 1, 0, %p1214;
	st.local.v2.u64 	[%rd32+32], {%rd13365, %rd7268};
	add.s64 	%rd7270, %rd7265, %rd7269;
	ld.local.u64 	%rd7271, [%rd32+48];
	add.s64 	%rd7272, %rd7271, %rd7270;
	setp.lt.u64 	%p1215, %rd7272, %rd7271;
	selp.u64 	%rd7273, 1, 0, %p1215;
	st.local.u64 	[%rd32+48], %rd7272;
	add.s64 	%rd13364, %rd7265, %rd7273;
	setp.eq.s64 	%p1216, %rd13364, 0;
	@%p1216 bra 	$L__BB1_603;
	mov.b32 	%r1736, 7;
$L__BB1_601:
	mul.wide.u32 	%rd7275, %r1736, 8;
	add.s64 	%rd7276, %rd32, %rd7275;
	ld.local.u64 	%rd7277, [%rd7276];
	add.s64 	%rd7278, %rd7277, %rd13364;
	setp.lt.u64 	%p1217, %rd7278, %rd7277;
	st.local.u64 	[%rd7276], %rd7278;
	add.s32 	%r1736, %r1736, 1;
	mov.b64 	%rd13364, 1;
	@%p1217 bra 	$L__BB1_601;
	ld.local.u64 	%rd13368, [%rd32+24];
	ld.local.u64 	%rd13365, [%rd32+32];
$L__BB1_603:
	ld.local.u64 	%rd7280, [%rd32+8];
	ld.local.u64 	%rd13369, [%rd32+16];
	shl.b64 	%rd7281, %rd13365, 32;
	shr.u64 	%rd7282, %rd13365, 32;
	add.s64 	%rd1488, %rd13270, %rd7281;
	setp.lt.u64 	%p1218, %rd1488, %rd13270;
	selp.u64 	%rd7283, 1, 0, %p1218;
	add.s64 	%rd7284, %rd7282, %rd7283;
	add.s64 	%rd1489, %rd7284, %rd7280;
	max.u64 	%rd7285, %rd7284, %rd7280;
	setp.gt.u64 	%p1219, %rd7285, %rd1489;
	mov.b64 	%rd13367, 0;
	@%p1219 bra 	$L__BB1_622;
$L__BB1_604:
	ld.local.u64 	%rd1493, [%rd32+40];
	shl.b64 	%rd7288, %rd1493, 32;
	shr.u64 	%rd7289, %rd1493, 32;
	add.s64 	%rd1494, %rd1489, %rd7288;
	setp.lt.u64 	%p1222, %rd1494, %rd1489;
	selp.u64 	%rd7290, 1, 0, %p1222;
	add.s64 	%rd7291, %rd7289, %rd7290;
	add.s64 	%rd1495, %rd7291, %rd13369;
	max.u64 	%rd7292, %rd7291, %rd13369;
	setp.le.u64 	%p1223, %rd7292, %rd1495;
	@%p1223 bra 	$L__BB1_606;
	add.s64 	%rd13368, %rd13368, 1;
	setp.eq.s64 	%p1224, %rd13368, 0;
	selp.u64 	%rd7293, 1, 0, %p1224;
	add.s64 	%rd13367, %rd13367, %rd7293;
$L__BB1_606:
	ld.local.v2.u64 	{%rd1500, %rd1501}, [%rd32+48];
	shl.b64 	%rd7294, %rd1500, 32;
	shr.u64 	%rd7295, %rd1500, 32;
	add.s64 	%rd13374, %rd1495, %rd7294;
	setp.lt.u64 	%p1225, %rd13374, %rd1495;
	selp.u64 	%rd7296, 1, 0, %p1225;
	add.s64 	%rd7297, %rd7295, %rd7296;
	add.s64 	%rd7298, %rd7297, %rd13368;
	max.u64 	%rd7299, %rd7297, %rd13368;
	setp.gt.u64 	%p1226, %rd7299, %rd7298;
	selp.u64 	%rd7300, 1, 0, %p1226;
	add.s64 	%rd7301, %rd13367, %rd7300;
	shl.b64 	%rd7302, %rd1501, 32;
	shr.u64 	%rd7303, %rd1501, 32;
	add.s64 	%rd13373, %rd7298, %rd7302;
	setp.lt.u64 	%p1227, %rd13373, %rd7298;
	selp.u64 	%rd7304, 1, 0, %p1227;
	add.s64 	%rd7305, %rd7301, %rd7303;
	add.s64 	%rd13372, %rd7305, %rd7304;
	mov.b64 	%rd7306, 977;
	mul.hi.u64 	%rd7307, %rd13365, %rd7306;
	mad.lo.s64 	%rd13382, %rd13365, 977, %rd1488;
	setp.lt.u64 	%p1228, %rd13382, %rd1488;
	selp.u64 	%rd7308, 1, 0, %p1228;
	add.s64 	%rd7309, %rd7307, %rd7308;
	add.s64 	%rd1506, %rd7309, %rd1494;
	max.u64 	%rd7310, %rd7309, %rd1494;
	setp.gt.u64 	%p1229, %rd7310, %rd1506;
	@%p1229 bra 	$L__BB1_624;
$L__BB1_607:
	mov.b64 	%rd7313, 977;
	mul.hi.u64 	%rd7314, %rd1493, %rd7313;
	mad.lo.s64 	%rd13385, %rd1493, 977, %rd1506;
	setp.lt.u64 	%p1232, %rd13385, %rd1506;
	selp.u64 	%rd7315, 1, 0, %p1232;
	add.s64 	%rd7316, %rd7314, %rd7315;
	add.s64 	%rd1514, %rd7316, %rd13374;
	max.u64 	%rd7317, %rd7316, %rd13374;
	setp.le.u64 	%p1233, %rd7317, %rd1514;
	@%p1233 bra 	$L__BB1_609;
	add.s64 	%rd13373, %rd13373, 1;
	setp.eq.s64 	%p1234, %rd13373, 0;
	selp.u64 	%rd7318, 1, 0, %p1234;
	add.s64 	%rd13372, %rd13372, %rd7318;
$L__BB1_609:
	mov.b64 	%rd7319, 977;
	mul.hi.u64 	%rd7320, %rd1500, %rd7319;
	mad.lo.s64 	%rd13380, %rd1500, 977, %rd1514;
	setp.lt.u64 	%p1235, %rd13380, %rd1514;
	selp.u64 	%rd7321, 1, 0, %p1235;
	add.s64 	%rd7322, %rd7320, %rd7321;
	add.s64 	%rd7323, %rd7322, %rd13373;
	max.u64 	%rd7324, %rd7322, %rd13373;
	setp.gt.u64 	%p1236, %rd7324, %rd7323;
	selp.u64 	%rd7325, 1, 0, %p1236;
	add.s64 	%rd7326, %rd13372, %rd7325;
	mul.hi.u64 	%rd7327, %rd1501, %rd7319;
	mad.lo.s64 	%rd13379, %rd1501, 977, %rd7323;
	setp.lt.u64 	%p1237, %rd13379, %rd7323;
	selp.u64 	%rd7328, 1, 0, %p1237;
	add.s64 	%rd7329, %rd7326, %rd7327;
	add.s64 	%rd1521, %rd7329, %rd7328;
	setp.eq.s64 	%p1238, %rd1521, 0;
	@%p1238 bra 	$L__BB1_614;
	shl.b64 	%rd7330, %rd1521, 32;
	shr.u64 	%rd7331, %rd1521, 32;
	add.s64 	%rd1525, %rd13382, %rd7330;
	setp.lt.u64 	%p1239, %rd1525, %rd13382;
	selp.u64 	%rd7332, 1, 0, %p1239;
	add.s64 	%rd7333, %rd7331, %rd7332;
	add.s64 	%rd1526, %rd7333, %rd13385;
	max.u64 	%rd7334, %rd7333, %rd13385;
	setp.le.u64 	%p1240, %rd7334, %rd1526;
	@%p1240 bra 	$L__BB1_612;
	add.s64 	%rd13380, %rd13380, 1;
	setp.eq.s64 	%p1241, %rd13380, 0;
	selp.u64 	%rd7335, 1, 0, %p1241;
	add.s64 	%rd13379, %rd13379, %rd7335;
$L__BB1_612:
	mov.b64 	%rd7336, 977;
	mul.hi.u64 	%rd7337, %rd1521, %rd7336;
	mad.lo.s64 	%rd13382, %rd1521, 977, %rd1525;
	setp.lt.u64 	%p1242, %rd13382, %rd1525;
	selp.u64 	%rd7338, 1, 0, %p1242;
	add.s64 	%rd7339, %rd7337, %rd7338;
	add.s64 	%rd13385, %rd7339, %rd1526;
	max.u64 	%rd7340, %rd7339, %rd1526;
	setp.le.u64 	%p1243, %rd7340, %rd13385;
	@%p1243 bra 	$L__BB1_614;
	add.s64 	%rd13380, %rd13380, 1;
	setp.eq.s64 	%p1244, %rd13380, 0;
	selp.u64 	%rd7341, 1, 0, %p1244;
	add.s64 	%rd13379, %rd13379, %rd7341;
$L__BB1_614:
	ld.const.u64 	%rd7342, [SECP256K1_P+24];
	setp.gt.u64 	%p1245, %rd13379, %rd7342;
	@%p1245 bra 	$L__BB1_620;
	ld.const.u64 	%rd7343, [SECP256K1_P+24];
	setp.lt.u64 	%p1246, %rd13379, %rd7343;
	mov.u64 	%rd13386, %rd13382;
	@%p1246 bra 	$L__BB1_621;
	ld.const.u64 	%rd7344, [SECP256K1_P+16];
	setp.gt.u64 	%p1247, %rd13380, %rd7344;
	@%p1247 bra 	$L__BB1_620;
	ld.const.u64 	%rd7345, [SECP256K1_P+16];
	setp.lt.u64 	%p1248, %rd13380, %rd7345;
	mov.u64 	%rd13386, %rd13382;
	@%p1248 bra 	$L__BB1_621;
	ld.const.u64 	%rd7346, [SECP256K1_P+8];
	setp.gt.u64 	%p1249, %rd13385, %rd7346;
	@%p1249 bra 	$L__BB1_620;
	ld.const.u64 	%rd7347, [SECP256K1_P+8];
	setp.lt.u64 	%p1250, %rd13385, %rd7347;
	ld.const.u64 	%rd7348, [SECP256K1_P];
	setp.lt.u64 	%p1251, %rd13382, %rd7348;
	or.pred  	%p1252, %p1250, %p1251;
	mov.u64 	%rd13386, %rd13382;
	@%p1252 bra 	$L__BB1_621;
$L__BB1_620:
	ld.const.u64 	%rd7350, [SECP256K1_P];
	sub.s64 	%rd13386, %rd13382, %rd7350;
	setp.lt.u64 	%p1253, %rd13382, %rd7350;
	selp.u64 	%rd7351, 1, 0, %p1253;
	ld.const.u64 	%rd7352, [SECP256K1_P+8];
	sub.s64 	%rd7353, %rd13385, %rd7352;
	setp.lt.u64 	%p1254, %rd13385, %rd7352;
	selp.s64 	%rd7354, -1, 0, %p1253;
	add.s64 	%rd13385, %rd7353, %rd7354;
	setp.lt.u64 	%p1255, %rd7353, %rd7351;
	or.pred  	%p1256, %p1254, %p1255;
	selp.u64 	%rd7355, 1, 0, %p1256;
	ld.const.u64 	%rd7356, [SECP256K1_P+16];
	sub.s64 	%rd7357, %rd13380, %rd7356;
	setp.lt.u64 	%p1257, %rd13380, %rd7356;
	selp.s64 	%rd7358, -1, 0, %p1256;
	add.s64 	%rd13380, %rd7357, %rd7358;
	setp.lt.u64 	%p1258, %rd7357, %rd7355;
	or.pred  	%p1259, %p1257, %p1258;
	selp.s64 	%rd7359, -1, 0, %p1259;
	ld.const.u64 	%rd7360, [SECP256K1_P+24];
	sub.s64 	%rd7361, %rd13379, %rd7360;
	add.s64 	%rd13379, %rd7361, %rd7359;
$L__BB1_621:
	ld.const.u64 	%rd7362, [SECP256K1_P+24];
	setp.gt.u64 	%p1260, %rd13379, %rd7362;
	@%p1260 bra 	$L__BB1_630;
	bra.uni 	$L__BB1_631;
$L__BB1_622:
	add.s64 	%rd13369, %rd13369, 1;
	setp.ne.s64 	%p1220, %rd13369, 0;
	@%p1220 bra 	$L__BB1_604;
	add.s64 	%rd13368, %rd13368, 1;
	setp.eq.s64 	%p1221, %rd13368, 0;
	selp.u64 	%rd13367, 1, 0, %p1221;
	mov.b64 	%rd13369, 0;
	bra.uni 	$L__BB1_604;
$L__BB1_624:
	add.s64 	%rd13374, %rd13374, 1;
	setp.ne.s64 	%p1230, %rd13374, 0;
	@%p1230 bra 	$L__BB1_607;
	add.s64 	%rd13373, %rd13373, 1;
	setp.eq.s64 	%p1231, %rd13373, 0;
	selp.u64 	%rd7312, 1, 0, %p1231;
	add.s64 	%rd13372, %rd13372, %rd7312;
	mov.b64 	%rd13374, 0;
	bra.uni 	$L__BB1_607;
$L__BB1_626:
	ld.const.u64 	%rd7364, [SECP256K1_P+16];
	setp.gt.u64 	%p1262, %rd13380, %rd7364;
	@%p1262 bra 	$L__BB1_630;
	ld.const.u64 	%rd7365, [SECP256K1_P+16];
	setp.lt.u64 	%p1263, %rd13380, %rd7365;
	mov.u64 	%rd13390, %rd13386;
	@%p1263 bra 	$L__BB1_632;
	ld.const.u64 	%rd7366, [SECP256K1_P+8];
	setp.gt.u64 	%p1264, %rd13385, %rd7366;
	@%p1264 bra 	$L__BB1_630;
	ld.const.u64 	%rd7367, [SECP256K1_P+8];
	setp.lt.u64 	%p1265, %rd13385, %rd7367;
	ld.const.u64 	%rd7368, [SECP256K1_P];
	setp.lt.u64 	%p1266, %rd13386, %rd7368;
	or.pred  	%p1267, %p1265, %p1266;
	mov.u64 	%rd13390, %rd13386;
	@%p1267 bra 	$L__BB1_632;
$L__BB1_630:
	ld.const.u64 	%rd7370, [SECP256K1_P];
	sub.s64 	%rd13390, %rd13386, %rd7370;
	setp.lt.u64 	%p1268, %rd13386, %rd7370;
	selp.u64 	%rd7371, 1, 0, %p1268;
	ld.const.u64 	%rd7372, [SECP256K1_P+8];
	sub.s64 	%rd7373, %rd13385, %rd7372;
	setp.lt.u64 	%p1269, %rd13385, %rd7372;
	selp.s64 	%rd7374, -1, 0, %p1268;
	add.s64 	%rd13385, %rd7373, %rd7374;
	setp.lt.u64 	%p1270, %rd7373, %rd7371;
	or.pred  	%p1271, %p1269, %p1270;
	selp.u64 	%rd7375, 1, 0, %p1271;
	ld.const.u64 	%rd7376, [SECP256K1_P+16];
	sub.s64 	%rd7377, %rd13380, %rd7376;
	setp.lt.u64 	%p1272, %rd13380, %rd7376;
	selp.s64 	%rd7378, -1, 0, %p1271;
	add.s64 	%rd13380, %rd7377, %rd7378;
	setp.lt.u64 	%p1273, %rd7377, %rd7375;
	or.pred  	%p1274, %p1272, %p1273;
	selp.s64 	%rd7379, -1, 0, %p1274;
	ld.const.u64 	%rd7380, [SECP256K1_P+24];
	sub.s64 	%rd7381, %rd13379, %rd7380;
	add.s64 	%rd13379, %rd7381, %rd7379;
	bra.uni 	$L__BB1_632;
$L__BB1_631:
	ld.const.u64 	%rd7363, [SECP256K1_P+24];
	setp.lt.u64 	%p1261, %rd13379, %rd7363;
	mov.u64 	%rd13390, %rd13386;
	@%p1261 bra 	$L__BB1_632;
	bra.uni 	$L__BB1_626;
$L__BB1_632:
	mov.b64 	%rd13392, 0;
	st.local.v2.u64 	[%rd31+32], {%rd13392, %rd13392};
	st.local.v2.u64 	[%rd31+48], {%rd13392, %rd13392};
	mul.lo.s64 	%rd1555, %rd13186, %rd13234;
	mul.hi.u64 	%rd7383, %rd13234, %rd13186;
	mul.lo.s64 	%rd7384, %rd13185, %rd13234;
	mul.hi.u64 	%rd7385, %rd13234, %rd13185;
	add.s64 	%rd13395, %rd7384, %rd7383;
	setp.lt.u64 	%p1275, %rd13395, %rd7384;
	selp.u64 	%rd7386, 1, 0, %p1275;
	st.local.v2.u64 	[%rd31], {%rd1555, %rd13395};
	add.s64 	%rd7387, %rd7385, %rd7386;
	mul.lo.s64 	%rd7388, %rd13184, %rd13234;
	mul.hi.u64 	%rd7389, %rd13234, %rd13184;
	add.s64 	%rd13394, %rd7388, %rd7387;
	setp.lt.u64 	%p1276, %rd13394, %rd7388;
	selp.u64 	%rd7390, 1, 0, %p1276;
	add.s64 	%rd7391, %rd7389, %rd7390;
	mul.lo.s64 	%rd7392, %rd13183, %rd13234;
	mul.hi.u64 	%rd7393, %rd13234, %rd13183;
	add.s64 	%rd13393, %rd7392, %rd7391;
	setp.lt.u64 	%p1277, %rd13393, %rd7392;
	selp.u64 	%rd7394, 1, 0, %p1277;
	st.local.v2.u64 	[%rd31+16], {%rd13394, %rd13393};
	add.s64 	%rd13391, %rd7393, %rd7394;
	setp.eq.s64 	%p1278, %rd13391, 0;
	@%p1278 bra 	$L__BB1_636;
	mov.b32 	%r1737, 4;
$L__BB1_634:
	mul.wide.u32 	%rd7396, %r1737, 8;
	add.s64 	%rd7397, %rd31, %rd7396;
	ld.local.u64 	%rd7398, [%rd7397];
	add.s64 	%rd7399, %rd7398, %rd13391;
	setp.lt.u64 	%p1279, %rd7399, %rd7398;
	st.local.u64 	[%rd7397], %rd7399;
	add.s32 	%r1737, %r1737, 1;
	mov.b64 	%rd13391, 1;
	@%p1279 bra 	$L__BB1_634;
	ld.local.u64 	%rd13395, [%rd31+8];
	ld.local.v2.u64 	{%rd13394, %rd13393}, [%rd31+16];
	ld.local.u64 	%rd13392, [%rd31+32];
$L__BB1_636:
	mul.hi.u64 	%rd7400, %rd13229, %rd13186;
	mad.lo.s64 	%rd7401, %rd13186, %rd13229, %rd13395;
	setp.lt.u64 	%p1280, %rd7401, %rd13395;
	selp.u64 	%rd7402, 1, 0, %p1280;
	st.local.u64 	[%rd31+8], %rd7401;
	add.s64 	%rd7403, %rd7400, %rd7402;
	mul.hi.u64 	%rd7404, %rd13229, %rd13185;
	mad.lo.s64 	%rd7405, %rd13185, %rd13229, %rd13394;
	setp.lt.u64 	%p1281, %rd7405, %rd13394;
	selp.u64 	%rd7406, 1, 0, %p1281;
	add.s64 	%rd13399, %rd7405, %rd7403;
	setp.lt.u64 	%p1282, %rd13399, %rd7405;
	selp.u64 	%rd7407, 1, 0, %p1282;
	add.s64 	%rd7408, %rd7404, %rd7406;
	add.s64 	%rd7409, %rd7408, %rd7407;
	mul.hi.u64 	%rd7410, %rd13229, %rd13184;
	mad.lo.s64 	%rd7411, %rd13184, %rd13229, %rd13393;
	setp.lt.u64 	%p1283, %rd7411, %rd13393;
	selp.u64 	%rd7412, 1, 0, %p1283;
	add.s64 	%rd13398, %rd7411, %rd7409;
	setp.lt.u64 	%p1284, %rd13398, %rd7411;
	selp.u64 	%rd7413, 1, 0, %p1284;
	st.local.v2.u64 	[%rd31+16], {%rd13399, %rd13398};
	add.s64 	%rd7414, %rd7410, %rd7412;
	add.s64 	%rd7415, %rd7414, %rd7413;
	mul.hi.u64 	%rd7416, %rd13229, %rd13183;
	mad.lo.s64 	%rd7417, %rd13183, %rd13229, %rd13392;
	setp.lt.u64 	%p1285, %rd7417, %rd13392;
	selp.u64 	%rd7418, 1, 0, %p1285;
	add.s64 	%rd13397, %rd7417, %rd7415;
	setp.lt.u64 	%p1286, %rd13397, %rd7417;
	selp.u64 	%rd7419, 1, 0, %p1286;
	st.local.u64 	[%rd31+32], %rd13397;
	add.s64 	%rd7420, %rd7416, %rd7418;
	add.s64 	%rd13396, %rd7420, %rd7419;
	setp.eq.s64 	%p1287, %rd13396, 0;
	@%p1287 bra 	$L__BB1_640;
	mov.b32 	%r1738, 5;
$L__BB1_638:
	mul.wide.u32 	%rd7422, %r1738, 8;
	add.s64 	%rd7423, %rd31, %rd7422;
	ld.local.u64 	%rd7424, [%rd7423];
	add.s64 	%rd7425, %rd7424, %rd13396;
	setp.lt.u64 	%p1288, %rd7425, %rd7424;
	st.local.u64 	[%rd7423], %rd7425;
	add.s32 	%r1738, %r1738, 1;
	mov.b64 	%rd13396, 1;
	@%p1288 bra 	$L__BB1_638;
	ld.local.v2.u64 	{%rd13399, %rd13398}, [%rd31+16];
	ld.local.u64 	%rd13397, [%rd31+32];
$L__BB1_640:
	mul.hi.u64 	%rd7426, %rd13224, %rd13186;
	mad.lo.s64 	%rd7427, %rd13186, %rd13224, %rd13399;
	setp.lt.u64 	%p1289, %rd7427, %rd13399;
	selp.u64 	%rd7428, 1, 0, %p1289;
	add.s64 	%rd7429, %rd7426, %rd7428;
	mul.hi.u64 	%rd7430, %rd13224, %rd13185;
	mad.lo.s64 	%rd7431, %rd13185, %rd13224, %rd13398;
	setp.lt.u64 	%p1290, %rd7431, %rd13398;
	selp.u64 	%rd7432, 1, 0, %p1290;
	add.s64 	%rd13403, %rd7431, %rd7429;
	setp.lt.u64 	%p1291, %rd13403, %rd7431;
	selp.u64 	%rd7433, 1, 0, %p1291;
	st.local.v2.u64 	[%rd31+16], {%rd7427, %rd13403};
	add.s64 	%rd7434, %rd7430, %rd7432;
	add.s64 	%rd7435, %rd7434, %rd7433;
	mul.hi.u64 	%rd7436, %rd13224, %rd13184;
	mad.lo.s64 	%rd7437, %rd13184, %rd13224, %rd13397;
	setp.lt.u64 	%p1292, %rd7437, %rd13397;
	selp.u64 	%rd7438, 1, 0, %p1292;
	add.s64 	%rd13402, %rd7437, %rd7435;
	setp.lt.u64 	%p1293, %rd13402, %rd7437;
	selp.u64 	%rd7439, 1, 0, %p1293;
	add.s64 	%rd7440, %rd7436, %rd7438;
	add.s64 	%rd7441, %rd7440, %rd7439;
	mul.hi.u64 	%rd7442, %rd13224, %rd13183;
	ld.local.u64 	%rd7443, [%rd31+40];
	mad.lo.s64 	%rd7444, %rd13183, %rd13224, %rd7443;
	setp.lt.u64 	%p1294, %rd7444, %rd7443;
	selp.u64 	%rd7445, 1, 0, %p1294;
	add.s64 	%rd13401, %rd7444, %rd7441;
	setp.lt.u64 	%p1295, %rd13401, %rd7444;
	selp.u64 	%rd7446, 1, 0, %p1295;
	st.local.v2.u64 	[%rd31+32], {%rd13402, %rd13401};
	add.s64 	%rd7447, %rd7442, %rd7445;
	add.s64 	%rd13400, %rd7447, %rd7446;
	setp.eq.s64 	%p1296, %rd13400, 0;
	@%p1296 bra 	$L__BB1_644;
	mov.b32 	%r1739, 6;
$L__BB1_642:
	mul.wide.u32 	%rd7449, %r1739, 8;
	add.s64 	%rd7450, %rd31, %rd7449;
	ld.local.u64 	%rd7451, [%rd7450];
	add.s64 	%rd7452, %rd7451, %rd13400;
	setp.lt.u64 	%p1297, %rd7452, %rd7451;
	st.local.u64 	[%rd7450], %rd7452;
	add.s32 	%r1739, %r1739, 1;
	mov.b64 	%rd13400, 1;
	@%p1297 bra 	$L__BB1_642;
	ld.local.u64 	%rd13403, [%rd31+24];
	ld.local.v2.u64 	{%rd13402, %rd13401}, [%rd31+32];
$L__BB1_644:
	mul.hi.u64 	%rd7453, %rd13223, %rd13186;
	mad.lo.s64 	%rd13408, %rd13186, %rd13223, %rd13403;
	setp.lt.u64 	%p1298, %rd13408, %rd13403;
	selp.u64 	%rd7454, 1, 0, %p1298;
	st.local.u64 	[%rd31+24], %rd13408;
	add.s64 	%rd7455, %rd7453, %rd7454;
	mul.hi.u64 	%rd7456, %rd13223, %rd13185;
	mad.lo.s64 	%rd7457, %rd13185, %rd13223, %rd13402;
	setp.lt.u64 	%p1299, %rd7457, %rd13402;
	selp.u64 	%rd7458, 1, 0, %p1299;
	add.s64 	%rd13405, %rd7457, %rd7455;
	setp.lt.u64 	%p1300, %rd13405, %rd7457;
	selp.u64 	%rd7459, 1, 0, %p1300;
	add.s64 	%rd7460, %rd7456, %rd7458;
	add.s64 	%rd7461, %rd7460, %rd7459;
	mul.hi.u64 	%rd7462, %rd13223, %rd13184;
	mad.lo.s64 	%rd7463, %rd13184, %rd13223, %rd13401;
	setp.lt.u64 	%p1301, %rd7463, %rd13401;
	selp.u64 	%rd7464, 1, 0, %p1301;
	add.s64 	%rd7465, %rd7463, %rd7461;
	setp.lt.u64 	%p1302, %rd7465, %rd7463;
	selp.u64 	%rd7466, 1, 0, %p1302;
	st.local.v2.u64 	[%rd31+32], {%rd13405, %rd7465};
	add.s64 	%rd7467, %rd7462, %rd7464;
	add.s64 	%rd7468, %rd7467, %rd7466;
	mul.hi.u64 	%rd7469, %rd13223, %rd13183;
	ld.local.u64 	%rd7470, [%rd31+48];
	mad.lo.s64 	%rd7471, %rd13183, %rd13223, %rd7470;
	setp.lt.u64 	%p1303, %rd7471, %rd7470;
	selp.u64 	%rd7472, 1, 0, %p1303;
	add.s64 	%rd7473, %rd7471, %rd7468;
	setp.lt.u64 	%p1304, %rd7473, %rd7471;
	selp.u64 	%rd7474, 1, 0, %p1304;
	st.local.u64 	[%rd31+48], %rd7473;
	add.s64 	%rd7475, %rd7469, %rd7472;
	add.s64 	%rd13404, %rd7475, %rd7474;
	setp.eq.s64 	%p1305, %rd13404, 0;
	@%p1305 bra 	$L__BB1_648;
	mov.b32 	%r1740, 7;
$L__BB1_646:
	mul.wide.u32 	%rd7477, %r1740, 8;
	add.s64 	%rd7478, %rd31, %rd7477;
	ld.local.u64 	%rd7479, [%rd7478];
	add.s64 	%rd7480, %rd7479, %rd13404;
	setp.lt.u64 	%p1306, %rd7480, %rd7479;
	st.local.u64 	[%rd7478], %rd7480;
	add.s32 	%r1740, %r1740, 1;
	mov.b64 	%rd13404, 1;
	@%p1306 bra 	$L__BB1_646;
	ld.local.u64 	%rd13408, [%rd31+24];
	ld.local.u64 	%rd13405, [%rd31+32];
$L__BB1_648:
	ld.local.u64 	%rd7482, [%rd31+8];
	ld.local.u64 	%rd13409, [%rd31+16];
	shl.b64 	%rd7483, %rd13405, 32;
	shr.u64 	%rd7484, %rd13405, 32;
	add.s64 	%rd1600, %rd1555, %rd7483;
	setp.lt.u64 	%p1307, %rd1600, %rd1555;
	selp.u64 	%rd7485, 1, 0, %p1307;
	add.s64 	%rd7486, %rd7484, %rd7485;
	add.s64 	%rd1601, %rd7486, %rd7482;
	max.u64 	%rd7487, %rd7486, %rd7482;
	setp.gt.u64 	%p1308, %rd7487, %rd1601;
	mov.b64 	%rd13407, 0;
	@%p1308 bra 	$L__BB1_667;
$L__BB1_649:
	ld.local.u64 	%rd1605, [%rd31+40];
	shl.b64 	%rd7490, %rd1605, 32;
	shr.u64 	%rd7491, %rd1605, 32;
	add.s64 	%rd1606, %rd1601, %rd7490;
	setp.lt.u64 	%p1311, %rd1606, %rd1601;
	selp.u64 	%rd7492, 1, 0, %p1311;
	add.s64 	%rd7493, %rd7491, %rd7492;
	add.s64 	%rd1607, %rd7493, %rd13409;
	max.u64 	%rd7494, %rd7493, %rd13409;
	setp.le.u64 	%p1312, %rd7494, %rd1607;
	@%p1312 bra 	$L__BB1_651;
	add.s64 	%rd13408, %rd13408, 1;
	setp.eq.s64 	%p1313, %rd13408, 0;
	selp.u64 	%rd7495, 1, 0, %p1313;
	add.s64 	%rd13407, %rd13407, %rd7495;
$L__BB1_651:
	ld.local.v2.u64 	{%rd1612, %rd1613}, [%rd31+48];
	shl.b64 	%rd7496, %rd1612, 32;
	shr.u64 	%rd7497, %rd1612, 32;
	add.s64 	%rd13414, %rd1607, %rd7496;
	setp.lt.u64 	%p1314, %rd13414, %rd1607;
	selp.u64 	%rd7498, 1, 0, %p1314;
	add.s64 	%rd7499, %rd7497, %rd7498;
	add.s64 	%rd7500, %rd7499, %rd13408;
	max.u64 	%rd7501, %rd7499, %rd13408;
	setp.gt.u64 	%p1315, %rd7501, %rd7500;
	selp.u64 	%rd7502, 1, 0, %p1315;
	add.s64 	%rd7503, %rd13407, %rd7502;
	shl.b64 	%rd7504, %rd1613, 32;
	shr.u64 	%rd7505, %rd1613, 32;
	add.s64 	%rd13413, %rd7500, %rd7504;
	setp.lt.u64 	%p1316, %rd13413, %rd7500;
	selp.u64 	%rd7506, 1, 0, %p1316;
	add.s64 	%rd7507, %rd7503, %rd7505;
	add.s64 	%rd13412, %rd7507, %rd7506;
	mov.b64 	%rd7508, 977;
	mul.hi.u64 	%rd7509, %rd13405, %rd7508;
	mad.lo.s64 	%rd13422, %rd13405, 977, %rd1600;
	setp.lt.u64 	%p1317, %rd13422, %rd1600;
	selp.u64 	%rd7510, 1, 0, %p1317;
	add.s64 	%rd7511, %rd7509, %rd7510;
	add.s64 	%rd1618, %rd7511, %rd1606;
	max.u64 	%rd7512, %rd7511, %rd1606;
	setp.gt.u64 	%p1318, %rd7512, %rd1618;
	@%p1318 bra 	$L__BB1_669;
$L__BB1_652:
	mov.b64 	%rd7515, 977;
	mul.hi.u64 	%rd7516, %rd1605, %rd7515;
	mad.lo.s64 	%rd13425, %rd1605, 977, %rd1618;
	setp.lt.u64 	%p1321, %rd13425, %rd1618;
	selp.u64 	%rd7517, 1, 0, %p1321;
	add.s64 	%rd7518, %rd7516, %rd7517;
	add.s64 	%rd1626, %rd7518, %rd13414;
	max.u64 	%rd7519, %rd7518, %rd13414;
	setp.le.u64 	%p1322, %rd7519, %rd1626;
	@%p1322 bra 	$L__BB1_654;
	add.s64 	%rd13413, %rd13413, 1;
	setp.eq.s64 	%p1323, %rd13413, 0;
	selp.u64 	%rd7520, 1, 0, %p1323;
	add.s64 	%rd13412, %rd13412, %rd7520;
$L__BB1_654:
	mov.b64 	%rd7521, 977;
	mul.hi.u64 	%rd7522, %rd1612, %rd7521;
	mad.lo.s64 	%rd13420, %rd1612, 977, %rd1626;
	setp.lt.u64 	%p1324, %rd13420, %rd1626;
	selp.u64 	%rd7523, 1, 0, %p1324;
	add.s64 	%rd7524, %rd7522, %rd7523;
	add.s64 	%rd7525, %rd7524, %rd13413;
	max.u64 	%rd7526, %rd7524, %rd13413;
	setp.gt.u64 	%p1325, %rd7526, %rd7525;
	selp.u64 	%rd7527, 1, 0, %p1325;
	add.s64 	%rd7528, %rd13412, %rd7527;
	mul.hi.u64 	%rd7529, %rd1613, %rd7521;
	mad.lo.s64 	%rd13419, %rd1613, 977, %rd7525;
	setp.lt.u64 	%p1326, %rd13419, %rd7525;
	selp.u64 	%rd7530, 1, 0, %p1326;
	add.s64 	%rd7531, %rd7528, %rd7529;
	add.s64 	%rd1633, %rd7531, %rd7530;
	setp.eq.s64 	%p1327, %rd1633, 0;
	@%p1327 bra 	$L__BB1_659;
	shl.b64 	%rd7532, %rd1633, 32;
	shr.u64 	%rd7533, %rd1633, 32;
	add.s64 	%rd1637, %rd13422, %rd7532;
	setp.lt.u64 	%p1328, %rd1637, %rd13422;
	selp.u64 	%rd7534, 1, 0, %p1328;
	add.s64 	%rd7535, %rd7533, %rd7534;
	add.s64 	%rd1638, %rd7535, %rd13425;
	max.u64 	%rd7536, %rd7535, %rd13425;
	setp.le.u64 	%p1329, %rd7536, %rd1638;
	@%p1329 bra 	$L__BB1_657;
	add.s64 	%rd13420, %rd13420, 1;
	setp.eq.s64 	%p1330, %rd13420, 0;
	selp.u64 	%rd7537, 1, 0, %p1330;
	add.s64 	%rd13419, %rd13419, %rd7537;
$L__BB1_657:
	mov.b64 	%rd7538, 977;
	mul.hi.u64 	%rd7539, %rd1633, %rd7538;
	mad.lo.s64 	%rd13422, %rd1633, 977, %rd1637;
	setp.lt.u64 	%p1331, %rd13422, %rd1637;
	selp.u64 	%rd7540, 1, 0, %p1331;
	add.s64 	%rd7541, %rd7539, %rd7540;
	add.s64 	%rd13425, %rd7541, %rd1638;
	max.u64 	%rd7542, %rd7541, %rd1638;
	setp.le.u64 	%p1332, %rd7542, %rd13425;
	@%p1332 bra 	$L__BB1_659;
	add.s64 	%rd13420, %rd13420, 1;
	setp.eq.s64 	%p1333, %rd13420, 0;
	selp.u64 	%rd7543, 1, 0, %p1333;
	add.s64 	%rd13419, %rd13419, %rd7543;
$L__BB1_659:
	ld.const.u64 	%rd7544, [SECP256K1_P+24];
	setp.gt.u64 	%p1334, %rd13419, %rd7544;
	@%p1334 bra 	$L__BB1_665;
	ld.const.u64 	%rd7545, [SECP256K1_P+24];
	setp.lt.u64 	%p1335, %rd13419, %rd7545;
	mov.u64 	%rd13426, %rd13422;
	@%p1335 bra 	$L__BB1_666;
	ld.const.u64 	%rd7546, [SECP256K1_P+16];
	setp.gt.u64 	%p1336, %rd13420, %rd7546;
	@%p1336 bra 	$L__BB1_665;
	ld.const.u64 	%rd7547, [SECP256K1_P+16];
	setp.lt.u64 	%p1337, %rd13420, %rd7547;
	mov.u64 	%rd13426, %rd13422;
	@%p1337 bra 	$L__BB1_666;
	ld.const.u64 	%rd7548, [SECP256K1_P+8];
	setp.gt.u64 	%p1338, %rd13425, %rd7548;
	@%p1338 bra 	$L__BB1_665;
	ld.const.u64 	%rd7549, [SECP256K1_P+8];
	setp.lt.u64 	%p1339, %rd13425, %rd7549;
	ld.const.u64 	%rd7550, [SECP256K1_P];
	setp.lt.u64 	%p1340, %rd13422, %rd7550;
	or.pred  	%p1341, %p1339, %p1340;
	mov.u64 	%rd13426, %rd13422;
	@%p1341 bra 	$L__BB1_666;
$L__BB1_665:
	ld.const.u64 	%rd7552, [SECP256K1_P];
	sub.s64 	%rd13426, %rd13422, %rd7552;
	setp.lt.u64 	%p1342, %rd13422, %rd7552;
	selp.u64 	%rd7553, 1, 0, %p1342;
	ld.const.u64 	%rd7554, [SECP256K1_P+8];
	sub.s64 	%rd7555, %rd13425, %rd7554;
	setp.lt.u64 	%p1343, %rd13425, %rd7554;
	selp.s64 	%rd7556, -1, 0, %p1342;
	add.s64 	%rd13425, %rd7555, %rd7556;
	setp.lt.u64 	%p1344, %rd7555, %rd7553;
	or.pred  	%p1345, %p1343, %p1344;
	selp.u64 	%rd7557, 1, 0, %p1345;
	ld.const.u64 	%rd7558, [SECP256K1_P+16];
	sub.s64 	%rd7559, %rd13420, %rd7558;
	setp.lt.u64 	%p1346, %rd13420, %rd7558;
	selp.s64 	%rd7560, -1, 0, %p1345;
	add.s64 	%rd13420, %rd7559, %rd7560;
	setp.lt.u64 	%p1347, %rd7559, %rd7557;
	or.pred  	%p1348, %p1346, %p1347;
	selp.s64 	%rd7561, -1, 0, %p1348;
	ld.const.u64 	%rd7562, [SECP256K1_P+24];
	sub.s64 	%rd7563, %rd13419, %rd7562;
	add.s64 	%rd13419, %rd7563, %rd7561;
$L__BB1_666:
	ld.const.u64 	%rd7564, [SECP256K1_P+24];
	setp.gt.u64 	%p1349, %rd13419, %rd7564;
	@%p1349 bra 	$L__BB1_675;
	bra.uni 	$L__BB1_676;
$L__BB1_667:
	add.s64 	%rd13409, %rd13409, 1;
	setp.ne.s64 	%p1309, %rd13409, 0;
	@%p1309 bra 	$L__BB1_649;
	add.s64 	%rd13408, %rd13408, 1;
	setp.eq.s64 	%p1310, %rd13408, 0;
	selp.u64 	%rd13407, 1, 0, %p1310;
	mov.b64 	%rd13409, 0;
	bra.uni 	$L__BB1_649;
$L__BB1_669:
	add.s64 	%rd13414, %rd13414, 1;
	setp.ne.s64 	%p1319, %rd13414, 0;
	@%p1319 bra 	$L__BB1_652;
	add.s64 	%rd13413, %rd13413, 1;
	setp.eq.s64 	%p1320, %rd13413, 0;
	selp.u64 	%rd7514, 1, 0, %p1320;
	add.s64 	%rd13412, %rd13412, %rd7514;
	mov.b64 	%rd13414, 0;
	bra.uni 	$L__BB1_652;
$L__BB1_671:
	ld.const.u64 	%rd7566, [SECP256K1_P+16];
	setp.gt.u64 	%p1351, %rd13420, %rd7566;
	@%p1351 bra 	$L__BB1_675;
	ld.const.u64 	%rd7567, [SECP256K1_P+16];
	setp.lt.u64 	%p1352, %rd13420, %rd7567;
	mov.u64 	%rd13430, %rd13426;
	@%p1352 bra 	$L__BB1_677;
	ld.const.u64 	%rd7568, [SECP256K1_P+8];
	setp.gt.u64 	%p1353, %rd13425, %rd7568;
	@%p1353 bra 	$L__BB1_675;
	ld.const.u64 	%rd7569, [SECP256K1_P+8];
	setp.lt.u64 	%p1354, %rd13425, %rd7569;
	ld.const.u64 	%rd7570, [SECP256K1_P];
	setp.lt.u64 	%p1355, %rd13426, %rd7570;
	or.pred  	%p1356, %p1354, %p1355;
	mov.u64 	%rd13430, %rd13426;
	@%p1356 bra 	$L__BB1_677;
$L__BB1_675:
	ld.const.u64 	%rd7572, [SECP256K1_P];
	sub.s64 	%rd13430, %rd13426, %rd7572;
	setp.lt.u64 	%p1357, %rd13426, %rd7572;
	selp.u64 	%rd7573, 1, 0, %p1357;
	ld.const.u64 	%rd7574, [SECP256K1_P+8];
	sub.s64 	%rd7575, %rd13425, %rd7574;
	setp.lt.u64 	%p1358, %rd13425, %rd7574;
	selp.s64 	%rd7576, -1, 0, %p1357;
	add.s64 	%rd13425, %rd7575, %rd7576;
	setp.lt.u64 	%p1359, %rd7575, %rd7573;
	or.pred  	%p1360, %p1358, %p1359;
	selp.u64 	%rd7577, 1, 0, %p1360;
	ld.const.u64 	%rd7578, [SECP256K1_P+16];
	sub.s64 	%rd7579, %rd13420, %rd7578;
	setp.lt.u64 	%p1361, %rd13420, %rd7578;
	selp.s64 	%rd7580, -1, 0, %p1360;
	add.s64 	%rd13420, %rd7579, %rd7580;
	setp.lt.u64 	%p1362, %rd7579, %rd7577;
	or.pred  	%p1363, %p1361, %p1362;
	selp.s64 	%rd7581, -1, 0, %p1363;
	ld.const.u64 	%rd7582, [SECP256K1_P+24];
	sub.s64 	%rd7583, %rd13419, %rd7582;
	add.s64 	%rd13419, %rd7583, %rd7581;
	bra.uni 	$L__BB1_677;
$L__BB1_676:
	ld.const.u64 	%rd7565, [SECP256K1_P+24];
	setp.lt.u64 	%p1350, %rd13419, %rd7565;
	mov.u64 	%rd13430, %rd13426;
	@%p1350 bra 	$L__BB1_677;
	bra.uni 	$L__BB1_671;
$L__BB1_677:
	mov.b64 	%rd13432, 0;
	st.local.v2.u64 	[%rd30+32], {%rd13432, %rd13432};
	st.local.v2.u64 	[%rd30+48], {%rd13432, %rd13432};
	mul.lo.s64 	%rd1667, %rd13390, %rd13190;
	mul.hi.u64 	%rd7585, %rd13190, %rd13390;
	mul.lo.s64 	%rd7586, %rd13385, %rd13190;
	mul.hi.u64 	%rd7587, %rd13190, %rd13385;
	add.s64 	%rd13435, %rd7586, %rd7585;
	setp.lt.u64 	%p1364, %rd13435, %rd7586;
	selp.u64 	%rd7588, 1, 0, %p1364;
	st.local.v2.u64 	[%rd30], {%rd1667, %rd13435};
	add.s64 	%rd7589, %rd7587, %rd7588;
	mul.lo.s64 	%rd7590, %rd13380, %rd13190;
	mul.hi.u64 	%rd7591, %rd13190, %rd13380;
	add.s64 	%rd13434, %rd7590, %rd7589;
	setp.lt.u64 	%p1365, %rd13434, %rd7590;
	selp.u64 	%rd7592, 1, 0, %p1365;
	add.s64 	%rd7593, %rd7591, %rd7592;
	mul.lo.s64 	%rd7594, %rd13379, %rd13190;
	mul.hi.u64 	%rd7595, %rd13190, %rd13379;
	add.s64 	%rd13433, %rd7594, %rd7593;
	setp.lt.u64 	%p1366, %rd13433, %rd7594;
	selp.u64 	%rd7596, 1, 0, %p1366;
	st.local.v2.u64 	[%rd30+16], {%rd13434, %rd13433};
	add.s64 	%rd13431, %rd7595, %rd7596;
	setp.eq.s64 	%p1367, %rd13431, 0;
	@%p1367 bra 	$L__BB1_681;
	mov.b32 	%r1741, 4;
$L__BB1_679:
	mul.wide.u32 	%rd7598, %r1741, 8;
	add.s64 	%rd7599, %rd30, %rd7598;
	ld.local.u64 	%rd7600, [%rd7599];
	add.s64 	%rd7601, %rd7600, %rd13431;
	setp.lt.u64 	%p1368, %rd7601, %rd7600;
	st.local.u64 	[%rd7599], %rd7601;
	add.s32 	%r1741, %r1741, 1;
	mov.b64 	%rd13431, 1;
	@%p1368 bra 	$L__BB1_679;
	ld.local.u64 	%rd13435, [%rd30+8];
	ld.local.v2.u64 	{%rd13434, %rd13433}, [%rd30+16];
	ld.local.u64 	%rd13432, [%rd30+32];
$L__BB1_681:
	mul.hi.u64 	%rd7602, %rd13189, %rd13390;
	mad.lo.s64 	%rd7603, %rd13390, %rd13189, %rd13435;
	setp.lt.u64 	%p1369, %rd7603, %rd13435;
	selp.u64 	%rd7604, 1, 0, %p1369;
	st.local.u64 	[%rd30+8], %rd7603;
	add.s64 	%rd7605, %rd7602, %rd7604;
	mul.hi.u64 	%rd7606, %rd13189, %rd13385;
	mad.lo.s64 	%rd7607, %rd13385, %rd13189, %rd13434;
	setp.lt.u64 	%p1370, %rd7607, %rd13434;
	selp.u64 	%rd7608, 1, 0, %p1370;
	add.s64 	%rd13439, %rd7607, %rd7605;
	setp.lt.u64 	%p1371, %rd13439, %rd7607;
	selp.u64 	%rd7609, 1, 0, %p1371;
	add.s64 	%rd7610, %rd7606, %rd7608;
	add.s64 	%rd7611, %rd7610, %rd7609;
	mul.hi.u64 	%rd7612, %rd13189, %rd13380;
	mad.lo.s64 	%rd7613, %rd13380, %rd13189, %rd13433;
	setp.lt.u64 	%p1372, %rd7613, %rd13433;
	selp.u64 	%rd7614, 1, 0, %p1372;
	add.s64 	%rd13438, %rd7613, %rd7611;
	setp.lt.u64 	%p1373, %rd13438, %rd7613;
	selp.u64 	%rd7615, 1, 0, %p1373;
	st.local.v2.u64 	[%rd30+16], {%rd13439, %rd13438};
	add.s64 	%rd7616, %rd7612, %rd7614;
	add.s64 	%rd7617, %rd7616, %rd7615;
	mul.hi.u64 	%rd7618, %rd13189, %rd13379;
	mad.lo.s64 	%rd7619, %rd13379, %rd13189, %rd13432;
	setp.lt.u64 	%p1374, %rd7619, %rd13432;
	selp.u64 	%rd7620, 1, 0, %p1374;
	add.s64 	%rd13437, %rd7619, %rd7617;
	setp.lt.u64 	%p1375, %rd13437, %rd7619;
	selp.u64 	%rd7621, 1, 0, %p1375;
	st.local.u64 	[%rd30+32], %rd13437;
	add.s64 	%rd7622, %rd7618, %rd7620;
	add.s64 	%rd13436, %rd7622, %rd7621;
	setp.eq.s64 	%p1376, %rd13436, 0;
	@%p1376 bra 	$L__BB1_685;
	mov.b32 	%r1742, 5;
$L__BB1_683:
	mul.wide.u32 	%rd7624, %r1742, 8;
	add.s64 	%rd7625, %rd30, %rd7624;
	ld.local.u64 	%rd7626, [%rd7625];
	add.s64 	%rd7627, %rd7626, %rd13436;
	setp.lt.u64 	%p1377, %rd7627, %rd7626;
	st.local.u64 	[%rd7625], %rd7627;
	add.s32 	%r1742, %r1742, 1;
	mov.b64 	%rd13436, 1;
	@%p1377 bra 	$L__BB1_683;
	ld.local.v2.u64 	{%rd13439, %rd13438}, [%rd30+16];
	ld.local.u64 	%rd13437, [%rd30+32];
$L__BB1_685:
	mul.hi.u64 	%rd7628, %rd13188, %rd13390;
	mad.lo.s64 	%rd7629, %rd13390, %rd13188, %rd13439;
	setp.lt.u64 	%p1378, %rd7629, %rd13439;
	selp.u64 	%rd7630, 1, 0, %p1378;
	add.s64 	%rd7631, %rd7628, %rd7630;
	mul.hi.u64 	%rd7632, %rd13188, %rd13385;
	mad.lo.s64 	%rd7633, %rd13385, %rd13188, %rd13438;
	setp.lt.u64 	%p1379, %rd7633, %rd13438;
	selp.u64 	%rd7634, 1, 0, %p1379;
	add.s64 	%rd13443, %rd7633, %rd7631;
	setp.lt.u64 	%p1380, %rd13443, %rd7633;
	selp.u64 	%rd7635, 1, 0, %p1380;
	st.local.v2.u64 	[%rd30+16], {%rd7629, %rd13443};
	add.s64 	%rd7636, %rd7632, %rd7634;
	add.s64 	%rd7637, %rd7636, %rd7635;
	mul.hi.u64 	%rd7638, %rd13188, %rd13380;
	mad.lo.s64 	%rd7639, %rd13380, %rd13188, %rd13437;
	setp.lt.u64 	%p1381, %rd7639, %rd13437;
	selp.u64 	%rd7640, 1, 0, %p1381;
	add.s64 	%rd13442, %rd7639, %rd7637;
	setp.lt.u64 	%p1382, %rd13442, %rd7639;
	selp.u64 	%rd7641, 1, 0, %p1382;
	add.s64 	%rd7642, %rd7638, %rd7640;
	add.s64 	%rd7643, %rd7642, %rd7641;
	mul.hi.u64 	%rd7644, %rd13188, %rd13379;
	ld.local.u64 	%rd7645, [%rd30+40];
	mad.lo.s64 	%rd7646, %rd13379, %rd13188, %rd7645;
	setp.lt.u64 	%p1383, %rd7646, %rd7645;
	selp.u64 	%rd7647, 1, 0, %p1383;
	add.s64 	%rd13441, %rd7646, %rd7643;
	setp.lt.u64 	%p1384, %rd13441, %rd7646;
	selp.u64 	%rd7648, 1, 0, %p1384;
	st.local.v2.u64 	[%rd30+32], {%rd13442, %rd13441};
	add.s64 	%rd7649, %rd7644, %rd7647;
	add.s64 	%rd13440, %rd7649, %rd7648;
	setp.eq.s64 	%p1385, %rd13440, 0;
	@%p1385 bra 	$L__BB1_689;
	mov.b32 	%r1743, 6;
$L__BB1_687:
	mul.wide.u32 	%rd7651, %r1743, 8;
	add.s64 	%rd7652, %rd30, %rd7651;
	ld.local.u64 	%rd7653, [%rd7652];
	add.s64 	%rd7654, %rd7653, %rd13440;
	setp.lt.u64 	%p1386, %rd7654, %rd7653;
	st.local.u64 	[%rd7652], %rd7654;
	add.s32 	%r1743, %r1743, 1;
	mov.b64 	%rd13440, 1;
	@%p1386 bra 	$L__BB1_687;
	ld.local.u64 	%rd13443, [%rd30+24];
	ld.local.v2.u64 	{%rd13442, %rd13441}, [%rd30+32];
$L__BB1_689:
	mul.hi.u64 	%rd7655, %rd13187, %rd13390;
	mad.lo.s64 	%rd13448, %rd13390, %rd13187, %rd13443;
	setp.lt.u64 	%p1387, %rd13448, %rd13443;
	selp.u64 	%rd7656, 1, 0, %p1387;
	st.local.u64 	[%rd30+24], %rd13448;
	add.s64 	%rd7657, %rd7655, %rd7656;
	mul.hi.u64 	%rd7658, %rd13187, %rd13385;
	mad.lo.s64 	%rd7659, %rd13385, %rd13187, %rd13442;
	setp.lt.u64 	%p1388, %rd7659, %rd13442;
	selp.u64 	%rd7660, 1, 0, %p1388;
	add.s64 	%rd13445, %rd7659, %rd7657;
	setp.lt.u64 	%p1389, %rd13445, %rd7659;
	selp.u64 	%rd7661, 1, 0, %p1389;
	add.s64 	%rd7662, %rd7658, %rd7660;
	add.s64 	%rd7663, %rd7662, %rd7661;
	mul.hi.u64 	%rd7664, %rd13187, %rd13380;
	mad.lo.s64 	%rd7665, %rd13380, %rd13187, %rd13441;
	setp.lt.u64 	%p1390, %rd7665, %rd13441;
	selp.u64 	%rd7666, 1, 0, %p1390;
	add.s64 	%rd7667, %rd7665, %rd7663;
	setp.lt.u64 	%p1391, %rd7667, %rd7665;
	selp.u64 	%rd7668, 1, 0, %p1391;
	st.local.v2.u64 	[%rd30+32], {%rd13445, %rd7667};
	add.s64 	%rd7669, %rd7664, %rd7666;
	add.s64 	%rd7670, %rd7669, %rd7668;
	mul.hi.u64 	%rd7671, %rd13187, %rd13379;
	ld.local.u64 	%rd7672, [%rd30+48];
	mad.lo.s64 	%rd7673, %rd13379, %rd13187, %rd7672;
	setp.lt.u64 	%p1392, %rd7673, %rd7672;
	selp.u64 	%rd7674, 1, 0, %p1392;
	add.s64 	%rd7675, %rd7673, %rd7670;
	setp.lt.u64 	%p1393, %rd7675, %rd7673;
	selp.u64 	%rd7676, 1, 0, %p1393;
	st.local.u64 	[%rd30+48], %rd7675;
	add.s64 	%rd7677, %rd7671, %rd7674;
	add.s64 	%rd13444, %rd7677, %rd7676;
	setp.eq.s64 	%p1394, %rd13444, 0;
	@%p1394 bra 	$L__BB1_693;
	mov.b32 	%r1744, 7;
$L__BB1_691:
	mul.wide.u32 	%rd7679, %r1744, 8;
	add.s64 	%rd7680, %rd30, %rd7679;
	ld.local.u64 	%rd7681, [%rd7680];
	add.s64 	%rd7682, %rd7681, %rd13444;
	setp.lt.u64 	%p1395, %rd7682, %rd7681;
	st.local.u64 	[%rd7680], %rd7682;
	add.s32 	%r1744, %r1744, 1;
	mov.b64 	%rd13444, 1;
	@%p1395 bra 	$L__BB1_691;
	ld.local.u64 	%rd13448, [%rd30+24];
	ld.local.u64 	%rd13445, [%rd30+32];
$L__BB1_693:
	ld.local.u64 	%rd7684, [%rd30+8];
	ld.local.u64 	%rd13449, [%rd30+16];
	shl.b64 	%rd7685, %rd13445, 32;
	shr.u64 	%rd7686, %rd13445, 32;
	add.s64 	%rd1712, %rd1667, %rd7685;
	setp.lt.u64 	%p1396, %rd1712, %rd1667;
	selp.u64 	%rd7687, 1, 0, %p1396;
	add.s64 	%rd7688, %rd7686, %rd7687;
	add.s64 	%rd1713, %rd7688, %rd7684;
	max.u64 	%rd7689, %rd7688, %rd7684;
	setp.gt.u64 	%p1397, %rd7689, %rd1713;
	mov.b64 	%rd13447, 0;
	@%p1397 bra 	$L__BB1_712;
$L__BB1_694:
	ld.local.u64 	%rd1717, [%rd30+40];
	shl.b64 	%rd7692, %rd1717, 32;
	shr.u64 	%rd7693, %rd1717, 32;
	add.s64 	%rd1718, %rd1713, %rd7692;
	setp.lt.u64 	%p1400, %rd1718, %rd1713;
	selp.u64 	%rd7694, 1, 0, %p1400;
	add.s64 	%rd7695, %rd7693, %rd7694;
	add.s64 	%rd1719, %rd7695, %rd13449;
	max.u64 	%rd7696, %rd7695, %rd13449;
	setp.le.u64 	%p1401, %rd7696, %rd1719;
	@%p1401 bra 	$L__BB1_696;
	add.s64 	%rd13448, %rd13448, 1;
	setp.eq.s64 	%p1402, %rd13448, 0;
	selp.u64 	%rd7697, 1, 0, %p1402;
	add.s64 	%rd13447, %rd13447, %rd7697;
$L__BB1_696:
	ld.local.v2.u64 	{%rd1724, %rd1725}, [%rd30+48];
	shl.b64 	%rd7698, %rd1724, 32;
	shr.u64 	%rd7699, %rd1724, 32;
	add.s64 	%rd13454, %rd1719, %rd7698;
	setp.lt.u64 	%p1403, %rd13454, %rd1719;
	selp.u64 	%rd7700, 1, 0, %p1403;
	add.s64 	%rd7701, %rd7699, %rd7700;
	add.s64 	%rd7702, %rd7701, %rd13448;
	max.u64 	%rd7703, %rd7701, %rd13448;
	setp.gt.u64 	%p1404, %rd7703, %rd7702;
	selp.u64 	%rd7704, 1, 0, %p1404;
	add.s64 	%rd7705, %rd13447, %rd7704;
	shl.b64 	%rd7706, %rd1725, 32;
	shr.u64 	%rd7707, %rd1725, 32;
	add.s64 	%rd13453, %rd7702, %rd7706;
	setp.lt.u64 	%p1405, %rd13453, %rd7702;
	selp.u64 	%rd7708, 1, 0, %p1405;
	add.s64 	%rd7709, %rd7705, %rd7707;
	add.s64 	%rd13452, %rd7709, %rd7708;
	mov.b64 	%rd7710, 977;
	mul.hi.u64 	%rd7711, %rd13445, %rd7710;
	mad.lo.s64 	%rd13462, %rd13445, 977, %rd1712;
	setp.lt.u64 	%p1406, %rd13462, %rd1712;
	selp.u64 	%rd7712, 1, 0, %p1406;
	add.s64 	%rd7713, %rd7711, %rd7712;
	add.s64 	%rd1730, %rd7713, %rd1718;
	max.u64 	%rd7714, %rd7713, %rd1718;
	setp.gt.u64 	%p1407, %rd7714, %rd1730;
	@%p1407 bra 	$L__BB1_714;
$L__BB1_697:
	mov.b64 	%rd7717, 977;
	mul.hi.u64 	%rd7718, %rd1717, %rd7717;
	mad.lo.s64 	%rd13469, %rd1717, 977, %rd1730;
	setp.lt.u64 	%p1410, %rd13469, %rd1730;
	selp.u64 	%rd7719, 1, 0, %p1410;
	add.s64 	%rd7720, %rd7718, %rd7719;
	add.s64 	%rd1738, %rd7720, %rd13454;
	max.u64 	%rd7721, %rd7720, %rd13454;
	setp.le.u64 	%p1411, %rd7721, %rd1738;
	@%p1411 bra 	$L__BB1_699;
	add.s64 	%rd13453, %rd13453, 1;
	setp.eq.s64 	%p1412, %rd13453, 0;
	selp.u64 	%rd7722, 1, 0, %p1412;
	add.s64 	%rd13452, %rd13452, %rd7722;
$L__BB1_699:
	mov.b64 	%rd7723, 977;
	mul.hi.u64 	%rd7724, %rd1724, %rd7723;
	mad.lo.s64 	%rd13460, %rd1724, 977, %rd1738;
	setp.lt.u64 	%p1413, %rd13460, %rd1738;
	selp.u64 	%rd7725, 1, 0, %p1413;
	add.s64 	%rd7726, %rd7724, %rd7725;
	add.s64 	%rd7727, %rd7726, %rd13453;
	max.u64 	%rd7728, %rd7726, %rd13453;
	setp.gt.u64 	%p1414, %rd7728, %rd7727;
	selp.u64 	%rd7729, 1, 0, %p1414;
	add.s64 	%rd7730, %rd13452, %rd7729;
	mul.hi.u64 	%rd7731, %rd1725, %rd7723;
	mad.lo.s64 	%rd13459, %rd1725, 977, %rd7727;
	setp.lt.u64 	%p1415, %rd13459, %rd7727;
	selp.u64 	%rd7732, 1, 0, %p1415;
	add.s64 	%rd7733, %rd7730, %rd7731;
	add.s64 	%rd1745, %rd7733, %rd7732;
	setp.eq.s64 	%p1416, %rd1745, 0;
	@%p1416 bra 	$L__BB1_704;
	shl.b64 	%rd7734, %rd1745, 32;
	shr.u64 	%rd7735, %rd1745, 32;
	add.s64 	%rd1749, %rd13462, %rd7734;
	setp.lt.u64 	%p1417, %rd1749, %rd13462;
	selp.u64 	%rd7736, 1, 0, %p1417;
	add.s64 	%rd7737, %rd7735, %rd7736;
	add.s64 	%rd1750, %rd7737, %rd13469;
	max.u64 	%rd7738, %rd7737, %rd13469;
	setp.le.u64 	%p1418, %rd7738, %rd1750;
	@%p1418 bra 	$L__BB1_702;
	add.s64 	%rd13460, %rd13460, 1;
	setp.eq.s64 	%p1419, %rd13460, 0;
	selp.u64 	%rd7739, 1, 0, %p1419;
	add.s64 	%rd13459, %rd13459, %rd7739;
$L__BB1_702:
	mov.b64 	%rd7740, 977;
	mul.hi.u64 	%rd7741, %rd1745, %rd7740;
	mad.lo.s64 	%rd13462, %rd1745, 977, %rd1749;
	setp.lt.u64 	%p1420, %rd13462, %rd1749;
	selp.u64 	%rd7742, 1, 0, %p1420;
	add.s64 	%rd7743, %rd7741, %rd7742;
	add.s64 	%rd13469, %rd7743, %rd1750;
	max.u64 	%rd7744, %rd7743, %rd1750;
	setp.le.u64 	%p1421, %rd7744, %rd13469;
	@%p1421 bra 	$L__BB1_704;
	add.s64 	%rd13460, %rd13460, 1;
	setp.eq.s64 	%p1422, %rd13460, 0;
	selp.u64 	%rd7745, 1, 0, %p1422;
	add.s64 	%rd13459, %rd13459, %rd7745;
$L__BB1_704:
	ld.const.u64 	%rd7746, [SECP256K1_P+24];
	setp.gt.u64 	%p1423, %rd13459, %rd7746;
	@%p1423 bra 	$L__BB1_710;
	ld.const.u64 	%rd7747, [SECP256K1_P+24];
	setp.lt.u64 	%p1424, %rd13459, %rd7747;
	mov.u64 	%rd13466, %rd13462;
	@%p1424 bra 	$L__BB1_711;
	ld.const.u64 	%rd7748, [SECP256K1_P+16];
	setp.gt.u64 	%p1425, %rd13460, %rd7748;
	@%p1425 bra 	$L__BB1_710;
	ld.const.u64 	%rd7749, [SECP256K1_P+16];
	setp.lt.u64 	%p1426, %rd13460, %rd7749;
	mov.u64 	%rd13466, %rd13462;
	@%p1426 bra 	$L__BB1_711;
	ld.const.u64 	%rd7750, [SECP256K1_P+8];
	setp.gt.u64 	%p1427, %rd13469, %rd7750;
	@%p1427 bra 	$L__BB1_710;
	ld.const.u64 	%rd7751, [SECP256K1_P+8];
	setp.lt.u64 	%p1428, %rd13469, %rd7751;
	ld.const.u64 	%rd7752, [SECP256K1_P];
	setp.lt.u64 	%p1429, %rd13462, %rd7752;
	or.pred  	%p1430, %p1428, %p1429;
	mov.u64 	%rd13466, %rd13462;
	@%p1430 bra 	$L__BB1_711;
$L__BB1_710:
	ld.const.u64 	%rd7754, [SECP256K1_P];
	sub.s64 	%rd13466, %rd13462, %rd7754;
	setp.lt.u64 	%p1431, %rd13462, %rd7754;
	selp.u64 	%rd7755, 1, 0, %p1431;
	ld.const.u64 	%rd7756, [SECP256K1_P+8];
	sub.s64 	%rd7757, %rd13469, %rd7756;
	setp.lt.u64 	%p1432, %rd13469, %rd7756;
	selp.s64 	%rd7758, -1, 0, %p1431;
	add.s64 	%rd13469, %rd7757, %rd7758;
	setp.lt.u64 	%p1433, %rd7757, %rd7755;
	or.pred  	%p1434, %p1432, %p1433;
	selp.u64 	%rd7759, 1, 0, %p1434;
	ld.const.u64 	%rd7760, [SECP256K1_P+16];
	sub.s64 	%rd7761, %rd13460, %rd7760;
	setp.lt.u64 	%p1435, %rd13460, %rd7760;
	selp.s64 	%rd7762, -1, 0, %p1434;
	add.s64 	%rd13460, %rd7761, %rd7762;
	setp.lt.u64 	%p1436, %rd7761, %rd7759;
	or.pred  	%p1437, %p1435, %p1436;
	selp.s64 	%rd7763, -1, 0, %p1437;
	ld.const.u64 	%rd7764, [SECP256K1_P+24];
	sub.s64 	%rd7765, %rd13459, %rd7764;
	add.s64 	%rd13459, %rd7765, %rd7763;
$L__BB1_711:
	ld.const.u64 	%rd7766, [SECP256K1_P+24];
	setp.gt.u64 	%p1438, %rd13459, %rd7766;
	@%p1438 bra 	$L__BB1_720;
	bra.uni 	$L__BB1_721;
$L__BB1_712:
	add.s64 	%rd13449, %rd13449, 1;
	setp.ne.s64 	%p1398, %rd13449, 0;
	@%p1398 bra 	$L__BB1_694;
	add.s64 	%rd13448, %rd13448, 1;
	setp.eq.s64 	%p1399, %rd13448, 0;
	selp.u64 	%rd13447, 1, 0, %p1399;
	mov.b64 	%rd13449, 0;
	bra.uni 	$L__BB1_694;
$L__BB1_714:
	add.s64 	%rd13454, %rd13454, 1;
	setp.ne.s64 	%p1408, %rd13454, 0;
	@%p1408 bra 	$L__BB1_697;
	add.s64 	%rd13453, %rd13453, 1;
	setp.eq.s64 	%p1409, %rd13453, 0;
	selp.u64 	%rd7716, 1, 0, %p1409;
	add.s64 	%rd13452, %rd13452, %rd7716;
	mov.b64 	%rd13454, 0;
	bra.uni 	$L__BB1_697;
$L__BB1_716:
	ld.const.u64 	%rd7768, [SECP256K1_P+16];
	setp.gt.u64 	%p1440, %rd13460, %rd7768;
	@%p1440 bra 	$L__BB1_720;
	ld.const.u64 	%rd7769, [SECP256K1_P+16];
	setp.lt.u64 	%p1441, %rd13460, %rd7769;
	mov.u64 	%rd13470, %rd13466;
	@%p1441 bra 	$L__BB1_722;
	ld.const.u64 	%rd7770, [SECP256K1_P+8];
	setp.gt.u64 	%p1442, %rd13469, %rd7770;
	@%p1442 bra 	$L__BB1_720;
	ld.const.u64 	%rd7771, [SECP256K1_P+8];
	setp.lt.u64 	%p1443, %rd13469, %rd7771;
	ld.const.u64 	%rd7772, [SECP256K1_P];
	setp.lt.u64 	%p1444, %rd13466, %rd7772;
	or.pred  	%p1445, %p1443, %p1444;
	mov.u64 	%rd13470, %rd13466;
	@%p1445 bra 	$L__BB1_722;
$L__BB1_720:
	ld.const.u64 	%rd7774, [SECP256K1_P];
	sub.s64 	%rd13470, %rd13466, %rd7774;
	setp.lt.u64 	%p1446, %rd13466, %rd7774;
	selp.u64 	%rd7775, 1, 0, %p1446;
	ld.const.u64 	%rd7776, [SECP256K1_P+8];
	sub.s64 	%rd7777, %rd13469, %rd7776;
	setp.lt.u64 	%p1447, %rd13469, %rd7776;
	selp.s64 	%rd7778, -1, 0, %p1446;
	add.s64 	%rd13469, %rd7777, %rd7778;
	setp.lt.u64 	%p1448, %rd7777, %rd7775;
	or.pred  	%p1449, %p1447, %p1448;
	selp.u64 	%rd7779, 1, 0, %p1449;
	ld.const.u64 	%rd7780, [SECP256K1_P+16];
	sub.s64 	%rd7781, %rd13460, %rd7780;
	setp.lt.u64 	%p1450, %rd13460, %rd7780;
	selp.s64 	%rd7782, -1, 0, %p1449;
	add.s64 	%rd13460, %rd7781, %rd7782;
	setp.lt.u64 	%p1451, %rd7781, %rd7779;
	or.pred  	%p1452, %p1450, %p1451;
	selp.s64 	%rd7783, -1, 0, %p1452;
	ld.const.u64 	%rd7784, [SECP256K1_P+24];
	sub.s64 	%rd7785, %rd13459, %rd7784;
	add.s64 	%rd13459, %rd7785, %rd7783;
	bra.uni 	$L__BB1_722;
$L__BB1_721:
	ld.const.u64 	%rd7767, [SECP256K1_P+24];
	setp.lt.u64 	%p1439, %rd13459, %rd7767;
	mov.u64 	%rd13470, %rd13466;
	@%p1439 bra 	$L__BB1_722;
	bra.uni 	$L__BB1_716;
$L__BB1_722:
	mov.b64 	%rd13472, 0;
	st.local.v2.u64 	[%rd29+32], {%rd13472, %rd13472};
	st.local.v2.u64 	[%rd29+48], {%rd13472, %rd13472};
	ld.const.u64 	%rd7787, [SECP256K1_GY];
	mul.lo.s64 	%rd1779, %rd13430, %rd7787;
	mul.hi.u64 	%rd7788, %rd7787, %rd13430;
	mul.lo.s64 	%rd7789, %rd13425, %rd7787;
	mul.hi.u64 	%rd7790, %rd7787, %rd13425;
	add.s64 	%rd13475, %rd7789, %rd7788;
	setp.lt.u64 	%p1453, %rd13475, %rd7789;
	selp.u64 	%rd7791, 1, 0, %p1453;
	st.local.v2.u64 	[%rd29], {%rd1779, %rd13475};
	add.s64 	%rd7792, %rd7790, %rd7791;
	mul.lo.s64 	%rd7793, %rd13420, %rd7787;
	mul.hi.u64 	%rd7794, %rd7787, %rd13420;
	add.s64 	%rd13474, %rd7793, %rd7792;
	setp.lt.u64 	%p1454, %rd13474, %rd7793;
	selp.u64 	%rd7795, 1, 0, %p1454;
	add.s64 	%rd7796, %rd7794, %rd7795;
	mul.lo.s64 	%rd7797, %rd13419, %rd7787;
	mul.hi.u64 	%rd7798, %rd7787, %rd13419;
	add.s64 	%rd13473, %rd7797, %rd7796;
	setp.lt.u64 	%p1455, %rd13473, %rd7797;
	selp.u64 	%rd7799, 1, 0, %p1455;
	st.local.v2.u64 	[%rd29+16], {%rd13474, %rd13473};
	add.s64 	%rd13471, %rd7798, %rd7799;
	setp.eq.s64 	%p1456, %rd13471, 0;
	@%p1456 bra 	$L__BB1_726;
	mov.b32 	%r1745, 4;
$L__BB1_724:
	mul.wide.u32 	%rd7801, %r1745, 8;
	add.s64 	%rd7802, %rd29, %rd7801;
	ld.local.u64 	%rd7803, [%rd7802];
	add.s64 	%rd7804, %rd7803, %rd13471;
	setp.lt.u64 	%p1457, %rd7804, %rd7803;
	st.local.u64 	[%rd7802], %rd7804;
	add.s32 	%r1745, %r1745, 1;
	mov.b64 	%rd13471, 1;
	@%p1457 bra 	$L__BB1_724;
	ld.local.u64 	%rd13475, [%rd29+8];
	ld.local.v2.u64 	{%rd13474, %rd13473}, [%rd29+16];
	ld.local.u64 	%rd13472, [%rd29+32];
$L__BB1_726:
	ld.const.u64 	%rd7805, [SECP256K1_GY+8];
	mul.hi.u64 	%rd7806, %rd7805, %rd13430;
	mad.lo.s64 	%rd7807, %rd13430, %rd7805, %rd13475;
	setp.lt.u64 	%p1458, %rd7807, %rd13475;
	selp.u64 	%rd7808, 1, 0, %p1458;
	st.local.u64 	[%rd29+8], %rd7807;
	add.s64 	%rd7809, %rd7806, %rd7808;
	mul.hi.u64 	%rd7810, %rd7805, %rd13425;
	mad.lo.s64 	%rd7811, %rd13425, %rd7805, %rd13474;
	setp.lt.u64 	%p1459, %rd7811, %rd13474;
	selp.u64 	%rd7812, 1, 0, %p1459;
	add.s64 	%rd13479, %rd7811, %rd7809;
	setp.lt.u64 	%p1460, %rd13479, %rd7811;
	selp.u64 	%rd7813, 1, 0, %p1460;
	add.s64 	%rd7814, %rd7810, %rd7812;
	add.s64 	%rd7815, %rd7814, %rd7813;
	mul.hi.u64 	%rd7816, %rd7805, %rd13420;
	mad.lo.s64 	%rd7817, %rd13420, %rd7805, %rd13473;
	setp.lt.u64 	%p1461, %rd7817, %rd13473;
	selp.u64 	%rd7818, 1, 0, %p1461;
	add.s64 	%rd13478, %rd7817, %rd7815;
	setp.lt.u64 	%p1462, %rd13478, %rd7817;
	selp.u64 	%rd7819, 1, 0, %p1462;
	st.local.v2.u64 	[%rd29+16], {%rd13479, %rd13478};
	add.s64 	%rd7820, %rd7816, %rd7818;
	add.s64 	%rd7821, %rd7820, %rd7819;
	mul.hi.u64 	%rd7822, %rd7805, %rd13419;
	mad.lo.s64 	%rd7823, %rd13419, %rd7805, %rd13472;
	setp.lt.u64 	%p1463, %rd7823, %rd13472;
	selp.u64 	%rd7824, 1, 0, %p1463;
	add.s64 	%rd13477, %rd7823, %rd7821;
	setp.lt.u64 	%p1464, %rd13477, %rd7823;
	selp.u64 	%rd7825, 1, 0, %p1464;
	st.local.u64 	[%rd29+32], %rd13477;
	add.s64 	%rd7826, %rd7822, %rd7824;
	add.s64 	%rd13476, %rd7826, %rd7825;
	setp.eq.s64 	%p1465, %rd13476, 0;
	@%p1465 bra 	$L__BB1_730;
	mov.b32 	%r1746, 5;
$L__BB1_728:
	mul.wide.u32 	%rd7828, %r1746, 8;
	add.s64 	%rd7829, %rd29, %rd7828;
	ld.local.u64 	%rd7830, [%rd7829];
	add.s64 	%rd7831, %rd7830, %rd13476;
	setp.lt.u64 	%p1466, %rd7831, %rd7830;
	st.local.u64 	[%rd7829], %rd7831;
	add.s32 	%r1746, %r1746, 1;
	mov.b64 	%rd13476, 1;
	@%p1466 bra 	$L__BB1_728;
	ld.local.v2.u64 	{%rd13479, %rd13478}, [%rd29+16];
	ld.local.u64 	%rd13477, [%rd29+32];
$L__BB1_730:
	ld.const.u64 	%rd7832, [SECP256K1_GY+16];
	mul.hi.u64 	%rd7833, %rd7832, %rd13430;
	mad.lo.s64 	%rd7834, %rd13430, %rd7832, %rd13479;
	setp.lt.u64 	%p1467, %rd7834, %rd13479;
	selp.u64 	%rd7835, 1, 0, %p1467;
	add.s64 	%rd7836, %rd7833, %rd7835;
	mul.hi.u64 	%rd7837, %rd7832, %rd13425;
	mad.lo.s64 	%rd7838, %rd13425, %rd7832, %rd13478;
	setp.lt.u64 	%p1468, %rd7838, %rd13478;
	selp.u64 	%rd7839, 1, 0, %p1468;
	add.s64 	%rd13483, %rd7838, %rd7836;
	setp.lt.u64 	%p1469, %rd13483, %rd7838;
	selp.u64 	%rd7840, 1, 0, %p1469;
	st.local.v2.u64 	[%rd29+16], {%rd7834, %rd13483};
	add.s64 	%rd7841, %rd7837, %rd7839;
	add.s64 	%rd7842, %rd7841, %rd7840;
	mul.hi.u64 	%rd7843, %rd7832, %rd13420;
	mad.lo.s64 	%rd7844, %rd13420, %rd7832, %rd13477;
	setp.lt.u64 	%p1470, %rd7844, %rd13477;
	selp.u64 	%rd7845, 1, 0, %p1470;
	add.s64 	%rd13482, %rd7844, %rd7842;
	setp.lt.u64 	%p1471, %rd13482, %rd7844;
	selp.u64 	%rd7846, 1, 0, %p1471;
	add.s64 	%rd7847, %rd7843, %rd7845;
	add.s64 	%rd7848, %rd7847, %rd7846;
	mul.hi.u64 	%rd7849, %rd7832, %rd13419;
	ld.local.u64 	%rd7850, [%rd29+40];
	mad.lo.s64 	%rd7851, %rd13419, %rd7832, %rd7850;
	setp.lt.u64 	%p1472, %rd7851, %rd7850;
	selp.u64 	%rd7852, 1, 0, %p1472;
	add.s64 	%rd13481, %rd7851, %rd7848;
	setp.lt.u64 	%p1473, %rd13481, %rd7851;
	selp.u64 	%rd7853, 1, 0, %p1473;
	st.local.v2.u64 	[%rd29+32], {%rd13482, %rd13481};
	add.s64 	%rd7854, %rd7849, %rd7852;
	add.s64 	%rd13480, %rd7854, %rd7853;
	setp.eq.s64 	%p1474, %rd13480, 0;
	@%p1474 bra 	$L__BB1_734;
	mov.b32 	%r1747, 6;
$L__BB1_732:
	mul.wide.u32 	%rd7856, %r1747, 8;
	add.s64 	%rd7857, %rd29, %rd7856;
	ld.local.u64 	%rd7858, [%rd7857];
	add.s64 	%rd7859, %rd7858, %rd13480;
	setp.lt.u64 	%p1475, %rd7859, %rd7858;
	st.local.u64 	[%rd7857], %rd7859;
	add.s32 	%r1747, %r1747, 1;
	mov.b64 	%rd13480, 1;
	@%p1475 bra 	$L__BB1_732;
	ld.local.u64 	%rd13483, [%rd29+24];
	ld.local.v2.u64 	{%rd13482, %rd13481}, [%rd29+32];
$L__BB1_734:
	ld.const.u64 	%rd7860, [SECP256K1_GY+24];
	mul.hi.u64 	%rd7861, %rd7860, %rd13430;
	mad.lo.s64 	%rd13488, %rd13430, %rd7860, %rd13483;
	setp.lt.u64 	%p1476, %rd13488, %rd13483;
	selp.u64 	%rd7862, 1, 0, %p1476;
	st.local.u64 	[%rd29+24], %rd13488;
	add.s64 	%rd7863, %rd7861, %rd7862;
	mul.hi.u64 	%rd7864, %rd7860, %rd13425;
	mad.lo.s64 	%rd7865, %rd13425, %rd7860, %rd13482;
	setp.lt.u64 	%p1477, %rd7865, %rd13482;
	selp.u64 	%rd7866, 1, 0, %p1477;
	add.s64 	%rd13485, %rd7865, %rd7863;
	setp.lt.u64 	%p1478, %rd13485, %rd7865;
	selp.u64 	%rd7867, 1, 0, %p1478;
	add.s64 	%rd7868, %rd7864, %rd7866;
	add.s64 	%rd7869, %rd7868, %rd7867;
	mul.hi.u64 	%rd7870, %rd7860, %rd13420;
	mad.lo.s64 	%rd7871, %rd13420, %rd7860, %rd13481;
	setp.lt.u64 	%p1479, %rd7871, %rd13481;
	selp.u64 	%rd7872, 1, 0, %p1479;
	add.s64 	%rd7873, %rd7871, %rd7869;
	setp.lt.u64 	%p1480, %rd7873, %rd7871;
	selp.u64 	%rd7874, 1, 0, %p1480;
	st.local.v2.u64 	[%rd29+32], {%rd13485, %rd7873};
	add.s64 	%rd7875, %rd7870, %rd7872;
	add.s64 	%rd7876, %rd7875, %rd7874;
	mul.hi.u64 	%rd7877, %rd7860, %rd13419;
	ld.local.u64 	%rd7878, [%rd29+48];
	mad.lo.s64 	%rd7879, %rd13419, %rd7860, %rd7878;
	setp.lt.u64 	%p1481, %rd7879, %rd7878;
	selp.u64 	%rd7880, 1, 0, %p1481;
	add.s64 	%rd7881, %rd7879, %rd7876;
	setp.lt.u64 	%p1482, %rd7881, %rd7879;
	selp.u64 	%rd7882, 1, 0, %p1482;
	st.local.u64 	[%rd29+48], %rd7881;
	add.s64 	%rd7883, %rd7877, %rd7880;
	add.s64 	%rd13484, %rd7883, %rd7882;
	setp.eq.s64 	%p1483, %rd13484, 0;
	@%p1483 bra 	$L__BB1_738;
	mov.b32 	%r1748, 7;
$L__BB1_736:
	mul.wide.u32 	%rd7885, %r1748, 8;
	add.s64 	%rd7886, %rd29, %rd7885;
	ld.local.u64 	%rd7887, [%rd7886];
	add.s64 	%rd7888, %rd7887, %rd13484;
	setp.lt.u64 	%p1484, %rd7888, %rd7887;
	st.local.u64 	[%rd7886], %rd7888;
	add.s32 	%r1748, %r1748, 1;
	mov.b64 	%rd13484, 1;
	@%p1484 bra 	$L__BB1_736;
	ld.local.u64 	%rd13488, [%rd29+24];
	ld.local.u64 	%rd13485, [%rd29+32];
$L__BB1_738:
	ld.local.u64 	%rd7890, [%rd29+8];
	ld.local.u64 	%rd13489, [%rd29+16];
	shl.b64 	%rd7891, %rd13485, 32;
	shr.u64 	%rd7892, %rd13485, 32;
	add.s64 	%rd1824, %rd1779, %rd7891;
	setp.lt.u64 	%p1485, %rd1824, %rd1779;
	selp.u64 	%rd7893, 1, 0, %p1485;
	add.s64 	%rd7894, %rd7892, %rd7893;
	add.s64 	%rd1825, %rd7894, %rd7890;
	max.u64 	%rd7895, %rd7894, %rd7890;
	setp.gt.u64 	%p1486, %rd7895, %rd1825;
	mov.b64 	%rd13487, 0;
	@%p1486 bra 	$L__BB1_757;
$L__BB1_739:
	ld.local.u64 	%rd1829, [%rd29+40];
	shl.b64 	%rd7898, %rd1829, 32;
	shr.u64 	%rd7899, %rd1829, 32;
	add.s64 	%rd1830, %rd1825, %rd7898;
	setp.lt.u64 	%p1489, %rd1830, %rd1825;
	selp.u64 	%rd7900, 1, 0, %p1489;
	add.s64 	%rd7901, %rd7899, %rd7900;
	add.s64 	%rd1831, %rd7901, %rd13489;
	max.u64 	%rd7902, %rd7901, %rd13489;
	setp.le.u64 	%p1490, %rd7902, %rd1831;
	@%p1490 bra 	$L__BB1_741;
	add.s64 	%rd13488, %rd13488, 1;
	setp.eq.s64 	%p1491, %rd13488, 0;
	selp.u64 	%rd7903, 1, 0, %p1491;
	add.s64 	%rd13487, %rd13487, %rd7903;
$L__BB1_741:
	ld.local.v2.u64 	{%rd1836, %rd1837}, [%rd29+48];
	shl.b64 	%rd7904, %rd1836, 32;
	shr.u64 	%rd7905, %rd1836, 32;
	add.s64 	%rd13494, %rd1831, %rd7904;
	setp.lt.u64 	%p1492, %rd13494, %rd1831;
	selp.u64 	%rd7906, 1, 0, %p1492;
	add.s64 	%rd7907, %rd7905, %rd7906;
	add.s64 	%rd7908, %rd7907, %rd13488;
	max.u64 	%rd7909, %rd7907, %rd13488;
	setp.gt.u64 	%p1493, %rd7909, %rd7908;
	selp.u64 	%rd7910, 1, 0, %p1493;
	add.s64 	%rd7911, %rd13487, %rd7910;
	shl.b64 	%rd7912, %rd1837, 32;
	shr.u64 	%rd7913, %rd1837, 32;
	add.s64 	%rd13493, %rd7908, %rd7912;
	setp.lt.u64 	%p1494, %rd13493, %rd7908;
	selp.u64 	%rd7914, 1, 0, %p1494;
	add.s64 	%rd7915, %rd7911, %rd7913;
	add.s64 	%rd13492, %rd7915, %rd7914;
	mov.b64 	%rd7916, 977;
	mul.hi.u64 	%rd7917, %rd13485, %rd7916;
	mad.lo.s64 	%rd13502, %rd13485, 977, %rd1824;
	setp.lt.u64 	%p1495, %rd13502, %rd1824;
	selp.u64 	%rd7918, 1, 0, %p1495;
	add.s64 	%rd7919, %rd7917, %rd7918;
	add.s64 	%rd1842, %rd7919, %rd1830;
	max.u64 	%rd7920, %rd7919, %rd1830;
	setp.gt.u64 	%p1496, %rd7920, %rd1842;
	@%p1496 bra 	$L__BB1_759;
$L__BB1_742:
	mov.b64 	%rd7923, 977;
	mul.hi.u64 	%rd7924, %rd1829, %rd7923;
	mad.lo.s64 	%rd13509, %rd1829, 977, %rd1842;
	setp.lt.u64 	%p1499, %rd13509, %rd1842;
	selp.u64 	%rd7925, 1, 0, %p1499;
	add.s64 	%rd7926, %rd7924, %rd7925;
	add.s64 	%rd1850, %rd7926, %rd13494;
	max.u64 	%rd7927, %rd7926, %rd13494;
	setp.le.u64 	%p1500, %rd7927, %rd1850;
	@%p1500 bra 	$L__BB1_744;
	add.s64 	%rd13493, %rd13493, 1;
	setp.eq.s64 	%p1501, %rd13493, 0;
	selp.u64 	%rd7928, 1, 0, %p1501;
	add.s64 	%rd13492, %rd13492, %rd7928;
$L__BB1_744:
	mov.b64 	%rd7929, 977;
	mul.hi.u64 	%rd7930, %rd1836, %rd7929;
	mad.lo.s64 	%rd13500, %rd1836, 977, %rd1850;
	setp.lt.u64 	%p1502, %rd13500, %rd1850;
	selp.u64 	%rd7931, 1, 0, %p1502;
	add.s64 	%rd7932, %rd7930, %rd7931;
	add.s64 	%rd7933, %rd7932, %rd13493;
	max.u64 	%rd7934, %rd7932, %rd13493;
	setp.gt.u64 	%p1503, %rd7934, %rd7933;
	selp.u64 	%rd7935, 1, 0, %p1503;
	add.s64 	%rd7936, %rd13492, %rd7935;
	mul.hi.u64 	%rd7937, %rd1837, %rd7929;
	mad.lo.s64 	%rd13499, %rd1837, 977, %rd7933;
	setp.lt.u64 	%p1504, %rd13499, %rd7933;
	selp.u64 	%rd7938, 1, 0, %p1504;
	add.s64 	%rd7939, %rd7936, %rd7937;
	add.s64 	%rd1857, %rd7939, %rd7938;
	setp.eq.s64 	%p1505, %rd1857, 0;
	@%p1505 bra 	$L__BB1_749;
	shl.b64 	%rd7940, %rd1857, 32;
	shr.u64 	%rd7941, %rd1857, 32;
	add.s64 	%rd1861, %rd13502, %rd7940;
	setp.lt.u64 	%p1506, %rd1861, %rd13502;
	selp.u64 	%rd7942, 1, 0, %p1506;
	add.s64 	%rd7943, %rd7941, %rd7942;
	add.s64 	%rd1862, %rd7943, %rd13509;
	max.u64 	%rd7944, %rd7943, %rd13509;
	setp.le.u64 	%p1507, %rd7944, %rd1862;
	@%p1507 bra 	$L__BB1_747;
	add.s64 	%rd13500, %rd13500, 1;
	setp.eq.s64 	%p1508, %rd13500, 0;
	selp.u64 	%rd7945, 1, 0, %p1508;
	add.s64 	%rd13499, %rd13499, %rd7945;
$L__BB1_747:
	mov.b64 	%rd7946, 977;
	mul.hi.u64 	%rd7947, %rd1857, %rd7946;
	mad.lo.s64 	%rd13502, %rd1857, 977, %rd1861;
	setp.lt.u64 	%p1509, %rd13502, %rd1861;
	selp.u64 	%rd7948, 1, 0, %p1509;
	add.s64 	%rd7949, %rd7947, %rd7948;
	add.s64 	%rd13509, %rd7949, %rd1862;
	max.u64 	%rd7950, %rd7949, %rd1862;
	setp.le.u64 	%p1510, %rd7950, %rd13509;
	@%p1510 bra 	$L__BB1_749;
	add.s64 	%rd13500, %rd13500, 1;
	setp.eq.s64 	%p1511, %rd13500, 0;
	selp.u64 	%rd7951, 1, 0, %p1511;
	add.s64 	%rd13499, %rd13499, %rd7951;
$L__BB1_749:
	ld.const.u64 	%rd7952, [SECP256K1_P+24];
	setp.gt.u64 	%p1512, %rd13499, %rd7952;
	@%p1512 bra 	$L__BB1_755;
	ld.const.u64 	%rd7953, [SECP256K1_P+24];
	setp.lt.u64 	%p1513, %rd13499, %rd7953;
	mov.u64 	%rd13506, %rd13502;
	@%p1513 bra 	$L__BB1_756;
	ld.const.u64 	%rd7954, [SECP256K1_P+16];
	setp.gt.u64 	%p1514, %rd13500, %rd7954;
	@%p1514 bra 	$L__BB1_755;
	ld.const.u64 	%rd7955, [SECP256K1_P+16];
	setp.lt.u64 	%p1515, %rd13500, %rd7955;
	mov.u64 	%rd13506, %rd13502;
	@%p1515 bra 	$L__BB1_756;
	ld.const.u64 	%rd7956, [SECP256K1_P+8];
	setp.gt.u64 	%p1516, %rd13509, %rd7956;
	@%p1516 bra 	$L__BB1_755;
	ld.const.u64 	%rd7957, [SECP256K1_P+8];
	setp.lt.u64 	%p1517, %rd13509, %rd7957;
	ld.const.u64 	%rd7958, [SECP256K1_P];
	setp.lt.u64 	%p1518, %rd13502, %rd7958;
	or.pred  	%p1519, %p1517, %p1518;
	mov.u64 	%rd13506, %rd13502;
	@%p1519 bra 	$L__BB1_756;
$L__BB1_755:
	ld.const.u64 	%rd7960, [SECP256K1_P];
	sub.s64 	%rd13506, %rd13502, %rd7960;
	setp.lt.u64 	%p1520, %rd13502, %rd7960;
	selp.u64 	%rd7961, 1, 0, %p1520;
	ld.const.u64 	%rd7962, [SECP256K1_P+8];
	sub.s64 	%rd7963, %rd13509, %rd7962;
	setp.lt.u64 	%p1521, %rd13509, %rd7962;
	selp.s64 	%rd7964, -1, 0, %p1520;
	add.s64 	%rd13509, %rd7963, %rd7964;
	setp.lt.u64 	%p1522, %rd7963, %rd7961;
	or.pred  	%p1523, %p1521, %p1522;
	selp.u64 	%rd7965, 1, 0, %p1523;
	ld.const.u64 	%rd7966, [SECP256K1_P+16];
	sub.s64 	%rd7967, %rd13500, %rd7966;
	setp.lt.u64 	%p1524, %rd13500, %rd7966;
	selp.s64 	%rd7968, -1, 0, %p1523;
	add.s64 	%rd13500, %rd7967, %rd7968;
	setp.lt.u64 	%p1525, %rd7967, %rd7965;
	or.pred  	%p1526, %p1524, %p1525;
	selp.s64 	%rd7969, -1, 0, %p1526;
	ld.const.u64 	%rd7970, [SECP256K1_P+24];
	sub.s64 	%rd7971, %rd13499, %rd7970;
	add.s64 	%rd13499, %rd7971, %rd7969;
$L__BB1_756:
	ld.const.u64 	%rd7972, [SECP256K1_P+24];
	setp.gt.u64 	%p1527, %rd13499, %rd7972;
	@%p1527 bra 	$L__BB1_765;
	bra.uni 	$L__BB1_766;
$L__BB1_757:
	add.s64 	%rd13489, %rd13489, 1;
	setp.ne.s64 	%p1487, %rd13489, 0;
	@%p1487 bra 	$L__BB1_739;
	add.s64 	%rd13488, %rd13488, 1;
	setp.eq.s64 	%p1488, %rd13488, 0;
	selp.u64 	%rd13487, 1, 0, %p1488;
	mov.b64 	%rd13489, 0;
	bra.uni 	$L__BB1_739;
$L__BB1_759:
	add.s64 	%rd13494, %rd13494, 1;
	setp.ne.s64 	%p1497, %rd13494, 0;
	@%p1497 bra 	$L__BB1_742;
	add.s64 	%rd13493, %rd13493, 1;
	setp.eq.s64 	%p1498, %rd13493, 0;
	selp.u64 	%rd7922, 1, 0, %p1498;
	add.s64 	%rd13492, %rd13492, %rd7922;
	mov.b64 	%rd13494, 0;
	bra.uni 	$L__BB1_742;
$L__BB1_761:
	ld.const.u64 	%rd7974, [SECP256K1_P+16];
	setp.gt.u64 	%p1529, %rd13500, %rd7974;
	@%p1529 bra 	$L__BB1_765;
	ld.const.u64 	%rd7975, [SECP256K1_P+16];
	setp.lt.u64 	%p1530, %rd13500, %rd7975;
	mov.u64 	%rd13510, %rd13506;
	@%p1530 bra 	$L__BB1_767;
	ld.const.u64 	%rd7976, [SECP256K1_P+8];
	setp.gt.u64 	%p1531, %rd13509, %rd7976;
	@%p1531 bra 	$L__BB1_765;
	ld.const.u64 	%rd7977, [SECP256K1_P+8];
	setp.lt.u64 	%p1532, %rd13509, %rd7977;
	ld.const.u64 	%rd7978, [SECP256K1_P];
	setp.lt.u64 	%p1533, %rd13506, %rd7978;
	or.pred  	%p1534, %p1532, %p1533;
	mov.u64 	%rd13510, %rd13506;
	@%p1534 bra 	$L__BB1_767;
$L__BB1_765:
	ld.const.u64 	%rd7980, [SECP256K1_P];
	sub.s64 	%rd13510, %rd13506, %rd7980;
	setp.lt.u64 	%p1535, %rd13506, %rd7980;
	selp.u64 	%rd7981, 1, 0, %p1535;
	ld.const.u64 	%rd7982, [SECP256K1_P+8];
	sub.s64 	%rd7983, %rd13509, %rd7982;
	setp.lt.u64 	%p1536, %rd13509, %rd7982;
	selp.s64 	%rd7984, -1, 0, %p1535;
	add.s64 	%rd13509, %rd7983, %rd7984;
	setp.lt.u64 	%p1537, %rd7983, %rd7981;
	or.pred  	%p1538, %p1536, %p1537;
	selp.u64 	%rd7985, 1, 0, %p1538;
	ld.const.u64 	%rd7986, [SECP256K1_P+16];
	sub.s64 	%rd7987, %rd13500, %rd7986;
	setp.lt.u64 	%p1539, %rd13500, %rd7986;
	selp.s64 	%rd7988, -1, 0, %p1538;
	add.s64 	%rd13500, %rd7987, %rd7988;
	setp.lt.u64 	%p1540, %rd7987, %rd7985;
	or.pred  	%p1541, %p1539, %p1540;
	selp.s64 	%rd7989, -1, 0, %p1541;
	ld.const.u64 	%rd7990, [SECP256K1_P+24];
	sub.s64 	%rd7991, %rd13499, %rd7990;
	add.s64 	%rd13499, %rd7991, %rd7989;
	bra.uni 	$L__BB1_767;
$L__BB1_766:
	ld.const.u64 	%rd7973, [SECP256K1_P+24];
	setp.lt.u64 	%p1528, %rd13499, %rd7973;
	mov.u64 	%rd13510, %rd13506;
	@%p1528 bra 	$L__BB1_767;
	bra.uni 	$L__BB1_761;
$L__BB1_767:
	setp.lt.u64 	%p1542, %rd13339, %rd13299;
	@%p1542 bra 	$L__BB1_1178;
	setp.gt.u64 	%p1543, %rd13339, %rd13299;
	setp.ne.s64 	%p1544, %rd13340, %rd13300;
	setp.ne.s64 	%p1545, %rd13349, %rd13309;
	or.pred  	%p1546, %p1544, %p1545;
	or.pred  	%p1547, %p1546, %p1543;
	setp.ne.s64 	%p1548, %rd13310, %rd13350;
	or.pred  	%p1549, %p1547, %p1548;
	@%p1549 bra 	$L__BB1_1178;
	setp.lt.u64 	%p1550, %rd13499, %rd13459;
	mov.b64 	%rd14183, 0;
	mov.u64 	%rd14184, %rd14183;
	mov.u64 	%rd14185, %rd14183;
	mov.u64 	%rd14186, %rd14183;
	mov.u64 	%rd14187, %rd14183;
	mov.u64 	%rd14188, %rd14183;
	mov.u64 	%rd14189, %rd14183;
	mov.u64 	%rd14190, %rd14183;
	mov.u64 	%rd14191, %rd14183;
	mov.u64 	%rd14192, %rd14183;
	mov.u64 	%rd14193, %rd14183;
	mov.u64 	%rd14194, %rd14183;
	@%p1550 bra 	$L__BB1_1588;
	setp.gt.u64 	%p1551, %rd13499, %rd13459;
	setp.ne.s64 	%p1552, %rd13500, %rd13460;
	setp.ne.s64 	%p1553, %rd13509, %rd13469;
	or.pred  	%p1554, %p1552, %p1553;
	or.pred  	%p1555, %p1554, %p1551;
	setp.ne.s64 	%p1556, %rd13470, %rd13510;
	or.pred  	%p1557, %p1555, %p1556;
	@%p1557 bra 	$L__BB1_1588;
	mov.b64 	%rd13512, 0;
	st.local.v2.u64 	[%rd28+32], {%rd13512, %rd13512};
	st.local.v2.u64 	[%rd28+48], {%rd13512, %rd13512};
	mul.lo.s64 	%rd7995, %rd13194, %rd13194;
	mul.hi.u64 	%rd7996, %rd13194, %rd13194;
	mul.lo.s64 	%rd7997, %rd13193, %rd13194;
	mul.hi.u64 	%rd7998, %rd13194, %rd13193;
	add.s64 	%rd13515, %rd7997, %rd7996;
	setp.lt.u64 	%p1558, %rd13515, %rd7997;
	selp.u64 	%rd7999, 1, 0, %p1558;
	st.local.v2.u64 	[%rd28], {%rd7995, %rd13515};
	add.s64 	%rd8000, %rd7998, %rd7999;
	mul.lo.s64 	%rd8001, %rd13192, %rd13194;
	mul.hi.u64 	%rd8002, %rd13194, %rd13192;
	add.s64 	%rd13514, %rd8001, %rd8000;
	setp.lt.u64 	%p1559, %rd13514, %rd8001;
	selp.u64 	%rd8003, 1, 0, %p1559;
	add.s64 	%rd8004, %rd8002, %rd8003;
	mul.lo.s64 	%rd8005, %rd13191, %rd13194;
	mul.hi.u64 	%rd8006, %rd13194, %rd13191;
	add.s64 	%rd13513, %rd8005, %rd8004;
	setp.lt.u64 	%p1560, %rd13513, %rd8005;
	selp.u64 	%rd8007, 1, 0, %p1560;
	st.local.v2.u64 	[%rd28+16], {%rd13514, %rd13513};
	add.s64 	%rd13511, %rd8006, %rd8007;
	setp.eq.s64 	%p1561, %rd13511, 0;
	@%p1561 bra 	$L__BB1_775;
	mov.b32 	%r1749, 4;
$L__BB1_773:
	mul.wide.u32 	%rd8009, %r1749, 8;
	add.s64 	%rd8010, %rd28, %rd8009;
	ld.local.u64 	%rd8011, [%rd8010];
	add.s64 	%rd8012, %rd8011, %rd13511;
	setp.lt.u64 	%p1562, %rd8012, %rd8011;
	st.local.u64 	[%rd8010], %rd8012;
	add.s32 	%r1749, %r1749, 1;
	mov.b64 	%rd13511, 1;
	@%p1562 bra 	$L__BB1_773;
	ld.local.u64 	%rd13515, [%rd28+8];
	ld.local.v2.u64 	{%rd13514, %rd13513}, [%rd28+16];
	ld.local.u64 	%rd13512, [%rd28+32];
$L__BB1_775:
	mul.hi.u64 	%rd8013, %rd13193, %rd13194;
	mad.lo.s64 	%rd8014, %rd13193, %rd13194, %rd13515;
	setp.lt.u64 	%p1563, %rd8014, %rd13515;
	selp.u64 	%rd8015, 1, 0, %p1563;
	st.local.u64 	[%rd28+8], %rd8014;
	add.s64 	%rd8016, %rd8013, %rd8015;
	mul.hi.u64 	%rd8017, %rd13193, %rd13193;
	mad.lo.s64 	%rd8018, %rd13193, %rd13193, %rd13514;
	setp.lt.u64 	%p1564, %rd8018, %rd13514;
	selp.u64 	%rd8019, 1, 0, %p1564;
	add.s64 	%rd13519, %rd8018, %rd8016;
	setp.lt.u64 	%p1565, %rd13519, %rd8018;
	selp.u64 	%rd8020, 1, 0, %p1565;
	add.s64 	%rd8021, %rd8017, %rd8019;
	add.s64 	%rd8022, %rd8021, %rd8020;
	mul.hi.u64 	%rd8023, %rd13193, %rd13192;
	mad.lo.s64 	%rd8024, %rd13192, %rd13193, %rd13513;
	setp.lt.u64 	%p1566, %rd8024, %rd13513;
	selp.u64 	%rd8025, 1, 0, %p1566;
	add.s64 	%rd13518, %rd8024, %rd8022;
	setp.lt.u64 	%p1567, %rd13518, %rd8024;
	selp.u64 	%rd8026, 1, 0, %p1567;
	st.local.v2.u64 	[%rd28+16], {%rd13519, %rd13518};
	add.s64 	%rd8027, %rd8023, %rd8025;
	add.s64 	%rd8028, %rd8027, %rd8026;
	mul.hi.u64 	%rd8029, %rd13193, %rd13191;
	mad.lo.s64 	%rd8030, %rd13191, %rd13193, %rd13512;
	setp.lt.u64 	%p1568, %rd8030, %rd13512;
	selp.u64 	%rd8031, 1, 0, %p1568;
	add.s64 	%rd13517, %rd8030, %rd8028;
	setp.lt.u64 	%p1569, %rd13517, %rd8030;
	selp.u64 	%rd8032, 1, 0, %p1569;
	st.local.u64 	[%rd28+32], %rd13517;
	add.s64 	%rd8033, %rd8029, %rd8031;
	add.s64 	%rd13516, %rd8033, %rd8032;
	setp.eq.s64 	%p1570, %rd13516, 0;
	@%p1570 bra 	$L__BB1_779;
	mov.b32 	%r1750, 5;
$L__BB1_777:
	mul.wide.u32 	%rd8035, %r1750, 8;
	add.s64 	%rd8036, %rd28, %rd8035;
	ld.local.u64 	%rd8037, [%rd8036];
	add.s64 	%rd8038, %rd8037, %rd13516;
	setp.lt.u64 	%p1571, %rd8038, %rd8037;
	st.local.u64 	[%rd8036], %rd8038;
	add.s32 	%r1750, %r1750, 1;
	mov.b64 	%rd13516, 1;
	@%p1571 bra 	$L__BB1_777;
	ld.local.v2.u64 	{%rd13519, %rd13518}, [%rd28+16];
	ld.local.u64 	%rd13517, [%rd28+32];
$L__BB1_779:
	mul.hi.u64 	%rd8039, %rd13192, %rd13194;
	mad.lo.s64 	%rd8040, %rd13192, %rd13194, %rd13519;
	setp.lt.u64 	%p1572, %rd8040, %rd13519;
	selp.u64 	%rd8041, 1, 0, %p1572;
	add.s64 	%rd8042, %rd8039, %rd8041;
	mul.hi.u64 	%rd8043, %rd13192, %rd13193;
	mad.lo.s64 	%rd8044, %rd13192, %rd13193, %rd13518;
	setp.lt.u64 	%p1573, %rd8044, %rd13518;
	selp.u64 	%rd8045, 1, 0, %p1573;
	add.s64 	%rd13523, %rd8044, %rd8042;
	setp.lt.u64 	%p1574, %rd13523, %rd8044;
	selp.u64 	%rd8046, 1, 0, %p1574;
	st.local.v2.u64 	[%rd28+16], {%rd8040, %rd13523};
	add.s64 	%rd8047, %rd8043, %rd8045;
	add.s64 	%rd8048, %rd8047, %rd8046;
	mul.hi.u64 	%rd8049, %rd13192, %rd13192;
	mad.lo.s64 	%rd8050, %rd13192, %rd13192, %rd13517;
	setp.lt.u64 	%p1575, %rd8050, %rd13517;
	selp.u64 	%rd8051, 1, 0, %p1575;
	add.s64 	%rd13522, %rd8050, %rd8048;
	setp.lt.u64 	%p1576, %rd13522, %rd8050;
	selp.u64 	%rd8052, 1, 0, %p1576;
	add.s64 	%rd8053, %rd8049, %rd8051;
	add.s64 	%rd8054, %rd8053, %rd8052;
	mul.hi.u64 	%rd8055, %rd13192, %rd13191;
	ld.local.u64 	%rd8056, [%rd28+40];
	mad.lo.s64 	%rd8057, %rd13191, %rd13192, %rd8056;
	setp.lt.u64 	%p1577, %rd8057, %rd8056;
	selp.u64 	%rd8058, 1, 0, %p1577;
	add.s64 	%rd13521, %rd8057, %rd8054;
	setp.lt.u64 	%p1578, %rd13521, %rd8057;
	selp.u64 	%rd8059, 1, 0, %p1578;
	st.local.v2.u64 	[%rd28+32], {%rd13522, %rd13521};
	add.s64 	%rd8060, %rd8055, %rd8058;
	add.s64 	%rd13520, %rd8060, %rd8059;
	setp.eq.s64 	%p1579, %rd13520, 0;
	@%p1579 bra 	$L__BB1_783;
	mov.b32 	%r1751, 6;
$L__BB1_781:
	mul.wide.u32 	%rd8062, %r1751, 8;
	add.s64 	%rd8063, %rd28, %rd8062;
	ld.local.u64 	%rd8064, [%rd8063];
	add.s64 	%rd8065, %rd8064, %rd13520;
	setp.lt.u64 	%p1580, %rd8065, %rd8064;
	st.local.u64 	[%rd8063], %rd8065;
	add.s32 	%r1751, %r1751, 1;
	mov.b64 	%rd13520, 1;
	@%p1580 bra 	$L__BB1_781;
	ld.local.u64 	%rd13523, [%rd28+24];
	ld.local.v2.u64 	{%rd13522, %rd13521}, [%rd28+32];
$L__BB1_783:
	mul.hi.u64 	%rd8066, %rd13191, %rd13194;
	mad.lo.s64 	%rd13528, %rd13191, %rd13194, %rd13523;
	setp.lt.u64 	%p1581, %rd13528, %rd13523;
	selp.u64 	%rd8067, 1, 0, %p1581;
	st.local.u64 	[%rd28+24], %rd13528;
	add.s64 	%rd8068, %rd8066, %rd8067;
	mul.hi.u64 	%rd8069, %rd13191, %rd13193;
	mad.lo.s64 	%rd8070, %rd13191, %rd13193, %rd13522;
	setp.lt.u64 	%p1582, %rd8070, %rd13522;
	selp.u64 	%rd8071, 1, 0, %p1582;
	add.s64 	%rd13525, %rd8070, %rd8068;
	setp.lt.u64 	%p1583, %rd13525, %rd8070;
	selp.u64 	%rd8072, 1, 0, %p1583;
	add.s64 	%rd8073, %rd8069, %rd8071;
	add.s64 	%rd8074, %rd8073, %rd8072;
	mul.hi.u64 	%rd8075, %rd13191, %rd13192;
	mad.lo.s64 	%rd8076, %rd13191, %rd13192, %rd13521;
	setp.lt.u64 	%p1584, %rd8076, %rd13521;
	selp.u64 	%rd8077, 1, 0, %p1584;
	add.s64 	%rd8078, %rd8076, %rd8074;
	setp.lt.u64 	%p1585, %rd8078, %rd8076;
	selp.u64 	%rd8079, 1, 0, %p1585;
	st.local.v2.u64 	[%rd28+32], {%rd13525, %rd8078};
	add.s64 	%rd8080, %rd8075, %rd8077;
	add.s64 	%rd8081, %rd8080, %rd8079;
	mul.hi.u64 	%rd8082, %rd13191, %rd13191;
	ld.local.u64 	%rd8083, [%rd28+48];
	mad.lo.s64 	%rd8084, %rd13191, %rd13191, %rd8083;
	setp.lt.u64 	%p1586, %rd8084, %rd8083;
	selp.u64 	%rd8085, 1, 0, %p1586;
	add.s64 	%rd8086, %rd8084, %rd8081;
	setp.lt.u64 	%p1587, %rd8086, %rd8084;
	selp.u64 	%rd8087, 1, 0, %p1587;
	st.local.u64 	[%rd28+48], %rd8086;
	add.s64 	%rd8088, %rd8082, %rd8085;
	add.s64 	%rd13524, %rd8088, %rd8087;
	setp.eq.s64 	%p1588, %rd13524, 0;
	@%p1588 bra 	$L__BB1_787;
	mov.b32 	%r1752, 7;
$L__BB1_785:
	mul.wide.u32 	%rd8090, %r1752, 8;
	add.s64 	%rd8091, %rd28, %rd8090;
	ld.local.u64 	%rd8092, [%rd8091];
	add.s64 	%rd8093, %rd8092, %rd13524;
	setp.lt.u64 	%p1589, %rd8093, %rd8092;
	st.local.u64 	[%rd8091], %rd8093;
	add.s32 	%r1752, %r1752, 1;
	mov.b64 	%rd13524, 1;
	@%p1589 bra 	$L__BB1_785;
	ld.local.u64 	%rd13528, [%rd28+24];
	ld.local.u64 	%rd13525, [%rd28+32];
$L__BB1_787:
	ld.local.u64 	%rd8095, [%rd28+8];
	ld.local.u64 	%rd13527, [%rd28+16];
	shl.b64 	%rd8096, %rd13525, 32;
	shr.u64 	%rd8097, %rd13525, 32;
	mul.lo.s64 	%rd8098, %rd13194, %rd13194;
	add.s64 	%rd1935, %rd8098, %rd8096;
	setp.lt.u64 	%p1590, %rd1935, %rd8098;
	selp.u64 	%rd8099, 1, 0, %p1590;
	add.s64 	%rd8100, %rd8097, %rd8099;
	add.s64 	%rd1936, %rd8100, %rd8095;
	max.u64 	%rd8101, %rd8100, %rd8095;
	setp.gt.u64 	%p1591, %rd8101, %rd1936;
	mov.b64 	%rd13529, 0;
	@%p1591 bra 	$L__BB1_806;
$L__BB1_788:
	ld.local.u64 	%rd1940, [%rd28+40];
	shl.b64 	%rd8104, %rd1940, 32;
	shr.u64 	%rd8105, %rd1940, 32;
	add.s64 	%rd1941, %rd1936, %rd8104;
	setp.lt.u64 	%p1594, %rd1941, %rd1936;
	selp.u64 	%rd8106, 1, 0, %p1594;
	add.s64 	%rd8107, %rd8105, %rd8106;
	add.s64 	%rd1942, %rd8107, %rd13527;
	max.u64 	%rd8108, %rd8107, %rd13527;
	setp.le.u64 	%p1595, %rd8108, %rd1942;
	@%p1595 bra 	$L__BB1_790;
	add.s64 	%rd13528, %rd13528, 1;
	setp.eq.s64 	%p1596, %rd13528, 0;
	selp.u64 	%rd8109, 1, 0, %p1596;
	add.s64 	%rd13529, %rd13529, %rd8109;
$L__BB1_790:
	ld.local.v2.u64 	{%rd1947, %rd1948}, [%rd28+48];
	shl.b64 	%rd8110, %rd1947, 32;
	shr.u64 	%rd8111, %rd1947, 32;
	add.s64 	%rd13532, %rd1942, %rd8110;
	setp.lt.u64 	%p1597, %rd13532, %rd1942;
	selp.u64 	%rd8112, 1, 0, %p1597;
	add.s64 	%rd8113, %rd8111, %rd8112;
	add.s64 	%rd8114, %rd8113, %rd13528;
	max.u64 	%rd8115, %rd8113, %rd13528;
	setp.gt.u64 	%p1598, %rd8115, %rd8114;
	selp.u64 	%rd8116, 1, 0, %p1598;
	add.s64 	%rd8117, %rd13529, %rd8116;
	shl.b64 	%rd8118, %rd1948, 32;
	shr.u64 	%rd8119, %rd1948, 32;
	add.s64 	%rd13533, %rd8114, %rd8118;
	setp.lt.u64 	%p1599, %rd13533, %rd8114;
	selp.u64 	%rd8120, 1, 0, %p1599;
	add.s64 	%rd8121, %rd8117, %rd8119;
	add.s64 	%rd13534, %rd8121, %rd8120;
	mov.b64 	%rd8122, 977;
	mul.hi.u64 	%rd8123, %rd13525, %rd8122;
	mad.lo.s64 	%rd13539, %rd13525, 977, %rd1935;
	setp.lt.u64 	%p1600, %rd13539, %rd1935;
	selp.u64 	%rd8124, 1, 0, %p1600;
	add.s64 	%rd8125, %rd8123, %rd8124;
	add.s64 	%rd1953, %rd8125, %rd1941;
	max.u64 	%rd8126, %rd8125, %rd1941;
	setp.gt.u64 	%p1601, %rd8126, %rd1953;
	@%p1601 bra 	$L__BB1_808;
$L__BB1_791:
	mov.b64 	%rd8129, 977;
	mul.hi.u64 	%rd8130, %rd1940, %rd8129;
	mad.lo.s64 	%rd13544, %rd1940, 977, %rd1953;
	setp.lt.u64 	%p1604, %rd13544, %rd1953;
	selp.u64 	%rd8131, 1, 0, %p1604;
	add.s64 	%rd8132, %rd8130, %rd8131;
	add.s64 	%rd1961, %rd8132, %rd13532;
	max.u64 	%rd8133, %rd8132, %rd13532;
	setp.le.u64 	%p1605, %rd8133, %rd1961;
	@%p1605 bra 	$L__BB1_793;
	add.s64 	%rd13533, %rd13533, 1;
	setp.eq.s64 	%p1606, %rd13533, 0;
	selp.u64 	%rd8134, 1, 0, %p1606;
	add.s64 	%rd13534, %rd13534, %rd8134;
$L__BB1_793:
	mov.b64 	%rd8135, 977;
	mul.hi.u64 	%rd8136, %rd1947, %rd8135;
	mad.lo.s64 	%rd13541, %rd1947, 977, %rd1961;
	setp.lt.u64 	%p1607, %rd13541, %rd1961;
	selp.u64 	%rd8137, 1, 0, %p1607;
	add.s64 	%rd8138, %rd8136, %rd8137;
	add.s64 	%rd8139, %rd8138, %rd13533;
	max.u64 	%rd8140, %rd8138, %rd13533;
	setp.gt.u64 	%p1608, %rd8140, %rd8139;
	selp.u64 	%rd8141, 1, 0, %p1608;
	add.s64 	%rd8142, %rd13534, %rd8141;
	mul.hi.u64 	%rd8143, %rd1948, %rd8135;
	mad.lo.s64 	%rd13542, %rd1948, 977, %rd8139;
	setp.lt.u64 	%p1609, %rd13542, %rd8139;
	selp.u64 	%rd8144, 1, 0, %p1609;
	add.s64 	%rd8145, %rd8142, %rd8143;
	add.s64 	%rd1968, %rd8145, %rd8144;
	setp.eq.s64 	%p1610, %rd1968, 0;
	@%p1610 bra 	$L__BB1_798;
	shl.b64 	%rd8146, %rd1968, 32;
	shr.u64 	%rd8147, %rd1968, 32;
	add.s64 	%rd1972, %rd13539, %rd8146;
	setp.lt.u64 	%p1611, %rd1972, %rd13539;
	selp.u64 	%rd8148, 1, 0, %p1611;
	add.s64 	%rd8149, %rd8147, %rd8148;
	add.s64 	%rd1973, %rd8149, %rd13544;
	max.u64 	%rd8150, %rd8149, %rd13544;
	setp.le.u64 	%p1612, %rd8150, %rd1973;
	@%p1612 bra 	$L__BB1_796;
	add.s64 	%rd13541, %rd13541, 1;
	setp.eq.s64 	%p1613, %rd13541, 0;
	selp.u64 	%rd8151, 1, 0, %p1613;
	add.s64 	%rd13542, %rd13542, %rd8151;
$L__BB1_796:
	mov.b64 	%rd8152, 977;
	mul.hi.u64 	%rd8153, %rd1968, %rd8152;
	mad.lo.s64 	%rd13539, %rd1968, 977, %rd1972;
	setp.lt.u64 	%p1614, %rd13539, %rd1972;
	selp.u64 	%rd8154, 1, 0, %p1614;
	add.s64 	%rd8155, %rd8153, %rd8154;
	add.s64 	%rd13544, %rd8155, %rd1973;
	max.u64 	%rd8156, %rd8155, %rd1973;
	setp.le.u64 	%p1615, %rd8156, %rd13544;
	@%p1615 bra 	$L__BB1_798;
	add.s64 	%rd13541, %rd13541, 1;
	setp.eq.s64 	%p1616, %rd13541, 0;
	selp.u64 	%rd8157, 1, 0, %p1616;
	add.s64 	%rd13542, %rd13542, %rd8157;
$L__BB1_798:
	ld.const.u64 	%rd8158, [SECP256K1_P+24];
	setp.gt.u64 	%p1617, %rd13542, %rd8158;
	@%p1617 bra 	$L__BB1_804;
	setp.lt.u64 	%p1618, %rd13542, %rd8158;
	mov.u64 	%rd13543, %rd13539;
	@%p1618 bra 	$L__BB1_805;
	ld.const.u64 	%rd8160, [SECP256K1_P+16];
	setp.gt.u64 	%p1619, %rd13541, %rd8160;
	@%p1619 bra 	$L__BB1_804;
	setp.lt.u64 	%p1620, %rd13541, %rd8160;
	mov.u64 	%rd13543, %rd13539;
	@%p1620 bra 	$L__BB1_805;
	ld.const.u64 	%rd8162, [SECP256K1_P+8];
	setp.gt.u64 	%p1621, %rd13544, %rd8162;
	@%p1621 bra 	$L__BB1_804;
	setp.lt.u64 	%p1622, %rd13544, %rd8162;
	ld.const.u64 	%rd8164, [SECP256K1_P];
	setp.lt.u64 	%p1623, %rd13539, %rd8164;
	or.pred  	%p1624, %p1622, %p1623;
	mov.u64 	%rd13543, %rd13539;
	@%p1624 bra 	$L__BB1_805;
$L__BB1_804:
	ld.const.u64 	%rd8166, [SECP256K1_P];
	sub.s64 	%rd13543, %rd13539, %rd8166;
	setp.lt.u64 	%p1625, %rd13539, %rd8166;
	selp.u64 	%rd8167, 1, 0, %p1625;
	ld.const.u64 	%rd8168, [SECP256K1_P+8];
	sub.s64 	%rd8169, %rd13544, %rd8168;
	setp.lt.u64 	%p1626, %rd13544, %rd8168;
	selp.s64 	%rd8170, -1, 0, %p1625;
	add.s64 	%rd13544, %rd8169, %rd8170;
	setp.lt.u64 	%p1627, %rd8169, %rd8167;
	or.pred  	%p1628, %p1626, %p1627;
	selp.u64 	%rd8171, 1, 0, %p1628;
	ld.const.u64 	%rd8172, [SECP256K1_P+16];
	sub.s64 	%rd8173, %rd13541, %rd8172;
	setp.lt.u64 	%p1629, %rd13541, %rd8172;
	selp.s64 	%rd8174, -1, 0, %p1628;
	add.s64 	%rd13541, %rd8173, %rd8174;
	setp.lt.u64 	%p1630, %rd8173, %rd8171;
	or.pred  	%p1631, %p1629, %p1630;
	selp.s64 	%rd8175, -1, 0, %p1631;
	ld.const.u64 	%rd8176, [SECP256K1_P+24];
	sub.s64 	%rd8177, %rd13542, %rd8176;
	add.s64 	%rd13542, %rd8177, %rd8175;
$L__BB1_805:
	ld.const.u64 	%rd8178, [SECP256K1_P+24];
	setp.gt.u64 	%p1632, %rd13542, %rd8178;
	@%p1632 bra 	$L__BB1_814;
	bra.uni 	$L__BB1_815;
$L__BB1_806:
	add.s64 	%rd13527, %rd13527, 1;
	setp.ne.s64 	%p1592, %rd13527, 0;
	@%p1592 bra 	$L__BB1_788;
	add.s64 	%rd13528, %rd13528, 1;
	setp.eq.s64 	%p1593, %rd13528, 0;
	selp.u64 	%rd13529, 1, 0, %p1593;
	mov.b64 	%rd13527, 0;
	bra.uni 	$L__BB1_788;
$L__BB1_808:
	add.s64 	%rd13532, %rd13532, 1;
	setp.ne.s64 	%p1602, %rd13532, 0;
	@%p1602 bra 	$L__BB1_791;
	add.s64 	%rd13533, %rd13533, 1;
	setp.eq.s64 	%p1603, %rd13533, 0;
	selp.u64 	%rd8128, 1, 0, %p1603;
	add.s64 	%rd13534, %rd13534, %rd8128;
	mov.b64 	%rd13532, 0;
	bra.uni 	$L__BB1_791;
$L__BB1_810:
	ld.const.u64 	%rd8180, [SECP256K1_P+16];
	setp.gt.u64 	%p1634, %rd13541, %rd8180;
	@%p1634 bra 	$L__BB1_814;
	setp.lt.u64 	%p1635, %rd13541, %rd8180;
	mov.u64 	%rd13547, %rd13543;
	@%p1635 bra 	$L__BB1_816;
	ld.const.u64 	%rd8182, [SECP256K1_P+8];
	setp.gt.u64 	%p1636, %rd13544, %rd8182;
	@%p1636 bra 	$L__BB1_814;
	setp.lt.u64 	%p1637, %rd13544, %rd8182;
	ld.const.u64 	%rd8184, [SECP256K1_P];
	setp.lt.u64 	%p1638, %rd13543, %rd8184;
	or.pred  	%p1639, %p1637, %p1638;
	mov.u64 	%rd13547, %rd13543;
	@%p1639 bra 	$L__BB1_816;
$L__BB1_814:
	ld.const.u64 	%rd8186, [SECP256K1_P];
	sub.s64 	%rd13547, %rd13543, %rd8186;
	setp.lt.u64 	%p1640, %rd13543, %rd8186;
	selp.u64 	%rd8187, 1, 0, %p1640;
	ld.const.u64 	%rd8188, [SECP256K1_P+8];
	sub.s64 	%rd8189, %rd13544, %rd8188;
	setp.lt.u64 	%p1641, %rd13544, %rd8188;
	selp.s64 	%rd8190, -1, 0, %p1640;
	add.s64 	%rd13544, %rd8189, %rd8190;
	setp.lt.u64 	%p1642, %rd8189, %rd8187;
	or.pred  	%p1643, %p1641, %p1642;
	selp.u64 	%rd8191, 1, 0, %p1643;
	ld.const.u64 	%rd8192, [SECP256K1_P+16];
	sub.s64 	%rd8193, %rd13541, %rd8192;
	setp.lt.u64 	%p1644, %rd13541, %rd8192;
	selp.s64 	%rd8194, -1, 0, %p1643;
	add.s64 	%rd13541, %rd8193, %rd8194;
	setp.lt.u64 	%p1645, %rd8193, %rd8191;
	or.pred  	%p1646, %p1644, %p1645;
	selp.s64 	%rd8195, -1, 0, %p1646;
	ld.const.u64 	%rd8196, [SECP256K1_P+24];
	sub.s64 	%rd8197, %rd13542, %rd8196;
	add.s64 	%rd13542, %rd8197, %rd8195;
	bra.uni 	$L__BB1_816;
$L__BB1_815:
	setp.lt.u64 	%p1633, %rd13542, %rd8178;
	mov.u64 	%rd13547, %rd13543;
	@%p1633 bra 	$L__BB1_816;
	bra.uni 	$L__BB1_810;
$L__BB1_816:
	mov.b64 	%rd13552, 0;
	st.local.v2.u64 	[%rd27+32], {%rd13552, %rd13552};
	st.local.v2.u64 	[%rd27+48], {%rd13552, %rd13552};
	mul.lo.s64 	%rd8199, %rd13190, %rd13190;
	mul.hi.u64 	%rd8200, %rd13190, %rd13190;
	mul.lo.s64 	%rd8201, %rd13189, %rd13190;
	mul.hi.u64 	%rd8202, %rd13190, %rd13189;
	add.s64 	%rd13555, %rd8201, %rd8200;
	setp.lt.u64 	%p1647, %rd13555, %rd8201;
	selp.u64 	%rd8203, 1, 0, %p1647;
	st.local.v2.u64 	[%rd27], {%rd8199, %rd13555};
	add.s64 	%rd8204, %rd8202, %rd8203;
	mul.lo.s64 	%rd8205, %rd13188, %rd13190;
	mul.hi.u64 	%rd8206, %rd13190, %rd13188;
	add.s64 	%rd13554, %rd8205, %rd8204;
	setp.lt.u64 	%p1648, %rd13554, %rd8205;
	selp.u64 	%rd8207, 1, 0, %p1648;
	add.s64 	%rd8208, %rd8206, %rd8207;
	mul.lo.s64 	%rd8209, %rd13187, %rd13190;
	mul.hi.u64 	%rd8210, %rd13190, %rd13187;
	add.s64 	%rd13553, %rd8209, %rd8208;
	setp.lt.u64 	%p1649, %rd13553, %rd8209;
	selp.u64 	%rd8211, 1, 0, %p1649;
	st.local.v2.u64 	[%rd27+16], {%rd13554, %rd13553};
	add.s64 	%rd13551, %rd8210, %rd8211;
	setp.eq.s64 	%p1650, %rd13551, 0;
	@%p1650 bra 	$L__BB1_820;
	mov.b32 	%r1753, 4;
$L__BB1_818:
	mul.wide.u32 	%rd8213, %r1753, 8;
	add.s64 	%rd8214, %rd27, %rd8213;
	ld.local.u64 	%rd8215, [%rd8214];
	add.s64 	%rd8216, %rd8215, %rd13551;
	setp.lt.u64 	%p1651, %rd8216, %rd8215;
	st.local.u64 	[%rd8214], %rd8216;
	add.s32 	%r1753, %r1753, 1;
	mov.b64 	%rd13551, 1;
	@%p1651 bra 	$L__BB1_818;
	ld.local.u64 	%rd13555, [%rd27+8];
	ld.local.v2.u64 	{%rd13554, %rd13553}, [%rd27+16];
	ld.local.u64 	%rd13552, [%rd27+32];
$L__BB1_820:
	mul.hi.u64 	%rd8217, %rd13189, %rd13190;
	mad.lo.s64 	%rd8218, %rd13189, %rd13190, %rd13555;
	setp.lt.u64 	%p1652, %rd8218, %rd13555;
	selp.u64 	%rd8219, 1, 0, %p1652;
	st.local.u64 	[%rd27+8], %rd8218;
	add.s64 	%rd8220, %rd8217, %rd8219;
	mul.hi.u64 	%rd8221, %rd13189, %rd13189;
	mad.lo.s64 	%rd8222, %rd13189, %rd13189, %rd13554;
	setp.lt.u64 	%p1653, %rd8222, %rd13554;
	selp.u64 	%rd8223, 1, 0, %p1653;
	add.s64 	%rd13559, %rd8222, %rd8220;
	setp.lt.u64 	%p1654, %rd13559, %rd8222;
	selp.u64 	%rd8224, 1, 0, %p1654;
	add.s64 	%rd8225, %rd8221, %rd8223;
	add.s64 	%rd8226, %rd8225, %rd8224;
	mul.hi.u64 	%rd8227, %rd13189, %rd13188;
	mad.lo.s64 	%rd8228, %rd13188, %rd13189, %rd13553;
	setp.lt.u64 	%p1655, %rd8228, %rd13553;
	selp.u64 	%rd8229, 1, 0, %p1655;
	add.s64 	%rd13558, %rd8228, %rd8226;
	setp.lt.u64 	%p1656, %rd13558, %rd8228;
	selp.u64 	%rd8230, 1, 0, %p1656;
	st.local.v2.u64 	[%rd27+16], {%rd13559, %rd13558};
	add.s64 	%rd8231, %rd8227, %rd8229;
	add.s64 	%rd8232, %rd8231, %rd8230;
	mul.hi.u64 	%rd8233, %rd13189, %rd13187;
	mad.lo.s64 	%rd8234, %rd13187, %rd13189, %rd13552;
	setp.lt.u64 	%p1657, %rd8234, %rd13552;
	selp.u64 	%rd8235, 1, 0, %p1657;
	add.s64 	%rd13557, %rd8234, %rd8232;
	setp.lt.u64 	%p1658, %rd13557, %rd8234;
	selp.u64 	%rd8236, 1, 0, %p1658;
	st.local.u64 	[%rd27+32], %rd13557;
	add.s64 	%rd8237, %rd8233, %rd8235;
	add.s64 	%rd13556, %rd8237, %rd8236;
	setp.eq.s64 	%p1659, %rd13556, 0;
	@%p1659 bra 	$L__BB1_824;
	mov.b32 	%r1754, 5;
$L__BB1_822:
	mul.wide.u32 	%rd8239, %r1754, 8;
	add.s64 	%rd8240, %rd27, %rd8239;
	ld.local.u64 	%rd8241, [%rd8240];
	add.s64 	%rd8242, %rd8241, %rd13556;
	setp.lt.u64 	%p1660, %rd8242, %rd8241;
	st.local.u64 	[%rd8240], %rd8242;
	add.s32 	%r1754, %r1754, 1;
	mov.b64 	%rd13556, 1;
	@%p1660 bra 	$L__BB1_822;
	ld.local.v2.u64 	{%rd13559, %rd13558}, [%rd27+16];
	ld.local.u64 	%rd13557, [%rd27+32];
$L__BB1_824:
	mul.hi.u64 	%rd8243, %rd13188, %rd13190;
	mad.lo.s64 	%rd8244, %rd13188, %rd13190, %rd13559;
	setp.lt.u64 	%p1661, %rd8244, %rd13559;
	selp.u64 	%rd8245, 1, 0, %p1661;
	add.s64 	%rd8246, %rd8243, %rd8245;
	mul.hi.u64 	%rd8247, %rd13188, %rd13189;
	mad.lo.s64 	%rd8248, %rd13188, %rd13189, %rd13558;
	setp.lt.u64 	%p1662, %rd8248, %rd13558;
	selp.u64 	%rd8249, 1, 0, %p1662;
	add.s64 	%rd13563, %rd8248, %rd8246;
	setp.lt.u64 	%p1663, %rd13563, %rd8248;
	selp.u64 	%rd8250, 1, 0, %p1663;
	st.local.v2.u64 	[%rd27+16], {%rd8244, %rd13563};
	add.s64 	%rd8251, %rd8247, %rd8249;
	add.s64 	%rd8252, %rd8251, %rd8250;
	mul.hi.u64 	%rd8253, %rd13188, %rd13188;
	mad.lo.s64 	%rd8254, %rd13188, %rd13188, %rd13557;
	setp.lt.u64 	%p1664, %rd8254, %rd13557;
	selp.u64 	%rd8255, 1, 0, %p1664;
	add.s64 	%rd13562, %rd8254, %rd8252;
	setp.lt.u64 	%p1665, %rd13562, %rd8254;
	selp.u64 	%rd8256, 1, 0, %p1665;
	add.s64 	%rd8257, %rd8253, %rd8255;
	add.s64 	%rd8258, %rd8257, %rd8256;
	mul.hi.u64 	%rd8259, %rd13188, %rd13187;
	ld.local.u64 	%rd8260, [%rd27+40];
	mad.lo.s64 	%rd8261, %rd13187, %rd13188, %rd8260;
	setp.lt.u64 	%p1666, %rd8261, %rd8260;
	selp.u64 	%rd8262, 1, 0, %p1666;
	add.s64 	%rd13561, %rd8261, %rd8258;
	setp.lt.u64 	%p1667, %rd13561, %rd8261;
	selp.u64 	%rd8263, 1, 0, %p1667;
	st.local.v2.u64 	[%rd27+32], {%rd13562, %rd13561};
	add.s64 	%rd8264, %rd8259, %rd8262;
	add.s64 	%rd13560, %rd8264, %rd8263;
	setp.eq.s64 	%p1668, %rd13560, 0;
	@%p1668 bra 	$L__BB1_828;
	mov.b32 	%r1755, 6;
$L__BB1_826:
	mul.wide.u32 	%rd8266, %r1755, 8;
	add.s64 	%rd8267, %rd27, %rd8266;
	ld.local.u64 	%rd8268, [%rd8267];
	add.s64 	%rd8269, %rd8268, %rd13560;
	setp.lt.u64 	%p1669, %rd8269, %rd8268;
	st.local.u64 	[%rd8267], %rd8269;
	add.s32 	%r1755, %r1755, 1;
	mov.b64 	%rd13560, 1;
	@%p1669 bra 	$L__BB1_826;
	ld.local.u64 	%rd13563, [%rd27+24];
	ld.local.v2.u64 	{%rd13562, %rd13561}, [%rd27+32];
$L__BB1_828:
	mul.hi.u64 	%rd8270, %rd13187, %rd13190;
	mad.lo.s64 	%rd13568, %rd13187, %rd13190, %rd13563;
	setp.lt.u64 	%p1670, %rd13568, %rd13563;
	selp.u64 	%rd8271, 1, 0, %p1670;
	st.local.u64 	[%rd27+24], %rd13568;
	add.s64 	%rd8272, %rd8270, %rd8271;
	mul.hi.u64 	%rd8273, %rd13187, %rd13189;
	mad.lo.s64 	%rd8274, %rd13187, %rd13189, %rd13562;
	setp.lt.u64 	%p1671, %rd8274, %rd13562;
	selp.u64 	%rd8275, 1, 0, %p1671;
	add.s64 	%rd13565, %rd8274, %rd8272;
	setp.lt.u64 	%p1672, %rd13565, %rd8274;
	selp.u64 	%rd8276, 1, 0, %p1672;
	add.s64 	%rd8277, %rd8273, %rd8275;
	add.s64 	%rd8278, %rd8277, %rd8276;
	mul.hi.u64 	%rd8279, %rd13187, %rd13188;
	mad.lo.s64 	%rd8280, %rd13187, %rd13188, %rd13561;
	setp.lt.u64 	%p1673, %rd8280, %rd13561;
	selp.u64 	%rd8281, 1, 0, %p1673;
	add.s64 	%rd8282, %rd8280, %rd8278;
	setp.lt.u64 	%p1674, %rd8282, %rd8280;
	selp.u64 	%rd8283, 1, 0, %p1674;
	st.local.v2.u64 	[%rd27+32], {%rd13565, %rd8282};
	add.s64 	%rd8284, %rd8279, %rd8281;
	add.s64 	%rd8285, %rd8284, %rd8283;
	mul.hi.u64 	%rd8286, %rd13187, %rd13187;
	ld.local.u64 	%rd8287, [%rd27+48];
	mad.lo.s64 	%rd8288, %rd13187, %rd13187, %rd8287;
	setp.lt.u64 	%p1675, %rd8288, %rd8287;
	selp.u64 	%rd8289, 1, 0, %p1675;
	add.s64 	%rd8290, %rd8288, %rd8285;
	setp.lt.u64 	%p1676, %rd8290, %rd8288;
	selp.u64 	%rd8291, 1, 0, %p1676;
	st.local.u64 	[%rd27+48], %rd8290;
	add.s64 	%rd8292, %rd8286, %rd8289;
	add.s64 	%rd13564, %rd8292, %rd8291;
	setp.eq.s64 	%p1677, %rd13564, 0;
	@%p1677 bra 	$L__BB1_832;
	mov.b32 	%r1756, 7;
$L__BB1_830:
	mul.wide.u32 	%rd8294, %r1756, 8;
	add.s64 	%rd8295, %rd27, %rd8294;
	ld.local.u64 	%rd8296, [%rd8295];
	add.s64 	%rd8297, %rd8296, %rd13564;
	setp.lt.u64 	%p1678, %rd8297, %rd8296;
	st.local.u64 	[%rd8295], %rd8297;
	add.s32 	%r1756, %r1756, 1;
	mov.b64 	%rd13564, 1;
	@%p1678 bra 	$L__BB1_830;
	ld.local.u64 	%rd13568, [%rd27+24];
	ld.local.u64 	%rd13565, [%rd27+32];
$L__BB1_832:
	ld.local.u64 	%rd8299, [%rd27+8];
	ld.local.u64 	%rd13567, [%rd27+16];
	shl.b64 	%rd8300, %rd13565, 32;
	shr.u64 	%rd8301, %rd13565, 32;
	mul.lo.s64 	%rd8302, %rd13190, %rd13190;
	add.s64 	%rd2046, %rd8302, %rd8300;
	setp.lt.u64 	%p1679, %rd2046, %rd8302;
	selp.u64 	%rd8303, 1, 0, %p1679;
	add.s64 	%rd8304, %rd8301, %rd8303;
	add.s64 	%rd2047, %rd8304, %rd8299;
	max.u64 	%rd8305, %rd8304, %rd8299;
	setp.gt.u64 	%p1680, %rd8305, %rd2047;
	mov.b64 	%rd13569, 0;
	@%p1680 bra 	$L__BB1_851;
$L__BB1_833:
	ld.local.u64 	%rd2051, [%rd27+40];
	shl.b64 	%rd8308, %rd2051, 32;
	shr.u64 	%rd8309, %rd2051, 32;
	add.s64 	%rd2052, %rd2047, %rd8308;
	setp.lt.u64 	%p1683, %rd2052, %rd2047;
	selp.u64 	%rd8310, 1, 0, %p1683;
	add.s64 	%rd8311, %rd8309, %rd8310;
	add.s64 	%rd2053, %rd8311, %rd13567;
	max.u64 	%rd8312, %rd8311, %rd13567;
	setp.le.u64 	%p1684, %rd8312, %rd2053;
	@%p1684 bra 	$L__BB1_835;
	add.s64 	%rd13568, %rd13568, 1;
	setp.eq.s64 	%p1685, %rd13568, 0;
	selp.u64 	%rd8313, 1, 0, %p1685;
	add.s64 	%rd13569, %rd13569, %rd8313;
$L__BB1_835:
	ld.local.v2.u64 	{%rd2058, %rd2059}, [%rd27+48];
	shl.b64 	%rd8314, %rd2058, 32;
	shr.u64 	%rd8315, %rd2058, 32;
	add.s64 	%rd13572, %rd2053, %rd8314;
	setp.lt.u64 	%p1686, %rd13572, %rd2053;
	selp.u64 	%rd8316, 1, 0, %p1686;
	add.s64 	%rd8317, %rd8315, %rd8316;
	add.s64 	%rd8318, %rd8317, %rd13568;
	max.u64 	%rd8319, %rd8317, %rd13568;
	setp.gt.u64 	%p1687, %rd8319, %rd8318;
	selp.u64 	%rd8320, 1, 0, %p1687;
	add.s64 	%rd8321, %rd13569, %rd8320;
	shl.b64 	%rd8322, %rd2059, 32;
	shr.u64 	%rd8323, %rd2059, 32;
	add.s64 	%rd13573, %rd8318, %rd8322;
	setp.lt.u64 	%p1688, %rd13573, %rd8318;
	selp.u64 	%rd8324, 1, 0, %p1688;
	add.s64 	%rd8325, %rd8321, %rd8323;
	add.s64 	%rd13574, %rd8325, %rd8324;
	mov.b64 	%rd8326, 977;
	mul.hi.u64 	%rd8327, %rd13565, %rd8326;
	mad.lo.s64 	%rd13579, %rd13565, 977, %rd2046;
	setp.lt.u64 	%p1689, %rd13579, %rd2046;
	selp.u64 	%rd8328, 1, 0, %p1689;
	add.s64 	%rd8329, %rd8327, %rd8328;
	add.s64 	%rd2064, %rd8329, %rd2052;
	max.u64 	%rd8330, %rd8329, %rd2052;
	setp.gt.u64 	%p1690, %rd8330, %rd2064;
	@%p1690 bra 	$L__BB1_853;
$L__BB1_836:
	mov.b64 	%rd8333, 977;
	mul.hi.u64 	%rd8334, %rd2051, %rd8333;
	mad.lo.s64 	%rd13584, %rd2051, 977, %rd2064;
	setp.lt.u64 	%p1693, %rd13584, %rd2064;
	selp.u64 	%rd8335, 1, 0, %p1693;
	add.s64 	%rd8336, %rd8334, %rd8335;
	add.s64 	%rd2072, %rd8336, %rd13572;
	max.u64 	%rd8337, %rd8336, %rd13572;
	setp.le.u64 	%p1694, %rd8337, %rd2072;
	@%p1694 bra 	$L__BB1_838;
	add.s64 	%rd13573, %rd13573, 1;
	setp.eq.s64 	%p1695, %rd13573, 0;
	selp.u64 	%rd8338, 1, 0, %p1695;
	add.s64 	%rd13574, %rd13574, %rd8338;
$L__BB1_838:
	mov.b64 	%rd8339, 977;
	mul.hi.u64 	%rd8340, %rd2058, %rd8339;
	mad.lo.s64 	%rd13581, %rd2058, 977, %rd2072;
	setp.lt.u64 	%p1696, %rd13581, %rd2072;
	selp.u64 	%rd8341, 1, 0, %p1696;
	add.s64 	%rd8342, %rd8340, %rd8341;
	add.s64 	%rd8343, %rd8342, %rd13573;
	max.u64 	%rd8344, %rd8342, %rd13573;
	setp.gt.u64 	%p1697, %rd8344, %rd8343;
	selp.u64 	%rd8345, 1, 0, %p1697;
	add.s64 	%rd8346, %rd13574, %rd8345;
	mul.hi.u64 	%rd8347, %rd2059, %rd8339;
	mad.lo.s64 	%rd13582, %rd2059, 977, %rd8343;
	setp.lt.u64 	%p1698, %rd13582, %rd8343;
	selp.u64 	%rd8348, 1, 0, %p1698;
	add.s64 	%rd8349, %rd8346, %rd8347;
	add.s64 	%rd2079, %rd8349, %rd8348;
	setp.eq.s64 	%p1699, %rd2079, 0;
	@%p1699 bra 	$L__BB1_843;
	shl.b64 	%rd8350, %rd2079, 32;
	shr.u64 	%rd8351, %rd2079, 32;
	add.s64 	%rd2083, %rd13579, %rd8350;
	setp.lt.u64 	%p1700, %rd2083, %rd13579;
	selp.u64 	%rd8352, 1, 0, %p1700;
	add.s64 	%rd8353, %rd8351, %rd8352;
	add.s64 	%rd2084, %rd8353, %rd13584;
	max.u64 	%rd8354, %rd8353, %rd13584;
	setp.le.u64 	%p1701, %rd8354, %rd2084;
	@%p1701 bra 	$L__BB1_841;
	add.s64 	%rd13581, %rd13581, 1;
	setp.eq.s64 	%p1702, %rd13581, 0;
	selp.u64 	%rd8355, 1, 0, %p1702;
	add.s64 	%rd13582, %rd13582, %rd8355;
$L__BB1_841:
	mov.b64 	%rd8356, 977;
	mul.hi.u64 	%rd8357, %rd2079, %rd8356;
	mad.lo.s64 	%rd13579, %rd2079, 977, %rd2083;
	setp.lt.u64 	%p1703, %rd13579, %rd2083;
	selp.u64 	%rd8358, 1, 0, %p1703;
	add.s64 	%rd8359, %rd8357, %rd8358;
	add.s64 	%rd13584, %rd8359, %rd2084;
	max.u64 	%rd8360, %rd8359, %rd2084;
	setp.le.u64 	%p1704, %rd8360, %rd13584;
	@%p1704 bra 	$L__BB1_843;
	add.s64 	%rd13581, %rd13581, 1;
	setp.eq.s64 	%p1705, %rd13581, 0;
	selp.u64 	%rd8361, 1, 0, %p1705;
	add.s64 	%rd13582, %rd13582, %rd8361;
$L__BB1_843:
	ld.const.u64 	%rd8362, [SECP256K1_P+24];
	setp.gt.u64 	%p1706, %rd13582, %rd8362;
	@%p1706 bra 	$L__BB1_849;
	ld.const.u64 	%rd8363, [SECP256K1_P+24];
	setp.lt.u64 	%p1707, %rd13582, %rd8363;
	mov.u64 	%rd13583, %rd13579;
	@%p1707 bra 	$L__BB1_850;
	ld.const.u64 	%rd8364, [SECP256K1_P+16];
	setp.gt.u64 	%p1708, %rd13581, %rd8364;
	@%p1708 bra 	$L__BB1_849;
	ld.const.u64 	%rd8365, [SECP256K1_P+16];
	setp.lt.u64 	%p1709, %rd13581, %rd8365;
	mov.u64 	%rd13583, %rd13579;
	@%p1709 bra 	$L__BB1_850;
	ld.const.u64 	%rd8366, [SECP256K1_P+8];
	setp.gt.u64 	%p1710, %rd13584, %rd8366;
	@%p1710 bra 	$L__BB1_849;
	ld.const.u64 	%rd8367, [SECP256K1_P+8];
	setp.lt.u64 	%p1711, %rd13584, %rd8367;
	ld.const.u64 	%rd8368, [SECP256K1_P];
	setp.lt.u64 	%p1712, %rd13579, %rd8368;
	or.pred  	%p1713, %p1711, %p1712;
	mov.u64 	%rd13583, %rd13579;
	@%p1713 bra 	$L__BB1_850;
$L__BB1_849:
	ld.const.u64 	%rd8370, [SECP256K1_P];
	sub.s64 	%rd13583, %rd13579, %rd8370;
	setp.lt.u64 	%p1714, %rd13579, %rd8370;
	selp.u64 	%rd8371, 1, 0, %p1714;
	ld.const.u64 	%rd8372, [SECP256K1_P+8];
	sub.s64 	%rd8373, %rd13584, %rd8372;
	setp.lt.u64 	%p1715, %rd13584, %rd8372;
	selp.s64 	%rd8374, -1, 0, %p1714;
	add.s64 	%rd13584, %rd8373, %rd8374;
	setp.lt.u64 	%p1716, %rd8373, %rd8371;
	or.pred  	%p1717, %p1715, %p1716;
	selp.u64 	%rd8375, 1, 0, %p1717;
	ld.const.u64 	%rd8376, [SECP256K1_P+16];
	sub.s64 	%rd8377, %rd13581, %rd8376;
	setp.lt.u64 	%p1718, %rd13581, %rd8376;
	selp.s64 	%rd8378, -1, 0, %p1717;
	add.s64 	%rd13581, %rd8377, %rd8378;
	setp.lt.u64 	%p1719, %rd8377, %rd8375;
	or.pred  	%p1720, %p1718, %p1719;
	selp.s64 	%rd8379, -1, 0, %p1720;
	ld.const.u64 	%rd8380, [SECP256K1_P+24];
	sub.s64 	%rd8381, %rd13582, %rd8380;
	add.s64 	%rd13582, %rd8381, %rd8379;
$L__BB1_850:
	ld.const.u64 	%rd8382, [SECP256K1_P+24];
	setp.gt.u64 	%p1721, %rd13582, %rd8382;
	@%p1721 bra 	$L__BB1_859;
	bra.uni 	$L__BB1_860;
$L__BB1_851:
	add.s64 	%rd13567, %rd13567, 1;
	setp.ne.s64 	%p1681, %rd13567, 0;
	@%p1681 bra 	$L__BB1_833;
	add.s64 	%rd13568, %rd13568, 1;
	setp.eq.s64 	%p1682, %rd13568, 0;
	selp.u64 	%rd13569, 1, 0, %p1682;
	mov.b64 	%rd13567, 0;
	bra.uni 	$L__BB1_833;
$L__BB1_853:
	add.s64 	%rd13572, %rd13572, 1;
	setp.ne.s64 	%p1691, %rd13572, 0;
	@%p1691 bra 	$L__BB1_836;
	add.s64 	%rd13573, %rd13573, 1;
	setp.eq.s64 	%p1692, %rd13573, 0;
	selp.u64 	%rd8332, 1, 0, %p1692;
	add.s64 	%rd13574, %rd13574, %rd8332;
	mov.b64 	%rd13572, 0;
	bra.uni 	$L__BB1_836;
$L__BB1_855:
	ld.const.u64 	%rd8384, [SECP256K1_P+16];
	setp.gt.u64 	%p1723, %rd13581, %rd8384;
	@%p1723 bra 	$L__BB1_859;
	ld.const.u64 	%rd8385, [SECP256K1_P+16];
	setp.lt.u64 	%p1724, %rd13581, %rd8385;
	mov.u64 	%rd13587, %rd13583;
	@%p1724 bra 	$L__BB1_861;
	ld.const.u64 	%rd8386, [SECP256K1_P+8];
	setp.gt.u64 	%p1725, %rd13584, %rd8386;
	@%p1725 bra 	$L__BB1_859;
	ld.const.u64 	%rd8387, [SECP256K1_P+8];
	setp.lt.u64 	%p1726, %rd13584, %rd8387;
	ld.const.u64 	%rd8388, [SECP256K1_P];
	setp.lt.u64 	%p1727, %rd13583, %rd8388;
	or.pred  	%p1728, %p1726, %p1727;
	mov.u64 	%rd13587, %rd13583;
	@%p1728 bra 	$L__BB1_861;
$L__BB1_859:
	ld.const.u64 	%rd8390, [SECP256K1_P];
	sub.s64 	%rd13587, %rd13583, %rd8390;
	setp.lt.u64 	%p1729, %rd13583, %rd8390;
	selp.u64 	%rd8391, 1, 0, %p1729;
	ld.const.u64 	%rd8392, [SECP256K1_P+8];
	sub.s64 	%rd8393, %rd13584, %rd8392;
	setp.lt.u64 	%p1730, %rd13584, %rd8392;
	selp.s64 	%rd8394, -1, 0, %p1729;
	add.s64 	%rd13584, %rd8393, %rd8394;
	setp.lt.u64 	%p1731, %rd8393, %rd8391;
	or.pred  	%p1732, %p1730, %p1731;
	selp.u64 	%rd8395, 1, 0, %p1732;
	ld.const.u64 	%rd8396, [SECP256K1_P+16];
	sub.s64 	%rd8397, %rd13581, %rd8396;
	setp.lt.u64 	%p1733, %rd13581, %rd8396;
	selp.s64 	%rd8398, -1, 0, %p1732;
	add.s64 	%rd13581, %rd8397, %rd8398;
	setp.lt.u64 	%p1734, %rd8397, %rd8395;
	or.pred  	%p1735, %p1733, %p1734;
	selp.s64 	%rd8399, -1, 0, %p1735;
	ld.const.u64 	%rd8400, [SECP256K1_P+24];
	sub.s64 	%rd8401, %rd13582, %rd8400;
	add.s64 	%rd13582, %rd8401, %rd8399;
	bra.uni 	$L__BB1_861;
$L__BB1_860:
	ld.const.u64 	%rd8383, [SECP256K1_P+24];
	setp.lt.u64 	%p1722, %rd13582, %rd8383;
	mov.u64 	%rd13587, %rd13583;
	@%p1722 bra 	$L__BB1_861;
	bra.uni 	$L__BB1_855;
$L__BB1_861:
	mov.b64 	%rd13592, 0;
	st.local.v2.u64 	[%rd26+32], {%rd13592, %rd13592};
	st.local.v2.u64 	[%rd26+48], {%rd13592, %rd13592};
	mul.lo.s64 	%rd8403, %rd13587, %rd13587;
	mul.hi.u64 	%rd8404, %rd13587, %rd13587;
	mul.lo.s64 	%rd8405, %rd13584, %rd13587;
	mul.hi.u64 	%rd8406, %rd13587, %rd13584;
	add.s64 	%rd13595, %rd8405, %rd8404;
	setp.lt.u64 	%p1736, %rd13595, %rd8405;
	selp.u64 	%rd8407, 1, 0, %p1736;
	st.local.v2.u64 	[%rd26], {%rd8403, %rd13595};
	add.s64 	%rd8408, %rd8406, %rd8407;
	mul.lo.s64 	%rd8409, %rd13581, %rd13587;
	mul.hi.u64 	%rd8410, %rd13587, %rd13581;
	add.s64 	%rd13594, %rd8409, %rd8408;
	setp.lt.u64 	%p1737, %rd13594, %rd8409;
	selp.u64 	%rd8411, 1, 0, %p1737;
	add.s64 	%rd8412, %rd8410, %rd8411;
	mul.lo.s64 	%rd8413, %rd13582, %rd13587;
	mul.hi.u64 	%rd8414, %rd13587, %rd13582;
	add.s64 	%rd13593, %rd8413, %rd8412;
	setp.lt.u64 	%p1738, %rd13593, %rd8413;
	selp.u64 	%rd8415, 1, 0, %p1738;
	st.local.v2.u64 	[%rd26+16], {%rd13594, %rd13593};
	add.s64 	%rd13591, %rd8414, %rd8415;
	setp.eq.s64 	%p1739, %rd13591, 0;
	@%p1739 bra 	$L__BB1_865;
	mov.b32 	%r1757, 4;
$L__BB1_863:
	mul.wide.u32 	%rd8417, %r1757, 8;
	add.s64 	%rd8418, %rd26, %rd8417;
	ld.local.u64 	%rd8419, [%rd8418];
	add.s64 	%rd8420, %rd8419, %rd13591;
	setp.lt.u64 	%p1740, %rd8420, %rd8419;
	st.local.u64 	[%rd8418], %rd8420;
	add.s32 	%r1757, %r1757, 1;
	mov.b64 	%rd13591, 1;
	@%p1740 bra 	$L__BB1_863;
	ld.local.u64 	%rd13595, [%rd26+8];
	ld.local.v2.u64 	{%rd13594, %rd13593}, [%rd26+16];
	ld.local.u64 	%rd13592, [%rd26+32];
$L__BB1_865:
	mul.hi.u64 	%rd8421, %rd13584, %rd13587;
	mad.lo.s64 	%rd8422, %rd13584, %rd13587, %rd13595;
	setp.lt.u64 	%p1741, %rd8422, %rd13595;
	selp.u64 	%rd8423, 1, 0, %p1741;
	st.local.u64 	[%rd26+8], %rd8422;
	add.s64 	%rd8424, %rd8421, %rd8423;
	mul.hi.u64 	%rd8425, %rd13584, %rd13584;
	mad.lo.s64 	%rd8426, %rd13584, %rd13584, %rd13594;
	setp.lt.u64 	%p1742, %rd8426, %rd13594;
	selp.u64 	%rd8427, 1, 0, %p1742;
	add.s64 	%rd13599, %rd8426, %rd8424;
	setp.lt.u64 	%p1743, %rd13599, %rd8426;
	selp.u64 	%rd8428, 1, 0, %p1743;
	add.s64 	%rd8429, %rd8425, %rd8427;
	add.s64 	%rd8430, %rd8429, %rd8428;
	mul.hi.u64 	%rd8431, %rd13584, %rd13581;
	mad.lo.s64 	%rd8432, %rd13581, %rd13584, %rd13593;
	setp.lt.u64 	%p1744, %rd8432, %rd13593;
	selp.u64 	%rd8433, 1, 0, %p1744;
	add.s64 	%rd13598, %rd8432, %rd8430;
	setp.lt.u64 	%p1745, %rd13598, %rd8432;
	selp.u64 	%rd8434, 1, 0, %p1745;
	st.local.v2.u64 	[%rd26+16], {%rd13599, %rd13598};
	add.s64 	%rd8435, %rd8431, %rd8433;
	add.s64 	%rd8436, %rd8435, %rd8434;
	mul.hi.u64 	%rd8437, %rd13584, %rd13582;
	mad.lo.s64 	%rd8438, %rd13582, %rd13584, %rd13592;
	setp.lt.u64 	%p1746, %rd8438, %rd13592;
	selp.u64 	%rd8439, 1, 0, %p1746;
	add.s64 	%rd13597, %rd8438, %rd8436;
	setp.lt.u64 	%p1747, %rd13597, %rd8438;
	selp.u64 	%rd8440, 1, 0, %p1747;
	st.local.u64 	[%rd26+32], %rd13597;
	add.s64 	%rd8441, %rd8437, %rd8439;
	add.s64 	%rd13596, %rd8441, %rd8440;
	setp.eq.s64 	%p1748, %rd13596, 0;
	@%p1748 bra 	$L__BB1_869;
	mov.b32 	%r1758, 5;
$L__BB1_867:
	mul.wide.u32 	%rd8443, %r1758, 8;
	add.s64 	%rd8444, %rd26, %rd8443;
	ld.local.u64 	%rd8445, [%rd8444];
	add.s64 	%rd8446, %rd8445, %rd13596;
	setp.lt.u64 	%p1749, %rd8446, %rd8445;
	st.local.u64 	[%rd8444], %rd8446;
	add.s32 	%r1758, %r1758, 1;
	mov.b64 	%rd13596, 1;
	@%p1749 bra 	$L__BB1_867;
	ld.local.v2.u64 	{%rd13599, %rd13598}, [%rd26+16];
	ld.local.u64 	%rd13597, [%rd26+32];
$L__BB1_869:
	mul.hi.u64 	%rd8447, %rd13581, %rd13587;
	mad.lo.s64 	%rd8448, %rd13581, %rd13587, %rd13599;
	setp.lt.u64 	%p1750, %rd8448, %rd13599;
	selp.u64 	%rd8449, 1, 0, %p1750;
	add.s64 	%rd8450, %rd8447, %rd8449;
	mul.hi.u64 	%rd8451, %rd13581, %rd13584;
	mad.lo.s64 	%rd8452, %rd13581, %rd13584, %rd13598;
	setp.lt.u64 	%p1751, %rd8452, %rd13598;
	selp.u64 	%rd8453, 1, 0, %p1751;
	add.s64 	%rd13603, %rd8452, %rd8450;
	setp.lt.u64 	%p1752, %rd13603, %rd8452;
	selp.u64 	%rd8454, 1, 0, %p1752;
	st.local.v2.u64 	[%rd26+16], {%rd8448, %rd13603};
	add.s64 	%rd8455, %rd8451, %rd8453;
	add.s64 	%rd8456, %rd8455, %rd8454;
	mul.hi.u64 	%rd8457, %rd13581, %rd13581;
	mad.lo.s64 	%rd8458, %rd13581, %rd13581, %rd13597;
	setp.lt.u64 	%p1753, %rd8458, %rd13597;
	selp.u64 	%rd8459, 1, 0, %p1753;
	add.s64 	%rd13602, %rd8458, %rd8456;
	setp.lt.u64 	%p1754, %rd13602, %rd8458;
	selp.u64 	%rd8460, 1, 0, %p1754;
	add.s64 	%rd8461, %rd8457, %rd8459;
	add.s64 	%rd8462, %rd8461, %rd8460;
	mul.hi.u64 	%rd8463, %rd13581, %rd13582;
	ld.local.u64 	%rd8464, [%rd26+40];
	mad.lo.s64 	%rd8465, %rd13582, %rd13581, %rd8464;
	setp.lt.u64 	%p1755, %rd8465, %rd8464;
	selp.u64 	%rd8466, 1, 0, %p1755;
	add.s64 	%rd13601, %rd8465, %rd8462;
	setp.lt.u64 	%p1756, %rd13601, %rd8465;
	selp.u64 	%rd8467, 1, 0, %p1756;
	st.local.v2.u64 	[%rd26+32], {%rd13602, %rd13601};
	add.s64 	%rd8468, %rd8463, %rd8466;
	add.s64 	%rd13600, %rd8468, %rd8467;
	setp.eq.s64 	%p1757, %rd13600, 0;
	@%p1757 bra 	$L__BB1_873;
	mov.b32 	%r1759, 6;
$L__BB1_871:
	mul.wide.u32 	%rd8470, %r1759, 8;
	add.s64 	%rd8471, %rd26, %rd8470;
	ld.local.u64 	%rd8472, [%rd8471];
	add.s64 	%rd8473, %rd8472, %rd13600;
	setp.lt.u64 	%p1758, %rd8473, %rd8472;
	st.local.u64 	[%rd8471], %rd8473;
	add.s32 	%r1759, %r1759, 1;
	mov.b64 	%rd13600, 1;
	@%p1758 bra 	$L__BB1_871;
	ld.local.u64 	%rd13603, [%rd26+24];
	ld.local.v2.u64 	{%rd13602, %rd13601}, [%rd26+32];
$L__BB1_873:
	mul.hi.u64 	%rd8474, %rd13582, %rd13587;
	mad.lo.s64 	%rd13608, %rd13582, %rd13587, %rd13603;
	setp.lt.u64 	%p1759, %rd13608, %rd13603;
	selp.u64 	%rd8475, 1, 0, %p1759;
	st.local.u64 	[%rd26+24], %rd13608;
	add.s64 	%rd8476, %rd8474, %rd8475;
	mul.hi.u64 	%rd8477, %rd13582, %rd13584;
	mad.lo.s64 	%rd8478, %rd13582, %rd13584, %rd13602;
	setp.lt.u64 	%p1760, %rd8478, %rd13602;
	selp.u64 	%rd8479, 1, 0, %p1760;
	add.s64 	%rd13605, %rd8478, %rd8476;
	setp.lt.u64 	%p1761, %rd13605, %rd8478;
	selp.u64 	%rd8480, 1, 0, %p1761;
	add.s64 	%rd8481, %rd8477, %rd8479;
	add.s64 	%rd8482, %rd8481, %rd8480;
	mul.hi.u64 	%rd8483, %rd13582, %rd13581;
	mad.lo.s64 	%rd8484, %rd13582, %rd13581, %rd13601;
	setp.lt.u64 	%p1762, %rd8484, %rd13601;
	selp.u64 	%rd8485, 1, 0, %p1762;
	add.s64 	%rd8486, %rd8484, %rd8482;
	setp.lt.u64 	%p1763, %rd8486, %rd8484;
	selp.u64 	%rd8487, 1, 0, %p1763;
	st.local.v2.u64 	[%rd26+32], {%rd13605, %rd8486};
	add.s64 	%rd8488, %rd8483, %rd8485;
	add.s64 	%rd8489, %rd8488, %rd8487;
	mul.hi.u64 	%rd8490, %rd13582, %rd13582;
	ld.local.u64 	%rd8491, [%rd26+48];
	mad.lo.s64 	%rd8492, %rd13582, %rd13582, %rd8491;
	setp.lt.u64 	%p1764, %rd8492, %rd8491;
	selp.u64 	%rd8493, 1, 0, %p1764;
	add.s64 	%rd8494, %rd8492, %rd8489;
	setp.lt.u64 	%p1765, %rd8494, %rd8492;
	selp.u64 	%rd8495, 1, 0, %p1765;
	st.local.u64 	[%rd26+48], %rd8494;
	add.s64 	%rd8496, %rd8490, %rd8493;
	add.s64 	%rd13604, %rd8496, %rd8495;
	setp.eq.s64 	%p1766, %rd13604, 0;
	@%p1766 bra 	$L__BB1_877;
	mov.b32 	%r1760, 7;
$L__BB1_875:
	mul.wide.u32 	%rd8498, %r1760, 8;
	add.s64 	%rd8499, %rd26, %rd8498;
	ld.local.u64 	%rd8500, [%rd8499];
	add.s64 	%rd8501, %rd8500, %rd13604;
	setp.lt.u64 	%p1767, %rd8501, %rd8500;
	st.local.u64 	[%rd8499], %rd8501;
	add.s32 	%r1760, %r1760, 1;
	mov.b64 	%rd13604, 1;
	@%p1767 bra 	$L__BB1_875;
	ld.local.u64 	%rd13608, [%rd26+24];
	ld.local.u64 	%rd13605, [%rd26+32];
$L__BB1_877:
	ld.local.u64 	%rd8503, [%rd26+8];
	ld.local.u64 	%rd13607, [%rd26+16];
	shl.b64 	%rd8504, %rd13605, 32;
	shr.u64 	%rd8505, %rd13605, 32;
	mul.lo.s64 	%rd8506, %rd13587, %rd13587;
	add.s64 	%rd2157, %rd8506, %rd8504;
	setp.lt.u64 	%p1768, %rd2157, %rd8506;
	selp.u64 	%rd8507, 1, 0, %p1768;
	add.s64 	%rd8508, %rd8505, %rd8507;
	add.s64 	%rd2158, %rd8508, %rd8503;
	max.u64 	%rd8509, %rd8508, %rd8503;
	setp.gt.u64 	%p1769, %rd8509, %rd2158;
	mov.b64 	%rd13609, 0;
	@%p1769 bra 	$L__BB1_896;
$L__BB1_878:
	ld.local.u64 	%rd2162, [%rd26+40];
	shl.b64 	%rd8512, %rd2162, 32;
	shr.u64 	%rd8513, %rd2162, 32;
	add.s64 	%rd2163, %rd2158, %rd8512;
	setp.lt.u64 	%p1772, %rd2163, %rd2158;
	selp.u64 	%rd8514, 1, 0, %p1772;
	add.s64 	%rd8515, %rd8513, %rd8514;
	add.s64 	%rd2164, %rd8515, %rd13607;
	max.u64 	%rd8516, %rd8515, %rd13607;
	setp.le.u64 	%p1773, %rd8516, %rd2164;
	@%p1773 bra 	$L__BB1_880;
	add.s64 	%rd13608, %rd13608, 1;
	setp.eq.s64 	%p1774, %rd13608, 0;
	selp.u64 	%rd8517, 1, 0, %p1774;
	add.s64 	%rd13609, %rd13609, %rd8517;
$L__BB1_880:
	ld.local.v2.u64 	{%rd2169, %rd2170}, [%rd26+48];
	shl.b64 	%rd8518, %rd2169, 32;
	shr.u64 	%rd8519, %rd2169, 32;
	add.s64 	%rd13612, %rd2164, %rd8518;
	setp.lt.u64 	%p1775, %rd13612, %rd2164;
	selp.u64 	%rd8520, 1, 0, %p1775;
	add.s64 	%rd8521, %rd8519, %rd8520;
	add.s64 	%rd8522, %rd8521, %rd13608;
	max.u64 	%rd8523, %rd8521, %rd13608;
	setp.gt.u64 	%p1776, %rd8523, %rd8522;
	selp.u64 	%rd8524, 1, 0, %p1776;
	add.s64 	%rd8525, %rd13609, %rd8524;
	shl.b64 	%rd8526, %rd2170, 32;
	shr.u64 	%rd8527, %rd2170, 32;
	add.s64 	%rd13613, %rd8522, %rd8526;
	setp.lt.u64 	%p1777, %rd13613, %rd8522;
	selp.u64 	%rd8528, 1, 0, %p1777;
	add.s64 	%rd8529, %rd8525, %rd8527;
	add.s64 	%rd13614, %rd8529, %rd8528;
	mov.b64 	%rd8530, 977;
	mul.hi.u64 	%rd8531, %rd13605, %rd8530;
	mad.lo.s64 	%rd13619, %rd13605, 977, %rd2157;
	setp.lt.u64 	%p1778, %rd13619, %rd2157;
	selp.u64 	%rd8532, 1, 0, %p1778;
	add.s64 	%rd8533, %rd8531, %rd8532;
	add.s64 	%rd2175, %rd8533, %rd2163;
	max.u64 	%rd8534, %rd8533, %rd2163;
	setp.gt.u64 	%p1779, %rd8534, %rd2175;
	@%p1779 bra 	$L__BB1_898;
$L__BB1_881:
	mov.b64 	%rd8537, 977;
	mul.hi.u64 	%rd8538, %rd2162, %rd8537;
	mad.lo.s64 	%rd13624, %rd2162, 977, %rd2175;
	setp.lt.u64 	%p1782, %rd13624, %rd2175;
	selp.u64 	%rd8539, 1, 0, %p1782;
	add.s64 	%rd8540, %rd8538, %rd8539;
	add.s64 	%rd2183, %rd8540, %rd13612;
	max.u64 	%rd8541, %rd8540, %rd13612;
	setp.le.u64 	%p1783, %rd8541, %rd2183;
	@%p1783 bra 	$L__BB1_883;
	add.s64 	%rd13613, %rd13613, 1;
	setp.eq.s64 	%p1784, %rd13613, 0;
	selp.u64 	%rd8542, 1, 0, %p1784;
	add.s64 	%rd13614, %rd13614, %rd8542;
$L__BB1_883:
	mov.b64 	%rd8543, 977;
	mul.hi.u64 	%rd8544, %rd2169, %rd8543;
	mad.lo.s64 	%rd13621, %rd2169, 977, %rd2183;
	setp.lt.u64 	%p1785, %rd13621, %rd2183;
	selp.u64 	%rd8545, 1, 0, %p1785;
	add.s64 	%rd8546, %rd8544, %rd8545;
	add.s64 	%rd8547, %rd8546, %rd13613;
	max.u64 	%rd8548, %rd8546, %rd13613;
	setp.gt.u64 	%p1786, %rd8548, %rd8547;
	selp.u64 	%rd8549, 1, 0, %p1786;
	add.s64 	%rd8550, %rd13614, %rd8549;
	mul.hi.u64 	%rd8551, %rd2170, %rd8543;
	mad.lo.s64 	%rd13622, %rd2170, 977, %rd8547;
	setp.lt.u64 	%p1787, %rd13622, %rd8547;
	selp.u64 	%rd8552, 1, 0, %p1787;
	add.s64 	%rd8553, %rd8550, %rd8551;
	add.s64 	%rd2190, %rd8553, %rd8552;
	setp.eq.s64 	%p1788, %rd2190, 0;
	@%p1788 bra 	$L__BB1_888;
	shl.b64 	%rd8554, %rd2190, 32;
	shr.u64 	%rd8555, %rd2190, 32;
	add.s64 	%rd2194, %rd13619, %rd8554;
	setp.lt.u64 	%p1789, %rd2194, %rd13619;
	selp.u64 	%rd8556, 1, 0, %p1789;
	add.s64 	%rd8557, %rd8555, %rd8556;
	add.s64 	%rd2195, %rd8557, %rd13624;
	max.u64 	%rd8558, %rd8557, %rd13624;
	setp.le.u64 	%p1790, %rd8558, %rd2195;
	@%p1790 bra 	$L__BB1_886;
	add.s64 	%rd13621, %rd13621, 1;
	setp.eq.s64 	%p1791, %rd13621, 0;
	selp.u64 	%rd8559, 1, 0, %p1791;
	add.s64 	%rd13622, %rd13622, %rd8559;
$L__BB1_886:
	mov.b64 	%rd8560, 977;
	mul.hi.u64 	%rd8561, %rd2190, %rd8560;
	mad.lo.s64 	%rd13619, %rd2190, 977, %rd2194;
	setp.lt.u64 	%p1792, %rd13619, %rd2194;
	selp.u64 	%rd8562, 1, 0, %p1792;
	add.s64 	%rd8563, %rd8561, %rd8562;
	add.s64 	%rd13624, %rd8563, %rd2195;
	max.u64 	%rd8564, %rd8563, %rd2195;
	setp.le.u64 	%p1793, %rd8564, %rd13624;
	@%p1793 bra 	$L__BB1_888;
	add.s64 	%rd13621, %rd13621, 1;
	setp.eq.s64 	%p1794, %rd13621, 0;
	selp.u64 	%rd8565, 1, 0, %p1794;
	add.s64 	%rd13622, %rd13622, %rd8565;
$L__BB1_888:
	ld.const.u64 	%rd8566, [SECP256K1_P+24];
	setp.gt.u64 	%p1795, %rd13622, %rd8566;
	@%p1795 bra 	$L__BB1_894;
	ld.const.u64 	%rd8567, [SECP256K1_P+24];
	setp.lt.u64 	%p1796, %rd13622, %rd8567;
	mov.u64 	%rd13623, %rd13619;
	@%p1796 bra 	$L__BB1_895;
	ld.const.u64 	%rd8568, [SECP256K1_P+16];
	setp.gt.u64 	%p1797, %rd13621, %rd8568;
	@%p1797 bra 	$L__BB1_894;
	ld.const.u64 	%rd8569, [SECP256K1_P+16];
	setp.lt.u64 	%p1798, %rd13621, %rd8569;
	mov.u64 	%rd13623, %rd13619;
	@%p1798 bra 	$L__BB1_895;
	ld.const.u64 	%rd8570, [SECP256K1_P+8];
	setp.gt.u64 	%p1799, %rd13624, %rd8570;
	@%p1799 bra 	$L__BB1_894;
	ld.const.u64 	%rd8571, [SECP256K1_P+8];
	setp.lt.u64 	%p1800, %rd13624, %rd8571;
	ld.const.u64 	%rd8572, [SECP256K1_P];
	setp.lt.u64 	%p1801, %rd13619, %rd8572;
	or.pred  	%p1802, %p1800, %p1801;
	mov.u64 	%rd13623, %rd13619;
	@%p1802 bra 	$L__BB1_895;
$L__BB1_894:
	ld.const.u64 	%rd8574, [SECP256K1_P];
	sub.s64 	%rd13623, %rd13619, %rd8574;
	setp.lt.u64 	%p1803, %rd13619, %rd8574;
	selp.u64 	%rd8575, 1, 0, %p1803;
	ld.const.u64 	%rd8576, [SECP256K1_P+8];
	sub.s64 	%rd8577, %rd13624, %rd8576;
	setp.lt.u64 	%p1804, %rd13624, %rd8576;
	selp.s64 	%rd8578, -1, 0, %p1803;
	add.s64 	%rd13624, %rd8577, %rd8578;
	setp.lt.u64 	%p1805, %rd8577, %rd8575;
	or.pred  	%p1806, %p1804, %p1805;
	selp.u64 	%rd8579, 1, 0, %p1806;
	ld.const.u64 	%rd8580, [SECP256K1_P+16];
	sub.s64 	%rd8581, %rd13621, %rd8580;
	setp.lt.u64 	%p1807, %rd13621, %rd8580;
	selp.s64 	%rd8582, -1, 0, %p1806;
	add.s64 	%rd13621, %rd8581, %rd8582;
	setp.lt.u64 	%p1808, %rd8581, %rd8579;
	or.pred  	%p1809, %p1807, %p1808;
	selp.s64 	%rd8583, -1, 0, %p1809;
	ld.const.u64 	%rd8584, [SECP256K1_P+24];
	sub.s64 	%rd8585, %rd13622, %rd8584;
	add.s64 	%rd13622, %rd8585, %rd8583;
$L__BB1_895:
	ld.const.u64 	%rd8586, [SECP256K1_P+24];
	setp.gt.u64 	%p1810, %rd13622, %rd8586;
	@%p1810 bra 	$L__BB1_904;
	bra.uni 	$L__BB1_905;
$L__BB1_896:
	add.s64 	%rd13607, %rd13607, 1;
	setp.ne.s64 	%p1770, %rd13607, 0;
	@%p1770 bra 	$L__BB1_878;
	add.s64 	%rd13608, %rd13608, 1;
	setp.eq.s64 	%p1771, %rd13608, 0;
	selp.u64 	%rd13609, 1, 0, %p1771;
	mov.b64 	%rd13607, 0;
	bra.uni 	$L__BB1_878;
$L__BB1_898:
	add.s64 	%rd13612, %rd13612, 1;
	setp.ne.s64 	%p1780, %rd13612, 0;
	@%p1780 bra 	$L__BB1_881;
	add.s64 	%rd13613, %rd13613, 1;
	setp.eq.s64 	%p1781, %rd13613, 0;
	selp.u64 	%rd8536, 1, 0, %p1781;
	add.s64 	%rd13614, %rd13614, %rd8536;
	mov.b64 	%rd13612, 0;
	bra.uni 	$L__BB1_881;
$L__BB1_900:
	ld.const.u64 	%rd8588, [SECP256K1_P+16];
	setp.gt.u64 	%p1812, %rd13621, %rd8588;
	@%p1812 bra 	$L__BB1_904;
	ld.const.u64 	%rd8589, [SECP256K1_P+16];
	setp.lt.u64 	%p1813, %rd13621, %rd8589;
	mov.u64 	%rd13627, %rd13623;
	@%p1813 bra 	$L__BB1_906;
	ld.const.u64 	%rd8590, [SECP256K1_P+8];
	setp.gt.u64 	%p1814, %rd13624, %rd8590;
	@%p1814 bra 	$L__BB1_904;
	ld.const.u64 	%rd8591, [SECP256K1_P+8];
	setp.lt.u64 	%p1815, %rd13624, %rd8591;
	ld.const.u64 	%rd8592, [SECP256K1_P];
	setp.lt.u64 	%p1816, %rd13623, %rd8592;
	or.pred  	%p1817, %p1815, %p1816;
	mov.u64 	%rd13627, %rd13623;
	@%p1817 bra 	$L__BB1_906;
$L__BB1_904:
	ld.const.u64 	%rd8594, [SECP256K1_P];
	sub.s64 	%rd13627, %rd13623, %rd8594;
	setp.lt.u64 	%p1818, %rd13623, %rd8594;
	selp.u64 	%rd8595, 1, 0, %p1818;
	ld.const.u64 	%rd8596, [SECP256K1_P+8];
	sub.s64 	%rd8597, %rd13624, %rd8596;
	setp.lt.u64 	%p1819, %rd13624, %rd8596;
	selp.s64 	%rd8598, -1, 0, %p1818;
	add.s64 	%rd13624, %rd8597, %rd8598;
	setp.lt.u64 	%p1820, %rd8597, %rd8595;
	or.pred  	%p1821, %p1819, %p1820;
	selp.u64 	%rd8599, 1, 0, %p1821;
	ld.const.u64 	%rd8600, [SECP256K1_P+16];
	sub.s64 	%rd8601, %rd13621, %rd8600;
	setp.lt.u64 	%p1822, %rd13621, %rd8600;
	selp.s64 	%rd8602, -1, 0, %p1821;
	add.s64 	%rd13621, %rd8601, %rd8602;
	setp.lt.u64 	%p1823, %rd8601, %rd8599;
	or.pred  	%p1824, %p1822, %p1823;
	selp.s64 	%rd8603, -1, 0, %p1824;
	ld.const.u64 	%rd8604, [SECP256K1_P+24];
	sub.s64 	%rd8605, %rd13622, %rd8604;
	add.s64 	%rd13622, %rd8605, %rd8603;
	bra.uni 	$L__BB1_906;
$L__BB1_905:
	ld.const.u64 	%rd8587, [SECP256K1_P+24];
	setp.lt.u64 	%p1811, %rd13622, %rd8587;
	mov.u64 	%rd13627, %rd13623;
	@%p1811 bra 	$L__BB1_906;
	bra.uni 	$L__BB1_900;
$L__BB1_906:
	mov.b64 	%rd13632, 0;
	st.local.v2.u64 	[%rd25+32], {%rd13632, %rd13632};
	st.local.v2.u64 	[%rd25+48], {%rd13632, %rd13632};
	mul.lo.s64 	%rd2224, %rd13587, %rd13194;
	mul.hi.u64 	%rd8607, %rd13194, %rd13587;
	mul.lo.s64 	%rd8608, %rd13584, %rd13194;
	mul.hi.u64 	%rd8609, %rd13194, %rd13584;
	add.s64 	%rd13635, %rd8608, %rd8607;
	setp.lt.u64 	%p1825, %rd13635, %rd8608;
	selp.u64 	%rd8610, 1, 0, %p1825;
	st.local.v2.u64 	[%rd25], {%rd2224, %rd13635};
	add.s64 	%rd8611, %rd8609, %rd8610;
	mul.lo.s64 	%rd8612, %rd13581, %rd13194;
	mul.hi.u64 	%rd8613, %rd13194, %rd13581;
	add.s64 	%rd13634, %rd8612, %rd8611;
	setp.lt.u64 	%p1826, %rd13634, %rd8612;
	selp.u64 	%rd8614, 1, 0, %p1826;
	add.s64 	%rd8615, %rd8613, %rd8614;
	mul.lo.s64 	%rd8616, %rd13582, %rd13194;
	mul.hi.u64 	%rd8617, %rd13194, %rd13582;
	add.s64 	%rd13633, %rd8616, %rd8615;
	setp.lt.u64 	%p1827, %rd13633, %rd8616;
	selp.u64 	%rd8618, 1, 0, %p1827;
	st.local.v2.u64 	[%rd25+16], {%rd13634, %rd13633};
	add.s64 	%rd13631, %rd8617, %rd8618;
	setp.eq.s64 	%p1828, %rd13631, 0;
	@%p1828 bra 	$L__BB1_910;
	mov.b32 	%r1761, 4;
$L__BB1_908:
	mul.wide.u32 	%rd8620, %r1761, 8;
	add.s64 	%rd8621, %rd25, %rd8620;
	ld.local.u64 	%rd8622, [%rd8621];
	add.s64 	%rd8623, %rd8622, %rd13631;
	setp.lt.u64 	%p1829, %rd8623, %rd8622;
	st.local.u64 	[%rd8621], %rd8623;
	add.s32 	%r1761, %r1761, 1;
	mov.b64 	%rd13631, 1;
	@%p1829 bra 	$L__BB1_908;
	ld.local.u64 	%rd13635, [%rd25+8];
	ld.local.v2.u64 	{%rd13634, %rd13633}, [%rd25+16];
	ld.local.u64 	%rd13632, [%rd25+32];
$L__BB1_910:
	mul.hi.u64 	%rd8624, %rd13193, %rd13587;
	mad.lo.s64 	%rd8625, %rd13587, %rd13193, %rd13635;
	setp.lt.u64 	%p1830, %rd8625, %rd13635;
	selp.u64 	%rd8626, 1, 0, %p1830;
	st.local.u64 	[%rd25+8], %rd8625;
	add.s64 	%rd8627, %rd8624, %rd8626;
	mul.hi.u64 	%rd8628, %rd13193, %rd13584;
	mad.lo.s64 	%rd8629, %rd13584, %rd13193, %rd13634;
	setp.lt.u64 	%p1831, %rd8629, %rd13634;
	selp.u64 	%rd8630, 1, 0, %p1831;
	add.s64 	%rd13639, %rd8629, %rd8627;
	setp.lt.u64 	%p1832, %rd13639, %rd8629;
	selp.u64 	%rd8631, 1, 0, %p1832;
	add.s64 	%rd8632, %rd8628, %rd8630;
	add.s64 	%rd8633, %rd8632, %rd8631;
	mul.hi.u64 	%rd8634, %rd13193, %rd13581;
	mad.lo.s64 	%rd8635, %rd13581, %rd13193, %rd13633;
	setp.lt.u64 	%p1833, %rd8635, %rd13633;
	selp.u64 	%rd8636, 1, 0, %p1833;
	add.s64 	%rd13638, %rd8635, %rd8633;
	setp.lt.u64 	%p1834, %rd13638, %rd8635;
	selp.u64 	%rd8637, 1, 0, %p1834;
	st.local.v2.u64 	[%rd25+16], {%rd13639, %rd13638};
	add.s64 	%rd8638, %rd8634, %rd8636;
	add.s64 	%rd8639, %rd8638, %rd8637;
	mul.hi.u64 	%rd8640, %rd13193, %rd13582;
	mad.lo.s64 	%rd8641, %rd13582, %rd13193, %rd13632;
	setp.lt.u64 	%p1835, %rd8641, %rd13632;
	selp.u64 	%rd8642, 1, 0, %p1835;
	add.s64 	%rd13637, %rd8641, %rd8639;
	setp.lt.u64 	%p1836, %rd13637, %rd8641;
	selp.u64 	%rd8643, 1, 0, %p1836;
	st.local.u64 	[%rd25+32], %rd13637;
	add.s64 	%rd8644, %rd8640, %rd8642;
	add.s64 	%rd13636, %rd8644, %rd8643;
	setp.eq.s64 	%p1837, %rd13636, 0;
	@%p1837 bra 	$L__BB1_914;
	mov.b32 	%r1762, 5;
$L__BB1_912:
	mul.wide.u32 	%rd8646, %r1762, 8;
	add.s64 	%rd8647, %rd25, %rd8646;
	ld.local.u64 	%rd8648, [%rd8647];
	add.s64 	%rd8649, %rd8648, %rd13636;
	setp.lt.u64 	%p1838, %rd8649, %rd8648;
	st.local.u64 	[%rd8647], %rd8649;
	add.s32 	%r1762, %r1762, 1;
	mov.b64 	%rd13636, 1;
	@%p1838 bra 	$L__BB1_912;
	ld.local.v2.u64 	{%rd13639, %rd13638}, [%rd25+16];
	ld.local.u64 	%rd13637, [%rd25+32];
$L__BB1_914:
	mul.hi.u64 	%rd8650, %rd13192, %rd13587;
	mad.lo.s64 	%rd8651, %rd13587, %rd13192, %rd13639;
	setp.lt.u64 	%p1839, %rd8651, %rd13639;
	selp.u64 	%rd8652, 1, 0, %p1839;
	add.s64 	%rd8653, %rd8650, %rd8652;
	mul.hi.u64 	%rd8654, %rd13192, %rd13584;
	mad.lo.s64 	%rd8655, %rd13584, %rd13192, %rd13638;
	setp.lt.u64 	%p1840, %rd8655, %rd13638;
	selp.u64 	%rd8656, 1, 0, %p1840;
	add.s64 	%rd13643, %rd8655, %rd8653;
	setp.lt.u64 	%p1841, %rd13643, %rd8655;
	selp.u64 	%rd8657, 1, 0, %p1841;
	st.local.v2.u64 	[%rd25+16], {%rd8651, %rd13643};
	add.s64 	%rd8658, %rd8654, %rd8656;
	add.s64 	%rd8659, %rd8658, %rd8657;
	mul.hi.u64 	%rd8660, %rd13192, %rd13581;
	mad.lo.s64 	%rd8661, %rd13581, %rd13192, %rd13637;
	setp.lt.u64 	%p1842, %rd8661, %rd13637;
	selp.u64 	%rd8662, 1, 0, %p1842;
	add.s64 	%rd13642, %rd8661, %rd8659;
	setp.lt.u64 	%p1843, %rd13642, %rd8661;
	selp.u64 	%rd8663, 1, 0, %p1843;
	add.s64 	%rd8664, %rd8660, %rd8662;
	add.s64 	%rd8665, %rd8664, %rd8663;
	mul.hi.u64 	%rd8666, %rd13192, %rd13582;
	ld.local.u64 	%rd8667, [%rd25+40];
	mad.lo.s64 	%rd8668, %rd13582, %rd13192, %rd8667;
	setp.lt.u64 	%p1844, %rd8668, %rd8667;
	selp.u64 	%rd8669, 1, 0, %p1844;
	add.s64 	%rd13641, %rd8668, %rd8665;
	setp.lt.u64 	%p1845, %rd13641, %rd8668;
	selp.u64 	%rd8670, 1, 0, %p1845;
	st.local.v2.u64 	[%rd25+32], {%rd13642, %rd13641};
	add.s64 	%rd8671, %rd8666, %rd8669;
	add.s64 	%rd13640, %rd8671, %rd8670;
	setp.eq.s64 	%p1846, %rd13640, 0;
	@%p1846 bra 	$L__BB1_918;
	mov.b32 	%r1763, 6;
$L__BB1_916:
	mul.wide.u32 	%rd8673, %r1763, 8;
	add.s64 	%rd8674, %rd25, %rd8673;
	ld.local.u64 	%rd8675, [%rd8674];
	add.s64 	%rd8676, %rd8675, %rd13640;
	setp.lt.u64 	%p1847, %rd8676, %rd8675;
	st.local.u64 	[%rd8674], %rd8676;
	add.s32 	%r1763, %r1763, 1;
	mov.b64 	%rd13640, 1;
	@%p1847 bra 	$L__BB1_916;
	ld.local.u64 	%rd13643, [%rd25+24];
	ld.local.v2.u64 	{%rd13642, %rd13641}, [%rd25+32];
$L__BB1_918:
	mul.hi.u64 	%rd8677, %rd13191, %rd13587;
	mad.lo.s64 	%rd13648, %rd13587, %rd13191, %rd13643;
	setp.lt.u64 	%p1848, %rd13648, %rd13643;
	selp.u64 	%rd8678, 1, 0, %p1848;
	st.local.u64 	[%rd25+24], %rd13648;
	add.s64 	%rd8679, %rd8677, %rd8678;
	mul.hi.u64 	%rd8680, %rd13191, %rd13584;
	mad.lo.s64 	%rd8681, %rd13584, %rd13191, %rd13642;
	setp.lt.u64 	%p1849, %rd8681, %rd13642;
	selp.u64 	%rd8682, 1, 0, %p1849;
	add.s64 	%rd13645, %rd8681, %rd8679;
	setp.lt.u64 	%p1850, %rd13645, %rd8681;
	selp.u64 	%rd8683, 1, 0, %p1850;
	add.s64 	%rd8684, %rd8680, %rd8682;
	add.s64 	%rd8685, %rd8684, %rd8683;
	mul.hi.u64 	%rd8686, %rd13191, %rd13581;
	mad.lo.s64 	%rd8687, %rd13581, %rd13191, %rd13641;
	setp.lt.u64 	%p1851, %rd8687, %rd13641;
	selp.u64 	%rd8688, 1, 0, %p1851;
	add.s64 	%rd8689, %rd8687, %rd8685;
	setp.lt.u64 	%p1852, %rd8689, %rd8687;
	selp.u64 	%rd8690, 1, 0, %p1852;
	st.local.v2.u64 	[%rd25+32], {%rd13645, %rd8689};
	add.s64 	%rd8691, %rd8686, %rd8688;
	add.s64 	%rd8692, %rd8691, %rd8690;
	mul.hi.u64 	%rd8693, %rd13191, %rd13582;
	ld.local.u64 	%rd8694, [%rd25+48];
	mad.lo.s64 	%rd8695, %rd13582, %rd13191, %rd8694;
	setp.lt.u64 	%p1853, %rd8695, %rd8694;
	selp.u64 	%rd8696, 1, 0, %p1853;
	add.s64 	%rd8697, %rd8695, %rd8692;
	setp.lt.u64 	%p1854, %rd8697, %rd8695;
	selp.u64 	%rd8698, 1, 0, %p1854;
	st.local.u64 	[%rd25+48], %rd8697;
	add.s64 	%rd8699, %rd8693, %rd8696;
	add.s64 	%rd13644, %rd8699, %rd8698;
	setp.eq.s64 	%p1855, %rd13644, 0;
	@%p1855 bra 	$L__BB1_922;
	mov.b32 	%r1764, 7;
$L__BB1_920:
	mul.wide.u32 	%rd8701, %r1764, 8;
	add.s64 	%rd8702, %rd25, %rd8701;
	ld.local.u64 	%rd8703, [%rd8702];
	add.s64 	%rd8704, %rd8703, %rd13644;
	setp.lt.u64 	%p1856, %rd8704, %rd8703;
	st.local.u64 	[%rd8702], %rd8704;
	add.s32 	%r1764, %r1764, 1;
	mov.b64 	%rd13644, 1;
	@%p1856 bra 	$L__BB1_920;
	ld.local.u64 	%rd13648, [%rd25+24];
	ld.local.u64 	%rd13645, [%rd25+32];
$L__BB1_922:
	ld.local.u64 	%rd8706, [%rd25+8];
	ld.local.u64 	%rd13647, [%rd25+16];
	shl.b64 	%rd8707, %rd13645, 32;
	shr.u64 	%rd8708, %rd13645, 32;
	add.s64 	%rd2269, %rd2224, %rd8707;
	setp.lt.u64 	%p1857, %rd2269, %rd2224;
	selp.u64 	%rd8709, 1, 0, %p1857;
	add.s64 	%rd8710, %rd8708, %rd8709;
	add.s64 	%rd2270, %rd8710, %rd8706;
	max.u64 	%rd8711, %rd8710, %rd8706;
	setp.gt.u64 	%p1858, %rd8711, %rd2270;
	mov.b64 	%rd13649, 0;
	@%p1858 bra 	$L__BB1_941;
$L__BB1_923:
	ld.local.u64 	%rd2274, [%rd25+40];
	shl.b64 	%rd8714, %rd2274, 32;
	shr.u64 	%rd8715, %rd2274, 32;
	add.s64 	%rd2275, %rd2270, %rd8714;
	setp.lt.u64 	%p1861, %rd2275, %rd2270;
	selp.u64 	%rd8716, 1, 0, %p1861;
	add.s64 	%rd8717, %rd8715, %rd8716;
	add.s64 	%rd2276, %rd8717, %rd13647;
	max.u64 	%rd8718, %rd8717, %rd13647;
	setp.le.u64 	%p1862, %rd8718, %rd2276;
	@%p1862 bra 	$L__BB1_925;
	add.s64 	%rd13648, %rd13648, 1;
	setp.eq.s64 	%p1863, %rd13648, 0;
	selp.u64 	%rd8719, 1, 0, %p1863;
	add.s64 	%rd13649, %rd13649, %rd8719;
$L__BB1_925:
	ld.local.v2.u64 	{%rd2281, %rd2282}, [%rd25+48];
	shl.b64 	%rd8720, %rd2281, 32;
	shr.u64 	%rd8721, %rd2281, 32;
	add.s64 	%rd13652, %rd2276, %rd8720;
	setp.lt.u64 	%p1864, %rd13652, %rd2276;
	selp.u64 	%rd8722, 1, 0, %p1864;
	add.s64 	%rd8723, %rd8721, %rd8722;
	add.s64 	%rd8724, %rd8723, %rd13648;
	max.u64 	%rd8725, %rd8723, %rd13648;
	setp.gt.u64 	%p1865, %rd8725, %rd8724;
	selp.u64 	%rd8726, 1, 0, %p1865;
	add.s64 	%rd8727, %rd13649, %rd8726;
	shl.b64 	%rd8728, %rd2282, 32;
	shr.u64 	%rd8729, %rd2282, 32;
	add.s64 	%rd13653, %rd8724, %rd8728;
	setp.lt.u64 	%p1866, %rd13653, %rd8724;
	selp.u64 	%rd8730, 1, 0, %p1866;
	add.s64 	%rd8731, %rd8727, %rd8729;
	add.s64 	%rd13654, %rd8731, %rd8730;
	mov.b64 	%rd8732, 977;
	mul.hi.u64 	%rd8733, %rd13645, %rd8732;
	mad.lo.s64 	%rd13659, %rd13645, 977, %rd2269;
	setp.lt.u64 	%p1867, %rd13659, %rd2269;
	selp.u64 	%rd8734, 1, 0, %p1867;
	add.s64 	%rd8735, %rd8733, %rd8734;
	add.s64 	%rd2287, %rd8735, %rd2275;
	max.u64 	%rd8736, %rd8735, %rd2275;
	setp.gt.u64 	%p1868, %rd8736, %rd2287;
	@%p1868 bra 	$L__BB1_943;
$L__BB1_926:
	mov.b64 	%rd8739, 977;
	mul.hi.u64 	%rd8740, %rd2274, %rd8739;
	mad.lo.s64 	%rd13664, %rd2274, 977, %rd2287;
	setp.lt.u64 	%p1871, %rd13664, %rd2287;
	selp.u64 	%rd8741, 1, 0, %p1871;
	add.s64 	%rd8742, %rd8740, %rd8741;
	add.s64 	%rd2295, %rd8742, %rd13652;
	max.u64 	%rd8743, %rd8742, %rd13652;
	setp.le.u64 	%p1872, %rd8743, %rd2295;
	@%p1872 bra 	$L__BB1_928;
	add.s64 	%rd13653, %rd13653, 1;
	setp.eq.s64 	%p1873, %rd13653, 0;
	selp.u64 	%rd8744, 1, 0, %p1873;
	add.s64 	%rd13654, %rd13654, %rd8744;
$L__BB1_928:
	mov.b64 	%rd8745, 977;
	mul.hi.u64 	%rd8746, %rd2281, %rd8745;
	mad.lo.s64 	%rd13661, %rd2281, 977, %rd2295;
	setp.lt.u64 	%p1874, %rd13661, %rd2295;
	selp.u64 	%rd8747, 1, 0, %p1874;
	add.s64 	%rd8748, %rd8746, %rd8747;
	add.s64 	%rd8749, %rd8748, %rd13653;
	max.u64 	%rd8750, %rd8748, %rd13653;
	setp.gt.u64 	%p1875, %rd8750, %rd8749;
	selp.u64 	%rd8751, 1, 0, %p1875;
	add.s64 	%rd8752, %rd13654, %rd8751;
	mul.hi.u64 	%rd8753, %rd2282, %rd8745;
	mad.lo.s64 	%rd13662, %rd2282, 977, %rd8749;
	setp.lt.u64 	%p1876, %rd13662, %rd8749;
	selp.u64 	%rd8754, 1, 0, %p1876;
	add.s64 	%rd8755, %rd8752, %rd8753;
	add.s64 	%rd2302, %rd8755, %rd8754;
	setp.eq.s64 	%p1877, %rd2302, 0;
	@%p1877 bra 	$L__BB1_933;
	shl.b64 	%rd8756, %rd2302, 32;
	shr.u64 	%rd8757, %rd2302, 32;
	add.s64 	%rd2306, %rd13659, %rd8756;
	setp.lt.u64 	%p1878, %rd2306, %rd13659;
	selp.u64 	%rd8758, 1, 0, %p1878;
	add.s64 	%rd8759, %rd8757, %rd8758;
	add.s64 	%rd2307, %rd8759, %rd13664;
	max.u64 	%rd8760, %rd8759, %rd13664;
	setp.le.u64 	%p1879, %rd8760, %rd2307;
	@%p1879 bra 	$L__BB1_931;
	add.s64 	%rd13661, %rd13661, 1;
	setp.eq.s64 	%p1880, %rd13661, 0;
	selp.u64 	%rd8761, 1, 0, %p1880;
	add.s64 	%rd13662, %rd13662, %rd8761;
$L__BB1_931:
	mov.b64 	%rd8762, 977;
	mul.hi.u64 	%rd8763, %rd2302, %rd8762;
	mad.lo.s64 	%rd13659, %rd2302, 977, %rd2306;
	setp.lt.u64 	%p1881, %rd13659, %rd2306;
	selp.u64 	%rd8764, 1, 0, %p1881;
	add.s64 	%rd8765, %rd8763, %rd8764;
	add.s64 	%rd13664, %rd8765, %rd2307;
	max.u64 	%rd8766, %rd8765, %rd2307;
	setp.le.u64 	%p1882, %rd8766, %rd13664;
	@%p1882 bra 	$L__BB1_933;
	add.s64 	%rd13661, %rd13661, 1;
	setp.eq.s64 	%p1883, %rd13661, 0;
	selp.u64 	%rd8767, 1, 0, %p1883;
	add.s64 	%rd13662, %rd13662, %rd8767;
$L__BB1_933:
	ld.const.u64 	%rd8768, [SECP256K1_P+24];
	setp.gt.u64 	%p1884, %rd13662, %rd8768;
	@%p1884 bra 	$L__BB1_939;
	ld.const.u64 	%rd8769, [SECP256K1_P+24];
	setp.lt.u64 	%p1885, %rd13662, %rd8769;
	mov.u64 	%rd13663, %rd13659;
	@%p1885 bra 	$L__BB1_940;
	ld.const.u64 	%rd8770, [SECP256K1_P+16];
	setp.gt.u64 	%p1886, %rd13661, %rd8770;
	@%p1886 bra 	$L__BB1_939;
	ld.const.u64 	%rd8771, [SECP256K1_P+16];
	setp.lt.u64 	%p1887, %rd13661, %rd8771;
	mov.u64 	%rd13663, %rd13659;
	@%p1887 bra 	$L__BB1_940;
	ld.const.u64 	%rd8772, [SECP256K1_P+8];
	setp.gt.u64 	%p1888, %rd13664, %rd8772;
	@%p1888 bra 	$L__BB1_939;
	ld.const.u64 	%rd8773, [SECP256K1_P+8];
	setp.lt.u64 	%p1889, %rd13664, %rd8773;
	ld.const.u64 	%rd8774, [SECP256K1_P];
	setp.lt.u64 	%p1890, %rd13659, %rd8774;
	or.pred  	%p1891, %p1889, %p1890;
	mov.u64 	%rd13663, %rd13659;
	@%p1891 bra 	$L__BB1_940;
$L__BB1_939:
	ld.const.u64 	%rd8776, [SECP256K1_P];
	sub.s64 	%rd13663, %rd13659, %rd8776;
	setp.lt.u64 	%p1892, %rd13659, %rd8776;
	selp.u64 	%rd8777, 1, 0, %p1892;
	ld.const.u64 	%rd8778, [SECP256K1_P+8];
	sub.s64 	%rd8779, %rd13664, %rd8778;
	setp.lt.u64 	%p1893, %rd13664, %rd8778;
	selp.s64 	%rd8780, -1, 0, %p1892;
	add.s64 	%rd13664, %rd8779, %rd8780;
	setp.lt.u64 	%p1894, %rd8779, %rd8777;
	or.pred  	%p1895, %p1893, %p1894;
	selp.u64 	%rd8781, 1, 0, %p1895;
	ld.const.u64 	%rd8782, [SECP256K1_P+16];
	sub.s64 	%rd8783, %rd13661, %rd8782;
	setp.lt.u64 	%p1896, %rd13661, %rd8782;
	selp.s64 	%rd8784, -1, 0, %p1895;
	add.s64 	%rd13661, %rd8783, %rd8784;
	setp.lt.u64 	%p1897, %rd8783, %rd8781;
	or.pred  	%p1898, %p1896, %p1897;
	selp.s64 	%rd8785, -1, 0, %p1898;
	ld.const.u64 	%rd8786, [SECP256K1_P+24];
	sub.s64 	%rd8787, %rd13662, %rd8786;
	add.s64 	%rd13662, %rd8787, %rd8785;
$L__BB1_940:
	ld.const.u64 	%rd8788, [SECP256K1_P+24];
	setp.gt.u64 	%p1899, %rd13662, %rd8788;
	@%p1899 bra 	$L__BB1_949;
	bra.uni 	$L__BB1_950;
$L__BB1_941:
	add.s64 	%rd13647, %rd13647, 1;
	setp.ne.s64 	%p1859, %rd13647, 0;
	@%p1859 bra 	$L__BB1_923;
	add.s64 	%rd13648, %rd13648, 1;
	setp.eq.s64 	%p1860, %rd13648, 0;
	selp.u64 	%rd13649, 1, 0, %p1860;
	mov.b64 	%rd13647, 0;
	bra.uni 	$L__BB1_923;
$L__BB1_943:
	add.s64 	%rd13652, %rd13652, 1;
	setp.ne.s64 	%p1869, %rd13652, 0;
	@%p1869 bra 	$L__BB1_926;
	add.s64 	%rd13653, %rd13653, 1;
	setp.eq.s64 	%p1870, %rd13653, 0;
	selp.u64 	%rd8738, 1, 0, %p1870;
	add.s64 	%rd13654, %rd13654, %rd8738;
	mov.b64 	%rd13652, 0;
	bra.uni 	$L__BB1_926;
$L__BB1_945:
	ld.const.u64 	%rd8790, [SECP256K1_P+16];
	setp.gt.u64 	%p1901, %rd13661, %rd8790;
	@%p1901 bra 	$L__BB1_949;
	ld.const.u64 	%rd8791, [SECP256K1_P+16];
	setp.lt.u64 	%p1902, %rd13661, %rd8791;
	mov.u64 	%rd13667, %rd13663;
	@%p1902 bra 	$L__BB1_951;
	ld.const.u64 	%rd8792, [SECP256K1_P+8];
	setp.gt.u64 	%p1903, %rd13664, %rd8792;
	@%p1903 bra 	$L__BB1_949;
	ld.const.u64 	%rd8793, [SECP256K1_P+8];
	setp.lt.u64 	%p1904, %rd13664, %rd8793;
	ld.const.u64 	%rd8794, [SECP256K1_P];
	setp.lt.u64 	%p1905, %rd13663, %rd8794;
	or.pred  	%p1906, %p1904, %p1905;
	mov.u64 	%rd13667, %rd13663;
	@%p1906 bra 	$L__BB1_951;
$L__BB1_949:
	ld.const.u64 	%rd8796, [SECP256K1_P];
	sub.s64 	%rd13667, %rd13663, %rd8796;
	setp.lt.u64 	%p1907, %rd13663, %rd8796;
	selp.u64 	%rd8797, 1, 0, %p1907;
	ld.const.u64 	%rd8798, [SECP256K1_P+8];
	sub.s64 	%rd8799, %rd13664, %rd8798;
	setp.lt.u64 	%p1908, %rd13664, %rd8798;
	selp.s64 	%rd8800, -1, 0, %p1907;
	add.s64 	%rd13664, %rd8799, %rd8800;
	setp.lt.u64 	%p1909, %rd8799, %rd8797;
	or.pred  	%p1910, %p1908, %p1909;
	selp.u64 	%rd8801, 1, 0, %p1910;
	ld.const.u64 	%rd8802, [SECP256K1_P+16];
	sub.s64 	%rd8803, %rd13661, %rd8802;
	setp.lt.u64 	%p1911, %rd13661, %rd8802;
	selp.s64 	%rd8804, -1, 0, %p1910;
	add.s64 	%rd13661, %rd8803, %rd8804;
	setp.lt.u64 	%p1912, %rd8803, %rd8801;
	or.pred  	%p1913, %p1911, %p1912;
	selp.s64 	%rd8805, -1, 0, %p1913;
	ld.const.u64 	%rd8806, [SECP256K1_P+24];
	sub.s64 	%rd8807, %rd13662, %rd8806;
	add.s64 	%rd13662, %rd8807, %rd8805;
	bra.uni 	$L__BB1_951;
$L__BB1_950:
	ld.const.u64 	%rd8789, [SECP256K1_P+24];
	setp.lt.u64 	%p1900, %rd13662, %rd8789;
	mov.u64 	%rd13667, %rd13663;
	@%p1900 bra 	$L__BB1_951;
	bra.uni 	$L__BB1_945;
$L__BB1_951:
	shl.b64 	%rd2336, %rd13667, 1;
	mov.b64 	{%r687, %r688}, %rd13667;
	mov.b64 	{%r689, %r690}, %rd13664;
	shf.l.wrap.b32 	%r691, %r688, %r689, 1;
	shf.l.wrap.b32 	%r692, %r689, %r690, 1;
	mov.b64 	%rd13672, {%r691, %r692};
	mov.b64 	{%r693, %r694}, %rd13661;
	shf.l.wrap.b32 	%r695, %r690, %r693, 1;
	shf.l.wrap.b32 	%r696, %r693, %r694, 1;
	mov.b64 	%rd13673, {%r695, %r696};
	mov.b64 	{%r697, %r698}, %rd13662;
	shf.l.wrap.b32 	%r699, %r694, %r697, 1;
	shf.l.wrap.b32 	%r700, %r697, %r698, 1;
	mov.b64 	%rd13674, {%r699, %r700};
	ld.const.u64 	%rd8808, [SECP256K1_P+24];
	setp.gt.u64 	%p1914, %rd13674, %rd8808;
	@%p1914 bra 	$L__BB1_957;
	ld.const.u64 	%rd8809, [SECP256K1_P+24];
	setp.lt.u64 	%p1915, %rd13674, %rd8809;
	mov.u64 	%rd13671, %rd2336;
	@%p1915 bra 	$L__BB1_958;
	ld.const.u64 	%rd8810, [SECP256K1_P+16];
	setp.gt.u64 	%p1916, %rd13673, %rd8810;
	@%p1916 bra 	$L__BB1_957;
	ld.const.u64 	%rd8811, [SECP256K1_P+16];
	setp.lt.u64 	%p1917, %rd13673, %rd8811;
	mov.u64 	%rd13671, %rd2336;
	@%p1917 bra 	$L__BB1_958;
	ld.const.u64 	%rd8812, [SECP256K1_P+8];
	setp.gt.u64 	%p1918, %rd13672, %rd8812;
	@%p1918 bra 	$L__BB1_957;
	ld.const.u64 	%rd8813, [SECP256K1_P+8];
	setp.lt.u64 	%p1919, %rd13672, %rd8813;
	ld.const.u64 	%rd8814, [SECP256K1_P];
	setp.lt.u64 	%p1920, %rd2336, %rd8814;
	or.pred  	%p1921, %p1919, %p1920;
	mov.u64 	%rd13671, %rd2336;
	@%p1921 bra 	$L__BB1_958;
$L__BB1_957:
	ld.const.u64 	%rd8816, [SECP256K1_P];
	sub.s64 	%rd13671, %rd2336, %rd8816;
	setp.lt.u64 	%p1922, %rd2336, %rd8816;
	selp.u64 	%rd8817, 1, 0, %p1922;
	ld.const.u64 	%rd8818, [SECP256K1_P+8];
	sub.s64 	%rd8819, %rd13672, %rd8818;
	setp.lt.u64 	%p1923, %rd13672, %rd8818;
	selp.s64 	%rd8820, -1, 0, %p1922;
	add.s64 	%rd13672, %rd8819, %rd8820;
	setp.lt.u64 	%p1924, %rd8819, %rd8817;
	or.pred  	%p1925, %p1923, %p1924;
	selp.u64 	%rd8821, 1, 0, %p1925;
	ld.const.u64 	%rd8822, [SECP256K1_P+16];
	sub.s64 	%rd8823, %rd13673, %rd8822;
	setp.lt.u64 	%p1926, %rd13673, %rd8822;
	selp.s64 	%rd8824, -1, 0, %p1925;
	add.s64 	%rd13673, %rd8823, %rd8824;
	setp.lt.u64 	%p1927, %rd8823, %rd8821;
	or.pred  	%p1928, %p1926, %p1927;
	selp.s64 	%rd8825, -1, 0, %p1928;
	ld.const.u64 	%rd8826, [SECP256K1_P+24];
	sub.s64 	%rd8827, %rd13674, %rd8826;
	add.s64 	%rd13674, %rd8827, %rd8825;
$L__BB1_958:
	shl.b64 	%rd2348, %rd13671, 1;
	mov.b64 	{%r701, %r702}, %rd13671;
	mov.b64 	{%r703, %r704}, %rd13672;
	shf.l.wrap.b32 	%r705, %r702, %r703, 1;
	shf.l.wrap.b32 	%r706, %r703, %r704, 1;
	mov.b64 	%rd13676, {%r705, %r706};
	mov.b64 	{%r707, %r708}, %rd13673;
	shf.l.wrap.b32 	%r709, %r704, %r707, 1;
	shf.l.wrap.b32 	%r710, %r707, %r708, 1;
	mov.b64 	%rd13677, {%r709, %r710};
	mov.b64 	{%r711, %r712}, %rd13674;
	shf.l.wrap.b32 	%r713, %r708, %r711, 1;
	shf.l.wrap.b32 	%r714, %r711, %r712, 1;
	mov.b64 	%rd13678, {%r713, %r714};
	ld.const.u64 	%rd8828, [SECP256K1_P+24];
	setp.gt.u64 	%p1929, %rd13678, %rd8828;
	@%p1929 bra 	$L__BB1_964;
	ld.const.u64 	%rd8829, [SECP256K1_P+24];
	setp.lt.u64 	%p1930, %rd13678, %rd8829;
	mov.u64 	%rd13675, %rd2348;
	@%p1930 bra 	$L__BB1_965;
	ld.const.u64 	%rd8830, [SECP256K1_P+16];
	setp.gt.u64 	%p1931, %rd13677, %rd8830;
	@%p1931 bra 	$L__BB1_964;
	ld.const.u64 	%rd8831, [SECP256K1_P+16];
	setp.lt.u64 	%p1932, %rd13677, %rd8831;
	mov.u64 	%rd13675, %rd2348;
	@%p1932 bra 	$L__BB1_965;
	ld.const.u64 	%rd8832, [SECP256K1_P+8];
	setp.gt.u64 	%p1933, %rd13676, %rd8832;
	@%p1933 bra 	$L__BB1_964;
	ld.const.u64 	%rd8833, [SECP256K1_P+8];
	setp.lt.u64 	%p1934, %rd13676, %rd8833;
	ld.const.u64 	%rd8834, [SECP256K1_P];
	setp.lt.u64 	%p1935, %rd2348, %rd8834;
	or.pred  	%p1936, %p1934, %p1935;
	mov.u64 	%rd13675, %rd2348;
	@%p1936 bra 	$L__BB1_965;
$L__BB1_964:
	ld.const.u64 	%rd8836, [SECP256K1_P];
	sub.s64 	%rd13675, %rd2348, %rd8836;
	setp.lt.u64 	%p1937, %rd2348, %rd8836;
	selp.u64 	%rd8837, 1, 0, %p1937;
	ld.const.u64 	%rd8838, [SECP256K1_P+8];
	sub.s64 	%rd8839, %rd13676, %rd8838;
	setp.lt.u64 	%p1938, %rd13676, %rd8838;
	selp.s64 	%rd8840, -1, 0, %p1937;
	add.s64 	%rd13676, %rd8839, %rd8840;
	setp.lt.u64 	%p1939, %rd8839, %rd8837;
	or.pred  	%p1940, %p1938, %p1939;
	selp.u64 	%rd8841, 1, 0, %p1940;
	ld.const.u64 	%rd8842, [SECP256K1_P+16];
	sub.s64 	%rd8843, %rd13677, %rd8842;
	setp.lt.u64 	%p1941, %rd13677, %rd8842;
	selp.s64 	%rd8844, -1, 0, %p1940;
	add.s64 	%rd13677, %rd8843, %rd8844;
	setp.lt.u64 	%p1942, %rd8843, %rd8841;
	or.pred  	%p1943, %p1941, %p1942;
	selp.s64 	%rd8845, -1, 0, %p1943;
	ld.const.u64 	%rd8846, [SECP256K1_P+24];
	sub.s64 	%rd8847, %rd13678, %rd8846;
	add.s64 	%rd13678, %rd8847, %rd8845;
$L__BB1_965:
	mov.b64 	{%r715, %r716}, %rd13542;
	mov.b64 	{%r717, %r718}, %rd13541;
	shf.l.wrap.b32 	%r719, %r718, %r715, 1;
	shf.l.wrap.b32 	%r720, %r715, %r716, 1;
	mov.b64 	%rd8848, {%r719, %r720};
	ld.const.u64 	%rd8849, [SECP256K1_P+24];
	setp.gt.u64 	%p1944, %rd8848, %rd8849;
	@%p1944 bra 	$L__BB1_971;
	mov.b64 	{%r721, %r722}, %rd13547;
	mov.b64 	{%r723, %r724}, %rd13544;
	shf.l.wrap.b32 	%r725, %r722, %r723, 1;
	shf.l.wrap.b32 	%r726, %r723, %r724, 1;
	mov.b64 	%rd13680, {%r725, %r726};
	mov.b64 	{%r727, %r728}, %rd13541;
	shf.l.wrap.b32 	%r729, %r724, %r727, 1;
	shf.l.wrap.b32 	%r730, %r727, %r728, 1;
	mov.b64 	%rd13681, {%r729, %r730};
	shl.b64 	%rd13679, %rd13547, 1;
	mov.b64 	{%r731, %r732}, %rd13542;
	shf.l.wrap.b32 	%r733, %r728, %r731, 1;
	shf.l.wrap.b32 	%r734, %r731, %r732, 1;
	mov.b64 	%rd13682, {%r733, %r734};
	ld.const.u64 	%rd8850, [SECP256K1_P+24];
	setp.lt.u64 	%p1945, %rd13682, %rd8850;
	@%p1945 bra 	$L__BB1_972;
	mov.b64 	{%r735, %r736}, %rd13541;
	mov.b64 	{%r737, %r738}, %rd13544;
	shf.l.wrap.b32 	%r739, %r738, %r735, 1;
	shf.l.wrap.b32 	%r740, %r735, %r736, 1;
	mov.b64 	%rd8851, {%r739, %r740};
	ld.const.u64 	%rd8852, [SECP256K1_P+16];
	setp.gt.u64 	%p1946, %rd8851, %rd8852;
	@%p1946 bra 	$L__BB1_971;
	mov.b64 	{%r741, %r742}, %rd13542;
	mov.b64 	{%r743, %r744}, %rd13541;
	shf.l.wrap.b32 	%r745, %r744, %r741, 1;
	shf.l.wrap.b32 	%r746, %r741, %r742, 1;
	mov.b64 	%rd13682, {%r745, %r746};
	mov.b64 	{%r747, %r748}, %rd13544;
	mov.b64 	{%r749, %r750}, %rd13547;
	shf.l.wrap.b32 	%r751, %r750, %r747, 1;
	shf.l.wrap.b32 	%r752, %r747, %r748, 1;
	mov.b64 	%rd13680, {%r751, %r752};
	shf.l.wrap.b32 	%r753, %r748, %r743, 1;
	shf.l.wrap.b32 	%r754, %r743, %r744, 1;
	mov.b64 	%rd13681, {%r753, %r754};
	ld.const.u64 	%rd8853, [SECP256K1_P+16];
	setp.lt.u64 	%p1947, %rd13681, %rd8853;
	@%p1947 bra 	$L__BB1_972;
	mov.b64 	{%r755, %r756}, %rd13544;
	mov.b64 	{%r757, %r758}, %rd13547;
	shf.l.wrap.b32 	%r759, %r758, %r755, 1;
	shf.l.wrap.b32 	%r760, %r755, %r756, 1;
	mov.b64 	%rd8854, {%r759, %r760};
	ld.const.u64 	%rd8855, [SECP256K1_P+8];
	setp.gt.u64 	%p1948, %rd8854, %rd8855;
	@%p1948 bra 	$L__BB1_971;
	mov.b64 	{%r761, %r762}, %rd13542;
	mov.b64 	{%r763, %r764}, %rd13541;
	shf.l.wrap.b32 	%r765, %r764, %r761, 1;
	shf.l.wrap.b32 	%r766, %r761, %r762, 1;
	mov.b64 	%rd13682, {%r765, %r766};
	mov.b64 	{%r767, %r768}, %rd13544;
	shf.l.wrap.b32 	%r769, %r768, %r763, 1;
	shf.l.wrap.b32 	%r770, %r763, %r764, 1;
	mov.b64 	%rd13681, {%r769, %r770};
	mov.b64 	{%r771, %r772}, %rd13547;
	shf.l.wrap.b32 	%r773, %r772, %r767, 1;
	shf.l.wrap.b32 	%r774, %r767, %r768, 1;
	mov.b64 	%rd13680, {%r773, %r774};
	ld.const.u64 	%rd8856, [SECP256K1_P+8];
	setp.lt.u64 	%p1949, %rd13680, %rd8856;
	shl.b64 	%rd13679, %rd13547, 1;
	ld.const.u64 	%rd8857, [SECP256K1_P];
	setp.lt.u64 	%p1950, %rd13679, %rd8857;
	or.pred  	%p1951, %p1949, %p1950;
	@%p1951 bra 	$L__BB1_972;
$L__BB1_971:
	shl.b64 	%rd8859, %rd13547, 1;
	ld.const.u64 	%rd8860, [SECP256K1_P];
	sub.s64 	%rd13679, %rd8859, %rd8860;
	setp.lt.u64 	%p1952, %rd8859, %rd8860;
	selp.u64 	%rd8861, 1, 0, %p1952;
	mov.b64 	{%r775, %r776}, %rd13547;
	mov.b64 	{%r777, %r778}, %rd13544;
	shf.l.wrap.b32 	%r779, %r776, %r777, 1;
	shf.l.wrap.b32 	%r780, %r777, %r778, 1;
	mov.b64 	%rd8862, {%r779, %r780};
	ld.const.u64 	%rd8863, [SECP256K1_P+8];
	sub.s64 	%rd8864, %rd8862, %rd8863;
	setp.lt.u64 	%p1953, %rd8862, %rd8863;
	selp.s64 	%rd8865, -1, 0, %p1952;
	add.s64 	%rd13680, %rd8864, %rd8865;
	setp.lt.u64 	%p1954, %rd8864, %rd8861;
	or.pred  	%p1955, %p1953, %p1954;
	selp.u64 	%rd8866, 1, 0, %p1955;
	mov.b64 	{%r781, %r782}, %rd13541;
	shf.l.wrap.b32 	%r783, %r778, %r781, 1;
	shf.l.wrap.b32 	%r784, %r781, %r782, 1;
	mov.b64 	%rd8867, {%r783, %r784};
	ld.const.u64 	%rd8868, [SECP256K1_P+16];
	sub.s64 	%rd8869, %rd8867, %rd8868;
	setp.lt.u64 	%p1956, %rd8867, %rd8868;
	selp.s64 	%rd8870, -1, 0, %p1955;
	add.s64 	%rd13681, %rd8869, %rd8870;
	setp.lt.u64 	%p1957, %rd8869, %rd8866;
	or.pred  	%p1958, %p1956, %p1957;
	selp.s64 	%rd8871, -1, 0, %p1958;
	mov.b64 	{%r785, %r786}, %rd13542;
	shf.l.wrap.b32 	%r787, %r782, %r785, 1;
	shf.l.wrap.b32 	%r788, %r785, %r786, 1;
	mov.b64 	%rd8872, {%r787, %r788};
	ld.const.u64 	%rd8873, [SECP256K1_P+24];
	sub.s64 	%rd8874, %rd8872, %rd8873;
	add.s64 	%rd13682, %rd8874, %rd8871;
$L__BB1_972:
	add.s64 	%rd2380, %rd13547, %rd13679;
	setp.lt.u64 	%p1959, %rd2380, %rd13547;
	selp.u64 	%rd8875, 1, 0, %p1959;
	add.s64 	%rd8876, %rd13544, %rd13680;
	setp.lt.u64 	%p1960, %rd8876, %rd13544;
	add.s64 	%rd13684, %rd8876, %rd8875;
	setp.lt.u64 	%p1961, %rd13684, %rd8876;
	or.pred  	%p1962, %p1960, %p1961;
	selp.u64 	%rd8877, 1, 0, %p1962;
	add.s64 	%rd8878, %rd13541, %rd13681;
	setp.lt.u64 	%p1963, %rd8878, %rd13541;
	add.s64 	%rd13685, %rd8878, %rd8877;
	setp.lt.u64 	%p1964, %rd13685, %rd8878;
	or.pred  	%p1965, %p1963, %p1964;
	selp.u64 	%rd8879, 1, 0, %p1965;
	add.s64 	%rd8880, %rd13542, %rd13682;
	add.s64 	%rd13686, %rd8880, %rd8879;
	ld.const.u64 	%rd8881, [SECP256K1_P+24];
	setp.gt.u64 	%p1966, %rd13686, %rd8881;
	@%p1966 bra 	$L__BB1_978;
	ld.const.u64 	%rd8882, [SECP256K1_P+24];
	setp.lt.u64 	%p1967, %rd13686, %rd8882;
	mov.u64 	%rd13683, %rd2380;
	@%p1967 bra 	$L__BB1_979;
	ld.const.u64 	%rd8883, [SECP256K1_P+16];
	setp.gt.u64 	%p1968, %rd13685, %rd8883;
	@%p1968 bra 	$L__BB1_978;
	ld.const.u64 	%rd8884, [SECP256K1_P+16];
	setp.lt.u64 	%p1969, %rd13685, %rd8884;
	mov.u64 	%rd13683, %rd2380;
	@%p1969 bra 	$L__BB1_979;
	ld.const.u64 	%rd8885, [SECP256K1_P+8];
	setp.gt.u64 	%p1970, %rd13684, %rd8885;
	@%p1970 bra 	$L__BB1_978;
	ld.const.u64 	%rd8886, [SECP256K1_P+8];
	setp.lt.u64 	%p1971, %rd13684, %rd8886;
	ld.const.u64 	%rd8887, [SECP256K1_P];
	setp.lt.u64 	%p1972, %rd2380, %rd8887;
	or.pred  	%p1973, %p1971, %p1972;
	mov.u64 	%rd13683, %rd2380;
	@%p1973 bra 	$L__BB1_979;
$L__BB1_978:
	ld.const.u64 	%rd8889, [SECP256K1_P];
	sub.s64 	%rd13683, %rd2380, %rd8889;
	setp.lt.u64 	%p1974, %rd2380, %rd8889;
	selp.u64 	%rd8890, 1, 0, %p1974;
	ld.const.u64 	%rd8891, [SECP256K1_P+8];
	sub.s64 	%rd8892, %rd13684, %rd8891;
	setp.lt.u64 	%p1975, %rd13684, %rd8891;
	selp.s64 	%rd8893, -1, 0, %p1974;
	add.s64 	%rd13684, %rd8892, %rd8893;
	setp.lt.u64 	%p1976, %rd8892, %rd8890;
	or.pred  	%p1977, %p1975, %p1976;
	selp.u64 	%rd8894, 1, 0, %p1977;
	ld.const.u64 	%rd8895, [SECP256K1_P+16];
	sub.s64 	%rd8896, %rd13685, %rd8895;
	setp.lt.u64 	%p1978, %rd13685, %rd8895;
	selp.s64 	%rd8897, -1, 0, %p1977;
	add.s64 	%rd13685, %rd8896, %rd8897;
	setp.lt.u64 	%p1979, %rd8896, %rd8894;
	or.pred  	%p1980, %p1978, %p1979;
	selp.s64 	%rd8898, -1, 0, %p1980;
	ld.const.u64 	%rd8899, [SECP256K1_P+24];
	sub.s64 	%rd8900, %rd13686, %rd8899;
	add.s64 	%rd13686, %rd8900, %rd8898;
$L__BB1_979:
	mov.b64 	%rd13688, 0;
	st.local.v2.u64 	[%rd24+32], {%rd13688, %rd13688};
	st.local.v2.u64 	[%rd24+48], {%rd13688, %rd13688};
	mul.lo.s64 	%rd8902, %rd13683, %rd13683;
	mul.hi.u64 	%rd8903, %rd13683, %rd13683;
	mul.lo.s64 	%rd8904, %rd13684, %rd13683;
	mul.hi.u64 	%rd8905, %rd13683, %rd13684;
	add.s64 	%rd13691, %rd8904, %rd8903;
	setp.lt.u64 	%p1981, %rd13691, %rd8904;
	selp.u64 	%rd8906, 1, 0, %p1981;
	st.local.v2.u64 	[%rd24], {%rd8902, %rd13691};
	add.s64 	%rd8907, %rd8905, %rd8906;
	mul.lo.s64 	%rd8908, %rd13685, %rd13683;
	mul.hi.u64 	%rd8909, %rd13683, %rd13685;
	add.s64 	%rd13690, %rd8908, %rd8907;
	setp.lt.u64 	%p1982, %rd13690, %rd8908;
	selp.u64 	%rd8910, 1, 0, %p1982;
	add.s64 	%rd8911, %rd8909, %rd8910;
	mul.lo.s64 	%rd8912, %rd13686, %rd13683;
	mul.hi.u64 	%rd8913, %rd13683, %rd13686;
	add.s64 	%rd13689, %rd8912, %rd8911;
	setp.lt.u64 	%p1983, %rd13689, %rd8912;
	selp.u64 	%rd8914, 1, 0, %p1983;
	st.local.v2.u64 	[%rd24+16], {%rd13690, %rd13689};
	add.s64 	%rd13687, %rd8913, %rd8914;
	setp.eq.s64 	%p1984, %rd13687, 0;
	@%p1984 bra 	$L__BB1_983;
	mov.b32 	%r1765, 4;
$L__BB1_981:
	mul.wide.u32 	%rd8916, %r1765, 8;
	add.s64 	%rd8917, %rd24, %rd8916;
	ld.local.u64 	%rd8918, [%rd8917];
	add.s64 	%rd8919, %rd8918, %rd13687;
	setp.lt.u64 	%p1985, %rd8919, %rd8918;
	st.local.u64 	[%rd8917], %rd8919;
	add.s32 	%r1765, %r1765, 1;
	mov.b64 	%rd13687, 1;
	@%p1985 bra 	$L__BB1_981;
	ld.local.u64 	%rd13691, [%rd24+8];
	ld.local.v2.u64 	{%rd13690, %rd13689}, [%rd24+16];
	ld.local.u64 	%rd13688, [%rd24+32];
$L__BB1_983:
	mul.hi.u64 	%rd8920, %rd13684, %rd13683;
	mad.lo.s64 	%rd8921, %rd13684, %rd13683, %rd13691;
	setp.lt.u64 	%p1986, %rd8921, %rd13691;
	selp.u64 	%rd8922, 1, 0, %p1986;
	st.local.u64 	[%rd24+8], %rd8921;
	add.s64 	%rd8923, %rd8920, %rd8922;
	mul.hi.u64 	%rd8924, %rd13684, %rd13684;
	mad.lo.s64 	%rd8925, %rd13684, %rd13684, %rd13690;
	setp.lt.u64 	%p1987, %rd8925, %rd13690;
	selp.u64 	%rd8926, 1, 0, %p1987;
	add.s64 	%rd13695, %rd8925, %rd8923;
	setp.lt.u64 	%p1988, %rd13695, %rd8925;
	selp.u64 	%rd8927, 1, 0, %p1988;
	add.s64 	%rd8928, %rd8924, %rd8926;
	add.s64 	%rd8929, %rd8928, %rd8927;
	mul.hi.u64 	%rd8930, %rd13684, %rd13685;
	mad.lo.s64 	%rd8931, %rd13685, %rd13684, %rd13689;
	setp.lt.u64 	%p1989, %rd8931, %rd13689;
	selp.u64 	%rd8932, 1, 0, %p1989;
	add.s64 	%rd13694, %rd8931, %rd8929;
	setp.lt.u64 	%p1990, %rd13694, %rd8931;
	selp.u64 	%rd8933, 1, 0, %p1990;
	st.local.v2.u64 	[%rd24+16], {%rd13695, %rd13694};
	add.s64 	%rd8934, %rd8930, %rd8932;
	add.s64 	%rd8935, %rd8934, %rd8933;
	mul.hi.u64 	%rd8936, %rd13684, %rd13686;
	mad.lo.s64 	%rd8937, %rd13686, %rd13684, %rd13688;
	setp.lt.u64 	%p1991, %rd8937, %rd13688;
	selp.u64 	%rd8938, 1, 0, %p1991;
	add.s64 	%rd13693, %rd8937, %rd8935;
	setp.lt.u64 	%p1992, %rd13693, %rd8937;
	selp.u64 	%rd8939, 1, 0, %p1992;
	st.local.u64 	[%rd24+32], %rd13693;
	add.s64 	%rd8940, %rd8936, %rd8938;
	add.s64 	%rd13692, %rd8940, %rd8939;
	setp.eq.s64 	%p1993, %rd13692, 0;
	@%p1993 bra 	$L__BB1_987;
	mov.b32 	%r1766, 5;
$L__BB1_985:
	mul.wide.u32 	%rd8942, %r1766, 8;
	add.s64 	%rd8943, %rd24, %rd8942;
	ld.local.u64 	%rd8944, [%rd8943];
	add.s64 	%rd8945, %rd8944, %rd13692;
	setp.lt.u64 	%p1994, %rd8945, %rd8944;
	st.local.u64 	[%rd8943], %rd8945;
	add.s32 	%r1766, %r1766, 1;
	mov.b64 	%rd13692, 1;
	@%p1994 bra 	$L__BB1_985;
	ld.local.v2.u64 	{%rd13695, %rd13694}, [%rd24+16];
	ld.local.u64 	%rd13693, [%rd24+32];
$L__BB1_987:
	mul.hi.u64 	%rd8946, %rd13685, %rd13683;
	mad.lo.s64 	%rd8947, %rd13685, %rd13683, %rd13695;
	setp.lt.u64 	%p1995, %rd8947, %rd13695;
	selp.u64 	%rd8948, 1, 0, %p1995;
	add.s64 	%rd8949, %rd8946, %rd8948;
	mul.hi.u64 	%rd8950, %rd13685, %rd13684;
	mad.lo.s64 	%rd8951, %rd13685, %rd13684, %rd13694;
	setp.lt.u64 	%p1996, %rd8951, %rd13694;
	selp.u64 	%rd8952, 1, 0, %p1996;
	add.s64 	%rd13699, %rd8951, %rd8949;
	setp.lt.u64 	%p1997, %rd13699, %rd8951;
	selp.u64 	%rd8953, 1, 0, %p1997;
	st.local.v2.u64 	[%rd24+16], {%rd8947, %rd13699};
	add.s64 	%rd8954, %rd8950, %rd8952;
	add.s64 	%rd8955, %rd8954, %rd8953;
	mul.hi.u64 	%rd8956, %rd13685, %rd13685;
	mad.lo.s64 	%rd8957, %rd13685, %rd13685, %rd13693;
	setp.lt.u64 	%p1998, %rd8957, %rd13693;
	selp.u64 	%rd8958, 1, 0, %p1998;
	add.s64 	%rd13698, %rd8957, %rd8955;
	setp.lt.u64 	%p1999, %rd13698, %rd8957;
	selp.u64 	%rd8959, 1, 0, %p1999;
	add.s64 	%rd8960, %rd8956, %rd8958;
	add.s64 	%rd8961, %rd8960, %rd8959;
	mul.hi.u64 	%rd8962, %rd13685, %rd13686;
	ld.local.u64 	%rd8963, [%rd24+40];
	mad.lo.s64 	%rd8964, %rd13686, %rd13685, %rd8963;
	setp.lt.u64 	%p2000, %rd8964, %rd8963;
	selp.u64 	%rd8965, 1, 0, %p2000;
	add.s64 	%rd13697, %rd8964, %rd8961;
	setp.lt.u64 	%p2001, %rd13697, %rd8964;
	selp.u64 	%rd8966, 1, 0, %p2001;
	st.local.v2.u64 	[%rd24+32], {%rd13698, %rd13697};
	add.s64 	%rd8967, %rd8962, %rd8965;
	add.s64 	%rd13696, %rd8967, %rd8966;
	setp.eq.s64 	%p2002, %rd13696, 0;
	@%p2002 bra 	$L__BB1_991;
	mov.b32 	%r1767, 6;
$L__BB1_989:
	mul.wide.u32 	%rd8969, %r1767, 8;
	add.s64 	%rd8970, %rd24, %rd8969;
	ld.local.u64 	%rd8971, [%rd8970];
	add.s64 	%rd8972, %rd8971, %rd13696;
	setp.lt.u64 	%p2003, %rd8972, %rd8971;
	st.local.u64 	[%rd8970], %rd8972;
	add.s32 	%r1767, %r1767, 1;
	mov.b64 	%rd13696, 1;
	@%p2003 bra 	$L__BB1_989;
	ld.local.u64 	%rd13699, [%rd24+24];
	ld.local.v2.u64 	{%rd13698, %rd13697}, [%rd24+32];
$L__BB1_991:
	mul.hi.u64 	%rd8973, %rd13686, %rd13683;
	mad.lo.s64 	%rd13704, %rd13686, %rd13683, %rd13699;
	setp.lt.u64 	%p2004, %rd13704, %rd13699;
	selp.u64 	%rd8974, 1, 0, %p2004;
	st.local.u64 	[%rd24+24], %rd13704;
	add.s64 	%rd8975, %rd8973, %rd8974;
	mul.hi.u64 	%rd8976, %rd13686, %rd13684;
	mad.lo.s64 	%rd8977, %rd13686, %rd13684, %rd13698;
	setp.lt.u64 	%p2005, %rd8977, %rd13698;
	selp.u64 	%rd8978, 1, 0, %p2005;
	add.s64 	%rd13701, %rd8977, %rd8975;
	setp.lt.u64 	%p2006, %rd13701, %rd8977;
	selp.u64 	%rd8979, 1, 0, %p2006;
	add.s64 	%rd8980, %rd8976, %rd8978;
	add.s64 	%rd8981, %rd8980, %rd8979;
	mul.hi.u64 	%rd8982, %rd13686, %rd13685;
	mad.lo.s64 	%rd8983, %rd13686, %rd13685, %rd13697;
	setp.lt.u64 	%p2007, %rd8983, %rd13697;
	selp.u64 	%rd8984, 1, 0, %p2007;
	add.s64 	%rd8985, %rd8983, %rd8981;
	setp.lt.u64 	%p2008, %rd8985, %rd8983;
	selp.u64 	%rd8986, 1, 0, %p2008;
	st.local.v2.u64 	[%rd24+32], {%rd13701, %rd8985};
	add.s64 	%rd8987, %rd8982, %rd8984;
	add.s64 	%rd8988, %rd8987, %rd8986;
	mul.hi.u64 	%rd8989, %rd13686, %rd13686;
	ld.local.u64 	%rd8990, [%rd24+48];
	mad.lo.s64 	%rd8991, %rd13686, %rd13686, %rd8990;
	setp.lt.u64 	%p2009, %rd8991, %rd8990;
	selp.u64 	%rd8992, 1, 0, %p2009;
	add.s64 	%rd8993, %rd8991, %rd8988;
	setp.lt.u64 	%p2010, %rd8993, %rd8991;
	selp.u64 	%rd8994, 1, 0, %p2010;
	st.local.u64 	[%rd24+48], %rd8993;
	add.s64 	%rd8995, %rd8989, %rd8992;
	add.s64 	%rd13700, %rd8995, %rd8994;
	setp.eq.s64 	%p2011, %rd13700, 0;
	@%p2011 bra 	$L__BB1_995;
	mov.b32 	%r1768, 7;
$L__BB1_993:
	mul.wide.u32 	%rd8997, %r1768, 8;
	add.s64 	%rd8998, %rd24, %rd8997;
	ld.local.u64 	%rd8999, [%rd8998];
	add.s64 	%rd9000, %rd8999, %rd13700;
	setp.lt.u64 	%p2012, %rd9000, %rd8999;
	st.local.u64 	[%rd8998], %rd9000;
	add.s32 	%r1768, %r1768, 1;
	mov.b64 	%rd13700, 1;
	@%p2012 bra 	$L__BB1_993;
	ld.local.u64 	%rd13704, [%rd24+24];
	ld.local.u64 	%rd13701, [%rd24+32];
$L__BB1_995:
	ld.local.u64 	%rd9002, [%rd24+8];
	ld.local.u64 	%rd13703, [%rd24+16];
	shl.b64 	%rd9003, %rd13701, 32;
	shr.u64 	%rd9004, %rd13701, 32;
	mul.lo.s64 	%rd9005, %rd13683, %rd13683;
	add.s64 	%rd2436, %rd9005, %rd9003;
	setp.lt.u64 	%p2013, %rd2436, %rd9005;
	selp.u64 	%rd9006, 1, 0, %p2013;
	add.s64 	%rd9007, %rd9004, %rd9006;
	add.s64 	%rd2437, %rd9007, %rd9002;
	max.u64 	%rd9008, %rd9007, %rd9002;
	setp.gt.u64 	%p2014, %rd9008, %rd2437;
	mov.b64 	%rd13705, 0;
	@%p2014 bra 	$L__BB1_1014;
$L__BB1_996:
	ld.local.u64 	%rd2441, [%rd24+40];
	shl.b64 	%rd9011, %rd2441, 32;
	shr.u64 	%rd9012, %rd2441, 32;
	add.s64 	%rd2442, %rd2437, %rd9011;
	setp.lt.u64 	%p2017, %rd2442, %rd2437;
	selp.u64 	%rd9013, 1, 0, %p2017;
	add.s64 	%rd9014, %rd9012, %rd9013;
	add.s64 	%rd2443, %rd9014, %rd13703;
	max.u64 	%rd9015, %rd9014, %rd13703;
	setp.le.u64 	%p2018, %rd9015, %rd2443;
	@%p2018 bra 	$L__BB1_998;
	add.s64 	%rd13704, %rd13704, 1;
	setp.eq.s64 	%p2019, %rd13704, 0;
	selp.u64 	%rd9016, 1, 0, %p2019;
	add.s64 	%rd13705, %rd13705, %rd9016;
$L__BB1_998:
	ld.local.v2.u64 	{%rd2448, %rd2449}, [%rd24+48];
	shl.b64 	%rd9017, %rd2448, 32;
	shr.u64 	%rd9018, %rd2448, 32;
	add.s64 	%rd13708, %rd2443, %rd9017;
	setp.lt.u64 	%p2020, %rd13708, %rd2443;
	selp.u64 	%rd9019, 1, 0, %p2020;
	add.s64 	%rd9020, %rd9018, %rd9019;
	add.s64 	%rd9021, %rd9020, %rd13704;
	max.u64 	%rd9022, %rd9020, %rd13704;
	setp.gt.u64 	%p2021, %rd9022, %rd9021;
	selp.u64 	%rd9023, 1, 0, %p2021;
	add.s64 	%rd9024, %rd13705, %rd9023;
	shl.b64 	%rd9025, %rd2449, 32;
	shr.u64 	%rd9026, %rd2449, 32;
	add.s64 	%rd13709, %rd9021, %rd9025;
	setp.lt.u64 	%p2022, %rd13709, %rd9021;
	selp.u64 	%rd9027, 1, 0, %p2022;
	add.s64 	%rd9028, %rd9024, %rd9026;
	add.s64 	%rd13710, %rd9028, %rd9027;
	mov.b64 	%rd9029, 977;
	mul.hi.u64 	%rd9030, %rd13701, %rd9029;
	mad.lo.s64 	%rd13715, %rd13701, 977, %rd2436;
	setp.lt.u64 	%p2023, %rd13715, %rd2436;
	selp.u64 	%rd9031, 1, 0, %p2023;
	add.s64 	%rd9032, %rd9030, %rd9031;
	add.s64 	%rd2454, %rd9032, %rd2442;
	max.u64 	%rd9033, %rd9032, %rd2442;
	setp.gt.u64 	%p2024, %rd9033, %rd2454;
	@%p2024 bra 	$L__BB1_1016;
$L__BB1_999:
	mov.b64 	%rd9036, 977;
	mul.hi.u64 	%rd9037, %rd2441, %rd9036;
	mad.lo.s64 	%rd13724, %rd2441, 977, %rd2454;
	setp.lt.u64 	%p2027, %rd13724, %rd2454;
	selp.u64 	%rd9038, 1, 0, %p2027;
	add.s64 	%rd9039, %rd9037, %rd9038;
	add.s64 	%rd2462, %rd9039, %rd13708;
	max.u64 	%rd9040, %rd9039, %rd13708;
	setp.le.u64 	%p2028, %rd9040, %rd2462;
	@%p2028 bra 	$L__BB1_1001;
	add.s64 	%rd13709, %rd13709, 1;
	setp.eq.s64 	%p2029, %rd13709, 0;
	selp.u64 	%rd9041, 1, 0, %p2029;
	add.s64 	%rd13710, %rd13710, %rd9041;
$L__BB1_1001:
	mov.b64 	%rd9042, 977;
	mul.hi.u64 	%rd9043, %rd2448, %rd9042;
	mad.lo.s64 	%rd13717, %rd2448, 977, %rd2462;
	setp.lt.u64 	%p2030, %rd13717, %rd2462;
	selp.u64 	%rd9044, 1, 0, %p2030;
	add.s64 	%rd9045, %rd9043, %rd9044;
	add.s64 	%rd9046, %rd9045, %rd13709;
	max.u64 	%rd9047, %rd9045, %rd13709;
	setp.gt.u64 	%p2031, %rd9047, %rd9046;
	selp.u64 	%rd9048, 1, 0, %p2031;
	add.s64 	%rd9049, %rd13710, %rd9048;
	mul.hi.u64 	%rd9050, %rd2449, %rd9042;
	mad.lo.s64 	%rd13718, %rd2449, 977, %rd9046;
	setp.lt.u64 	%p2032, %rd13718, %rd9046;
	selp.u64 	%rd9051, 1, 0, %p2032;
	add.s64 	%rd9052, %rd9049, %rd9050;
	add.s64 	%rd2469, %rd9052, %rd9051;
	setp.eq.s64 	%p2033, %rd2469, 0;
	@%p2033 bra 	$L__BB1_1006;
	shl.b64 	%rd9053, %rd2469, 32;
	shr.u64 	%rd9054, %rd2469, 32;
	add.s64 	%rd2473, %rd13715, %rd9053;
	setp.lt.u64 	%p2034, %rd2473, %rd13715;
	selp.u64 	%rd9055, 1, 0, %p2034;
	add.s64 	%rd9056, %rd9054, %rd9055;
	add.s64 	%rd2474, %rd9056, %rd13724;
	max.u64 	%rd9057, %rd9056, %rd13724;
	setp.le.u64 	%p2035, %rd9057, %rd2474;
	@%p2035 bra 	$L__BB1_1004;
	add.s64 	%rd13717, %rd13717, 1;
	setp.eq.s64 	%p2036, %rd13717, 0;
	selp.u64 	%rd9058, 1, 0, %p2036;
	add.s64 	%rd13718, %rd13718, %rd9058;
$L__BB1_1004:
	mov.b64 	%rd9059, 977;
	mul.hi.u64 	%rd9060, %rd2469, %rd9059;
	mad.lo.s64 	%rd13715, %rd2469, 977, %rd2473;
	setp.lt.u64 	%p2037, %rd13715, %rd2473;
	selp.u64 	%rd9061, 1, 0, %p2037;
	add.s64 	%rd9062, %rd9060, %rd9061;
	add.s64 	%rd13724, %rd9062, %rd2474;
	max.u64 	%rd9063, %rd9062, %rd2474;
	setp.le.u64 	%p2038, %rd9063, %rd13724;
	@%p2038 bra 	$L__BB1_1006;
	add.s64 	%rd13717, %rd13717, 1;
	setp.eq.s64 	%p2039, %rd13717, 0;
	selp.u64 	%rd9064, 1, 0, %p2039;
	add.s64 	%rd13718, %rd13718, %rd9064;
$L__BB1_1006:
	ld.const.u64 	%rd9065, [SECP256K1_P+24];
	setp.gt.u64 	%p2040, %rd13718, %rd9065;
	@%p2040 bra 	$L__BB1_1012;
	ld.const.u64 	%rd9066, [SECP256K1_P+24];
	setp.lt.u64 	%p2041, %rd13718, %rd9066;
	mov.u64 	%rd13719, %rd13715;
	@%p2041 bra 	$L__BB1_1013;
	ld.const.u64 	%rd9067, [SECP256K1_P+16];
	setp.gt.u64 	%p2042, %rd13717, %rd9067;
	@%p2042 bra 	$L__BB1_1012;
	ld.const.u64 	%rd9068, [SECP256K1_P+16];
	setp.lt.u64 	%p2043, %rd13717, %rd9068;
	mov.u64 	%rd13719, %rd13715;
	@%p2043 bra 	$L__BB1_1013;
	ld.const.u64 	%rd9069, [SECP256K1_P+8];
	setp.gt.u64 	%p2044, %rd13724, %rd9069;
	@%p2044 bra 	$L__BB1_1012;
	ld.const.u64 	%rd9070, [SECP256K1_P+8];
	setp.lt.u64 	%p2045, %rd13724, %rd9070;
	ld.const.u64 	%rd9071, [SECP256K1_P];
	setp.lt.u64 	%p2046, %rd13715, %rd9071;
	or.pred  	%p2047, %p2045, %p2046;
	mov.u64 	%rd13719, %rd13715;
	@%p2047 bra 	$L__BB1_1013;
$L__BB1_1012:
	ld.const.u64 	%rd9073, [SECP256K1_P];
	sub.s64 	%rd13719, %rd13715, %rd9073;
	setp.lt.u64 	%p2048, %rd13715, %rd9073;
	selp.u64 	%rd9074, 1, 0, %p2048;
	ld.const.u64 	%rd9075, [SECP256K1_P+8];
	sub.s64 	%rd9076, %rd13724, %rd9075;
	setp.lt.u64 	%p2049, %rd13724, %rd9075;
	selp.s64 	%rd9077, -1, 0, %p2048;
	add.s64 	%rd13724, %rd9076, %rd9077;
	setp.lt.u64 	%p2050, %rd9076, %rd9074;
	or.pred  	%p2051, %p2049, %p2050;
	selp.u64 	%rd9078, 1, 0, %p2051;
	ld.const.u64 	%rd9079, [SECP256K1_P+16];
	sub.s64 	%rd9080, %rd13717, %rd9079;
	setp.lt.u64 	%p2052, %rd13717, %rd9079;
	selp.s64 	%rd9081, -1, 0, %p2051;
	add.s64 	%rd13717, %rd9080, %rd9081;
	setp.lt.u64 	%p2053, %rd9080, %rd9078;
	or.pred  	%p2054, %p2052, %p2053;
	selp.s64 	%rd9082, -1, 0, %p2054;
	ld.const.u64 	%rd9083, [SECP256K1_P+24];
	sub.s64 	%rd9084, %rd13718, %rd9083;
	add.s64 	%rd13718, %rd9084, %rd9082;
$L__BB1_1013:
	ld.const.u64 	%rd9085, [SECP256K1_P+24];
	setp.gt.u64 	%p2055, %rd13718, %rd9085;
	@%p2055 bra 	$L__BB1_1022;
	bra.uni 	$L__BB1_1023;
$L__BB1_1014:
	add.s64 	%rd13703, %rd13703, 1;
	setp.ne.s64 	%p2015, %rd13703, 0;
	@%p2015 bra 	$L__BB1_996;
	add.s64 	%rd13704, %rd13704, 1;
	setp.eq.s64 	%p2016, %rd13704, 0;
	selp.u64 	%rd13705, 1, 0, %p2016;
	mov.b64 	%rd13703, 0;
	bra.uni 	$L__BB1_996;
$L__BB1_1016:
	add.s64 	%rd13708, %rd13708, 1;
	setp.ne.s64 	%p2025, %rd13708, 0;
	@%p2025 bra 	$L__BB1_999;
	add.s64 	%rd13709, %rd13709, 1;
	setp.eq.s64 	%p2026, %rd13709, 0;
	selp.u64 	%rd9035, 1, 0, %p2026;
	add.s64 	%rd13710, %rd13710, %rd9035;
	mov.b64 	%rd13708, 0;
	bra.uni 	$L__BB1_999;
$L__BB1_1018:
	ld.const.u64 	%rd9087, [SECP256K1_P+16];
	setp.gt.u64 	%p2057, %rd13717, %rd9087;
	@%p2057 bra 	$L__BB1_1022;
	ld.const.u64 	%rd9088, [SECP256K1_P+16];
	setp.lt.u64 	%p2058, %rd13717, %rd9088;
	mov.u64 	%rd13723, %rd13719;
	@%p2058 bra 	$L__BB1_1024;
	ld.const.u64 	%rd9089, [SECP256K1_P+8];
	setp.gt.u64 	%p2059, %rd13724, %rd9089;
	@%p2059 bra 	$L__BB1_1022;
	ld.const.u64 	%rd9090, [SECP256K1_P+8];
	setp.lt.u64 	%p2060, %rd13724, %rd9090;
	ld.const.u64 	%rd9091, [SECP256K1_P];
	setp.lt.u64 	%p2061, %rd13719, %rd9091;
	or.pred  	%p2062, %p2060, %p2061;
	mov.u64 	%rd13723, %rd13719;
	@%p2062 bra 	$L__BB1_1024;
$L__BB1_1022:
	ld.const.u64 	%rd9093, [SECP256K1_P];
	sub.s64 	%rd13723, %rd13719, %rd9093;
	setp.lt.u64 	%p2063, %rd13719, %rd9093;
	selp.u64 	%rd9094, 1, 0, %p2063;
	ld.const.u64 	%rd9095, [SECP256K1_P+8];
	sub.s64 	%rd9096, %rd13724, %rd9095;
	setp.lt.u64 	%p2064, %rd13724, %rd9095;
	selp.s64 	%rd9097, -1, 0, %p2063;
	add.s64 	%rd13724, %rd9096, %rd9097;
	setp.lt.u64 	%p2065, %rd9096, %rd9094;
	or.pred  	%p2066, %p2064, %p2065;
	selp.u64 	%rd9098, 1, 0, %p2066;
	ld.const.u64 	%rd9099, [SECP256K1_P+16];
	sub.s64 	%rd9100, %rd13717, %rd9099;
	setp.lt.u64 	%p2067, %rd13717, %rd9099;
	selp.s64 	%rd9101, -1, 0, %p2066;
	add.s64 	%rd13717, %rd9100, %rd9101;
	setp.lt.u64 	%p2068, %rd9100, %rd9098;
	or.pred  	%p2069, %p2067, %p2068;
	selp.s64 	%rd9102, -1, 0, %p2069;
	ld.const.u64 	%rd9103, [SECP256K1_P+24];
	sub.s64 	%rd9104, %rd13718, %rd9103;
	add.s64 	%rd13718, %rd9104, %rd9102;
	bra.uni 	$L__BB1_1024;
$L__BB1_1023:
	ld.const.u64 	%rd9086, [SECP256K1_P+24];
	setp.lt.u64 	%p2056, %rd13718, %rd9086;
	mov.u64 	%rd13723, %rd13719;
	@%p2056 bra 	$L__BB1_1024;
	bra.uni 	$L__BB1_1018;
$L__BB1_1024:
	mov.b64 	{%r793, %r794}, %rd13678;
	mov.b64 	{%r795, %r796}, %rd13677;
	shf.l.wrap.b32 	%r797, %r796, %r793, 1;
	shf.l.wrap.b32 	%r798, %r793, %r794, 1;
	mov.b64 	%rd9105, {%r797, %r798};
	ld.const.u64 	%rd9106, [SECP256K1_P+24];
	setp.gt.u64 	%p2070, %rd9105, %rd9106;
	@%p2070 bra 	$L__BB1_1030;
	mov.b64 	{%r799, %r800}, %rd13676;
	mov.b64 	{%r801, %r802}, %rd13677;
	shf.l.wrap.b32 	%r803, %r800, %r801, 1;
	shf.l.wrap.b32 	%r804, %r801, %r802, 1;
	mov.b64 	%rd13729, {%r803, %r804};
	mov.b64 	{%r805, %r806}, %rd13675;
	shf.l.wrap.b32 	%r807, %r806, %r799, 1;
	shf.l.wrap.b32 	%r808, %r799, %r800, 1;
	mov.b64 	%rd13728, {%r807, %r808};
	shl.b64 	%rd13727, %rd13675, 1;
	mov.b64 	{%r809, %r810}, %rd13678;
	shf.l.wrap.b32 	%r811, %r802, %r809, 1;
	shf.l.wrap.b32 	%r812, %r809, %r810, 1;
	mov.b64 	%rd13730, {%r811, %r812};
	ld.const.u64 	%rd9107, [SECP256K1_P+24];
	setp.lt.u64 	%p2071, %rd13730, %rd9107;
	@%p2071 bra 	$L__BB1_1031;
	mov.b64 	{%r813, %r814}, %rd13677;
	mov.b64 	{%r815, %r816}, %rd13676;
	shf.l.wrap.b32 	%r817, %r816, %r813, 1;
	shf.l.wrap.b32 	%r818, %r813, %r814, 1;
	mov.b64 	%rd9108, {%r817, %r818};
	ld.const.u64 	%rd9109, [SECP256K1_P+16];
	setp.gt.u64 	%p2072, %rd9108, %rd9109;
	@%p2072 bra 	$L__BB1_1030;
	mov.b64 	{%r819, %r820}, %rd13678;
	mov.b64 	{%r821, %r822}, %rd13677;
	shf.l.wrap.b32 	%r823, %r822, %r819, 1;
	shf.l.wrap.b32 	%r824, %r819, %r820, 1;
	mov.b64 	%rd13730, {%r823, %r824};
	mov.b64 	{%r825, %r826}, %rd13676;
	mov.b64 	{%r827, %r828}, %rd13675;
	shf.l.wrap.b32 	%r829, %r828, %r825, 1;
	shf.l.wrap.b32 	%r830, %r825, %r826, 1;
	mov.b64 	%rd13728, {%r829, %r830};
	shf.l.wrap.b32 	%r831, %r826, %r821, 1;
	shf.l.wrap.b32 	%r832, %r821, %r822, 1;
	mov.b64 	%rd13729, {%r831, %r832};
	ld.const.u64 	%rd9110, [SECP256K1_P+16];
	setp.lt.u64 	%p2073, %rd13729, %rd9110;
	@%p2073 bra 	$L__BB1_1031;
	mov.b64 	{%r833, %r834}, %rd13676;
	mov.b64 	{%r835, %r836}, %rd13675;
	shf.l.wrap.b32 	%r837, %r836, %r833, 1;
	shf.l.wrap.b32 	%r838, %r833, %r834, 1;
	mov.b64 	%rd9111, {%r837, %r838};
	ld.const.u64 	%rd9112, [SECP256K1_P+8];
	setp.gt.u64 	%p2074, %rd9111, %rd9112;
	@%p2074 bra 	$L__BB1_1030;
	mov.b64 	{%r839, %r840}, %rd13678;
	mov.b64 	{%r841, %r842}, %rd13677;
	shf.l.wrap.b32 	%r843, %r842, %r839, 1;
	shf.l.wrap.b32 	%r844, %r839, %r840, 1;
	mov.b64 	%rd13730, {%r843, %r844};
	mov.b64 	{%r845, %r846}, %rd13676;
	shf.l.wrap.b32 	%r847, %r846, %r841, 1;
	shf.l.wrap.b32 	%r848, %r841, %r842, 1;
	mov.b64 	%rd13729, {%r847, %r848};
	mov.b64 	{%r849, %r850}, %rd13675;
	shf.l.wrap.b32 	%r851, %r850, %r845, 1;
	shf.l.wrap.b32 	%r852, %r845, %r846, 1;
	mov.b64 	%rd13728, {%r851, %r852};
	ld.const.u64 	%rd9113, [SECP256K1_P+8];
	setp.lt.u64 	%p2075, %rd13728, %rd9113;
	shl.b64 	%rd13727, %rd13675, 1;
	ld.const.u64 	%rd9114, [SECP256K1_P];
	setp.lt.u64 	%p2076, %rd13727, %rd9114;
	or.pred  	%p2077, %p2075, %p2076;
	@%p2077 bra 	$L__BB1_1031;
$L__BB1_1030:
	shl.b64 	%rd9116, %rd13675, 1;
	ld.const.u64 	%rd9117, [SECP256K1_P];
	sub.s64 	%rd13727, %rd9116, %rd9117;
	setp.lt.u64 	%p2078, %rd9116, %rd9117;
	selp.u64 	%rd9118, 1, 0, %p2078;
	mov.b64 	{%r853, %r854}, %rd13675;
	mov.b64 	{%r855, %r856}, %rd13676;
	shf.l.wrap.b32 	%r857, %r854, %r855, 1;
	shf.l.wrap.b32 	%r858, %r855, %r856, 1;
	mov.b64 	%rd9119, {%r857, %r858};
	ld.const.u64 	%rd9120, [SECP256K1_P+8];
	sub.s64 	%rd9121, %rd9119, %rd9120;
	setp.lt.u64 	%p2079, %rd9119, %rd9120;
	selp.s64 	%rd9122, -1, 0, %p2078;
	add.s64 	%rd13728, %rd9121, %rd9122;
	setp.lt.u64 	%p2080, %rd9121, %rd9118;
	or.pred  	%p2081, %p2079, %p2080;
	selp.u64 	%rd9123, 1, 0, %p2081;
	mov.b64 	{%r859, %r860}, %rd13677;
	shf.l.wrap.b32 	%r861, %r856, %r859, 1;
	shf.l.wrap.b32 	%r862, %r859, %r860, 1;
	mov.b64 	%rd9124, {%r861, %r862};
	ld.const.u64 	%rd9125, [SECP256K1_P+16];
	sub.s64 	%rd9126, %rd9124, %rd9125;
	setp.lt.u64 	%p2082, %rd9124, %rd9125;
	selp.s64 	%rd9127, -1, 0, %p2081;
	add.s64 	%rd13729, %rd9126, %rd9127;
	setp.lt.u64 	%p2083, %rd9126, %rd9123;
	or.pred  	%p2084, %p2082, %p2083;
	selp.s64 	%rd9128, -1, 0, %p2084;
	mov.b64 	{%r863, %r864}, %rd13678;
	shf.l.wrap.b32 	%r865, %r860, %r863, 1;
	shf.l.wrap.b32 	%r866, %r863, %r864, 1;
	mov.b64 	%rd9129, {%r865, %r866};
	ld.const.u64 	%rd9130, [SECP256K1_P+24];
	sub.s64 	%rd9131, %rd9129, %rd9130;
	add.s64 	%rd13730, %rd9131, %rd9128;
$L__BB1_1031:
	setp.gt.u64 	%p2085, %rd13718, %rd13730;
	@%p2085 bra 	$L__BB1_1037;
	setp.lt.u64 	%p2086, %rd13718, %rd13730;
	@%p2086 bra 	$L__BB1_1038;
	setp.gt.u64 	%p2087, %rd13717, %rd13729;
	@%p2087 bra 	$L__BB1_1037;
	setp.lt.u64 	%p2088, %rd13717, %rd13729;
	@%p2088 bra 	$L__BB1_1038;
	setp.gt.u64 	%p2089, %rd13724, %rd13728;
	@%p2089 bra 	$L__BB1_1037;
	setp.lt.u64 	%p2090, %rd13724, %rd13728;
	setp.lt.u64 	%p2091, %rd13723, %rd13727;
	or.pred  	%p2092, %p2090, %p2091;
	@%p2092 bra 	$L__BB1_1038;
$L__BB1_1037:
	setp.lt.u64 	%p2107, %rd13723, %rd13727;
	selp.u64 	%rd9153, 1, 0, %p2107;
	sub.s64 	%rd9154, %rd13724, %rd13728;
	setp.lt.u64 	%p2108, %rd13724, %rd13728;
	selp.s64 	%rd9155, -1, 0, %p2107;
	add.s64 	%rd14193, %rd9154, %rd9155;
	setp.lt.u64 	%p2109, %rd9154, %rd9153;
	or.pred  	%p2110, %p2108, %p2109;
	selp.u64 	%rd9156, 1, 0, %p2110;
	sub.s64 	%rd9157, %rd13717, %rd13729;
	setp.lt.u64 	%p2111, %rd13717, %rd13729;
	selp.s64 	%rd9158, -1, 0, %p2110;
	add.s64 	%rd14192, %rd9157, %rd9158;
	setp.lt.u64 	%p2112, %rd9157, %rd9156;
	or.pred  	%p2113, %p2111, %p2112;
	selp.s64 	%rd9159, -1, 0, %p2113;
	sub.s64 	%rd9160, %rd13718, %rd13730;
	add.s64 	%rd14191, %rd9160, %rd9159;
	bra.uni 	$L__BB1_1039;
$L__BB1_1038:
	ld.const.u64 	%rd9132, [SECP256K1_P];
	add.s64 	%rd13723, %rd9132, %rd13723;
	setp.lt.u64 	%p2093, %rd13723, %rd9132;
	selp.u64 	%rd9133, 1, 0, %p2093;
	ld.const.u64 	%rd9134, [SECP256K1_P+8];
	add.s64 	%rd9135, %rd9134, %rd13724;
	setp.lt.u64 	%p2094, %rd9135, %rd9134;
	add.s64 	%rd9136, %rd9135, %rd9133;
	setp.lt.u64 	%p2095, %rd9136, %rd9135;
	or.pred  	%p2096, %p2094, %p2095;
	selp.u64 	%rd9137, 1, 0, %p2096;
	ld.const.u64 	%rd9138, [SECP256K1_P+16];
	add.s64 	%rd9139, %rd9138, %rd13717;
	setp.lt.u64 	%p2097, %rd9139, %rd9138;
	add.s64 	%rd9140, %rd9139, %rd9137;
	setp.lt.u64 	%p2098, %rd9140, %rd9139;
	or.pred  	%p2099, %p2097, %p2098;
	selp.u64 	%rd9141, 1, 0, %p2099;
	ld.const.u64 	%rd9142, [SECP256K1_P+24];
	add.s64 	%rd9143, %rd9142, %rd13718;
	add.s64 	%rd9144, %rd9143, %rd9141;
	setp.lt.u64 	%p2100, %rd13723, %rd13727;
	selp.u64 	%rd9145, 1, 0, %p2100;
	sub.s64 	%rd9146, %rd9136, %rd13728;
	setp.lt.u64 	%p2101, %rd9136, %rd13728;
	selp.s64 	%rd9147, -1, 0, %p2100;
	add.s64 	%rd14193, %rd9146, %rd9147;
	setp.lt.u64 	%p2102, %rd9146, %rd9145;
	or.pred  	%p2103, %p2101, %p2102;
	selp.u64 	%rd9148, 1, 0, %p2103;
	sub.s64 	%rd9149, %rd9140, %rd13729;
	setp.lt.u64 	%p2104, %rd9140, %rd13729;
	selp.s64 	%rd9150, -1, 0, %p2103;
	add.s64 	%rd14192, %rd9149, %rd9150;
	setp.lt.u64 	%p2105, %rd9149, %rd9148;
	or.pred  	%p2106, %p2104, %p2105;
	selp.s64 	%rd9151, -1, 0, %p2106;
	sub.s64 	%rd9152, %rd9144, %rd13730;
	add.s64 	%rd14191, %rd9152, %rd9151;
$L__BB1_1039:
	sub.s64 	%rd14194, %rd13723, %rd13727;
	setp.gt.u64 	%p2114, %rd13678, %rd14191;
	@%p2114 bra 	$L__BB1_1045;
	setp.lt.u64 	%p2115, %rd13678, %rd14191;
	@%p2115 bra 	$L__BB1_1046;
	setp.gt.u64 	%p2116, %rd13677, %rd14192;
	@%p2116 bra 	$L__BB1_1045;
	setp.lt.u64 	%p2117, %rd13677, %rd14192;
	@%p2117 bra 	$L__BB1_1046;
	setp.gt.u64 	%p2118, %rd13676, %rd14193;
	@%p2118 bra 	$L__BB1_1045;
	setp.lt.u64 	%p2119, %rd13676, %rd14193;
	setp.lt.u64 	%p2120, %rd13675, %rd14194;
	or.pred  	%p2121, %p2119, %p2120;
	@%p2121 bra 	$L__BB1_1046;
$L__BB1_1045:
	setp.lt.u64 	%p2136, %rd13675, %rd14194;
	selp.u64 	%rd9182, 1, 0, %p2136;
	sub.s64 	%rd9183, %rd13676, %rd14193;
	setp.lt.u64 	%p2137, %rd13676, %rd14193;
	selp.s64 	%rd9184, -1, 0, %p2136;
	add.s64 	%rd13736, %rd9183, %rd9184;
	setp.lt.u64 	%p2138, %rd9183, %rd9182;
	or.pred  	%p2139, %p2137, %p2138;
	selp.u64 	%rd9185, 1, 0, %p2139;
	sub.s64 	%rd9186, %rd13677, %rd14192;
	setp.lt.u64 	%p2140, %rd13677, %rd14192;
	selp.s64 	%rd9187, -1, 0, %p2139;
	add.s64 	%rd13737, %rd9186, %rd9187;
	setp.lt.u64 	%p2141, %rd9186, %rd9185;
	or.pred  	%p2142, %p2140, %p2141;
	selp.s64 	%rd9188, -1, 0, %p2142;
	sub.s64 	%rd9189, %rd13678, %rd14191;
	add.s64 	%rd13738, %rd9189, %rd9188;
	bra.uni 	$L__BB1_1047;
$L__BB1_1046:
	ld.const.u64 	%rd9161, [SECP256K1_P];
	add.s64 	%rd13675, %rd9161, %rd13675;
	setp.lt.u64 	%p2122, %rd13675, %rd9161;
	selp.u64 	%rd9162, 1, 0, %p2122;
	ld.const.u64 	%rd9163, [SECP256K1_P+8];
	add.s64 	%rd9164, %rd9163, %rd13676;
	setp.lt.u64 	%p2123, %rd9164, %rd9163;
	add.s64 	%rd9165, %rd9164, %rd9162;
	setp.lt.u64 	%p2124, %rd9165, %rd9164;
	or.pred  	%p2125, %p2123, %p2124;
	selp.u64 	%rd9166, 1, 0, %p2125;
	ld.const.u64 	%rd9167, [SECP256K1_P+16];
	add.s64 	%rd9168, %rd9167, %rd13677;
	setp.lt.u64 	%p2126, %rd9168, %rd9167;
	add.s64 	%rd9169, %rd9168, %rd9166;
	setp.lt.u64 	%p2127, %rd9169, %rd9168;
	or.pred  	%p2128, %p2126, %p2127;
	selp.u64 	%rd9170, 1, 0, %p2128;
	ld.const.u64 	%rd9171, [SECP256K1_P+24];
	add.s64 	%rd9172, %rd9171, %rd13678;
	add.s64 	%rd9173, %rd9172, %rd9170;
	setp.lt.u64 	%p2129, %rd13675, %rd14194;
	selp.u64 	%rd9174, 1, 0, %p2129;
	sub.s64 	%rd9175, %rd9165, %rd14193;
	setp.lt.u64 	%p2130, %rd9165, %rd14193;
	selp.s64 	%rd9176, -1, 0, %p2129;
	add.s64 	%rd13736, %rd9175, %rd9176;
	setp.lt.u64 	%p2131, %rd9175, %rd9174;
	or.pred  	%p2132, %p2130, %p2131;
	selp.u64 	%rd9177, 1, 0, %p2132;
	sub.s64 	%rd9178, %rd9169, %rd14192;
	setp.lt.u64 	%p2133, %rd9169, %rd14192;
	selp.s64 	%rd9179, -1, 0, %p2132;
	add.s64 	%rd13737, %rd9178, %rd9179;
	setp.lt.u64 	%p2134, %rd9178, %rd9177;
	or.pred  	%p2135, %p2133, %p2134;
	selp.s64 	%rd9180, -1, 0, %p2135;
	sub.s64 	%rd9181, %rd9173, %rd14191;
	add.s64 	%rd13738, %rd9181, %rd9180;
$L__BB1_1047:
	sub.s64 	%rd2546, %rd13675, %rd14194;
	mov.b64 	%rd13740, 0;
	st.local.v2.u64 	[%rd23+32], {%rd13740, %rd13740};
	st.local.v2.u64 	[%rd23+48], {%rd13740, %rd13740};
	mul.lo.s64 	%rd2547, %rd2546, %rd13683;
	mul.hi.u64 	%rd9191, %rd13683, %rd2546;
	mul.lo.s64 	%rd9192, %rd13736, %rd13683;
	mul.hi.u64 	%rd9193, %rd13683, %rd13736;
	add.s64 	%rd13743, %rd9192, %rd9191;
	setp.lt.u64 	%p2143, %rd13743, %rd9192;
	selp.u64 	%rd9194, 1, 0, %p2143;
	st.local.v2.u64 	[%rd23], {%rd2547, %rd13743};
	add.s64 	%rd9195, %rd9193, %rd9194;
	mul.lo.s64 	%rd9196, %rd13737, %rd13683;
	mul.hi.u64 	%rd9197, %rd13683, %rd13737;
	add.s64 	%rd13742, %rd9196, %rd9195;
	setp.lt.u64 	%p2144, %rd13742, %rd9196;
	selp.u64 	%rd9198, 1, 0, %p2144;
	add.s64 	%rd9199, %rd9197, %rd9198;
	mul.lo.s64 	%rd9200, %rd13738, %rd13683;
	mul.hi.u64 	%rd9201, %rd13683, %rd13738;
	add.s64 	%rd13741, %rd9200, %rd9199;
	setp.lt.u64 	%p2145, %rd13741, %rd9200;
	selp.u64 	%rd9202, 1, 0, %p2145;
	st.local.v2.u64 	[%rd23+16], {%rd13742, %rd13741};
	add.s64 	%rd13739, %rd9201, %rd9202;
	setp.eq.s64 	%p2146, %rd13739, 0;
	@%p2146 bra 	$L__BB1_1051;
	mov.b32 	%r1769, 4;
$L__BB1_1049:
	mul.wide.u32 	%rd9204, %r1769, 8;
	add.s64 	%rd9205, %rd23, %rd9204;
	ld.local.u64 	%rd9206, [%rd9205];
	add.s64 	%rd9207, %rd9206, %rd13739;
	setp.lt.u64 	%p2147, %rd9207, %rd9206;
	st.local.u64 	[%rd9205], %rd9207;
	add.s32 	%r1769, %r1769, 1;
	mov.b64 	%rd13739, 1;
	@%p2147 bra 	$L__BB1_1049;
	ld.local.u64 	%rd13743, [%rd23+8];
	ld.local.v2.u64 	{%rd13742, %rd13741}, [%rd23+16];
	ld.local.u64 	%rd13740, [%rd23+32];
$L__BB1_1051:
	mul.hi.u64 	%rd9208, %rd13684, %rd2546;
	mad.lo.s64 	%rd9209, %rd2546, %rd13684, %rd13743;
	setp.lt.u64 	%p2148, %rd9209, %rd13743;
	selp.u64 	%rd9210, 1, 0, %p2148;
	st.local.u64 	[%rd23+8], %rd9209;
	add.s64 	%rd9211, %rd9208, %rd9210;
	mul.hi.u64 	%rd9212, %rd13684, %rd13736;
	mad.lo.s64 	%rd9213, %rd13736, %rd13684, %rd13742;
	setp.lt.u64 	%p2149, %rd9213, %rd13742;
	selp.u64 	%rd9214, 1, 0, %p2149;
	add.s64 	%rd13747, %rd9213, %rd9211;
	setp.lt.u64 	%p2150, %rd13747, %rd9213;
	selp.u64 	%rd9215, 1, 0, %p2150;
	add.s64 	%rd9216, %rd9212, %rd9214;
	add.s64 	%rd9217, %rd9216, %rd9215;
	mul.hi.u64 	%rd9218, %rd13684, %rd13737;
	mad.lo.s64 	%rd9219, %rd13737, %rd13684, %rd13741;
	setp.lt.u64 	%p2151, %rd9219, %rd13741;
	selp.u64 	%rd9220, 1, 0, %p2151;
	add.s64 	%rd13746, %rd9219, %rd9217;
	setp.lt.u64 	%p2152, %rd13746, %rd9219;
	selp.u64 	%rd9221, 1, 0, %p2152;
	st.local.v2.u64 	[%rd23+16], {%rd13747, %rd13746};
	add.s64 	%rd9222, %rd9218, %rd9220;
	add.s64 	%rd9223, %rd9222, %rd9221;
	mul.hi.u64 	%rd9224, %rd13684, %rd13738;
	mad.lo.s64 	%rd9225, %rd13738, %rd13684, %rd13740;
	setp.lt.u64 	%p2153, %rd9225, %rd13740;
	selp.u64 	%rd9226, 1, 0, %p2153;
	add.s64 	%rd13745, %rd9225, %rd9223;
	setp.lt.u64 	%p2154, %rd13745, %rd9225;
	selp.u64 	%rd9227, 1, 0, %p2154;
	st.local.u64 	[%rd23+32], %rd13745;
	add.s64 	%rd9228, %rd9224, %rd9226;
	add.s64 	%rd13744, %rd9228, %rd9227;
	setp.eq.s64 	%p2155, %rd13744, 0;
	@%p2155 bra 	$L__BB1_1055;
	mov.b32 	%r1770, 5;
$L__BB1_1053:
	mul.wide.u32 	%rd9230, %r1770, 8;
	add.s64 	%rd9231, %rd23, %rd9230;
	ld.local.u64 	%rd9232, [%rd9231];
	add.s64 	%rd9233, %rd9232, %rd13744;
	setp.lt.u64 	%p2156, %rd9233, %rd9232;
	st.local.u64 	[%rd9231], %rd9233;
	add.s32 	%r1770, %r1770, 1;
	mov.b64 	%rd13744, 1;
	@%p2156 bra 	$L__BB1_1053;
	ld.local.v2.u64 	{%rd13747, %rd13746}, [%rd23+16];
	ld.local.u64 	%rd13745, [%rd23+32];
$L__BB1_1055:
	mul.hi.u64 	%rd9234, %rd13685, %rd2546;
	mad.lo.s64 	%rd9235, %rd2546, %rd13685, %rd13747;
	setp.lt.u64 	%p2157, %rd9235, %rd13747;
	selp.u64 	%rd9236, 1, 0, %p2157;
	add.s64 	%rd9237, %rd9234, %rd9236;
	mul.hi.u64 	%rd9238, %rd13685, %rd13736;
	mad.lo.s64 	%rd9239, %rd13736, %rd13685, %rd13746;
	setp.lt.u64 	%p2158, %rd9239, %rd13746;
	selp.u64 	%rd9240, 1, 0, %p2158;
	add.s64 	%rd13751, %rd9239, %rd9237;
	setp.lt.u64 	%p2159, %rd13751, %rd9239;
	selp.u64 	%rd9241, 1, 0, %p2159;
	st.local.v2.u64 	[%rd23+16], {%rd9235, %rd13751};
	add.s64 	%rd9242, %rd9238, %rd9240;
	add.s64 	%rd9243, %rd9242, %rd9241;
	mul.hi.u64 	%rd9244, %rd13685, %rd13737;
	mad.lo.s64 	%rd9245, %rd13737, %rd13685, %rd13745;
	setp.lt.u64 	%p2160, %rd9245, %rd13745;
	selp.u64 	%rd9246, 1, 0, %p2160;
	add.s64 	%rd13750, %rd9245, %rd9243;
	setp.lt.u64 	%p2161, %rd13750, %rd9245;
	selp.u64 	%rd9247, 1, 0, %p2161;
	add.s64 	%rd9248, %rd9244, %rd9246;
	add.s64 	%rd9249, %rd9248, %rd9247;
	mul.hi.u64 	%rd9250, %rd13685, %rd13738;
	ld.local.u64 	%rd9251, [%rd23+40];
	mad.lo.s64 	%rd9252, %rd13738, %rd13685, %rd9251;
	setp.lt.u64 	%p2162, %rd9252, %rd9251;
	selp.u64 	%rd9253, 1, 0, %p2162;
	add.s64 	%rd13749, %rd9252, %rd9249;
	setp.lt.u64 	%p2163, %rd13749, %rd9252;
	selp.u64 	%rd9254, 1, 0, %p2163;
	st.local.v2.u64 	[%rd23+32], {%rd13750, %rd13749};
	add.s64 	%rd9255, %rd9250, %rd9253;
	add.s64 	%rd13748, %rd9255, %rd9254;
	setp.eq.s64 	%p2164, %rd13748, 0;
	@%p2164 bra 	$L__BB1_1059;
	mov.b32 	%r1771, 6;
$L__BB1_1057:
	mul.wide.u32 	%rd9257, %r1771, 8;
	add.s64 	%rd9258, %rd23, %rd9257;
	ld.local.u64 	%rd9259, [%rd9258];
	add.s64 	%rd9260, %rd9259, %rd13748;
	setp.lt.u64 	%p2165, %rd9260, %rd9259;
	st.local.u64 	[%rd9258], %rd9260;
	add.s32 	%r1771, %r1771, 1;
	mov.b64 	%rd13748, 1;
	@%p2165 bra 	$L__BB1_1057;
	ld.local.u64 	%rd13751, [%rd23+24];
	ld.local.v2.u64 	{%rd13750, %rd13749}, [%rd23+32];
$L__BB1_1059:
	mul.hi.u64 	%rd9261, %rd13686, %rd2546;
	mad.lo.s64 	%rd13756, %rd2546, %rd13686, %rd13751;
	setp.lt.u64 	%p2166, %rd13756, %rd13751;
	selp.u64 	%rd9262, 1, 0, %p2166;
	st.local.u64 	[%rd23+24], %rd13756;
	add.s64 	%rd9263, %rd9261, %rd9262;
	mul.hi.u64 	%rd9264, %rd13686, %rd13736;
	mad.lo.s64 	%rd9265, %rd13736, %rd13686, %rd13750;
	setp.lt.u64 	%p2167, %rd9265, %rd13750;
	selp.u64 	%rd9266, 1, 0, %p2167;
	add.s64 	%rd13753, %rd9265, %rd9263;
	setp.lt.u64 	%p2168, %rd13753, %rd9265;
	selp.u64 	%rd9267, 1, 0, %p2168;
	add.s64 	%rd9268, %rd9264, %rd9266;
	add.s64 	%rd9269, %rd9268, %rd9267;
	mul.hi.u64 	%rd9270, %rd13686, %rd13737;
	mad.lo.s64 	%rd9271, %rd13737, %rd13686, %rd13749;
	setp.lt.u64 	%p2169, %rd9271, %rd13749;
	selp.u64 	%rd9272, 1, 0, %p2169;
	add.s64 	%rd9273, %rd9271, %rd9269;
	setp.lt.u64 	%p2170, %rd9273, %rd9271;
	selp.u64 	%rd9274, 1, 0, %p2170;
	st.local.v2.u64 	[%rd23+32], {%rd13753, %rd9273};
	add.s64 	%rd9275, %rd9270, %rd9272;
	add.s64 	%rd9276, %rd9275, %rd9274;
	mul.hi.u64 	%rd9277, %rd13686, %rd13738;
	ld.local.u64 	%rd9278, [%rd23+48];
	mad.lo.s64 	%rd9279, %rd13738, %rd13686, %rd9278;
	setp.lt.u64 	%p2171, %rd9279, %rd9278;
	selp.u64 	%rd9280, 1, 0, %p2171;
	add.s64 	%rd9281, %rd9279, %rd9276;
	setp.lt.u64 	%p2172, %rd9281, %rd9279;
	selp.u64 	%rd9282, 1, 0, %p2172;
	st.local.u64 	[%rd23+48], %rd9281;
	add.s64 	%rd9283, %rd9277, %rd9280;
	add.s64 	%rd13752, %rd9283, %rd9282;
	setp.eq.s64 	%p2173, %rd13752, 0;
	@%p2173 bra 	$L__BB1_1063;
	mov.b32 	%r1772, 7;
$L__BB1_1061:
	mul.wide.u32 	%rd9285, %r1772, 8;
	add.s64 	%rd9286, %rd23, %rd9285;
	ld.local.u64 	%rd9287, [%rd9286];
	add.s64 	%rd9288, %rd9287, %rd13752;
	setp.lt.u64 	%p2174, %rd9288, %rd9287;
	st.local.u64 	[%rd9286], %rd9288;
	add.s32 	%r1772, %r1772, 1;
	mov.b64 	%rd13752, 1;
	@%p2174 bra 	$L__BB1_1061;
	ld.local.u64 	%rd13756, [%rd23+24];
	ld.local.u64 	%rd13753, [%rd23+32];
$L__BB1_1063:
	ld.local.u64 	%rd9290, [%rd23+8];
	ld.local.u64 	%rd13755, [%rd23+16];
	shl.b64 	%rd9291, %rd13753, 32;
	shr.u64 	%rd9292, %rd13753, 32;
	add.s64 	%rd2592, %rd2547, %rd9291;
	setp.lt.u64 	%p2175, %rd2592, %rd2547;
	selp.u64 	%rd9293, 1, 0, %p2175;
	add.s64 	%rd9294, %rd9292, %rd9293;
	add.s64 	%rd2593, %rd9294, %rd9290;
	max.u64 	%rd9295, %rd9294, %rd9290;
	setp.gt.u64 	%p2176, %rd9295, %rd2593;
	mov.b64 	%rd13757, 0;
	@%p2176 bra 	$L__BB1_1082;
$L__BB1_1064:
	ld.local.u64 	%rd2597, [%rd23+40];
	shl.b64 	%rd9298, %rd2597, 32;
	shr.u64 	%rd9299, %rd2597, 32;
	add.s64 	%rd2598, %rd2593, %rd9298;
	setp.lt.u64 	%p2179, %rd2598, %rd2593;
	selp.u64 	%rd9300, 1, 0, %p2179;
	add.s64 	%rd9301, %rd9299, %rd9300;
	add.s64 	%rd2599, %rd9301, %rd13755;
	max.u64 	%rd9302, %rd9301, %rd13755;
	setp.le.u64 	%p2180, %rd9302, %rd2599;
	@%p2180 bra 	$L__BB1_1066;
	add.s64 	%rd13756, %rd13756, 1;
	setp.eq.s64 	%p2181, %rd13756, 0;
	selp.u64 	%rd9303, 1, 0, %p2181;
	add.s64 	%rd13757, %rd13757, %rd9303;
$L__BB1_1066:
	ld.local.v2.u64 	{%rd2604, %rd2605}, [%rd23+48];
	shl.b64 	%rd9304, %rd2604, 32;
	shr.u64 	%rd9305, %rd2604, 32;
	add.s64 	%rd13760, %rd2599, %rd9304;
	setp.lt.u64 	%p2182, %rd13760, %rd2599;
	selp.u64 	%rd9306, 1, 0, %p2182;
	add.s64 	%rd9307, %rd9305, %rd9306;
	add.s64 	%rd9308, %rd9307, %rd13756;
	max.u64 	%rd9309, %rd9307, %rd13756;
	setp.gt.u64 	%p2183, %rd9309, %rd9308;
	selp.u64 	%rd9310, 1, 0, %p2183;
	add.s64 	%rd9311, %rd13757, %rd9310;
	shl.b64 	%rd9312, %rd2605, 32;
	shr.u64 	%rd9313, %rd2605, 32;
	add.s64 	%rd13761, %rd9308, %rd9312;
	setp.lt.u64 	%p2184, %rd13761, %rd9308;
	selp.u64 	%rd9314, 1, 0, %p2184;
	add.s64 	%rd9315, %rd9311, %rd9313;
	add.s64 	%rd13762, %rd9315, %rd9314;
	mov.b64 	%rd9316, 977;
	mul.hi.u64 	%rd9317, %rd13753, %rd9316;
	mad.lo.s64 	%rd13767, %rd13753, 977, %rd2592;
	setp.lt.u64 	%p2185, %rd13767, %rd2592;
	selp.u64 	%rd9318, 1, 0, %p2185;
	add.s64 	%rd9319, %rd9317, %rd9318;
	add.s64 	%rd2610, %rd9319, %rd2598;
	max.u64 	%rd9320, %rd9319, %rd2598;
	setp.gt.u64 	%p2186, %rd9320, %rd2610;
	@%p2186 bra 	$L__BB1_1084;
$L__BB1_1067:
	mov.b64 	%rd9323, 977;
	mul.hi.u64 	%rd9324, %rd2597, %rd9323;
	mad.lo.s64 	%rd13776, %rd2597, 977, %rd2610;
	setp.lt.u64 	%p2189, %rd13776, %rd2610;
	selp.u64 	%rd9325, 1, 0, %p2189;
	add.s64 	%rd9326, %rd9324, %rd9325;
	add.s64 	%rd2618, %rd9326, %rd13760;
	max.u64 	%rd9327, %rd9326, %rd13760;
	setp.le.u64 	%p2190, %rd9327, %rd2618;
	@%p2190 bra 	$L__BB1_1069;
	add.s64 	%rd13761, %rd13761, 1;
	setp.eq.s64 	%p2191, %rd13761, 0;
	selp.u64 	%rd9328, 1, 0, %p2191;
	add.s64 	%rd13762, %rd13762, %rd9328;
$L__BB1_1069:
	mov.b64 	%rd9329, 977;
	mul.hi.u64 	%rd9330, %rd2604, %rd9329;
	mad.lo.s64 	%rd13769, %rd2604, 977, %rd2618;
	setp.lt.u64 	%p2192, %rd13769, %rd2618;
	selp.u64 	%rd9331, 1, 0, %p2192;
	add.s64 	%rd9332, %rd9330, %rd9331;
	add.s64 	%rd9333, %rd9332, %rd13761;
	max.u64 	%rd9334, %rd9332, %rd13761;
	setp.gt.u64 	%p2193, %rd9334, %rd9333;
	selp.u64 	%rd9335, 1, 0, %p2193;
	add.s64 	%rd9336, %rd13762, %rd9335;
	mul.hi.u64 	%rd9337, %rd2605, %rd9329;
	mad.lo.s64 	%rd13770, %rd2605, 977, %rd9333;
	setp.lt.u64 	%p2194, %rd13770, %rd9333;
	selp.u64 	%rd9338, 1, 0, %p2194;
	add.s64 	%rd9339, %rd9336, %rd9337;
	add.s64 	%rd2625, %rd9339, %rd9338;
	setp.eq.s64 	%p2195, %rd2625, 0;
	@%p2195 bra 	$L__BB1_1074;
	shl.b64 	%rd9340, %rd2625, 32;
	shr.u64 	%rd9341, %rd2625, 32;
	add.s64 	%rd2629, %rd13767, %rd9340;
	setp.lt.u64 	%p2196, %rd2629, %rd13767;
	selp.u64 	%rd9342, 1, 0, %p2196;
	add.s64 	%rd9343, %rd9341, %rd9342;
	add.s64 	%rd2630, %rd9343, %rd13776;
	max.u64 	%rd9344, %rd9343, %rd13776;
	setp.le.u64 	%p2197, %rd9344, %rd2630;
	@%p2197 bra 	$L__BB1_1072;
	add.s64 	%rd13769, %rd13769, 1;
	setp.eq.s64 	%p2198, %rd13769, 0;
	selp.u64 	%rd9345, 1, 0, %p2198;
	add.s64 	%rd13770, %rd13770, %rd9345;
$L__BB1_1072:
	mov.b64 	%rd9346, 977;
	mul.hi.u64 	%rd9347, %rd2625, %rd9346;
	mad.lo.s64 	%rd13767, %rd2625, 977, %rd2629;
	setp.lt.u64 	%p2199, %rd13767, %rd2629;
	selp.u64 	%rd9348, 1, 0, %p2199;
	add.s64 	%rd9349, %rd9347, %rd9348;
	add.s64 	%rd13776, %rd9349, %rd2630;
	max.u64 	%rd9350, %rd9349, %rd2630;
	setp.le.u64 	%p2200, %rd9350, %rd13776;
	@%p2200 bra 	$L__BB1_1074;
	add.s64 	%rd13769, %rd13769, 1;
	setp.eq.s64 	%p2201, %rd13769, 0;
	selp.u64 	%rd9351, 1, 0, %p2201;
	add.s64 	%rd13770, %rd13770, %rd9351;
$L__BB1_1074:
	ld.const.u64 	%rd9352, [SECP256K1_P+24];
	setp.gt.u64 	%p2202, %rd13770, %rd9352;
	@%p2202 bra 	$L__BB1_1080;
	ld.const.u64 	%rd9353, [SECP256K1_P+24];
	setp.lt.u64 	%p2203, %rd13770, %rd9353;
	mov.u64 	%rd13771, %rd13767;
	@%p2203 bra 	$L__BB1_1081;
	ld.const.u64 	%rd9354, [SECP256K1_P+16];
	setp.gt.u64 	%p2204, %rd13769, %rd9354;
	@%p2204 bra 	$L__BB1_1080;
	ld.const.u64 	%rd9355, [SECP256K1_P+16];
	setp.lt.u64 	%p2205, %rd13769, %rd9355;
	mov.u64 	%rd13771, %rd13767;
	@%p2205 bra 	$L__BB1_1081;
	ld.const.u64 	%rd9356, [SECP256K1_P+8];
	setp.gt.u64 	%p2206, %rd13776, %rd9356;
	@%p2206 bra 	$L__BB1_1080;
	ld.const.u64 	%rd9357, [SECP256K1_P+8];
	setp.lt.u64 	%p2207, %rd13776, %rd9357;
	ld.const.u64 	%rd9358, [SECP256K1_P];
	setp.lt.u64 	%p2208, %rd13767, %rd9358;
	or.pred  	%p2209, %p2207, %p2208;
	mov.u64 	%rd13771, %rd13767;
	@%p2209 bra 	$L__BB1_1081;
$L__BB1_1080:
	ld.const.u64 	%rd9360, [SECP256K1_P];
	sub.s64 	%rd13771, %rd13767, %rd9360;
	setp.lt.u64 	%p2210, %rd13767, %rd9360;
	selp.u64 	%rd9361, 1, 0, %p2210;
	ld.const.u64 	%rd9362, [SECP256K1_P+8];
	sub.s64 	%rd9363, %rd13776, %rd9362;
	setp.lt.u64 	%p2211, %rd13776, %rd9362;
	selp.s64 	%rd9364, -1, 0, %p2210;
	add.s64 	%rd13776, %rd9363, %rd9364;
	setp.lt.u64 	%p2212, %rd9363, %rd9361;
	or.pred  	%p2213, %p2211, %p2212;
	selp.u64 	%rd9365, 1, 0, %p2213;
	ld.const.u64 	%rd9366, [SECP256K1_P+16];
	sub.s64 	%rd9367, %rd13769, %rd9366;
	setp.lt.u64 	%p2214, %rd13769, %rd9366;
	selp.s64 	%rd9368, -1, 0, %p2213;
	add.s64 	%rd13769, %rd9367, %rd9368;
	setp.lt.u64 	%p2215, %rd9367, %rd9365;
	or.pred  	%p2216, %p2214, %p2215;
	selp.s64 	%rd9369, -1, 0, %p2216;
	ld.const.u64 	%rd9370, [SECP256K1_P+24];
	sub.s64 	%rd9371, %rd13770, %rd9370;
	add.s64 	%rd13770, %rd9371, %rd9369;
$L__BB1_1081:
	ld.const.u64 	%rd9372, [SECP256K1_P+24];
	setp.gt.u64 	%p2217, %rd13770, %rd9372;
	@%p2217 bra 	$L__BB1_1090;
	bra.uni 	$L__BB1_1091;
$L__BB1_1082:
	add.s64 	%rd13755, %rd13755, 1;
	setp.ne.s64 	%p2177, %rd13755, 0;
	@%p2177 bra 	$L__BB1_1064;
	add.s64 	%rd13756, %rd13756, 1;
	setp.eq.s64 	%p2178, %rd13756, 0;
	selp.u64 	%rd13757, 1, 0, %p2178;
	mov.b64 	%rd13755, 0;
	bra.uni 	$L__BB1_1064;
$L__BB1_1084:
	add.s64 	%rd13760, %rd13760, 1;
	setp.ne.s64 	%p2187, %rd13760, 0;
	@%p2187 bra 	$L__BB1_1067;
	add.s64 	%rd13761, %rd13761, 1;
	setp.eq.s64 	%p2188, %rd13761, 0;
	selp.u64 	%rd9322, 1, 0, %p2188;
	add.s64 	%rd13762, %rd13762, %rd9322;
	mov.b64 	%rd13760, 0;
	bra.uni 	$L__BB1_1067;
$L__BB1_1086:
	ld.const.u64 	%rd9374, [SECP256K1_P+16];
	setp.gt.u64 	%p2219, %rd13769, %rd9374;
	@%p2219 bra 	$L__BB1_1090;
	ld.const.u64 	%rd9375, [SECP256K1_P+16];
	setp.lt.u64 	%p2220, %rd13769, %rd9375;
	mov.u64 	%rd13775, %rd13771;
	@%p2220 bra 	$L__BB1_1092;
	ld.const.u64 	%rd9376, [SECP256K1_P+8];
	setp.gt.u64 	%p2221, %rd13776, %rd9376;
	@%p2221 bra 	$L__BB1_1090;
	ld.const.u64 	%rd9377, [SECP256K1_P+8];
	setp.lt.u64 	%p2222, %rd13776, %rd9377;
	ld.const.u64 	%rd9378, [SECP256K1_P];
	setp.lt.u64 	%p2223, %rd13771, %rd9378;
	or.pred  	%p2224, %p2222, %p2223;
	mov.u64 	%rd13775, %rd13771;
	@%p2224 bra 	$L__BB1_1092;
$L__BB1_1090:
	ld.const.u64 	%rd9380, [SECP256K1_P];
	sub.s64 	%rd13775, %rd13771, %rd9380;
	setp.lt.u64 	%p2225, %rd13771, %rd9380;
	selp.u64 	%rd9381, 1, 0, %p2225;
	ld.const.u64 	%rd9382, [SECP256K1_P+8];
	sub.s64 	%rd9383, %rd13776, %rd9382;
	setp.lt.u64 	%p2226, %rd13776, %rd9382;
	selp.s64 	%rd9384, -1, 0, %p2225;
	add.s64 	%rd13776, %rd9383, %rd9384;
	setp.lt.u64 	%p2227, %rd9383, %rd9381;
	or.pred  	%p2228, %p2226, %p2227;
	selp.u64 	%rd9385, 1, 0, %p2228;
	ld.const.u64 	%rd9386, [SECP256K1_P+16];
	sub.s64 	%rd9387, %rd13769, %rd9386;
	setp.lt.u64 	%p2229, %rd13769, %rd9386;
	selp.s64 	%rd9388, -1, 0, %p2228;
	add.s64 	%rd13769, %rd9387, %rd9388;
	setp.lt.u64 	%p2230, %rd9387, %rd9385;
	or.pred  	%p2231, %p2229, %p2230;
	selp.s64 	%rd9389, -1, 0, %p2231;
	ld.const.u64 	%rd9390, [SECP256K1_P+24];
	sub.s64 	%rd9391, %rd13770, %rd9390;
	add.s64 	%rd13770, %rd9391, %rd9389;
	bra.uni 	$L__BB1_1092;
$L__BB1_1091:
	ld.const.u64 	%rd9373, [SECP256K1_P+24];
	setp.lt.u64 	%p2218, %rd13770, %rd9373;
	mov.u64 	%rd13775, %rd13771;
	@%p2218 bra 	$L__BB1_1092;
	bra.uni 	$L__BB1_1086;
$L__BB1_1092:
	shl.b64 	%rd2659, %rd13627, 1;
	mov.b64 	{%r871, %r872}, %rd13627;
	mov.b64 	{%r873, %r874}, %rd13624;
	shf.l.wrap.b32 	%r875, %r872, %r873, 1;
	shf.l.wrap.b32 	%r876, %r873, %r874, 1;
	mov.b64 	%rd13780, {%r875, %r876};
	mov.b64 	{%r877, %r878}, %rd13621;
	shf.l.wrap.b32 	%r879, %r874, %r877, 1;
	shf.l.wrap.b32 	%r880, %r877, %r878, 1;
	mov.b64 	%rd13781, {%r879, %r880};
	mov.b64 	{%r881, %r882}, %rd13622;
	shf.l.wrap.b32 	%r883, %r878, %r881, 1;
	shf.l.wrap.b32 	%r884, %r881, %r882, 1;
	mov.b64 	%rd13782, {%r883, %r884};
	ld.const.u64 	%rd9392, [SECP256K1_P+24];
	setp.gt.u64 	%p2232, %rd13782, %rd9392;
	@%p2232 bra 	$L__BB1_1098;
	ld.const.u64 	%rd9393, [SECP256K1_P+24];
	setp.lt.u64 	%p2233, %rd13782, %rd9393;
	mov.u64 	%rd13779, %rd2659;
	@%p2233 bra 	$L__BB1_1099;
	ld.const.u64 	%rd9394, [SECP256K1_P+16];
	setp.gt.u64 	%p2234, %rd13781, %rd9394;
	@%p2234 bra 	$L__BB1_1098;
	ld.const.u64 	%rd9395, [SECP256K1_P+16];
	setp.lt.u64 	%p2235, %rd13781, %rd9395;
	mov.u64 	%rd13779, %rd2659;
	@%p2235 bra 	$L__BB1_1099;
	ld.const.u64 	%rd9396, [SECP256K1_P+8];
	setp.gt.u64 	%p2236, %rd13780, %rd9396;
	@%p2236 bra 	$L__BB1_1098;
	ld.const.u64 	%rd9397, [SECP256K1_P+8];
	setp.lt.u64 	%p2237, %rd13780, %rd9397;
	ld.const.u64 	%rd9398, [SECP256K1_P];
	setp.lt.u64 	%p2238, %rd2659, %rd9398;
	or.pred  	%p2239, %p2237, %p2238;
	mov.u64 	%rd13779, %rd2659;
	@%p2239 bra 	$L__BB1_1099;
$L__BB1_1098:
	ld.const.u64 	%rd9400, [SECP256K1_P];
	sub.s64 	%rd13779, %rd2659, %rd9400;
	setp.lt.u64 	%p2240, %rd2659, %rd9400;
	selp.u64 	%rd9401, 1, 0, %p2240;
	ld.const.u64 	%rd9402, [SECP256K1_P+8];
	sub.s64 	%rd9403, %rd13780, %rd9402;
	setp.lt.u64 	%p2241, %rd13780, %rd9402;
	selp.s64 	%rd9404, -1, 0, %p2240;
	add.s64 	%rd13780, %rd9403, %rd9404;
	setp.lt.u64 	%p2242, %rd9403, %rd9401;
	or.pred  	%p2243, %p2241, %p2242;
	selp.u64 	%rd9405, 1, 0, %p2243;
	ld.const.u64 	%rd9406, [SECP256K1_P+16];
	sub.s64 	%rd9407, %rd13781, %rd9406;
	setp.lt.u64 	%p2244, %rd13781, %rd9406;
	selp.s64 	%rd9408, -1, 0, %p2243;
	add.s64 	%rd13781, %rd9407, %rd9408;
	setp.lt.u64 	%p2245, %rd9407, %rd9405;
	or.pred  	%p2246, %p2244, %p2245;
	selp.s64 	%rd9409, -1, 0, %p2246;
	ld.const.u64 	%rd9410, [SECP256K1_P+24];
	sub.s64 	%rd9411, %rd13782, %rd9410;
	add.s64 	%rd13782, %rd9411, %rd9409;
$L__BB1_1099:
	shl.b64 	%rd2671, %rd13779, 1;
	mov.b64 	{%r885, %r886}, %rd13779;
	mov.b64 	{%r887, %r888}, %rd13780;
	shf.l.wrap.b32 	%r889, %r886, %r887, 1;
	shf.l.wrap.b32 	%r890, %r887, %r888, 1;
	mov.b64 	%rd13784, {%r889, %r890};
	mov.b64 	{%r891, %r892}, %rd13781;
	shf.l.wrap.b32 	%r893, %r888, %r891, 1;
	shf.l.wrap.b32 	%r894, %r891, %r892, 1;
	mov.b64 	%rd13785, {%r893, %r894};
	mov.b64 	{%r895, %r896}, %rd13782;
	shf.l.wrap.b32 	%r897, %r892, %r895, 1;
	shf.l.wrap.b32 	%r898, %r895, %r896, 1;
	mov.b64 	%rd13786, {%r897, %r898};
	ld.const.u64 	%rd9412, [SECP256K1_P+24];
	setp.gt.u64 	%p2247, %rd13786, %rd9412;
	@%p2247 bra 	$L__BB1_1105;
	ld.const.u64 	%rd9413, [SECP256K1_P+24];
	setp.lt.u64 	%p2248, %rd13786, %rd9413;
	mov.u64 	%rd13783, %rd2671;
	@%p2248 bra 	$L__BB1_1106;
	ld.const.u64 	%rd9414, [SECP256K1_P+16];
	setp.gt.u64 	%p2249, %rd13785, %rd9414;
	@%p2249 bra 	$L__BB1_1105;
	ld.const.u64 	%rd9415, [SECP256K1_P+16];
	setp.lt.u64 	%p2250, %rd13785, %rd9415;
	mov.u64 	%rd13783, %rd2671;
	@%p2250 bra 	$L__BB1_1106;
	ld.const.u64 	%rd9416, [SECP256K1_P+8];
	setp.gt.u64 	%p2251, %rd13784, %rd9416;
	@%p2251 bra 	$L__BB1_1105;
	ld.const.u64 	%rd9417, [SECP256K1_P+8];
	setp.lt.u64 	%p2252, %rd13784, %rd9417;
	ld.const.u64 	%rd9418, [SECP256K1_P];
	setp.lt.u64 	%p2253, %rd2671, %rd9418;
	or.pred  	%p2254, %p2252, %p2253;
	mov.u64 	%rd13783, %rd2671;
	@%p2254 bra 	$L__BB1_1106;
$L__BB1_1105:
	ld.const.u64 	%rd9420, [SECP256K1_P];
	sub.s64 	%rd13783, %rd2671, %rd9420;
	setp.lt.u64 	%p2255, %rd2671, %rd9420;
	selp.u64 	%rd9421, 1, 0, %p2255;
	ld.const.u64 	%rd9422, [SECP256K1_P+8];
	sub.s64 	%rd9423, %rd13784, %rd9422;
	setp.lt.u64 	%p2256, %rd13784, %rd9422;
	selp.s64 	%rd9424, -1, 0, %p2255;
	add.s64 	%rd13784, %rd9423, %rd9424;
	setp.lt.u64 	%p2257, %rd9423, %rd9421;
	or.pred  	%p2258, %p2256, %p2257;
	selp.u64 	%rd9425, 1, 0, %p2258;
	ld.const.u64 	%rd9426, [SECP256K1_P+16];
	sub.s64 	%rd9427, %rd13785, %rd9426;
	setp.lt.u64 	%p2259, %rd13785, %rd9426;
	selp.s64 	%rd9428, -1, 0, %p2258;
	add.s64 	%rd13785, %rd9427, %rd9428;
	setp.lt.u64 	%p2260, %rd9427, %rd9425;
	or.pred  	%p2261, %p2259, %p2260;
	selp.s64 	%rd9429, -1, 0, %p2261;
	ld.const.u64 	%rd9430, [SECP256K1_P+24];
	sub.s64 	%rd9431, %rd13786, %rd9430;
	add.s64 	%rd13786, %rd9431, %rd9429;
$L__BB1_1106:
	shl.b64 	%rd2683, %rd13783, 1;
	mov.b64 	{%r899, %r900}, %rd13783;
	mov.b64 	{%r901, %r902}, %rd13784;
	shf.l.wrap.b32 	%r903, %r900, %r901, 1;
	shf.l.wrap.b32 	%r904, %r901, %r902, 1;
	mov.b64 	%rd13788, {%r903, %r904};
	mov.b64 	{%r905, %r906}, %rd13785;
	shf.l.wrap.b32 	%r907, %r902, %r905, 1;
	shf.l.wrap.b32 	%r908, %r905, %r906, 1;
	mov.b64 	%rd13789, {%r907, %r908};
	mov.b64 	{%r909, %r910}, %rd13786;
	shf.l.wrap.b32 	%r911, %r906, %r909, 1;
	shf.l.wrap.b32 	%r912, %r909, %r910, 1;
	mov.b64 	%rd13790, {%r911, %r912};
	ld.const.u64 	%rd9432, [SECP256K1_P+24];
	setp.gt.u64 	%p2262, %rd13790, %rd9432;
	@%p2262 bra 	$L__BB1_1112;
	ld.const.u64 	%rd9433, [SECP256K1_P+24];
	setp.lt.u64 	%p2263, %rd13790, %rd9433;
	mov.u64 	%rd13787, %rd2683;
	@%p2263 bra 	$L__BB1_1113;
	ld.const.u64 	%rd9434, [SECP256K1_P+16];
	setp.gt.u64 	%p2264, %rd13789, %rd9434;
	@%p2264 bra 	$L__BB1_1112;
	ld.const.u64 	%rd9435, [SECP256K1_P+16];
	setp.lt.u64 	%p2265, %rd13789, %rd9435;
	mov.u64 	%rd13787, %rd2683;
	@%p2265 bra 	$L__BB1_1113;
	ld.const.u64 	%rd9436, [SECP256K1_P+8];
	setp.gt.u64 	%p2266, %rd13788, %rd9436;
	@%p2266 bra 	$L__BB1_1112;
	ld.const.u64 	%rd9437, [SECP256K1_P+8];
	setp.lt.u64 	%p2267, %rd13788, %rd9437;
	ld.const.u64 	%rd9438, [SECP256K1_P];
	setp.lt.u64 	%p2268, %rd2683, %rd9438;
	or.pred  	%p2269, %p2267, %p2268;
	mov.u64 	%rd13787, %rd2683;
	@%p2269 bra 	$L__BB1_1113;
$L__BB1_1112:
	ld.const.u64 	%rd9440, [SECP256K1_P];
	sub.s64 	%rd13787, %rd2683, %rd9440;
	setp.lt.u64 	%p2270, %rd2683, %rd9440;
	selp.u64 	%rd9441, 1, 0, %p2270;
	ld.const.u64 	%rd9442, [SECP256K1_P+8];
	sub.s64 	%rd9443, %rd13788, %rd9442;
	setp.lt.u64 	%p2271, %rd13788, %rd9442;
	selp.s64 	%rd9444, -1, 0, %p2270;
	add.s64 	%rd13788, %rd9443, %rd9444;
	setp.lt.u64 	%p2272, %rd9443, %rd9441;
	or.pred  	%p2273, %p2271, %p2272;
	selp.u64 	%rd9445, 1, 0, %p2273;
	ld.const.u64 	%rd9446, [SECP256K1_P+16];
	sub.s64 	%rd9447, %rd13789, %rd9446;
	setp.lt.u64 	%p2274, %rd13789, %rd9446;
	selp.s64 	%rd9448, -1, 0, %p2273;
	add.s64 	%rd13789, %rd9447, %rd9448;
	setp.lt.u64 	%p2275, %rd9447, %rd9445;
	or.pred  	%p2276, %p2274, %p2275;
	selp.s64 	%rd9449, -1, 0, %p2276;
	ld.const.u64 	%rd9450, [SECP256K1_P+24];
	sub.s64 	%rd9451, %rd13790, %rd9450;
	add.s64 	%rd13790, %rd9451, %rd9449;
$L__BB1_1113:
	setp.gt.u64 	%p2277, %rd13770, %rd13790;
	@%p2277 bra 	$L__BB1_1119;
	setp.lt.u64 	%p2278, %rd13770, %rd13790;
	@%p2278 bra 	$L__BB1_1120;
	setp.gt.u64 	%p2279, %rd13769, %rd13789;
	@%p2279 bra 	$L__BB1_1119;
	setp.lt.u64 	%p2280, %rd13769, %rd13789;
	@%p2280 bra 	$L__BB1_1120;
	setp.gt.u64 	%p2281, %rd13776, %rd13788;
	@%p2281 bra 	$L__BB1_1119;
	setp.lt.u64 	%p2282, %rd13776, %rd13788;
	setp.lt.u64 	%p2283, %rd13775, %rd13787;
	or.pred  	%p2284, %p2282, %p2283;
	@%p2284 bra 	$L__BB1_1120;
$L__BB1_1119:
	setp.lt.u64 	%p2299, %rd13775, %rd13787;
	selp.u64 	%rd9473, 1, 0, %p2299;
	sub.s64 	%rd9474, %rd13776, %rd13788;
	setp.lt.u64 	%p2300, %rd13776, %rd13788;
	selp.s64 	%rd9475, -1, 0, %p2299;
	add.s64 	%rd14189, %rd9474, %rd9475;
	setp.lt.u64 	%p2301, %rd9474, %rd9473;
	or.pred  	%p2302, %p2300, %p2301;
	selp.u64 	%rd9476, 1, 0, %p2302;
	sub.s64 	%rd9477, %rd13769, %rd13789;
	setp.lt.u64 	%p2303, %rd13769, %rd13789;
	selp.s64 	%rd9478, -1, 0, %p2302;
	add.s64 	%rd14188, %rd9477, %rd9478;
	setp.lt.u64 	%p2304, %rd9477, %rd9476;
	or.pred  	%p2305, %p2303, %p2304;
	selp.s64 	%rd9479, -1, 0, %p2305;
	sub.s64 	%rd9480, %rd13770, %rd13790;
	add.s64 	%rd14187, %rd9480, %rd9479;
	bra.uni 	$L__BB1_1121;
$L__BB1_1120:
	ld.const.u64 	%rd9452, [SECP256K1_P];
	add.s64 	%rd13775, %rd9452, %rd13775;
	setp.lt.u64 	%p2285, %rd13775, %rd9452;
	selp.u64 	%rd9453, 1, 0, %p2285;
	ld.const.u64 	%rd9454, [SECP256K1_P+8];
	add.s64 	%rd9455, %rd9454, %rd13776;
	setp.lt.u64 	%p2286, %rd9455, %rd9454;
	add.s64 	%rd9456, %rd9455, %rd9453;
	setp.lt.u64 	%p2287, %rd9456, %rd9455;
	or.pred  	%p2288, %p2286, %p2287;
	selp.u64 	%rd9457, 1, 0, %p2288;
	ld.const.u64 	%rd9458, [SECP256K1_P+16];
	add.s64 	%rd9459, %rd9458, %rd13769;
	setp.lt.u64 	%p2289, %rd9459, %rd9458;
	add.s64 	%rd9460, %rd9459, %rd9457;
	setp.lt.u64 	%p2290, %rd9460, %rd9459;
	or.pred  	%p2291, %p2289, %p2290;
	selp.u64 	%rd9461, 1, 0, %p2291;
	ld.const.u64 	%rd9462, [SECP256K1_P+24];
	add.s64 	%rd9463, %rd9462, %rd13770;
	add.s64 	%rd9464, %rd9463, %rd9461;
	setp.lt.u64 	%p2292, %rd13775, %rd13787;
	selp.u64 	%rd9465, 1, 0, %p2292;
	sub.s64 	%rd9466, %rd9456, %rd13788;
	setp.lt.u64 	%p2293, %rd9456, %rd13788;
	selp.s64 	%rd9467, -1, 0, %p2292;
	add.s64 	%rd14189, %rd9466, %rd9467;
	setp.lt.u64 	%p2294, %rd9466, %rd9465;
	or.pred  	%p2295, %p2293, %p2294;
	selp.u64 	%rd9468, 1, 0, %p2295;
	sub.s64 	%rd9469, %rd9460, %rd13789;
	setp.lt.u64 	%p2296, %rd9460, %rd13789;
	selp.s64 	%rd9470, -1, 0, %p2295;
	add.s64 	%rd14188, %rd9469, %rd9470;
	setp.lt.u64 	%p2297, %rd9469, %rd9468;
	or.pred  	%p2298, %p2296, %p2297;
	selp.s64 	%rd9471, -1, 0, %p2298;
	sub.s64 	%rd9472, %rd9464, %rd13790;
	add.s64 	%rd14187, %rd9472, %rd9471;
$L__BB1_1121:
	sub.s64 	%rd14190, %rd13775, %rd13787;
	mov.b64 	%rd13796, 0;
	st.local.v2.u64 	[%rd22+32], {%rd13796, %rd13796};
	st.local.v2.u64 	[%rd22+48], {%rd13796, %rd13796};
	mul.lo.s64 	%rd2707, %rd13186, %rd13190;
	mul.hi.u64 	%rd9482, %rd13190, %rd13186;
	mul.lo.s64 	%rd9483, %rd13185, %rd13190;
	mul.hi.u64 	%rd9484, %rd13190, %rd13185;
	add.s64 	%rd13799, %rd9483, %rd9482;
	setp.lt.u64 	%p2306, %rd13799, %rd9483;
	selp.u64 	%rd9485, 1, 0, %p2306;
	st.local.v2.u64 	[%rd22], {%rd2707, %rd13799};
	add.s64 	%rd9486, %rd9484, %rd9485;
	mul.lo.s64 	%rd9487, %rd13184, %rd13190;
	mul.hi.u64 	%rd9488, %rd13190, %rd13184;
	add.s64 	%rd13798, %rd9487, %rd9486;
	setp.lt.u64 	%p2307, %rd13798, %rd9487;
	selp.u64 	%rd9489, 1, 0, %p2307;
	add.s64 	%rd9490, %rd9488, %rd9489;
	mul.lo.s64 	%rd9491, %rd13183, %rd13190;
	mul.hi.u64 	%rd9492, %rd13190, %rd13183;
	add.s64 	%rd13797, %rd9491, %rd9490;
	setp.lt.u64 	%p2308, %rd13797, %rd9491;
	selp.u64 	%rd9493, 1, 0, %p2308;
	st.local.v2.u64 	[%rd22+16], {%rd13798, %rd13797};
	add.s64 	%rd13795, %rd9492, %rd9493;
	setp.eq.s64 	%p2309, %rd13795, 0;
	@%p2309 bra 	$L__BB1_1125;
	mov.b32 	%r1773, 4;
$L__BB1_1123:
	mul.wide.u32 	%rd9495, %r1773, 8;
	add.s64 	%rd9496, %rd22, %rd9495;
	ld.local.u64 	%rd9497, [%rd9496];
	add.s64 	%rd9498, %rd9497, %rd13795;
	setp.lt.u64 	%p2310, %rd9498, %rd9497;
	st.local.u64 	[%rd9496], %rd9498;
	add.s32 	%r1773, %r1773, 1;
	mov.b64 	%rd13795, 1;
	@%p2310 bra 	$L__BB1_1123;
	ld.local.u64 	%rd13799, [%rd22+8];
	ld.local.v2.u64 	{%rd13798, %rd13797}, [%rd22+16];
	ld.local.u64 	%rd13796, [%rd22+32];
$L__BB1_1125:
	mul.hi.u64 	%rd9499, %rd13189, %rd13186;
	mad.lo.s64 	%rd9500, %rd13186, %rd13189, %rd13799;
	setp.lt.u64 	%p2311, %rd9500, %rd13799;
	selp.u64 	%rd9501, 1, 0, %p2311;
	st.local.u64 	[%rd22+8], %rd9500;
	add.s64 	%rd9502, %rd9499, %rd9501;
	mul.hi.u64 	%rd9503, %rd13189, %rd13185;
	mad.lo.s64 	%rd9504, %rd13185, %rd13189, %rd13798;
	setp.lt.u64 	%p2312, %rd9504, %rd13798;
	selp.u64 	%rd9505, 1, 0, %p2312;
	add.s64 	%rd13803, %rd9504, %rd9502;
	setp.lt.u64 	%p2313, %rd13803, %rd9504;
	selp.u64 	%rd9506, 1, 0, %p2313;
	add.s64 	%rd9507, %rd9503, %rd9505;
	add.s64 	%rd9508, %rd9507, %rd9506;
	mul.hi.u64 	%rd9509, %rd13189, %rd13184;
	mad.lo.s64 	%rd9510, %rd13184, %rd13189, %rd13797;
	setp.lt.u64 	%p2314, %rd9510, %rd13797;
	selp.u64 	%rd9511, 1, 0, %p2314;
	add.s64 	%rd13802, %rd9510, %rd9508;
	setp.lt.u64 	%p2315, %rd13802, %rd9510;
	selp.u64 	%rd9512, 1, 0, %p2315;
	st.local.v2.u64 	[%rd22+16], {%rd13803, %rd13802};
	add.s64 	%rd9513, %rd9509, %rd9511;
	add.s64 	%rd9514, %rd9513, %rd9512;
	mul.hi.u64 	%rd9515, %rd13189, %rd13183;
	mad.lo.s64 	%rd9516, %rd13183, %rd13189, %rd13796;
	setp.lt.u64 	%p2316, %rd9516, %rd13796;
	selp.u64 	%rd9517, 1, 0, %p2316;
	add.s64 	%rd13801, %rd9516, %rd9514;
	setp.lt.u64 	%p2317, %rd13801, %rd9516;
	selp.u64 	%rd9518, 1, 0, %p2317;
	st.local.u64 	[%rd22+32], %rd13801;
	add.s64 	%rd9519, %rd9515, %rd9517;
	add.s64 	%rd13800, %rd9519, %rd9518;
	setp.eq.s64 	%p2318, %rd13800, 0;
	@%p2318 bra 	$L__BB1_1129;
	mov.b32 	%r1774, 5;
$L__BB1_1127:
	mul.wide.u32 	%rd9521, %r1774, 8;
	add.s64 	%rd9522, %rd22, %rd9521;
	ld.local.u64 	%rd9523, [%rd9522];
	add.s64 	%rd9524, %rd9523, %rd13800;
	setp.lt.u64 	%p2319, %rd9524, %rd9523;
	st.local.u64 	[%rd9522], %rd9524;
	add.s32 	%r1774, %r1774, 1;
	mov.b64 	%rd13800, 1;
	@%p2319 bra 	$L__BB1_1127;
	ld.local.v2.u64 	{%rd13803, %rd13802}, [%rd22+16];
	ld.local.u64 	%rd13801, [%rd22+32];
$L__BB1_1129:
	mul.hi.u64 	%rd9525, %rd13188, %rd13186;
	mad.lo.s64 	%rd9526, %rd13186, %rd13188, %rd13803;
	setp.lt.u64 	%p2320, %rd9526, %rd13803;
	selp.u64 	%rd9527, 1, 0, %p2320;
	add.s64 	%rd9528, %rd9525, %rd9527;
	mul.hi.u64 	%rd9529, %rd13188, %rd13185;
	mad.lo.s64 	%rd9530, %rd13185, %rd13188, %rd13802;
	setp.lt.u64 	%p2321, %rd9530, %rd13802;
	selp.u64 	%rd9531, 1, 0, %p2321;
	add.s64 	%rd13807, %rd9530, %rd9528;
	setp.lt.u64 	%p2322, %rd13807, %rd9530;
	selp.u64 	%rd9532, 1, 0, %p2322;
	st.local.v2.u64 	[%rd22+16], {%rd9526, %rd13807};
	add.s64 	%rd9533, %rd9529, %rd9531;
	add.s64 	%rd9534, %rd9533, %rd9532;
	mul.hi.u64 	%rd9535, %rd13188, %rd13184;
	mad.lo.s64 	%rd9536, %rd13184, %rd13188, %rd13801;
	setp.lt.u64 	%p2323, %rd9536, %rd13801;
	selp.u64 	%rd9537, 1, 0, %p2323;
	add.s64 	%rd13806, %rd9536, %rd9534;
	setp.lt.u64 	%p2324, %rd13806, %rd9536;
	selp.u64 	%rd9538, 1, 0, %p2324;
	add.s64 	%rd9539, %rd9535, %rd9537;
	add.s64 	%rd9540, %rd9539, %rd9538;
	mul.hi.u64 	%rd9541, %rd13188, %rd13183;
	ld.local.u64 	%rd9542, [%rd22+40];
	mad.lo.s64 	%rd9543, %rd13183, %rd13188, %rd9542;
	setp.lt.u64 	%p2325, %rd9543, %rd9542;
	selp.u64 	%rd9544, 1, 0, %p2325;
	add.s64 	%rd13805, %rd9543, %rd9540;
	setp.lt.u64 	%p2326, %rd13805, %rd9543;
	selp.u64 	%rd9545, 1, 0, %p2326;
	st.local.v2.u64 	[%rd22+32], {%rd13806, %rd13805};
	add.s64 	%rd9546, %rd9541, %rd9544;
	add.s64 	%rd13804, %rd9546, %rd9545;
	setp.eq.s64 	%p2327, %rd13804, 0;
	@%p2327 bra 	$L__BB1_1133;
	mov.b32 	%r1775, 6;
$L__BB1_1131:
	mul.wide.u32 	%rd9548, %r1775, 8;
	add.s64 	%rd9549, %rd22, %rd9548;
	ld.local.u64 	%rd9550, [%rd9549];
	add.s64 	%rd9551, %rd9550, %rd13804;
	setp.lt.u64 	%p2328, %rd9551, %rd9550;
	st.local.u64 	[%rd9549], %rd9551;
	add.s32 	%r1775, %r1775, 1;
	mov.b64 	%rd13804, 1;
	@%p2328 bra 	$L__BB1_1131;
	ld.local.u64 	%rd13807, [%rd22+24];
	ld.local.v2.u64 	{%rd13806, %rd13805}, [%rd22+32];
$L__BB1_1133:
	mul.hi.u64 	%rd9552, %rd13187, %rd13186;
	mad.lo.s64 	%rd13812, %rd13186, %rd13187, %rd13807;
	setp.lt.u64 	%p2329, %rd13812, %rd13807;
	selp.u64 	%rd9553, 1, 0, %p2329;
	st.local.u64 	[%rd22+24], %rd13812;
	add.s64 	%rd9554, %rd9552, %rd9553;
	mul.hi.u64 	%rd9555, %rd13187, %rd13185;
	mad.lo.s64 	%rd9556, %rd13185, %rd13187, %rd13806;
	setp.lt.u64 	%p2330, %rd9556, %rd13806;
	selp.u64 	%rd9557, 1, 0, %p2330;
	add.s64 	%rd13809, %rd9556, %rd9554;
	setp.lt.u64 	%p2331, %rd13809, %rd9556;
	selp.u64 	%rd9558, 1, 0, %p2331;
	add.s64 	%rd9559, %rd9555, %rd9557;
	add.s64 	%rd9560, %rd9559, %rd9558;
	mul.hi.u64 	%rd9561, %rd13187, %rd13184;
	mad.lo.s64 	%rd9562, %rd13184, %rd13187, %rd13805;
	setp.lt.u64 	%p2332, %rd9562, %rd13805;
	selp.u64 	%rd9563, 1, 0, %p2332;
	add.s64 	%rd9564, %rd9562, %rd9560;
	setp.lt.u64 	%p2333, %rd9564, %rd9562;
	selp.u64 	%rd9565, 1, 0, %p2333;
	st.local.v2.u64 	[%rd22+32], {%rd13809, %rd9564};
	add.s64 	%rd9566, %rd9561, %rd9563;
	add.s64 	%rd9567, %rd9566, %rd9565;
	mul.hi.u64 	%rd9568, %rd13187, %rd13183;
	ld.local.u64 	%rd9569, [%rd22+48];
	mad.lo.s64 	%rd9570, %rd13183, %rd13187, %rd9569;
	setp.lt.u64 	%p2334, %rd9570, %rd9569;
	selp.u64 	%rd9571, 1, 0, %p2334;
	add.s64 	%rd9572, %rd9570, %rd9567;
	setp.lt.u64 	%p2335, %rd9572, %rd9570;
	selp.u64 	%rd9573, 1, 0, %p2335;
	st.local.u64 	[%rd22+48], %rd9572;
	add.s64 	%rd9574, %rd9568, %rd9571;
	add.s64 	%rd13808, %rd9574, %rd9573;
	setp.eq.s64 	%p2336, %rd13808, 0;
	@%p2336 bra 	$L__BB1_1137;
	mov.b32 	%r1776, 7;
$L__BB1_1135:
	mul.wide.u32 	%rd9576, %r1776, 8;
	add.s64 	%rd9577, %rd22, %rd9576;
	ld.local.u64 	%rd9578, [%rd9577];
	add.s64 	%rd9579, %rd9578, %rd13808;
	setp.lt.u64 	%p2337, %rd9579, %rd9578;
	st.local.u64 	[%rd9577], %rd9579;
	add.s32 	%r1776, %r1776, 1;
	mov.b64 	%rd13808, 1;
	@%p2337 bra 	$L__BB1_1135;
	ld.local.u64 	%rd13812, [%rd22+24];
	ld.local.u64 	%rd13809, [%rd22+32];
$L__BB1_1137:
	ld.local.u64 	%rd9581, [%rd22+8];
	ld.local.u64 	%rd13811, [%rd22+16];
	shl.b64 	%rd9582, %rd13809, 32;
	shr.u64 	%rd9583, %rd13809, 32;
	add.s64 	%rd2752, %rd2707, %rd9582;
	setp.lt.u64 	%p2338, %rd2752, %rd2707;
	selp.u64 	%rd9584, 1, 0, %p2338;
	add.s64 	%rd9585, %rd9583, %rd9584;
	add.s64 	%rd2753, %rd9585, %rd9581;
	max.u64 	%rd9586, %rd9585, %rd9581;
	setp.gt.u64 	%p2339, %rd9586, %rd2753;
	mov.b64 	%rd13813, 0;
	@%p2339 bra 	$L__BB1_1156;
$L__BB1_1138:
	ld.local.u64 	%rd2757, [%rd22+40];
	shl.b64 	%rd9589, %rd2757, 32;
	shr.u64 	%rd9590, %rd2757, 32;
	add.s64 	%rd2758, %rd2753, %rd9589;
	setp.lt.u64 	%p2342, %rd2758, %rd2753;
	selp.u64 	%rd9591, 1, 0, %p2342;
	add.s64 	%rd9592, %rd9590, %rd9591;
	add.s64 	%rd2759, %rd9592, %rd13811;
	max.u64 	%rd9593, %rd9592, %rd13811;
	setp.le.u64 	%p2343, %rd9593, %rd2759;
	@%p2343 bra 	$L__BB1_1140;
	add.s64 	%rd13812, %rd13812, 1;
	setp.eq.s64 	%p2344, %rd13812, 0;
	selp.u64 	%rd9594, 1, 0, %p2344;
	add.s64 	%rd13813, %rd13813, %rd9594;
$L__BB1_1140:
	ld.local.v2.u64 	{%rd2764, %rd2765}, [%rd22+48];
	shl.b64 	%rd9595, %rd2764, 32;
	shr.u64 	%rd9596, %rd2764, 32;
	add.s64 	%rd13816, %rd2759, %rd9595;
	setp.lt.u64 	%p2345, %rd13816, %rd2759;
	selp.u64 	%rd9597, 1, 0, %p2345;
	add.s64 	%rd9598, %rd9596, %rd9597;
	add.s64 	%rd9599, %rd9598, %rd13812;
	max.u64 	%rd9600, %rd9598, %rd13812;
	setp.gt.u64 	%p2346, %rd9600, %rd9599;
	selp.u64 	%rd9601, 1, 0, %p2346;
	add.s64 	%rd9602, %rd13813, %rd9601;
	shl.b64 	%rd9603, %rd2765, 32;
	shr.u64 	%rd9604, %rd2765, 32;
	add.s64 	%rd13817, %rd9599, %rd9603;
	setp.lt.u64 	%p2347, %rd13817, %rd9599;
	selp.u64 	%rd9605, 1, 0, %p2347;
	add.s64 	%rd9606, %rd9602, %rd9604;
	add.s64 	%rd13818, %rd9606, %rd9605;
	mov.b64 	%rd9607, 977;
	mul.hi.u64 	%rd9608, %rd13809, %rd9607;
	mad.lo.s64 	%rd13823, %rd13809, 977, %rd2752;
	setp.lt.u64 	%p2348, %rd13823, %rd2752;
	selp.u64 	%rd9609, 1, 0, %p2348;
	add.s64 	%rd9610, %rd9608, %rd9609;
	add.s64 	%rd2770, %rd9610, %rd2758;
	max.u64 	%rd9611, %rd9610, %rd2758;
	setp.gt.u64 	%p2349, %rd9611, %rd2770;
	@%p2349 bra 	$L__BB1_1158;
$L__BB1_1141:
	mov.b64 	%rd9614, 977;
	mul.hi.u64 	%rd9615, %rd2757, %rd9614;
	mad.lo.s64 	%rd13828, %rd2757, 977, %rd2770;
	setp.lt.u64 	%p2352, %rd13828, %rd2770;
	selp.u64 	%rd9616, 1, 0, %p2352;
	add.s64 	%rd9617, %rd9615, %rd9616;
	add.s64 	%rd2778, %rd9617, %rd13816;
	max.u64 	%rd9618, %rd9617, %rd13816;
	setp.le.u64 	%p2353, %rd9618, %rd2778;
	@%p2353 bra 	$L__BB1_1143;
	add.s64 	%rd13817, %rd13817, 1;
	setp.eq.s64 	%p2354, %rd13817, 0;
	selp.u64 	%rd9619, 1, 0, %p2354;
	add.s64 	%rd13818, %rd13818, %rd9619;
$L__BB1_1143:
	mov.b64 	%rd9620, 977;
	mul.hi.u64 	%rd9621, %rd2764, %rd9620;
	mad.lo.s64 	%rd13825, %rd2764, 977, %rd2778;
	setp.lt.u64 	%p2355, %rd13825, %rd2778;
	selp.u64 	%rd9622, 1, 0, %p2355;
	add.s64 	%rd9623, %rd9621, %rd9622;
	add.s64 	%rd9624, %rd9623, %rd13817;
	max.u64 	%rd9625, %rd9623, %rd13817;
	setp.gt.u64 	%p2356, %rd9625, %rd9624;
	selp.u64 	%rd9626, 1, 0, %p2356;
	add.s64 	%rd9627, %rd13818, %rd9626;
	mul.hi.u64 	%rd9628, %rd2765, %rd9620;
	mad.lo.s64 	%rd13826, %rd2765, 977, %rd9624;
	setp.lt.u64 	%p2357, %rd13826, %rd9624;
	selp.u64 	%rd9629, 1, 0, %p2357;
	add.s64 	%rd9630, %rd9627, %rd9628;
	add.s64 	%rd2785, %rd9630, %rd9629;
	setp.eq.s64 	%p2358, %rd2785, 0;
	@%p2358 bra 	$L__BB1_1148;
	shl.b64 	%rd9631, %rd2785, 32;
	shr.u64 	%rd9632, %rd2785, 32;
	add.s64 	%rd2789, %rd13823, %rd9631;
	setp.lt.u64 	%p2359, %rd2789, %rd13823;
	selp.u64 	%rd9633, 1, 0, %p2359;
	add.s64 	%rd9634, %rd9632, %rd9633;
	add.s64 	%rd2790, %rd9634, %rd13828;
	max.u64 	%rd9635, %rd9634, %rd13828;
	setp.le.u64 	%p2360, %rd9635, %rd2790;
	@%p2360 bra 	$L__BB1_1146;
	add.s64 	%rd13825, %rd13825, 1;
	setp.eq.s64 	%p2361, %rd13825, 0;
	selp.u64 	%rd9636, 1, 0, %p2361;
	add.s64 	%rd13826, %rd13826, %rd9636;
$L__BB1_1146:
	mov.b64 	%rd9637, 977;
	mul.hi.u64 	%rd9638, %rd2785, %rd9637;
	mad.lo.s64 	%rd13823, %rd2785, 977, %rd2789;
	setp.lt.u64 	%p2362, %rd13823, %rd2789;
	selp.u64 	%rd9639, 1, 0, %p2362;
	add.s64 	%rd9640, %rd9638, %rd9639;
	add.s64 	%rd13828, %rd9640, %rd2790;
	max.u64 	%rd9641, %rd9640, %rd2790;
	setp.le.u64 	%p2363, %rd9641, %rd13828;
	@%p2363 bra 	$L__BB1_1148;
	add.s64 	%rd13825, %rd13825, 1;
	setp.eq.s64 	%p2364, %rd13825, 0;
	selp.u64 	%rd9642, 1, 0, %p2364;
	add.s64 	%rd13826, %rd13826, %rd9642;
$L__BB1_1148:
	ld.const.u64 	%rd2803, [SECP256K1_P+24];
	setp.gt.u64 	%p2365, %rd13826, %rd2803;
	@%p2365 bra 	$L__BB1_1154;
	setp.lt.u64 	%p2366, %rd13826, %rd2803;
	mov.u64 	%rd13827, %rd13823;
	@%p2366 bra 	$L__BB1_1155;
	ld.const.u64 	%rd9643, [SECP256K1_P+16];
	setp.gt.u64 	%p2367, %rd13825, %rd9643;
	@%p2367 bra 	$L__BB1_1154;
	setp.lt.u64 	%p2368, %rd13825, %rd9643;
	mov.u64 	%rd13827, %rd13823;
	@%p2368 bra 	$L__BB1_1155;
	ld.const.u64 	%rd9645, [SECP256K1_P+8];
	setp.gt.u64 	%p2369, %rd13828, %rd9645;
	@%p2369 bra 	$L__BB1_1154;
	setp.lt.u64 	%p2370, %rd13828, %rd9645;
	ld.const.u64 	%rd9647, [SECP256K1_P];
	setp.lt.u64 	%p2371, %rd13823, %rd9647;
	or.pred  	%p2372, %p2370, %p2371;
	mov.u64 	%rd13827, %rd13823;
	@%p2372 bra 	$L__BB1_1155;
$L__BB1_1154:
	ld.const.u64 	%rd9649, [SECP256K1_P];
	sub.s64 	%rd13827, %rd13823, %rd9649;
	setp.lt.u64 	%p2373, %rd13823, %rd9649;
	selp.u64 	%rd9650, 1, 0, %p2373;
	ld.const.u64 	%rd9651, [SECP256K1_P+8];
	sub.s64 	%rd9652, %rd13828, %rd9651;
	setp.lt.u64 	%p2374, %rd13828, %rd9651;
	selp.s64 	%rd9653, -1, 0, %p2373;
	add.s64 	%rd13828, %rd9652, %rd9653;
	setp.lt.u64 	%p2375, %rd9652, %rd9650;
	or.pred  	%p2376, %p2374, %p2375;
	selp.u64 	%rd9654, 1, 0, %p2376;
	ld.const.u64 	%rd9655, [SECP256K1_P+16];
	sub.s64 	%rd9656, %rd13825, %rd9655;
	setp.lt.u64 	%p2377, %rd13825, %rd9655;
	selp.s64 	%rd9657, -1, 0, %p2376;
	add.s64 	%rd13825, %rd9656, %rd9657;
	setp.lt.u64 	%p2378, %rd9656, %rd9654;
	or.pred  	%p2379, %p2377, %p2378;
	selp.s64 	%rd9658, -1, 0, %p2379;
	sub.s64 	%rd9660, %rd13826, %rd2803;
	add.s64 	%rd13826, %rd9660, %rd9658;
$L__BB1_1155:
	setp.gt.u64 	%p2380, %rd13826, %rd2803;
	@%p2380 bra 	$L__BB1_1164;
	bra.uni 	$L__BB1_1165;
$L__BB1_1156:
	add.s64 	%rd13811, %rd13811, 1;
	setp.ne.s64 	%p2340, %rd13811, 0;
	@%p2340 bra 	$L__BB1_1138;
	add.s64 	%rd13812, %rd13812, 1;
	setp.eq.s64 	%p2341, %rd13812, 0;
	selp.u64 	%rd13813, 1, 0, %p2341;
	mov.b64 	%rd13811, 0;
	bra.uni 	$L__BB1_1138;
$L__BB1_1158:
	add.s64 	%rd13816, %rd13816, 1;
	setp.ne.s64 	%p2350, %rd13816, 0;
	@%p2350 bra 	$L__BB1_1141;
	add.s64 	%rd13817, %rd13817, 1;
	setp.eq.s64 	%p2351, %rd13817, 0;
	selp.u64 	%rd9613, 1, 0, %p2351;
	add.s64 	%rd13818, %rd13818, %rd9613;
	mov.b64 	%rd13816, 0;
	bra.uni 	$L__BB1_1141;
$L__BB1_1160:
	ld.const.u64 	%rd9661, [SECP256K1_P+16];
	setp.gt.u64 	%p2382, %rd13825, %rd9661;
	@%p2382 bra 	$L__BB1_1164;
	setp.lt.u64 	%p2383, %rd13825, %rd9661;
	mov.u64 	%rd13831, %rd13827;
	@%p2383 bra 	$L__BB1_1166;
	ld.const.u64 	%rd9663, [SECP256K1_P+8];
	setp.gt.u64 	%p2384, %rd13828, %rd9663;
	@%p2384 bra 	$L__BB1_1164;
	setp.lt.u64 	%p2385, %rd13828, %rd9663;
	ld.const.u64 	%rd9665, [SECP256K1_P];
	setp.lt.u64 	%p2386, %rd13827, %rd9665;
	or.pred  	%p2387, %p2385, %p2386;
	mov.u64 	%rd13831, %rd13827;
	@%p2387 bra 	$L__BB1_1166;
$L__BB1_1164:
	ld.const.u64 	%rd9667, [SECP256K1_P];
	sub.s64 	%rd13831, %rd13827, %rd9667;
	setp.lt.u64 	%p2388, %rd13827, %rd9667;
	selp.u64 	%rd9668, 1, 0, %p2388;
	ld.const.u64 	%rd9669, [SECP256K1_P+8];
	sub.s64 	%rd9670, %rd13828, %rd9669;
	setp.lt.u64 	%p2389, %rd13828, %rd9669;
	selp.s64 	%rd9671, -1, 0, %p2388;
	add.s64 	%rd13828, %rd9670, %rd9671;
	setp.lt.u64 	%p2390, %rd9670, %rd9668;
	or.pred  	%p2391, %p2389, %p2390;
	selp.u64 	%rd9672, 1, 0, %p2391;
	ld.const.u64 	%rd9673, [SECP256K1_P+16];
	sub.s64 	%rd9674, %rd13825, %rd9673;
	setp.lt.u64 	%p2392, %rd13825, %rd9673;
	selp.s64 	%rd9675, -1, 0, %p2391;
	add.s64 	%rd13825, %rd9674, %rd9675;
	setp.lt.u64 	%p2393, %rd9674, %rd9672;
	or.pred  	%p2394, %p2392, %p2393;
	selp.s64 	%rd9676, -1, 0, %p2394;
	sub.s64 	%rd9678, %rd13826, %rd2803;
	add.s64 	%rd13826, %rd9678, %rd9676;
	bra.uni 	$L__BB1_1166;
$L__BB1_1165:
	setp.lt.u64 	%p2381, %rd13826, %rd2803;
	mov.u64 	%rd13831, %rd13827;
	@%p2381 bra 	$L__BB1_1166;
	bra.uni 	$L__BB1_1160;
$L__BB1_1166:
	shl.b64 	%rd2821, %rd13831, 1;
	mov.b64 	{%r917, %r918}, %rd13831;
	mov.b64 	{%r919, %r920}, %rd13828;
	shf.l.wrap.b32 	%r921, %r918, %r919, 1;
	shf.l.wrap.b32 	%r922, %r919, %r920, 1;
	mov.b64 	%rd14185, {%r921, %r922};
	mov.b64 	{%r923, %r924}, %rd13825;
	shf.l.wrap.b32 	%r925, %r920, %r923, 1;
	shf.l.wrap.b32 	%r926, %r923, %r924, 1;
	mov.b64 	%rd14184, {%r925, %r926};
	mov.b64 	{%r927, %r928}, %rd13826;
	shf.l.wrap.b32 	%r929, %r924, %r927, 1;
	shf.l.wrap.b32 	%r930, %r927, %r928, 1;
	mov.b64 	%rd14183, {%r929, %r930};
	setp.gt.u64 	%p2395, %rd14183, %rd2803;
	@%p2395 bra 	$L__BB1_1172;
	setp.lt.u64 	%p2396, %rd14183, %rd2803;
	mov.u64 	%rd14186, %rd2821;
	@%p2396 bra 	$L__BB1_1588;
	ld.const.u64 	%rd9679, [SECP256K1_P+16];
	setp.gt.u64 	%p2397, %rd14184, %rd9679;
	@%p2397 bra 	$L__BB1_1172;
	setp.lt.u64 	%p2398, %rd14184, %rd9679;
	mov.u64 	%rd14186, %rd2821;
	@%p2398 bra 	$L__BB1_1588;
	ld.const.u64 	%rd9681, [SECP256K1_P+8];
	setp.gt.u64 	%p2399, %rd14185, %rd9681;
	@%p2399 bra 	$L__BB1_1172;
	setp.lt.u64 	%p2400, %rd14185, %rd9681;
	ld.const.u64 	%rd9683, [SECP256K1_P];
	setp.lt.u64 	%p2401, %rd2821, %rd9683;
	or.pred  	%p2402, %p2400, %p2401;
	mov.u64 	%rd14186, %rd2821;
	@%p2402 bra 	$L__BB1_1588;
$L__BB1_1172:
	ld.const.u64 	%rd9685, [SECP256K1_P];
	sub.s64 	%rd14186, %rd2821, %rd9685;
	setp.lt.u64 	%p2403, %rd2821, %rd9685;
	selp.u64 	%rd9686, 1, 0, %p2403;
	ld.const.u64 	%rd9687, [SECP256K1_P+8];
	sub.s64 	%rd9688, %rd14185, %rd9687;
	setp.lt.u64 	%p2404, %rd14185, %rd9687;
	selp.s64 	%rd9689, -1, 0, %p2403;
	add.s64 	%rd14185, %rd9688, %rd9689;
	setp.lt.u64 	%p2405, %rd9688, %rd9686;
	or.pred  	%p2406, %p2404, %p2405;
	selp.u64 	%rd9690, 1, 0, %p2406;
	ld.const.u64 	%rd9691, [SECP256K1_P+16];
	sub.s64 	%rd9692, %rd14184, %rd9691;
	setp.lt.u64 	%p2407, %rd14184, %rd9691;
	selp.s64 	%rd9693, -1, 0, %p2406;
	add.s64 	%rd14184, %rd9692, %rd9693;
	setp.lt.u64 	%p2408, %rd9692, %rd9690;
	or.pred  	%p2409, %p2407, %p2408;
	selp.s64 	%rd9694, -1, 0, %p2409;
	sub.s64 	%rd9696, %rd14183, %rd2803;
	add.s64 	%rd14183, %rd9696, %rd9694;
	bra.uni 	$L__BB1_1588;
$L__BB1_1173:
	setp.gt.u64 	%p2412, %rd13340, %rd13300;
	@%p2412 bra 	$L__BB1_1177;
	setp.lt.u64 	%p2413, %rd13340, %rd13300;
	@%p2413 bra 	$L__BB1_1180;
	setp.gt.u64 	%p2414, %rd13349, %rd13309;
	@%p2414 bra 	$L__BB1_1177;
	setp.lt.u64 	%p2415, %rd13349, %rd13309;
	setp.lt.u64 	%p2416, %rd13350, %rd13310;
	or.pred  	%p2417, %p2415, %p2416;
	@%p2417 bra 	$L__BB1_1180;
$L__BB1_1177:
	setp.lt.u64 	%p2432, %rd13350, %rd13310;
	selp.u64 	%rd9718, 1, 0, %p2432;
	sub.s64 	%rd9719, %rd13349, %rd13309;
	setp.lt.u64 	%p2433, %rd13349, %rd13309;
	selp.s64 	%rd9720, -1, 0, %p2432;
	add.s64 	%rd13837, %rd9719, %rd9720;
	setp.lt.u64 	%p2434, %rd9719, %rd9718;
	or.pred  	%p2435, %p2433, %p2434;
	selp.u64 	%rd9721, 1, 0, %p2435;
	sub.s64 	%rd9722, %rd13340, %rd13300;
	setp.lt.u64 	%p2436, %rd13340, %rd13300;
	selp.s64 	%rd9723, -1, 0, %p2435;
	add.s64 	%rd13836, %rd9722, %rd9723;
	setp.lt.u64 	%p2437, %rd9722, %rd9721;
	or.pred  	%p2438, %p2436, %p2437;
	selp.s64 	%rd9724, -1, 0, %p2438;
	sub.s64 	%rd9725, %rd13339, %rd13299;
	add.s64 	%rd13835, %rd9725, %rd9724;
	bra.uni 	$L__BB1_1181;
$L__BB1_1178:
	setp.gt.u64 	%p2410, %rd13339, %rd13299;
	@%p2410 bra 	$L__BB1_1177;
	@%p1542 bra 	$L__BB1_1180;
	bra.uni 	$L__BB1_1173;
$L__BB1_1180:
	ld.const.u64 	%rd9697, [SECP256K1_P];
	add.s64 	%rd13350, %rd9697, %rd13350;
	setp.lt.u64 	%p2418, %rd13350, %rd9697;
	selp.u64 	%rd9698, 1, 0, %p2418;
	ld.const.u64 	%rd9699, [SECP256K1_P+8];
	add.s64 	%rd9700, %rd9699, %rd13349;
	setp.lt.u64 	%p2419, %rd9700, %rd9699;
	add.s64 	%rd9701, %rd9700, %rd9698;
	setp.lt.u64 	%p2420, %rd9701, %rd9700;
	or.pred  	%p2421, %p2419, %p2420;
	selp.u64 	%rd9702, 1, 0, %p2421;
	ld.const.u64 	%rd9703, [SECP256K1_P+16];
	add.s64 	%rd9704, %rd9703, %rd13340;
	setp.lt.u64 	%p2422, %rd9704, %rd9703;
	add.s64 	%rd9705, %rd9704, %rd9702;
	setp.lt.u64 	%p2423, %rd9705, %rd9704;
	or.pred  	%p2424, %p2422, %p2423;
	selp.u64 	%rd9706, 1, 0, %p2424;
	ld.const.u64 	%rd9707, [SECP256K1_P+24];
	add.s64 	%rd9708, %rd9707, %rd13339;
	add.s64 	%rd9709, %rd9708, %rd9706;
	setp.lt.u64 	%p2425, %rd13350, %rd13310;
	selp.u64 	%rd9710, 1, 0, %p2425;
	sub.s64 	%rd9711, %rd9701, %rd13309;
	setp.lt.u64 	%p2426, %rd9701, %rd13309;
	selp.s64 	%rd9712, -1, 0, %p2425;
	add.s64 	%rd13837, %rd9711, %rd9712;
	setp.lt.u64 	%p2427, %rd9711, %rd9710;
	or.pred  	%p2428, %p2426, %p2427;
	selp.u64 	%rd9713, 1, 0, %p2428;
	sub.s64 	%rd9714, %rd9705, %rd13300;
	setp.lt.u64 	%p2429, %rd9705, %rd13300;
	selp.s64 	%rd9715, -1, 0, %p2428;
	add.s64 	%rd13836, %rd9714, %rd9715;
	setp.lt.u64 	%p2430, %rd9714, %rd9713;
	or.pred  	%p2431, %p2429, %p2430;
	selp.s64 	%rd9716, -1, 0, %p2431;
	sub.s64 	%rd9717, %rd9709, %rd13299;
	add.s64 	%rd13835, %rd9717, %rd9716;
$L__BB1_1181:
	sub.s64 	%rd2841, %rd13350, %rd13310;
	setp.gt.u64 	%p2439, %rd13499, %rd13459;
	@%p2439 bra 	$L__BB1_1187;
	setp.lt.u64 	%p2440, %rd13499, %rd13459;
	@%p2440 bra 	$L__BB1_1188;
	setp.gt.u64 	%p2441, %rd13500, %rd13460;
	@%p2441 bra 	$L__BB1_1187;
	setp.lt.u64 	%p2442, %rd13500, %rd13460;
	@%p2442 bra 	$L__BB1_1188;
	setp.gt.u64 	%p2443, %rd13509, %rd13469;
	@%p2443 bra 	$L__BB1_1187;
	setp.lt.u64 	%p2444, %rd13509, %rd13469;
	setp.lt.u64 	%p2445, %rd13510, %rd13470;
	or.pred  	%p2446, %p2444, %p2445;
	@%p2446 bra 	$L__BB1_1188;
$L__BB1_1187:
	setp.lt.u64 	%p2461, %rd13510, %rd13470;
	selp.u64 	%rd9747, 1, 0, %p2461;
	sub.s64 	%rd9748, %rd13509, %rd13469;
	setp.lt.u64 	%p2462, %rd13509, %rd13469;
	selp.s64 	%rd9749, -1, 0, %p2461;
	add.s64 	%rd13841, %rd9748, %rd9749;
	setp.lt.u64 	%p2463, %rd9748, %rd9747;
	or.pred  	%p2464, %p2462, %p2463;
	selp.u64 	%rd9750, 1, 0, %p2464;
	sub.s64 	%rd9751, %rd13500, %rd13460;
	setp.lt.u64 	%p2465, %rd13500, %rd13460;
	selp.s64 	%rd9752, -1, 0, %p2464;
	add.s64 	%rd13840, %rd9751, %rd9752;
	setp.lt.u64 	%p2466, %rd9751, %rd9750;
	or.pred  	%p2467, %p2465, %p2466;
	selp.s64 	%rd9753, -1, 0, %p2467;
	sub.s64 	%rd9754, %rd13499, %rd13459;
	add.s64 	%rd13839, %rd9754, %rd9753;
	bra.uni 	$L__BB1_1189;
$L__BB1_1188:
	ld.const.u64 	%rd9726, [SECP256K1_P];
	add.s64 	%rd13510, %rd9726, %rd13510;
	setp.lt.u64 	%p2447, %rd13510, %rd9726;
	selp.u64 	%rd9727, 1, 0, %p2447;
	ld.const.u64 	%rd9728, [SECP256K1_P+8];
	add.s64 	%rd9729, %rd9728, %rd13509;
	setp.lt.u64 	%p2448, %rd9729, %rd9728;
	add.s64 	%rd9730, %rd9729, %rd9727;
	setp.lt.u64 	%p2449, %rd9730, %rd9729;
	or.pred  	%p2450, %p2448, %p2449;
	selp.u64 	%rd9731, 1, 0, %p2450;
	ld.const.u64 	%rd9732, [SECP256K1_P+16];
	add.s64 	%rd9733, %rd9732, %rd13500;
	setp.lt.u64 	%p2451, %rd9733, %rd9732;
	add.s64 	%rd9734, %rd9733, %rd9731;
	setp.lt.u64 	%p2452, %rd9734, %rd9733;
	or.pred  	%p2453, %p2451, %p2452;
	selp.u64 	%rd9735, 1, 0, %p2453;
	ld.const.u64 	%rd9736, [SECP256K1_P+24];
	add.s64 	%rd9737, %rd9736, %rd13499;
	add.s64 	%rd9738, %rd9737, %rd9735;
	setp.lt.u64 	%p2454, %rd13510, %rd13470;
	selp.u64 	%rd9739, 1, 0, %p2454;
	sub.s64 	%rd9740, %rd9730, %rd13469;
	setp.lt.u64 	%p2455, %rd9730, %rd13469;
	selp.s64 	%rd9741, -1, 0, %p2454;
	add.s64 	%rd13841, %rd9740, %rd9741;
	setp.lt.u64 	%p2456, %rd9740, %rd9739;
	or.pred  	%p2457, %p2455, %p2456;
	selp.u64 	%rd9742, 1, 0, %p2457;
	sub.s64 	%rd9743, %rd9734, %rd13460;
	setp.lt.u64 	%p2458, %rd9734, %rd13460;
	selp.s64 	%rd9744, -1, 0, %p2457;
	add.s64 	%rd13840, %rd9743, %rd9744;
	setp.lt.u64 	%p2459, %rd9743, %rd9742;
	or.pred  	%p2460, %p2458, %p2459;
	selp.s64 	%rd9745, -1, 0, %p2460;
	sub.s64 	%rd9746, %rd9738, %rd13459;
	add.s64 	%rd13839, %rd9746, %rd9745;
$L__BB1_1189:
	sub.s64 	%rd2853, %rd13510, %rd13470;
	mov.b64 	%rd13844, 0;
	st.local.v2.u64 	[%rd21+32], {%rd13844, %rd13844};
	st.local.v2.u64 	[%rd21+48], {%rd13844, %rd13844};
	mul.lo.s64 	%rd9756, %rd2841, %rd2841;
	mul.hi.u64 	%rd9757, %rd2841, %rd2841;
	mul.lo.s64 	%rd9758, %rd13837, %rd2841;
	mul.hi.u64 	%rd9759, %rd2841, %rd13837;
	add.s64 	%rd13847, %rd9758, %rd9757;
	setp.lt.u64 	%p2468, %rd13847, %rd9758;
	selp.u64 	%rd9760, 1, 0, %p2468;
	st.local.v2.u64 	[%rd21], {%rd9756, %rd13847};
	add.s64 	%rd9761, %rd9759, %rd9760;
	mul.lo.s64 	%rd9762, %rd13836, %rd2841;
	mul.hi.u64 	%rd9763, %rd2841, %rd13836;
	add.s64 	%rd13846, %rd9762, %rd9761;
	setp.lt.u64 	%p2469, %rd13846, %rd9762;
	selp.u64 	%rd9764, 1, 0, %p2469;
	add.s64 	%rd9765, %rd9763, %rd9764;
	mul.lo.s64 	%rd9766, %rd13835, %rd2841;
	mul.hi.u64 	%rd9767, %rd2841, %rd13835;
	add.s64 	%rd13845, %rd9766, %rd9765;
	setp.lt.u64 	%p2470, %rd13845, %rd9766;
	selp.u64 	%rd9768, 1, 0, %p2470;
	st.local.v2.u64 	[%rd21+16], {%rd13846, %rd13845};
	add.s64 	%rd13843, %rd9767, %rd9768;
	setp.eq.s64 	%p2471, %rd13843, 0;
	@%p2471 bra 	$L__BB1_1193;
	mov.b32 	%r1777, 4;
$L__BB1_1191:
	mul.wide.u32 	%rd9770, %r1777, 8;
	add.s64 	%rd9771, %rd21, %rd9770;
	ld.local.u64 	%rd9772, [%rd9771];
	add.s64 	%rd9773, %rd9772, %rd13843;
	setp.lt.u64 	%p2472, %rd9773, %rd9772;
	st.local.u64 	[%rd9771], %rd9773;
	add.s32 	%r1777, %r1777, 1;
	mov.b64 	%rd13843, 1;
	@%p2472 bra 	$L__BB1_1191;
	ld.local.u64 	%rd13847, [%rd21+8];
	ld.local.v2.u64 	{%rd13846, %rd13845}, [%rd21+16];
	ld.local.u64 	%rd13844, [%rd21+32];
$L__BB1_1193:
	mul.hi.u64 	%rd9774, %rd13837, %rd2841;
	mad.lo.s64 	%rd9775, %rd13837, %rd2841, %rd13847;
	setp.lt.u64 	%p2473, %rd9775, %rd13847;
	selp.u64 	%rd9776, 1, 0, %p2473;
	st.local.u64 	[%rd21+8], %rd9775;
	add.s64 	%rd9777, %rd9774, %rd9776;
	mul.hi.u64 	%rd9778, %rd13837, %rd13837;
	mad.lo.s64 	%rd9779, %rd13837, %rd13837, %rd13846;
	setp.lt.u64 	%p2474, %rd9779, %rd13846;
	selp.u64 	%rd9780, 1, 0, %p2474;
	add.s64 	%rd13851, %rd9779, %rd9777;
	setp.lt.u64 	%p2475, %rd13851, %rd9779;
	selp.u64 	%rd9781, 1, 0, %p2475;
	add.s64 	%rd9782, %rd9778, %rd9780;
	add.s64 	%rd9783, %rd9782, %rd9781;
	mul.hi.u64 	%rd9784, %rd13837, %rd13836;
	mad.lo.s64 	%rd9785, %rd13836, %rd13837, %rd13845;
	setp.lt.u64 	%p2476, %rd9785, %rd13845;
	selp.u64 	%rd9786, 1, 0, %p2476;
	add.s64 	%rd13850, %rd9785, %rd9783;
	setp.lt.u64 	%p2477, %rd13850, %rd9785;
	selp.u64 	%rd9787, 1, 0, %p2477;
	st.local.v2.u64 	[%rd21+16], {%rd13851, %rd13850};
	add.s64 	%rd9788, %rd9784, %rd9786;
	add.s64 	%rd9789, %rd9788, %rd9787;
	mul.hi.u64 	%rd9790, %rd13837, %rd13835;
	mad.lo.s64 	%rd9791, %rd13835, %rd13837, %rd13844;
	setp.lt.u64 	%p2478, %rd9791, %rd13844;
	selp.u64 	%rd9792, 1, 0, %p2478;
	add.s64 	%rd13849, %rd9791, %rd9789;
	setp.lt.u64 	%p2479, %rd13849, %rd9791;
	selp.u64 	%rd9793, 1, 0, %p2479;
	st.local.u64 	[%rd21+32], %rd13849;
	add.s64 	%rd9794, %rd9790, %rd9792;
	add.s64 	%rd13848, %rd9794, %rd9793;
	setp.eq.s64 	%p2480, %rd13848, 0;
	@%p2480 bra 	$L__BB1_1197;
	mov.b32 	%r1778, 5;
$L__BB1_1195:
	mul.wide.u32 	%rd9796, %r1778, 8;
	add.s64 	%rd9797, %rd21, %rd9796;
	ld.local.u64 	%rd9798, [%rd9797];
	add.s64 	%rd9799, %rd9798, %rd13848;
	setp.lt.u64 	%p2481, %rd9799, %rd9798;
	st.local.u64 	[%rd9797], %rd9799;
	add.s32 	%r1778, %r1778, 1;
	mov.b64 	%rd13848, 1;
	@%p2481 bra 	$L__BB1_1195;
	ld.local.v2.u64 	{%rd13851, %rd13850}, [%rd21+16];
	ld.local.u64 	%rd13849, [%rd21+32];
$L__BB1_1197:
	mul.hi.u64 	%rd9800, %rd13836, %rd2841;
	mad.lo.s64 	%rd9801, %rd13836, %rd2841, %rd13851;
	setp.lt.u64 	%p2482, %rd9801, %rd13851;
	selp.u64 	%rd9802, 1, 0, %p2482;
	add.s64 	%rd9803, %rd9800, %rd9802;
	mul.hi.u64 	%rd9804, %rd13836, %rd13837;
	mad.lo.s64 	%rd9805, %rd13836, %rd13837, %rd13850;
	setp.lt.u64 	%p2483, %rd9805, %rd13850;
	selp.u64 	%rd9806, 1, 0, %p2483;
	add.s64 	%rd13855, %rd9805, %rd9803;
	setp.lt.u64 	%p2484, %rd13855, %rd9805;
	selp.u64 	%rd9807, 1, 0, %p2484;
	st.local.v2.u64 	[%rd21+16], {%rd9801, %rd13855};
	add.s64 	%rd9808, %rd9804, %rd9806;
	add.s64 	%rd9809, %rd9808, %rd9807;
	mul.hi.u64 	%rd9810, %rd13836, %rd13836;
	mad.lo.s64 	%rd9811, %rd13836, %rd13836, %rd13849;
	setp.lt.u64 	%p2485, %rd9811, %rd13849;
	selp.u64 	%rd9812, 1, 0, %p2485;
	add.s64 	%rd13854, %rd9811, %rd9809;
	setp.lt.u64 	%p2486, %rd13854, %rd9811;
	selp.u64 	%rd9813, 1, 0, %p2486;
	add.s64 	%rd9814, %rd9810, %rd9812;
	add.s64 	%rd9815, %rd9814, %rd9813;
	mul.hi.u64 	%rd9816, %rd13836, %rd13835;
	ld.local.u64 	%rd9817, [%rd21+40];
	mad.lo.s64 	%rd9818, %rd13835, %rd13836, %rd9817;
	setp.lt.u64 	%p2487, %rd9818, %rd9817;
	selp.u64 	%rd9819, 1, 0, %p2487;
	add.s64 	%rd13853, %rd9818, %rd9815;
	setp.lt.u64 	%p2488, %rd13853, %rd9818;
	selp.u64 	%rd9820, 1, 0, %p2488;
	st.local.v2.u64 	[%rd21+32], {%rd13854, %rd13853};
	add.s64 	%rd9821, %rd9816, %rd9819;
	add.s64 	%rd13852, %rd9821, %rd9820;
	setp.eq.s64 	%p2489, %rd13852, 0;
	@%p2489 bra 	$L__BB1_1201;
	mov.b32 	%r1779, 6;
$L__BB1_1199:
	mul.wide.u32 	%rd9823, %r1779, 8;
	add.s64 	%rd9824, %rd21, %rd9823;
	ld.local.u64 	%rd9825, [%rd9824];
	add.s64 	%rd9826, %rd9825, %rd13852;
	setp.lt.u64 	%p2490, %rd9826, %rd9825;
	st.local.u64 	[%rd9824], %rd9826;
	add.s32 	%r1779, %r1779, 1;
	mov.b64 	%rd13852, 1;
	@%p2490 bra 	$L__BB1_1199;
	ld.local.u64 	%rd13855, [%rd21+24];
	ld.local.v2.u64 	{%rd13854, %rd13853}, [%rd21+32];
$L__BB1_1201:
	mul.hi.u64 	%rd9827, %rd13835, %rd2841;
	mad.lo.s64 	%rd13860, %rd13835, %rd2841, %rd13855;
	setp.lt.u64 	%p2491, %rd13860, %rd13855;
	selp.u64 	%rd9828, 1, 0, %p2491;
	st.local.u64 	[%rd21+24], %rd13860;
	add.s64 	%rd9829, %rd9827, %rd9828;
	mul.hi.u64 	%rd9830, %rd13835, %rd13837;
	mad.lo.s64 	%rd9831, %rd13835, %rd13837, %rd13854;
	setp.lt.u64 	%p2492, %rd9831, %rd13854;
	selp.u64 	%rd9832, 1, 0, %p2492;
	add.s64 	%rd13857, %rd9831, %rd9829;
	setp.lt.u64 	%p2493, %rd13857, %rd9831;
	selp.u64 	%rd9833, 1, 0, %p2493;
	add.s64 	%rd9834, %rd9830, %rd9832;
	add.s64 	%rd9835, %rd9834, %rd9833;
	mul.hi.u64 	%rd9836, %rd13835, %rd13836;
	mad.lo.s64 	%rd9837, %rd13835, %rd13836, %rd13853;
	setp.lt.u64 	%p2494, %rd9837, %rd13853;
	selp.u64 	%rd9838, 1, 0, %p2494;
	add.s64 	%rd9839, %rd9837, %rd9835;
	setp.lt.u64 	%p2495, %rd9839, %rd9837;
	selp.u64 	%rd9840, 1, 0, %p2495;
	st.local.v2.u64 	[%rd21+32], {%rd13857, %rd9839};
	add.s64 	%rd9841, %rd9836, %rd9838;
	add.s64 	%rd9842, %rd9841, %rd9840;
	mul.hi.u64 	%rd9843, %rd13835, %rd13835;
	ld.local.u64 	%rd9844, [%rd21+48];
	mad.lo.s64 	%rd9845, %rd13835, %rd13835, %rd9844;
	setp.lt.u64 	%p2496, %rd9845, %rd9844;
	selp.u64 	%rd9846, 1, 0, %p2496;
	add.s64 	%rd9847, %rd9845, %rd9842;
	setp.lt.u64 	%p2497, %rd9847, %rd9845;
	selp.u64 	%rd9848, 1, 0, %p2497;
	st.local.u64 	[%rd21+48], %rd9847;
	add.s64 	%rd9849, %rd9843, %rd9846;
	add.s64 	%rd13856, %rd9849, %rd9848;
	setp.eq.s64 	%p2498, %rd13856, 0;
	@%p2498 bra 	$L__BB1_1205;
	mov.b32 	%r1780, 7;
$L__BB1_1203:
	mul.wide.u32 	%rd9851, %r1780, 8;
	add.s64 	%rd9852, %rd21, %rd9851;
	ld.local.u64 	%rd9853, [%rd9852];
	add.s64 	%rd9854, %rd9853, %rd13856;
	setp.lt.u64 	%p2499, %rd9854, %rd9853;
	st.local.u64 	[%rd9852], %rd9854;
	add.s32 	%r1780, %r1780, 1;
	mov.b64 	%rd13856, 1;
	@%p2499 bra 	$L__BB1_1203;
	ld.local.u64 	%rd13860, [%rd21+24];
	ld.local.u64 	%rd13857, [%rd21+32];
$L__BB1_1205:
	ld.local.u64 	%rd9856, [%rd21+8];
	ld.local.u64 	%rd13859, [%rd21+16];
	shl.b64 	%rd9857, %rd13857, 32;
	shr.u64 	%rd9858, %rd13857, 32;
	mul.lo.s64 	%rd9859, %rd2841, %rd2841;
	add.s64 	%rd2898, %rd9859, %rd9857;
	setp.lt.u64 	%p2500, %rd2898, %rd9859;
	selp.u64 	%rd9860, 1, 0, %p2500;
	add.s64 	%rd9861, %rd9858, %rd9860;
	add.s64 	%rd2899, %rd9861, %rd9856;
	max.u64 	%rd9862, %rd9861, %rd9856;
	setp.gt.u64 	%p2501, %rd9862, %rd2899;
	mov.b64 	%rd13861, 0;
	@%p2501 bra 	$L__BB1_1224;
$L__BB1_1206:
	ld.local.u64 	%rd2903, [%rd21+40];
	shl.b64 	%rd9865, %rd2903, 32;
	shr.u64 	%rd9866, %rd2903, 32;
	add.s64 	%rd2904, %rd2899, %rd9865;
	setp.lt.u64 	%p2504, %rd2904, %rd2899;
	selp.u64 	%rd9867, 1, 0, %p2504;
	add.s64 	%rd9868, %rd9866, %rd9867;
	add.s64 	%rd2905, %rd9868, %rd13859;
	max.u64 	%rd9869, %rd9868, %rd13859;
	setp.le.u64 	%p2505, %rd9869, %rd2905;
	@%p2505 bra 	$L__BB1_1208;
	add.s64 	%rd13860, %rd13860, 1;
	setp.eq.s64 	%p2506, %rd13860, 0;
	selp.u64 	%rd9870, 1, 0, %p2506;
	add.s64 	%rd13861, %rd13861, %rd9870;
$L__BB1_1208:
	ld.local.v2.u64 	{%rd2910, %rd2911}, [%rd21+48];
	shl.b64 	%rd9871, %rd2910, 32;
	shr.u64 	%rd9872, %rd2910, 32;
	add.s64 	%rd13864, %rd2905, %rd9871;
	setp.lt.u64 	%p2507, %rd13864, %rd2905;
	selp.u64 	%rd9873, 1, 0, %p2507;
	add.s64 	%rd9874, %rd9872, %rd9873;
	add.s64 	%rd9875, %rd9874, %rd13860;
	max.u64 	%rd9876, %rd9874, %rd13860;
	setp.gt.u64 	%p2508, %rd9876, %rd9875;
	selp.u64 	%rd9877, 1, 0, %p2508;
	add.s64 	%rd9878, %rd13861, %rd9877;
	shl.b64 	%rd9879, %rd2911, 32;
	shr.u64 	%rd9880, %rd2911, 32;
	add.s64 	%rd13865, %rd9875, %rd9879;
	setp.lt.u64 	%p2509, %rd13865, %rd9875;
	selp.u64 	%rd9881, 1, 0, %p2509;
	add.s64 	%rd9882, %rd9878, %rd9880;
	add.s64 	%rd13866, %rd9882, %rd9881;
	mov.b64 	%rd9883, 977;
	mul.hi.u64 	%rd9884, %rd13857, %rd9883;
	mad.lo.s64 	%rd13871, %rd13857, 977, %rd2898;
	setp.lt.u64 	%p2510, %rd13871, %rd2898;
	selp.u64 	%rd9885, 1, 0, %p2510;
	add.s64 	%rd9886, %rd9884, %rd9885;
	add.s64 	%rd2916, %rd9886, %rd2904;
	max.u64 	%rd9887, %rd9886, %rd2904;
	setp.gt.u64 	%p2511, %rd9887, %rd2916;
	@%p2511 bra 	$L__BB1_1226;
$L__BB1_1209:
	mov.b64 	%rd9890, 977;
	mul.hi.u64 	%rd9891, %rd2903, %rd9890;
	mad.lo.s64 	%rd13876, %rd2903, 977, %rd2916;
	setp.lt.u64 	%p2514, %rd13876, %rd2916;
	selp.u64 	%rd9892, 1, 0, %p2514;
	add.s64 	%rd9893, %rd9891, %rd9892;
	add.s64 	%rd2924, %rd9893, %rd13864;
	max.u64 	%rd9894, %rd9893, %rd13864;
	setp.le.u64 	%p2515, %rd9894, %rd2924;
	@%p2515 bra 	$L__BB1_1211;
	add.s64 	%rd13865, %rd13865, 1;
	setp.eq.s64 	%p2516, %rd13865, 0;
	selp.u64 	%rd9895, 1, 0, %p2516;
	add.s64 	%rd13866, %rd13866, %rd9895;
$L__BB1_1211:
	mov.b64 	%rd9896, 977;
	mul.hi.u64 	%rd9897, %rd2910, %rd9896;
	mad.lo.s64 	%rd13873, %rd2910, 977, %rd2924;
	setp.lt.u64 	%p2517, %rd13873, %rd2924;
	selp.u64 	%rd9898, 1, 0, %p2517;
	add.s64 	%rd9899, %rd9897, %rd9898;
	add.s64 	%rd9900, %rd9899, %rd13865;
	max.u64 	%rd9901, %rd9899, %rd13865;
	setp.gt.u64 	%p2518, %rd9901, %rd9900;
	selp.u64 	%rd9902, 1, 0, %p2518;
	add.s64 	%rd9903, %rd13866, %rd9902;
	mul.hi.u64 	%rd9904, %rd2911, %rd9896;
	mad.lo.s64 	%rd13874, %rd2911, 977, %rd9900;
	setp.lt.u64 	%p2519, %rd13874, %rd9900;
	selp.u64 	%rd9905, 1, 0, %p2519;
	add.s64 	%rd9906, %rd9903, %rd9904;
	add.s64 	%rd2931, %rd9906, %rd9905;
	setp.eq.s64 	%p2520, %rd2931, 0;
	@%p2520 bra 	$L__BB1_1216;
	shl.b64 	%rd9907, %rd2931, 32;
	shr.u64 	%rd9908, %rd2931, 32;
	add.s64 	%rd2935, %rd13871, %rd9907;
	setp.lt.u64 	%p2521, %rd2935, %rd13871;
	selp.u64 	%rd9909, 1, 0, %p2521;
	add.s64 	%rd9910, %rd9908, %rd9909;
	add.s64 	%rd2936, %rd9910, %rd13876;
	max.u64 	%rd9911, %rd9910, %rd13876;
	setp.le.u64 	%p2522, %rd9911, %rd2936;
	@%p2522 bra 	$L__BB1_1214;
	add.s64 	%rd13873, %rd13873, 1;
	setp.eq.s64 	%p2523, %rd13873, 0;
	selp.u64 	%rd9912, 1, 0, %p2523;
	add.s64 	%rd13874, %rd13874, %rd9912;
$L__BB1_1214:
	mov.b64 	%rd9913, 977;
	mul.hi.u64 	%rd9914, %rd2931, %rd9913;
	mad.lo.s64 	%rd13871, %rd2931, 977, %rd2935;
	setp.lt.u64 	%p2524, %rd13871, %rd2935;
	selp.u64 	%rd9915, 1, 0, %p2524;
	add.s64 	%rd9916, %rd9914, %rd9915;
	add.s64 	%rd13876, %rd9916, %rd2936;
	max.u64 	%rd9917, %rd9916, %rd2936;
	setp.le.u64 	%p2525, %rd9917, %rd13876;
	@%p2525 bra 	$L__BB1_1216;
	add.s64 	%rd13873, %rd13873, 1;
	setp.eq.s64 	%p2526, %rd13873, 0;
	selp.u64 	%rd9918, 1, 0, %p2526;
	add.s64 	%rd13874, %rd13874, %rd9918;
$L__BB1_1216:
	ld.const.u64 	%rd9919, [SECP256K1_P+24];
	setp.gt.u64 	%p2527, %rd13874, %rd9919;
	@%p2527 bra 	$L__BB1_1222;
	ld.const.u64 	%rd9920, [SECP256K1_P+24];
	setp.lt.u64 	%p2528, %rd13874, %rd9920;
	mov.u64 	%rd13875, %rd13871;
	@%p2528 bra 	$L__BB1_1223;
	ld.const.u64 	%rd9921, [SECP256K1_P+16];
	setp.gt.u64 	%p2529, %rd13873, %rd9921;
	@%p2529 bra 	$L__BB1_1222;
	ld.const.u64 	%rd9922, [SECP256K1_P+16];
	setp.lt.u64 	%p2530, %rd13873, %rd9922;
	mov.u64 	%rd13875, %rd13871;
	@%p2530 bra 	$L__BB1_1223;
	ld.const.u64 	%rd9923, [SECP256K1_P+8];
	setp.gt.u64 	%p2531, %rd13876, %rd9923;
	@%p2531 bra 	$L__BB1_1222;
	ld.const.u64 	%rd9924, [SECP256K1_P+8];
	setp.lt.u64 	%p2532, %rd13876, %rd9924;
	ld.const.u64 	%rd9925, [SECP256K1_P];
	setp.lt.u64 	%p2533, %rd13871, %rd9925;
	or.pred  	%p2534, %p2532, %p2533;
	mov.u64 	%rd13875, %rd13871;
	@%p2534 bra 	$L__BB1_1223;
$L__BB1_1222:
	ld.const.u64 	%rd9927, [SECP256K1_P];
	sub.s64 	%rd13875, %rd13871, %rd9927;
	setp.lt.u64 	%p2535, %rd13871, %rd9927;
	selp.u64 	%rd9928, 1, 0, %p2535;
	ld.const.u64 	%rd9929, [SECP256K1_P+8];
	sub.s64 	%rd9930, %rd13876, %rd9929;
	setp.lt.u64 	%p2536, %rd13876, %rd9929;
	selp.s64 	%rd9931, -1, 0, %p2535;
	add.s64 	%rd13876, %rd9930, %rd9931;
	setp.lt.u64 	%p2537, %rd9930, %rd9928;
	or.pred  	%p2538, %p2536, %p2537;
	selp.u64 	%rd9932, 1, 0, %p2538;
	ld.const.u64 	%rd9933, [SECP256K1_P+16];
	sub.s64 	%rd9934, %rd13873, %rd9933;
	setp.lt.u64 	%p2539, %rd13873, %rd9933;
	selp.s64 	%rd9935, -1, 0, %p2538;
	add.s64 	%rd13873, %rd9934, %rd9935;
	setp.lt.u64 	%p2540, %rd9934, %rd9932;
	or.pred  	%p2541, %p2539, %p2540;
	selp.s64 	%rd9936, -1, 0, %p2541;
	ld.const.u64 	%rd9937, [SECP256K1_P+24];
	sub.s64 	%rd9938, %rd13874, %rd9937;
	add.s64 	%rd13874, %rd9938, %rd9936;
$L__BB1_1223:
	ld.const.u64 	%rd9939, [SECP256K1_P+24];
	setp.gt.u64 	%p2542, %rd13874, %rd9939;
	@%p2542 bra 	$L__BB1_1232;
	bra.uni 	$L__BB1_1233;
$L__BB1_1224:
	add.s64 	%rd13859, %rd13859, 1;
	setp.ne.s64 	%p2502, %rd13859, 0;
	@%p2502 bra 	$L__BB1_1206;
	add.s64 	%rd13860, %rd13860, 1;
	setp.eq.s64 	%p2503, %rd13860, 0;
	selp.u64 	%rd13861, 1, 0, %p2503;
	mov.b64 	%rd13859, 0;
	bra.uni 	$L__BB1_1206;
$L__BB1_1226:
	add.s64 	%rd13864, %rd13864, 1;
	setp.ne.s64 	%p2512, %rd13864, 0;
	@%p2512 bra 	$L__BB1_1209;
	add.s64 	%rd13865, %rd13865, 1;
	setp.eq.s64 	%p2513, %rd13865, 0;
	selp.u64 	%rd9889, 1, 0, %p2513;
	add.s64 	%rd13866, %rd13866, %rd9889;
	mov.b64 	%rd13864, 0;
	bra.uni 	$L__BB1_1209;
$L__BB1_1228:
	ld.const.u64 	%rd9941, [SECP256K1_P+16];
	setp.gt.u64 	%p2544, %rd13873, %rd9941;
	@%p2544 bra 	$L__BB1_1232;
	ld.const.u64 	%rd9942, [SECP256K1_P+16];
	setp.lt.u64 	%p2545, %rd13873, %rd9942;
	mov.u64 	%rd13879, %rd13875;
	@%p2545 bra 	$L__BB1_1234;
	ld.const.u64 	%rd9943, [SECP256K1_P+8];
	setp.gt.u64 	%p2546, %rd13876, %rd9943;
	@%p2546 bra 	$L__BB1_1232;
	ld.const.u64 	%rd9944, [SECP256K1_P+8];
	setp.lt.u64 	%p2547, %rd13876, %rd9944;
	ld.const.u64 	%rd9945, [SECP256K1_P];
	setp.lt.u64 	%p2548, %rd13875, %rd9945;
	or.pred  	%p2549, %p2547, %p2548;
	mov.u64 	%rd13879, %rd13875;
	@%p2549 bra 	$L__BB1_1234;
$L__BB1_1232:
	ld.const.u64 	%rd9947, [SECP256K1_P];
	sub.s64 	%rd13879, %rd13875, %rd9947;
	setp.lt.u64 	%p2550, %rd13875, %rd9947;
	selp.u64 	%rd9948, 1, 0, %p2550;
	ld.const.u64 	%rd9949, [SECP256K1_P+8];
	sub.s64 	%rd9950, %rd13876, %rd9949;
	setp.lt.u64 	%p2551, %rd13876, %rd9949;
	selp.s64 	%rd9951, -1, 0, %p2550;
	add.s64 	%rd13876, %rd9950, %rd9951;
	setp.lt.u64 	%p2552, %rd9950, %rd9948;
	or.pred  	%p2553, %p2551, %p2552;
	selp.u64 	%rd9952, 1, 0, %p2553;
	ld.const.u64 	%rd9953, [SECP256K1_P+16];
	sub.s64 	%rd9954, %rd13873, %rd9953;
	setp.lt.u64 	%p2554, %rd13873, %rd9953;
	selp.s64 	%rd9955, -1, 0, %p2553;
	add.s64 	%rd13873, %rd9954, %rd9955;
	setp.lt.u64 	%p2555, %rd9954, %rd9952;
	or.pred  	%p2556, %p2554, %p2555;
	selp.s64 	%rd9956, -1, 0, %p2556;
	ld.const.u64 	%rd9957, [SECP256K1_P+24];
	sub.s64 	%rd9958, %rd13874, %rd9957;
	add.s64 	%rd13874, %rd9958, %rd9956;
	bra.uni 	$L__BB1_1234;
$L__BB1_1233:
	ld.const.u64 	%rd9940, [SECP256K1_P+24];
	setp.lt.u64 	%p2543, %rd13874, %rd9940;
	mov.u64 	%rd13879, %rd13875;
	@%p2543 bra 	$L__BB1_1234;
	bra.uni 	$L__BB1_1228;
$L__BB1_1234:
	mov.b64 	%rd13884, 0;
	st.local.v2.u64 	[%rd20+32], {%rd13884, %rd13884};
	st.local.v2.u64 	[%rd20+48], {%rd13884, %rd13884};
	mul.lo.s64 	%rd9960, %rd13879, %rd2841;
	mul.hi.u64 	%rd9961, %rd2841, %rd13879;
	mul.lo.s64 	%rd9962, %rd13876, %rd2841;
	mul.hi.u64 	%rd9963, %rd2841, %rd13876;
	add.s64 	%rd13887, %rd9962, %rd9961;
	setp.lt.u64 	%p2557, %rd13887, %rd9962;
	selp.u64 	%rd9964, 1, 0, %p2557;
	st.local.v2.u64 	[%rd20], {%rd9960, %rd13887};
	add.s64 	%rd9965, %rd9963, %rd9964;
	mul.lo.s64 	%rd9966, %rd13873, %rd2841;
	mul.hi.u64 	%rd9967, %rd2841, %rd13873;
	add.s64 	%rd13886, %rd9966, %rd9965;
	setp.lt.u64 	%p2558, %rd13886, %rd9966;
	selp.u64 	%rd9968, 1, 0, %p2558;
	add.s64 	%rd9969, %rd9967, %rd9968;
	mul.lo.s64 	%rd9970, %rd13874, %rd2841;
	mul.hi.u64 	%rd9971, %rd2841, %rd13874;
	add.s64 	%rd13885, %rd9970, %rd9969;
	setp.lt.u64 	%p2559, %rd13885, %rd9970;
	selp.u64 	%rd9972, 1, 0, %p2559;
	st.local.v2.u64 	[%rd20+16], {%rd13886, %rd13885};
	add.s64 	%rd13883, %rd9971, %rd9972;
	setp.eq.s64 	%p2560, %rd13883, 0;
	@%p2560 bra 	$L__BB1_1238;
	mov.b32 	%r1781, 4;
$L__BB1_1236:
	mul.wide.u32 	%rd9974, %r1781, 8;
	add.s64 	%rd9975, %rd20, %rd9974;
	ld.local.u64 	%rd9976, [%rd9975];
	add.s64 	%rd9977, %rd9976, %rd13883;
	setp.lt.u64 	%p2561, %rd9977, %rd9976;
	st.local.u64 	[%rd9975], %rd9977;
	add.s32 	%r1781, %r1781, 1;
	mov.b64 	%rd13883, 1;
	@%p2561 bra 	$L__BB1_1236;
	ld.local.u64 	%rd13887, [%rd20+8];
	ld.local.v2.u64 	{%rd13886, %rd13885}, [%rd20+16];
	ld.local.u64 	%rd13884, [%rd20+32];
$L__BB1_1238:
	mul.hi.u64 	%rd9978, %rd13837, %rd13879;
	mad.lo.s64 	%rd9979, %rd13879, %rd13837, %rd13887;
	setp.lt.u64 	%p2562, %rd9979, %rd13887;
	selp.u64 	%rd9980, 1, 0, %p2562;
	st.local.u64 	[%rd20+8], %rd9979;
	add.s64 	%rd9981, %rd9978, %rd9980;
	mul.hi.u64 	%rd9982, %rd13837, %rd13876;
	mad.lo.s64 	%rd9983, %rd13876, %rd13837, %rd13886;
	setp.lt.u64 	%p2563, %rd9983, %rd13886;
	selp.u64 	%rd9984, 1, 0, %p2563;
	add.s64 	%rd13891, %rd9983, %rd9981;
	setp.lt.u64 	%p2564, %rd13891, %rd9983;
	selp.u64 	%rd9985, 1, 0, %p2564;
	add.s64 	%rd9986, %rd9982, %rd9984;
	add.s64 	%rd9987, %rd9986, %rd9985;
	mul.hi.u64 	%rd9988, %rd13837, %rd13873;
	mad.lo.s64 	%rd9989, %rd13873, %rd13837, %rd13885;
	setp.lt.u64 	%p2565, %rd9989, %rd13885;
	selp.u64 	%rd9990, 1, 0, %p2565;
	add.s64 	%rd13890, %rd9989, %rd9987;
	setp.lt.u64 	%p2566, %rd13890, %rd9989;
	selp.u64 	%rd9991, 1, 0, %p2566;
	st.local.v2.u64 	[%rd20+16], {%rd13891, %rd13890};
	add.s64 	%rd9992, %rd9988, %rd9990;
	add.s64 	%rd9993, %rd9992, %rd9991;
	mul.hi.u64 	%rd9994, %rd13837, %rd13874;
	mad.lo.s64 	%rd9995, %rd13874, %rd13837, %rd13884;
	setp.lt.u64 	%p2567, %rd9995, %rd13884;
	selp.u64 	%rd9996, 1, 0, %p2567;
	add.s64 	%rd13889, %rd9995, %rd9993;
	setp.lt.u64 	%p2568, %rd13889, %rd9995;
	selp.u64 	%rd9997, 1, 0, %p2568;
	st.local.u64 	[%rd20+32], %rd13889;
	add.s64 	%rd9998, %rd9994, %rd9996;
	add.s64 	%rd13888, %rd9998, %rd9997;
	setp.eq.s64 	%p2569, %rd13888, 0;
	@%p2569 bra 	$L__BB1_1242;
	mov.b32 	%r1782, 5;
$L__BB1_1240:
	mul.wide.u32 	%rd10000, %r1782, 8;
	add.s64 	%rd10001, %rd20, %rd10000;
	ld.local.u64 	%rd10002, [%rd10001];
	add.s64 	%rd10003, %rd10002, %rd13888;
	setp.lt.u64 	%p2570, %rd10003, %rd10002;
	st.local.u64 	[%rd10001], %rd10003;
	add.s32 	%r1782, %r1782, 1;
	mov.b64 	%rd13888, 1;
	@%p2570 bra 	$L__BB1_1240;
	ld.local.v2.u64 	{%rd13891, %rd13890}, [%rd20+16];
	ld.local.u64 	%rd13889, [%rd20+32];
$L__BB1_1242:
	mul.hi.u64 	%rd10004, %rd13836, %rd13879;
	mad.lo.s64 	%rd10005, %rd13879, %rd13836, %rd13891;
	setp.lt.u64 	%p2571, %rd10005, %rd13891;
	selp.u64 	%rd10006, 1, 0, %p2571;
	add.s64 	%rd10007, %rd10004, %rd10006;
	mul.hi.u64 	%rd10008, %rd13836, %rd13876;
	mad.lo.s64 	%rd10009, %rd13876, %rd13836, %rd13890;
	setp.lt.u64 	%p2572, %rd10009, %rd13890;
	selp.u64 	%rd10010, 1, 0, %p2572;
	add.s64 	%rd13895, %rd10009, %rd10007;
	setp.lt.u64 	%p2573, %rd13895, %rd10009;
	selp.u64 	%rd10011, 1, 0, %p2573;
	st.local.v2.u64 	[%rd20+16], {%rd10005, %rd13895};
	add.s64 	%rd10012, %rd10008, %rd10010;
	add.s64 	%rd10013, %rd10012, %rd10011;
	mul.hi.u64 	%rd10014, %rd13836, %rd13873;
	mad.lo.s64 	%rd10015, %rd13873, %rd13836, %rd13889;
	setp.lt.u64 	%p2574, %rd10015, %rd13889;
	selp.u64 	%rd10016, 1, 0, %p2574;
	add.s64 	%rd13894, %rd10015, %rd10013;
	setp.lt.u64 	%p2575, %rd13894, %rd10015;
	selp.u64 	%rd10017, 1, 0, %p2575;
	add.s64 	%rd10018, %rd10014, %rd10016;
	add.s64 	%rd10019, %rd10018, %rd10017;
	mul.hi.u64 	%rd10020, %rd13836, %rd13874;
	ld.local.u64 	%rd10021, [%rd20+40];
	mad.lo.s64 	%rd10022, %rd13874, %rd13836, %rd10021;
	setp.lt.u64 	%p2576, %rd10022, %rd10021;
	selp.u64 	%rd10023, 1, 0, %p2576;
	add.s64 	%rd13893, %rd10022, %rd10019;
	setp.lt.u64 	%p2577, %rd13893, %rd10022;
	selp.u64 	%rd10024, 1, 0, %p2577;
	st.local.v2.u64 	[%rd20+32], {%rd13894, %rd13893};
	add.s64 	%rd10025, %rd10020, %rd10023;
	add.s64 	%rd13892, %rd10025, %rd10024;
	setp.eq.s64 	%p2578, %rd13892, 0;
	@%p2578 bra 	$L__BB1_1246;
	mov.b32 	%r1783, 6;
$L__BB1_1244:
	mul.wide.u32 	%rd10027, %r1783, 8;
	add.s64 	%rd10028, %rd20, %rd10027;
	ld.local.u64 	%rd10029, [%rd10028];
	add.s64 	%rd10030, %rd10029, %rd13892;
	setp.lt.u64 	%p2579, %rd10030, %rd10029;
	st.local.u64 	[%rd10028], %rd10030;
	add.s32 	%r1783, %r1783, 1;
	mov.b64 	%rd13892, 1;
	@%p2579 bra 	$L__BB1_1244;
	ld.local.u64 	%rd13895, [%rd20+24];
	ld.local.v2.u64 	{%rd13894, %rd13893}, [%rd20+32];
$L__BB1_1246:
	mul.hi.u64 	%rd10031, %rd13835, %rd13879;
	mad.lo.s64 	%rd13900, %rd13879, %rd13835, %rd13895;
	setp.lt.u64 	%p2580, %rd13900, %rd13895;
	selp.u64 	%rd10032, 1, 0, %p2580;
	st.local.u64 	[%rd20+24], %rd13900;
	add.s64 	%rd10033, %rd10031, %rd10032;
	mul.hi.u64 	%rd10034, %rd13835, %rd13876;
	mad.lo.s64 	%rd10035, %rd13876, %rd13835, %rd13894;
	setp.lt.u64 	%p2581, %rd10035, %rd13894;
	selp.u64 	%rd10036, 1, 0, %p2581;
	add.s64 	%rd13897, %rd10035, %rd10033;
	setp.lt.u64 	%p2582, %rd13897, %rd10035;
	selp.u64 	%rd10037, 1, 0, %p2582;
	add.s64 	%rd10038, %rd10034, %rd10036;
	add.s64 	%rd10039, %rd10038, %rd10037;
	mul.hi.u64 	%rd10040, %rd13835, %rd13873;
	mad.lo.s64 	%rd10041, %rd13873, %rd13835, %rd13893;
	setp.lt.u64 	%p2583, %rd10041, %rd13893;
	selp.u64 	%rd10042, 1, 0, %p2583;
	add.s64 	%rd10043, %rd10041, %rd10039;
	setp.lt.u64 	%p2584, %rd10043, %rd10041;
	selp.u64 	%rd10044, 1, 0, %p2584;
	st.local.v2.u64 	[%rd20+32], {%rd13897, %rd10043};
	add.s64 	%rd10045, %rd10040, %rd10042;
	add.s64 	%rd10046, %rd10045, %rd10044;
	mul.hi.u64 	%rd10047, %rd13835, %rd13874;
	ld.local.u64 	%rd10048, [%rd20+48];
	mad.lo.s64 	%rd10049, %rd13874, %rd13835, %rd10048;
	setp.lt.u64 	%p2585, %rd10049, %rd10048;
	selp.u64 	%rd10050, 1, 0, %p2585;
	add.s64 	%rd10051, %rd10049, %rd10046;
	setp.lt.u64 	%p2586, %rd10051, %rd10049;
	selp.u64 	%rd10052, 1, 0, %p2586;
	st.local.u64 	[%rd20+48], %rd10051;
	add.s64 	%rd10053, %rd10047, %rd10050;
	add.s64 	%rd13896, %rd10053, %rd10052;
	setp.eq.s64 	%p2587, %rd13896, 0;
	@%p2587 bra 	$L__BB1_1250;
	mov.b32 	%r1784, 7;
$L__BB1_1248:
	mul.wide.u32 	%rd10055, %r1784, 8;
	add.s64 	%rd10056, %rd20, %rd10055;
	ld.local.u64 	%rd10057, [%rd10056];
	add.s64 	%rd10058, %rd10057, %rd13896;
	setp.lt.u64 	%p2588, %rd10058, %rd10057;
	st.local.u64 	[%rd10056], %rd10058;
	add.s32 	%r1784, %r1784, 1;
	mov.b64 	%rd13896, 1;
	@%p2588 bra 	$L__BB1_1248;
	ld.local.u64 	%rd13900, [%rd20+24];
	ld.local.u64 	%rd13897, [%rd20+32];
$L__BB1_1250:
	ld.local.u64 	%rd10060, [%rd20+8];
	ld.local.u64 	%rd13899, [%rd20+16];
	shl.b64 	%rd10061, %rd13897, 32;
	shr.u64 	%rd10062, %rd13897, 32;
	mul.lo.s64 	%rd10063, %rd13879, %rd2841;
	add.s64 	%rd3009, %rd10063, %rd10061;
	setp.lt.u64 	%p2589, %rd3009, %rd10063;
	selp.u64 	%rd10064, 1, 0, %p2589;
	add.s64 	%rd10065, %rd10062, %rd10064;
	add.s64 	%rd3010, %rd10065, %rd10060;
	max.u64 	%rd10066, %rd10065, %rd10060;
	setp.gt.u64 	%p2590, %rd10066, %rd3010;
	mov.b64 	%rd13901, 0;
	@%p2590 bra 	$L__BB1_1269;
$L__BB1_1251:
	ld.local.u64 	%rd3014, [%rd20+40];
	shl.b64 	%rd10069, %rd3014, 32;
	shr.u64 	%rd10070, %rd3014, 32;
	add.s64 	%rd3015, %rd3010, %rd10069;
	setp.lt.u64 	%p2593, %rd3015, %rd3010;
	selp.u64 	%rd10071, 1, 0, %p2593;
	add.s64 	%rd10072, %rd10070, %rd10071;
	add.s64 	%rd3016, %rd10072, %rd13899;
	max.u64 	%rd10073, %rd10072, %rd13899;
	setp.le.u64 	%p2594, %rd10073, %rd3016;
	@%p2594 bra 	$L__BB1_1253;
	add.s64 	%rd13900, %rd13900, 1;
	setp.eq.s64 	%p2595, %rd13900, 0;
	selp.u64 	%rd10074, 1, 0, %p2595;
	add.s64 	%rd13901, %rd13901, %rd10074;
$L__BB1_1253:
	ld.local.v2.u64 	{%rd3021, %rd3022}, [%rd20+48];
	shl.b64 	%rd10075, %rd3021, 32;
	shr.u64 	%rd10076, %rd3021, 32;
	add.s64 	%rd13904, %rd3016, %rd10075;
	setp.lt.u64 	%p2596, %rd13904, %rd3016;
	selp.u64 	%rd10077, 1, 0, %p2596;
	add.s64 	%rd10078, %rd10076, %rd10077;
	add.s64 	%rd10079, %rd10078, %rd13900;
	max.u64 	%rd10080, %rd10078, %rd13900;
	setp.gt.u64 	%p2597, %rd10080, %rd10079;
	selp.u64 	%rd10081, 1, 0, %p2597;
	add.s64 	%rd10082, %rd13901, %rd10081;
	shl.b64 	%rd10083, %rd3022, 32;
	shr.u64 	%rd10084, %rd3022, 32;
	add.s64 	%rd13905, %rd10079, %rd10083;
	setp.lt.u64 	%p2598, %rd13905, %rd10079;
	selp.u64 	%rd10085, 1, 0, %p2598;
	add.s64 	%rd10086, %rd10082, %rd10084;
	add.s64 	%rd13906, %rd10086, %rd10085;
	mov.b64 	%rd10087, 977;
	mul.hi.u64 	%rd10088, %rd13897, %rd10087;
	mad.lo.s64 	%rd13911, %rd13897, 977, %rd3009;
	setp.lt.u64 	%p2599, %rd13911, %rd3009;
	selp.u64 	%rd10089, 1, 0, %p2599;
	add.s64 	%rd10090, %rd10088, %rd10089;
	add.s64 	%rd3027, %rd10090, %rd3015;
	max.u64 	%rd10091, %rd10090, %rd3015;
	setp.gt.u64 	%p2600, %rd10091, %rd3027;
	@%p2600 bra 	$L__BB1_1271;
$L__BB1_1254:
	mov.b64 	%rd10094, 977;
	mul.hi.u64 	%rd10095, %rd3014, %rd10094;
	mad.lo.s64 	%rd13916, %rd3014, 977, %rd3027;
	setp.lt.u64 	%p2603, %rd13916, %rd3027;
	selp.u64 	%rd10096, 1, 0, %p2603;
	add.s64 	%rd10097, %rd10095, %rd10096;
	add.s64 	%rd3035, %rd10097, %rd13904;
	max.u64 	%rd10098, %rd10097, %rd13904;
	setp.le.u64 	%p2604, %rd10098, %rd3035;
	@%p2604 bra 	$L__BB1_1256;
	add.s64 	%rd13905, %rd13905, 1;
	setp.eq.s64 	%p2605, %rd13905, 0;
	selp.u64 	%rd10099, 1, 0, %p2605;
	add.s64 	%rd13906, %rd13906, %rd10099;
$L__BB1_1256:
	mov.b64 	%rd10100, 977;
	mul.hi.u64 	%rd10101, %rd3021, %rd10100;
	mad.lo.s64 	%rd13913, %rd3021, 977, %rd3035;
	setp.lt.u64 	%p2606, %rd13913, %rd3035;
	selp.u64 	%rd10102, 1, 0, %p2606;
	add.s64 	%rd10103, %rd10101, %rd10102;
	add.s64 	%rd10104, %rd10103, %rd13905;
	max.u64 	%rd10105, %rd10103, %rd13905;
	setp.gt.u64 	%p2607, %rd10105, %rd10104;
	selp.u64 	%rd10106, 1, 0, %p2607;
	add.s64 	%rd10107, %rd13906, %rd10106;
	mul.hi.u64 	%rd10108, %rd3022, %rd10100;
	mad.lo.s64 	%rd13914, %rd3022, 977, %rd10104;
	setp.lt.u64 	%p2608, %rd13914, %rd10104;
	selp.u64 	%rd10109, 1, 0, %p2608;
	add.s64 	%rd10110, %rd10107, %rd10108;
	add.s64 	%rd3042, %rd10110, %rd10109;
	setp.eq.s64 	%p2609, %rd3042, 0;
	@%p2609 bra 	$L__BB1_1261;
	shl.b64 	%rd10111, %rd3042, 32;
	shr.u64 	%rd10112, %rd3042, 32;
	add.s64 	%rd3046, %rd13911, %rd10111;
	setp.lt.u64 	%p2610, %rd3046, %rd13911;
	selp.u64 	%rd10113, 1, 0, %p2610;
	add.s64 	%rd10114, %rd10112, %rd10113;
	add.s64 	%rd3047, %rd10114, %rd13916;
	max.u64 	%rd10115, %rd10114, %rd13916;
	setp.le.u64 	%p2611, %rd10115, %rd3047;
	@%p2611 bra 	$L__BB1_1259;
	add.s64 	%rd13913, %rd13913, 1;
	setp.eq.s64 	%p2612, %rd13913, 0;
	selp.u64 	%rd10116, 1, 0, %p2612;
	add.s64 	%rd13914, %rd13914, %rd10116;
$L__BB1_1259:
	mov.b64 	%rd10117, 977;
	mul.hi.u64 	%rd10118, %rd3042, %rd10117;
	mad.lo.s64 	%rd13911, %rd3042, 977, %rd3046;
	setp.lt.u64 	%p2613, %rd13911, %rd3046;
	selp.u64 	%rd10119, 1, 0, %p2613;
	add.s64 	%rd10120, %rd10118, %rd10119;
	add.s64 	%rd13916, %rd10120, %rd3047;
	max.u64 	%rd10121, %rd10120, %rd3047;
	setp.le.u64 	%p2614, %rd10121, %rd13916;
	@%p2614 bra 	$L__BB1_1261;
	add.s64 	%rd13913, %rd13913, 1;
	setp.eq.s64 	%p2615, %rd13913, 0;
	selp.u64 	%rd10122, 1, 0, %p2615;
	add.s64 	%rd13914, %rd13914, %rd10122;
$L__BB1_1261:
	ld.const.u64 	%rd10123, [SECP256K1_P+24];
	setp.gt.u64 	%p2616, %rd13914, %rd10123;
	@%p2616 bra 	$L__BB1_1267;
	ld.const.u64 	%rd10124, [SECP256K1_P+24];
	setp.lt.u64 	%p2617, %rd13914, %rd10124;
	mov.u64 	%rd13915, %rd13911;
	@%p2617 bra 	$L__BB1_1268;
	ld.const.u64 	%rd10125, [SECP256K1_P+16];
	setp.gt.u64 	%p2618, %rd13913, %rd10125;
	@%p2618 bra 	$L__BB1_1267;
	ld.const.u64 	%rd10126, [SECP256K1_P+16];
	setp.lt.u64 	%p2619, %rd13913, %rd10126;
	mov.u64 	%rd13915, %rd13911;
	@%p2619 bra 	$L__BB1_1268;
	ld.const.u64 	%rd10127, [SECP256K1_P+8];
	setp.gt.u64 	%p2620, %rd13916, %rd10127;
	@%p2620 bra 	$L__BB1_1267;
	ld.const.u64 	%rd10128, [SECP256K1_P+8];
	setp.lt.u64 	%p2621, %rd13916, %rd10128;
	ld.const.u64 	%rd10129, [SECP256K1_P];
	setp.lt.u64 	%p2622, %rd13911, %rd10129;
	or.pred  	%p2623, %p2621, %p2622;
	mov.u64 	%rd13915, %rd13911;
	@%p2623 bra 	$L__BB1_1268;
$L__BB1_1267:
	ld.const.u64 	%rd10131, [SECP256K1_P];
	sub.s64 	%rd13915, %rd13911, %rd10131;
	setp.lt.u64 	%p2624, %rd13911, %rd10131;
	selp.u64 	%rd10132, 1, 0, %p2624;
	ld.const.u64 	%rd10133, [SECP256K1_P+8];
	sub.s64 	%rd10134, %rd13916, %rd10133;
	setp.lt.u64 	%p2625, %rd13916, %rd10133;
	selp.s64 	%rd10135, -1, 0, %p2624;
	add.s64 	%rd13916, %rd10134, %rd10135;
	setp.lt.u64 	%p2626, %rd10134, %rd10132;
	or.pred  	%p2627, %p2625, %p2626;
	selp.u64 	%rd10136, 1, 0, %p2627;
	ld.const.u64 	%rd10137, [SECP256K1_P+16];
	sub.s64 	%rd10138, %rd13913, %rd10137;
	setp.lt.u64 	%p2628, %rd13913, %rd10137;
	selp.s64 	%rd10139, -1, 0, %p2627;
	add.s64 	%rd13913, %rd10138, %rd10139;
	setp.lt.u64 	%p2629, %rd10138, %rd10136;
	or.pred  	%p2630, %p2628, %p2629;
	selp.s64 	%rd10140, -1, 0, %p2630;
	ld.const.u64 	%rd10141, [SECP256K1_P+24];
	sub.s64 	%rd10142, %rd13914, %rd10141;
	add.s64 	%rd13914, %rd10142, %rd10140;
$L__BB1_1268:
	ld.const.u64 	%rd10143, [SECP256K1_P+24];
	setp.gt.u64 	%p2631, %rd13914, %rd10143;
	@%p2631 bra 	$L__BB1_1277;
	bra.uni 	$L__BB1_1278;
$L__BB1_1269:
	add.s64 	%rd13899, %rd13899, 1;
	setp.ne.s64 	%p2591, %rd13899, 0;
	@%p2591 bra 	$L__BB1_1251;
	add.s64 	%rd13900, %rd13900, 1;
	setp.eq.s64 	%p2592, %rd13900, 0;
	selp.u64 	%rd13901, 1, 0, %p2592;
	mov.b64 	%rd13899, 0;
	bra.uni 	$L__BB1_1251;
$L__BB1_1271:
	add.s64 	%rd13904, %rd13904, 1;
	setp.ne.s64 	%p2601, %rd13904, 0;
	@%p2601 bra 	$L__BB1_1254;
	add.s64 	%rd13905, %rd13905, 1;
	setp.eq.s64 	%p2602, %rd13905, 0;
	selp.u64 	%rd10093, 1, 0, %p2602;
	add.s64 	%rd13906, %rd13906, %rd10093;
	mov.b64 	%rd13904, 0;
	bra.uni 	$L__BB1_1254;
$L__BB1_1273:
	ld.const.u64 	%rd10145, [SECP256K1_P+16];
	setp.gt.u64 	%p2633, %rd13913, %rd10145;
	@%p2633 bra 	$L__BB1_1277;
	ld.const.u64 	%rd10146, [SECP256K1_P+16];
	setp.lt.u64 	%p2634, %rd13913, %rd10146;
	mov.u64 	%rd13919, %rd13915;
	@%p2634 bra 	$L__BB1_1279;
	ld.const.u64 	%rd10147, [SECP256K1_P+8];
	setp.gt.u64 	%p2635, %rd13916, %rd10147;
	@%p2635 bra 	$L__BB1_1277;
	ld.const.u64 	%rd10148, [SECP256K1_P+8];
	setp.lt.u64 	%p2636, %rd13916, %rd10148;
	ld.const.u64 	%rd10149, [SECP256K1_P];
	setp.lt.u64 	%p2637, %rd13915, %rd10149;
	or.pred  	%p2638, %p2636, %p2637;
	mov.u64 	%rd13919, %rd13915;
	@%p2638 bra 	$L__BB1_1279;
$L__BB1_1277:
	ld.const.u64 	%rd10151, [SECP256K1_P];
	sub.s64 	%rd13919, %rd13915, %rd10151;
	setp.lt.u64 	%p2639, %rd13915, %rd10151;
	selp.u64 	%rd10152, 1, 0, %p2639;
	ld.const.u64 	%rd10153, [SECP256K1_P+8];
	sub.s64 	%rd10154, %rd13916, %rd10153;
	setp.lt.u64 	%p2640, %rd13916, %rd10153;
	selp.s64 	%rd10155, -1, 0, %p2639;
	add.s64 	%rd13916, %rd10154, %rd10155;
	setp.lt.u64 	%p2641, %rd10154, %rd10152;
	or.pred  	%p2642, %p2640, %p2641;
	selp.u64 	%rd10156, 1, 0, %p2642;
	ld.const.u64 	%rd10157, [SECP256K1_P+16];
	sub.s64 	%rd10158, %rd13913, %rd10157;
	setp.lt.u64 	%p2643, %rd13913, %rd10157;
	selp.s64 	%rd10159, -1, 0, %p2642;
	add.s64 	%rd13913, %rd10158, %rd10159;
	setp.lt.u64 	%p2644, %rd10158, %rd10156;
	or.pred  	%p2645, %p2643, %p2644;
	selp.s64 	%rd10160, -1, 0, %p2645;
	ld.const.u64 	%rd10161, [SECP256K1_P+24];
	sub.s64 	%rd10162, %rd13914, %rd10161;
	add.s64 	%rd13914, %rd10162, %rd10160;
	bra.uni 	$L__BB1_1279;
$L__BB1_1278:
	ld.const.u64 	%rd10144, [SECP256K1_P+24];
	setp.lt.u64 	%p2632, %rd13914, %rd10144;
	mov.u64 	%rd13919, %rd13915;
	@%p2632 bra 	$L__BB1_1279;
	bra.uni 	$L__BB1_1273;
$L__BB1_1279:
	mov.b64 	%rd13924, 0;
	st.local.v2.u64 	[%rd19+32], {%rd13924, %rd13924};
	st.local.v2.u64 	[%rd19+48], {%rd13924, %rd13924};
	mul.lo.s64 	%rd3076, %rd13879, %rd13310;
	mul.hi.u64 	%rd10164, %rd13310, %rd13879;
	mul.lo.s64 	%rd10165, %rd13876, %rd13310;
	mul.hi.u64 	%rd10166, %rd13310, %rd13876;
	add.s64 	%rd13927, %rd10165, %rd10164;
	setp.lt.u64 	%p2646, %rd13927, %rd10165;
	selp.u64 	%rd10167, 1, 0, %p2646;
	st.local.v2.u64 	[%rd19], {%rd3076, %rd13927};
	add.s64 	%rd10168, %rd10166, %rd10167;
	mul.lo.s64 	%rd10169, %rd13873, %rd13310;
	mul.hi.u64 	%rd10170, %rd13310, %rd13873;
	add.s64 	%rd13926, %rd10169, %rd10168;
	setp.lt.u64 	%p2647, %rd13926, %rd10169;
	selp.u64 	%rd10171, 1, 0, %p2647;
	add.s64 	%rd10172, %rd10170, %rd10171;
	mul.lo.s64 	%rd10173, %rd13874, %rd13310;
	mul.hi.u64 	%rd10174, %rd13310, %rd13874;
	add.s64 	%rd13925, %rd10173, %rd10172;
	setp.lt.u64 	%p2648, %rd13925, %rd10173;
	selp.u64 	%rd10175, 1, 0, %p2648;
	st.local.v2.u64 	[%rd19+16], {%rd13926, %rd13925};
	add.s64 	%rd13923, %rd10174, %rd10175;
	setp.eq.s64 	%p2649, %rd13923, 0;
	@%p2649 bra 	$L__BB1_1283;
	mov.b32 	%r1785, 4;
$L__BB1_1281:
	mul.wide.u32 	%rd10177, %r1785, 8;
	add.s64 	%rd10178, %rd19, %rd10177;
	ld.local.u64 	%rd10179, [%rd10178];
	add.s64 	%rd10180, %rd10179, %rd13923;
	setp.lt.u64 	%p2650, %rd10180, %rd10179;
	st.local.u64 	[%rd10178], %rd10180;
	add.s32 	%r1785, %r1785, 1;
	mov.b64 	%rd13923, 1;
	@%p2650 bra 	$L__BB1_1281;
	ld.local.u64 	%rd13927, [%rd19+8];
	ld.local.v2.u64 	{%rd13926, %rd13925}, [%rd19+16];
	ld.local.u64 	%rd13924, [%rd19+32];
$L__BB1_1283:
	mul.hi.u64 	%rd10181, %rd13309, %rd13879;
	mad.lo.s64 	%rd10182, %rd13879, %rd13309, %rd13927;
	setp.lt.u64 	%p2651, %rd10182, %rd13927;
	selp.u64 	%rd10183, 1, 0, %p2651;
	st.local.u64 	[%rd19+8], %rd10182;
	add.s64 	%rd10184, %rd10181, %rd10183;
	mul.hi.u64 	%rd10185, %rd13309, %rd13876;
	mad.lo.s64 	%rd10186, %rd13876, %rd13309, %rd13926;
	setp.lt.u64 	%p2652, %rd10186, %rd13926;
	selp.u64 	%rd10187, 1, 0, %p2652;
	add.s64 	%rd13931, %rd10186, %rd10184;
	setp.lt.u64 	%p2653, %rd13931, %rd10186;
	selp.u64 	%rd10188, 1, 0, %p2653;
	add.s64 	%rd10189, %rd10185, %rd10187;
	add.s64 	%rd10190, %rd10189, %rd10188;
	mul.hi.u64 	%rd10191, %rd13309, %rd13873;
	mad.lo.s64 	%rd10192, %rd13873, %rd13309, %rd13925;
	setp.lt.u64 	%p2654, %rd10192, %rd13925;
	selp.u64 	%rd10193, 1, 0, %p2654;
	add.s64 	%rd13930, %rd10192, %rd10190;
	setp.lt.u64 	%p2655, %rd13930, %rd10192;
	selp.u64 	%rd10194, 1, 0, %p2655;
	st.local.v2.u64 	[%rd19+16], {%rd13931, %rd13930};
	add.s64 	%rd10195, %rd10191, %rd10193;
	add.s64 	%rd10196, %rd10195, %rd10194;
	mul.hi.u64 	%rd10197, %rd13309, %rd13874;
	mad.lo.s64 	%rd10198, %rd13874, %rd13309, %rd13924;
	setp.lt.u64 	%p2656, %rd10198, %rd13924;
	selp.u64 	%rd10199, 1, 0, %p2656;
	add.s64 	%rd13929, %rd10198, %rd10196;
	setp.lt.u64 	%p2657, %rd13929, %rd10198;
	selp.u64 	%rd10200, 1, 0, %p2657;
	st.local.u64 	[%rd19+32], %rd13929;
	add.s64 	%rd10201, %rd10197, %rd10199;
	add.s64 	%rd13928, %rd10201, %rd10200;
	setp.eq.s64 	%p2658, %rd13928, 0;
	@%p2658 bra 	$L__BB1_1287;
	mov.b32 	%r1786, 5;
$L__BB1_1285:
	mul.wide.u32 	%rd10203, %r1786, 8;
	add.s64 	%rd10204, %rd19, %rd10203;
	ld.local.u64 	%rd10205, [%rd10204];
	add.s64 	%rd10206, %rd10205, %rd13928;
	setp.lt.u64 	%p2659, %rd10206, %rd10205;
	st.local.u64 	[%rd10204], %rd10206;
	add.s32 	%r1786, %r1786, 1;
	mov.b64 	%rd13928, 1;
	@%p2659 bra 	$L__BB1_1285;
	ld.local.v2.u64 	{%rd13931, %rd13930}, [%rd19+16];
	ld.local.u64 	%rd13929, [%rd19+32];
$L__BB1_1287:
	mul.hi.u64 	%rd10207, %rd13300, %rd13879;
	mad.lo.s64 	%rd10208, %rd13879, %rd13300, %rd13931;
	setp.lt.u64 	%p2660, %rd10208, %rd13931;
	selp.u64 	%rd10209, 1, 0, %p2660;
	add.s64 	%rd10210, %rd10207, %rd10209;
	mul.hi.u64 	%rd10211, %rd13300, %rd13876;
	mad.lo.s64 	%rd10212, %rd13876, %rd13300, %rd13930;
	setp.lt.u64 	%p2661, %rd10212, %rd13930;
	selp.u64 	%rd10213, 1, 0, %p2661;
	add.s64 	%rd13935, %rd10212, %rd10210;
	setp.lt.u64 	%p2662, %rd13935, %rd10212;
	selp.u64 	%rd10214, 1, 0, %p2662;
	st.local.v2.u64 	[%rd19+16], {%rd10208, %rd13935};
	add.s64 	%rd10215, %rd10211, %rd10213;
	add.s64 	%rd10216, %rd10215, %rd10214;
	mul.hi.u64 	%rd10217, %rd13300, %rd13873;
	mad.lo.s64 	%rd10218, %rd13873, %rd13300, %rd13929;
	setp.lt.u64 	%p2663, %rd10218, %rd13929;
	selp.u64 	%rd10219, 1, 0, %p2663;
	add.s64 	%rd13934, %rd10218, %rd10216;
	setp.lt.u64 	%p2664, %rd13934, %rd10218;
	selp.u64 	%rd10220, 1, 0, %p2664;
	add.s64 	%rd10221, %rd10217, %rd10219;
	add.s64 	%rd10222, %rd10221, %rd10220;
	mul.hi.u64 	%rd10223, %rd13300, %rd13874;
	ld.local.u64 	%rd10224, [%rd19+40];
	mad.lo.s64 	%rd10225, %rd13874, %rd13300, %rd10224;
	setp.lt.u64 	%p2665, %rd10225, %rd10224;
	selp.u64 	%rd10226, 1, 0, %p2665;
	add.s64 	%rd13933, %rd10225, %rd10222;
	setp.lt.u64 	%p2666, %rd13933, %rd10225;
	selp.u64 	%rd10227, 1, 0, %p2666;
	st.local.v2.u64 	[%rd19+32], {%rd13934, %rd13933};
	add.s64 	%rd10228, %rd10223, %rd10226;
	add.s64 	%rd13932, %rd10228, %rd10227;
	setp.eq.s64 	%p2667, %rd13932, 0;
	@%p2667 bra 	$L__BB1_1291;
	mov.b32 	%r1787, 6;
$L__BB1_1289:
	mul.wide.u32 	%rd10230, %r1787, 8;
	add.s64 	%rd10231, %rd19, %rd10230;
	ld.local.u64 	%rd10232, [%rd10231];
	add.s64 	%rd10233, %rd10232, %rd13932;
	setp.lt.u64 	%p2668, %rd10233, %rd10232;
	st.local.u64 	[%rd10231], %rd10233;
	add.s32 	%r1787, %r1787, 1;
	mov.b64 	%rd13932, 1;
	@%p2668 bra 	$L__BB1_1289;
	ld.local.u64 	%rd13935, [%rd19+24];
	ld.local.v2.u64 	{%rd13934, %rd13933}, [%rd19+32];
$L__BB1_1291:
	mul.hi.u64 	%rd10234, %rd13299, %rd13879;
	mad.lo.s64 	%rd13940, %rd13879, %rd13299, %rd13935;
	setp.lt.u64 	%p2669, %rd13940, %rd13935;
	selp.u64 	%rd10235, 1, 0, %p2669;
	st.local.u64 	[%rd19+24], %rd13940;
	add.s64 	%rd10236, %rd10234, %rd10235;
	mul.hi.u64 	%rd10237, %rd13299, %rd13876;
	mad.lo.s64 	%rd10238, %rd13876, %rd13299, %rd13934;
	setp.lt.u64 	%p2670, %rd10238, %rd13934;
	selp.u64 	%rd10239, 1, 0, %p2670;
	add.s64 	%rd13937, %rd10238, %rd10236;
	setp.lt.u64 	%p2671, %rd13937, %rd10238;
	selp.u64 	%rd10240, 1, 0, %p2671;
	add.s64 	%rd10241, %rd10237, %rd10239;
	add.s64 	%rd10242, %rd10241, %rd10240;
	mul.hi.u64 	%rd10243, %rd13299, %rd13873;
	mad.lo.s64 	%rd10244, %rd13873, %rd13299, %rd13933;
	setp.lt.u64 	%p2672, %rd10244, %rd13933;
	selp.u64 	%rd10245, 1, 0, %p2672;
	add.s64 	%rd10246, %rd10244, %rd10242;
	setp.lt.u64 	%p2673, %rd10246, %rd10244;
	selp.u64 	%rd10247, 1, 0, %p2673;
	st.local.v2.u64 	[%rd19+32], {%rd13937, %rd10246};
	add.s64 	%rd10248, %rd10243, %rd10245;
	add.s64 	%rd10249, %rd10248, %rd10247;
	mul.hi.u64 	%rd10250, %rd13299, %rd13874;
	ld.local.u64 	%rd10251, [%rd19+48];
	mad.lo.s64 	%rd10252, %rd13874, %rd13299, %rd10251;
	setp.lt.u64 	%p2674, %rd10252, %rd10251;
	selp.u64 	%rd10253, 1, 0, %p2674;
	add.s64 	%rd10254, %rd10252, %rd10249;
	setp.lt.u64 	%p2675, %rd10254, %rd10252;
	selp.u64 	%rd10255, 1, 0, %p2675;
	st.local.u64 	[%rd19+48], %rd10254;
	add.s64 	%rd10256, %rd10250, %rd10253;
	add.s64 	%rd13936, %rd10256, %rd10255;
	setp.eq.s64 	%p2676, %rd13936, 0;
	@%p2676 bra 	$L__BB1_1295;
	mov.b32 	%r1788, 7;
$L__BB1_1293:
	mul.wide.u32 	%rd10258, %r1788, 8;
	add.s64 	%rd10259, %rd19, %rd10258;
	ld.local.u64 	%rd10260, [%rd10259];
	add.s64 	%rd10261, %rd10260, %rd13936;
	setp.lt.u64 	%p2677, %rd10261, %rd10260;
	st.local.u64 	[%rd10259], %rd10261;
	add.s32 	%r1788, %r1788, 1;
	mov.b64 	%rd13936, 1;
	@%p2677 bra 	$L__BB1_1293;
	ld.local.u64 	%rd13940, [%rd19+24];
	ld.local.u64 	%rd13937, [%rd19+32];
$L__BB1_1295:
	ld.local.u64 	%rd10263, [%rd19+8];
	ld.local.u64 	%rd13939, [%rd19+16];
	shl.b64 	%rd10264, %rd13937, 32;
	shr.u64 	%rd10265, %rd13937, 32;
	add.s64 	%rd3121, %rd3076, %rd10264;
	setp.lt.u64 	%p2678, %rd3121, %rd3076;
	selp.u64 	%rd10266, 1, 0, %p2678;
	add.s64 	%rd10267, %rd10265, %rd10266;
	add.s64 	%rd3122, %rd10267, %rd10263;
	max.u64 	%rd10268, %rd10267, %rd10263;
	setp.gt.u64 	%p2679, %rd10268, %rd3122;
	mov.b64 	%rd13941, 0;
	@%p2679 bra 	$L__BB1_1314;
$L__BB1_1296:
	ld.local.u64 	%rd3126, [%rd19+40];
	shl.b64 	%rd10271, %rd3126, 32;
	shr.u64 	%rd10272, %rd3126, 32;
	add.s64 	%rd3127, %rd3122, %rd10271;
	setp.lt.u64 	%p2682, %rd3127, %rd3122;
	selp.u64 	%rd10273, 1, 0, %p2682;
	add.s64 	%rd10274, %rd10272, %rd10273;
	add.s64 	%rd3128, %rd10274, %rd13939;
	max.u64 	%rd10275, %rd10274, %rd13939;
	setp.le.u64 	%p2683, %rd10275, %rd3128;
	@%p2683 bra 	$L__BB1_1298;
	add.s64 	%rd13940, %rd13940, 1;
	setp.eq.s64 	%p2684, %rd13940, 0;
	selp.u64 	%rd10276, 1, 0, %p2684;
	add.s64 	%rd13941, %rd13941, %rd10276;
$L__BB1_1298:
	ld.local.v2.u64 	{%rd3133, %rd3134}, [%rd19+48];
	shl.b64 	%rd10277, %rd3133, 32;
	shr.u64 	%rd10278, %rd3133, 32;
	add.s64 	%rd13944, %rd3128, %rd10277;
	setp.lt.u64 	%p2685, %rd13944, %rd3128;
	selp.u64 	%rd10279, 1, 0, %p2685;
	add.s64 	%rd10280, %rd10278, %rd10279;
	add.s64 	%rd10281, %rd10280, %rd13940;
	max.u64 	%rd10282, %rd10280, %rd13940;
	setp.gt.u64 	%p2686, %rd10282, %rd10281;
	selp.u64 	%rd10283, 1, 0, %p2686;
	add.s64 	%rd10284, %rd13941, %rd10283;
	shl.b64 	%rd10285, %rd3134, 32;
	shr.u64 	%rd10286, %rd3134, 32;
	add.s64 	%rd13945, %rd10281, %rd10285;
	setp.lt.u64 	%p2687, %rd13945, %rd10281;
	selp.u64 	%rd10287, 1, 0, %p2687;
	add.s64 	%rd10288, %rd10284, %rd10286;
	add.s64 	%rd13946, %rd10288, %rd10287;
	mov.b64 	%rd10289, 977;
	mul.hi.u64 	%rd10290, %rd13937, %rd10289;
	mad.lo.s64 	%rd13951, %rd13937, 977, %rd3121;
	setp.lt.u64 	%p2688, %rd13951, %rd3121;
	selp.u64 	%rd10291, 1, 0, %p2688;
	add.s64 	%rd10292, %rd10290, %rd10291;
	add.s64 	%rd3139, %rd10292, %rd3127;
	max.u64 	%rd10293, %rd10292, %rd3127;
	setp.gt.u64 	%p2689, %rd10293, %rd3139;
	@%p2689 bra 	$L__BB1_1316;
$L__BB1_1299:
	mov.b64 	%rd10296, 977;
	mul.hi.u64 	%rd10297, %rd3126, %rd10296;
	mad.lo.s64 	%rd13960, %rd3126, 977, %rd3139;
	setp.lt.u64 	%p2692, %rd13960, %rd3139;
	selp.u64 	%rd10298, 1, 0, %p2692;
	add.s64 	%rd10299, %rd10297, %rd10298;
	add.s64 	%rd3147, %rd10299, %rd13944;
	max.u64 	%rd10300, %rd10299, %rd13944;
	setp.le.u64 	%p2693, %rd10300, %rd3147;
	@%p2693 bra 	$L__BB1_1301;
	add.s64 	%rd13945, %rd13945, 1;
	setp.eq.s64 	%p2694, %rd13945, 0;
	selp.u64 	%rd10301, 1, 0, %p2694;
	add.s64 	%rd13946, %rd13946, %rd10301;
$L__BB1_1301:
	mov.b64 	%rd10302, 977;
	mul.hi.u64 	%rd10303, %rd3133, %rd10302;
	mad.lo.s64 	%rd13953, %rd3133, 977, %rd3147;
	setp.lt.u64 	%p2695, %rd13953, %rd3147;
	selp.u64 	%rd10304, 1, 0, %p2695;
	add.s64 	%rd10305, %rd10303, %rd10304;
	add.s64 	%rd10306, %rd10305, %rd13945;
	max.u64 	%rd10307, %rd10305, %rd13945;
	setp.gt.u64 	%p2696, %rd10307, %rd10306;
	selp.u64 	%rd10308, 1, 0, %p2696;
	add.s64 	%rd10309, %rd13946, %rd10308;
	mul.hi.u64 	%rd10310, %rd3134, %rd10302;
	mad.lo.s64 	%rd13954, %rd3134, 977, %rd10306;
	setp.lt.u64 	%p2697, %rd13954, %rd10306;
	selp.u64 	%rd10311, 1, 0, %p2697;
	add.s64 	%rd10312, %rd10309, %rd10310;
	add.s64 	%rd3154, %rd10312, %rd10311;
	setp.eq.s64 	%p2698, %rd3154, 0;
	@%p2698 bra 	$L__BB1_1306;
	shl.b64 	%rd10313, %rd3154, 32;
	shr.u64 	%rd10314, %rd3154, 32;
	add.s64 	%rd3158, %rd13951, %rd10313;
	setp.lt.u64 	%p2699, %rd3158, %rd13951;
	selp.u64 	%rd10315, 1, 0, %p2699;
	add.s64 	%rd10316, %rd10314, %rd10315;
	add.s64 	%rd3159, %rd10316, %rd13960;
	max.u64 	%rd10317, %rd10316, %rd13960;
	setp.le.u64 	%p2700, %rd10317, %rd3159;
	@%p2700 bra 	$L__BB1_1304;
	add.s64 	%rd13953, %rd13953, 1;
	setp.eq.s64 	%p2701, %rd13953, 0;
	selp.u64 	%rd10318, 1, 0, %p2701;
	add.s64 	%rd13954, %rd13954, %rd10318;
$L__BB1_1304:
	mov.b64 	%rd10319, 977;
	mul.hi.u64 	%rd10320, %rd3154, %rd10319;
	mad.lo.s64 	%rd13951, %rd3154, 977, %rd3158;
	setp.lt.u64 	%p2702, %rd13951, %rd3158;
	selp.u64 	%rd10321, 1, 0, %p2702;
	add.s64 	%rd10322, %rd10320, %rd10321;
	add.s64 	%rd13960, %rd10322, %rd3159;
	max.u64 	%rd10323, %rd10322, %rd3159;
	setp.le.u64 	%p2703, %rd10323, %rd13960;
	@%p2703 bra 	$L__BB1_1306;
	add.s64 	%rd13953, %rd13953, 1;
	setp.eq.s64 	%p2704, %rd13953, 0;
	selp.u64 	%rd10324, 1, 0, %p2704;
	add.s64 	%rd13954, %rd13954, %rd10324;
$L__BB1_1306:
	ld.const.u64 	%rd10325, [SECP256K1_P+24];
	setp.gt.u64 	%p2705, %rd13954, %rd10325;
	@%p2705 bra 	$L__BB1_1312;
	ld.const.u64 	%rd10326, [SECP256K1_P+24];
	setp.lt.u64 	%p2706, %rd13954, %rd10326;
	mov.u64 	%rd13955, %rd13951;
	@%p2706 bra 	$L__BB1_1313;
	ld.const.u64 	%rd10327, [SECP256K1_P+16];
	setp.gt.u64 	%p2707, %rd13953, %rd10327;
	@%p2707 bra 	$L__BB1_1312;
	ld.const.u64 	%rd10328, [SECP256K1_P+16];
	setp.lt.u64 	%p2708, %rd13953, %rd10328;
	mov.u64 	%rd13955, %rd13951;
	@%p2708 bra 	$L__BB1_1313;
	ld.const.u64 	%rd10329, [SECP256K1_P+8];
	setp.gt.u64 	%p2709, %rd13960, %rd10329;
	@%p2709 bra 	$L__BB1_1312;
	ld.const.u64 	%rd10330, [SECP256K1_P+8];
	setp.lt.u64 	%p2710, %rd13960, %rd10330;
	ld.const.u64 	%rd10331, [SECP256K1_P];
	setp.lt.u64 	%p2711, %rd13951, %rd10331;
	or.pred  	%p2712, %p2710, %p2711;
	mov.u64 	%rd13955, %rd13951;
	@%p2712 bra 	$L__BB1_1313;
$L__BB1_1312:
	ld.const.u64 	%rd10333, [SECP256K1_P];
	sub.s64 	%rd13955, %rd13951, %rd10333;
	setp.lt.u64 	%p2713, %rd13951, %rd10333;
	selp.u64 	%rd10334, 1, 0, %p2713;
	ld.const.u64 	%rd10335, [SECP256K1_P+8];
	sub.s64 	%rd10336, %rd13960, %rd10335;
	setp.lt.u64 	%p2714, %rd13960, %rd10335;
	selp.s64 	%rd10337, -1, 0, %p2713;
	add.s64 	%rd13960, %rd10336, %rd10337;
	setp.lt.u64 	%p2715, %rd10336, %rd10334;
	or.pred  	%p2716, %p2714, %p2715;
	selp.u64 	%rd10338, 1, 0, %p2716;
	ld.const.u64 	%rd10339, [SECP256K1_P+16];
	sub.s64 	%rd10340, %rd13953, %rd10339;
	setp.lt.u64 	%p2717, %rd13953, %rd10339;
	selp.s64 	%rd10341, -1, 0, %p2716;
	add.s64 	%rd13953, %rd10340, %rd10341;
	setp.lt.u64 	%p2718, %rd10340, %rd10338;
	or.pred  	%p2719, %p2717, %p2718;
	selp.s64 	%rd10342, -1, 0, %p2719;
	ld.const.u64 	%rd10343, [SECP256K1_P+24];
	sub.s64 	%rd10344, %rd13954, %rd10343;
	add.s64 	%rd13954, %rd10344, %rd10342;
$L__BB1_1313:
	ld.const.u64 	%rd10345, [SECP256K1_P+24];
	setp.gt.u64 	%p2720, %rd13954, %rd10345;
	@%p2720 bra 	$L__BB1_1322;
	bra.uni 	$L__BB1_1323;
$L__BB1_1314:
	add.s64 	%rd13939, %rd13939, 1;
	setp.ne.s64 	%p2680, %rd13939, 0;
	@%p2680 bra 	$L__BB1_1296;
	add.s64 	%rd13940, %rd13940, 1;
	setp.eq.s64 	%p2681, %rd13940, 0;
	selp.u64 	%rd13941, 1, 0, %p2681;
	mov.b64 	%rd13939, 0;
	bra.uni 	$L__BB1_1296;
$L__BB1_1316:
	add.s64 	%rd13944, %rd13944, 1;
	setp.ne.s64 	%p2690, %rd13944, 0;
	@%p2690 bra 	$L__BB1_1299;
	add.s64 	%rd13945, %rd13945, 1;
	setp.eq.s64 	%p2691, %rd13945, 0;
	selp.u64 	%rd10295, 1, 0, %p2691;
	add.s64 	%rd13946, %rd13946, %rd10295;
	mov.b64 	%rd13944, 0;
	bra.uni 	$L__BB1_1299;
$L__BB1_1318:
	ld.const.u64 	%rd10347, [SECP256K1_P+16];
	setp.gt.u64 	%p2722, %rd13953, %rd10347;
	@%p2722 bra 	$L__BB1_1322;
	ld.const.u64 	%rd10348, [SECP256K1_P+16];
	setp.lt.u64 	%p2723, %rd13953, %rd10348;
	mov.u64 	%rd13959, %rd13955;
	@%p2723 bra 	$L__BB1_1324;
	ld.const.u64 	%rd10349, [SECP256K1_P+8];
	setp.gt.u64 	%p2724, %rd13960, %rd10349;
	@%p2724 bra 	$L__BB1_1322;
	ld.const.u64 	%rd10350, [SECP256K1_P+8];
	setp.lt.u64 	%p2725, %rd13960, %rd10350;
	ld.const.u64 	%rd10351, [SECP256K1_P];
	setp.lt.u64 	%p2726, %rd13955, %rd10351;
	or.pred  	%p2727, %p2725, %p2726;
	mov.u64 	%rd13959, %rd13955;
	@%p2727 bra 	$L__BB1_1324;
$L__BB1_1322:
	ld.const.u64 	%rd10353, [SECP256K1_P];
	sub.s64 	%rd13959, %rd13955, %rd10353;
	setp.lt.u64 	%p2728, %rd13955, %rd10353;
	selp.u64 	%rd10354, 1, 0, %p2728;
	ld.const.u64 	%rd10355, [SECP256K1_P+8];
	sub.s64 	%rd10356, %rd13960, %rd10355;
	setp.lt.u64 	%p2729, %rd13960, %rd10355;
	selp.s64 	%rd10357, -1, 0, %p2728;
	add.s64 	%rd13960, %rd10356, %rd10357;
	setp.lt.u64 	%p2730, %rd10356, %rd10354;
	or.pred  	%p2731, %p2729, %p2730;
	selp.u64 	%rd10358, 1, 0, %p2731;
	ld.const.u64 	%rd10359, [SECP256K1_P+16];
	sub.s64 	%rd10360, %rd13953, %rd10359;
	setp.lt.u64 	%p2732, %rd13953, %rd10359;
	selp.s64 	%rd10361, -1, 0, %p2731;
	add.s64 	%rd13953, %rd10360, %rd10361;
	setp.lt.u64 	%p2733, %rd10360, %rd10358;
	or.pred  	%p2734, %p2732, %p2733;
	selp.s64 	%rd10362, -1, 0, %p2734;
	ld.const.u64 	%rd10363, [SECP256K1_P+24];
	sub.s64 	%rd10364, %rd13954, %rd10363;
	add.s64 	%rd13954, %rd10364, %rd10362;
	bra.uni 	$L__BB1_1324;
$L__BB1_1323:
	ld.const.u64 	%rd10346, [SECP256K1_P+24];
	setp.lt.u64 	%p2721, %rd13954, %rd10346;
	mov.u64 	%rd13959, %rd13955;
	@%p2721 bra 	$L__BB1_1324;
	bra.uni 	$L__BB1_1318;
$L__BB1_1324:
	mov.b64 	%rd13964, 0;
	st.local.v2.u64 	[%rd18+32], {%rd13964, %rd13964};
	st.local.v2.u64 	[%rd18+48], {%rd13964, %rd13964};
	mul.lo.s64 	%rd10366, %rd2853, %rd2853;
	mul.hi.u64 	%rd10367, %rd2853, %rd2853;
	mul.lo.s64 	%rd10368, %rd13841, %rd2853;
	mul.hi.u64 	%rd10369, %rd2853, %rd13841;
	add.s64 	%rd13967, %rd10368, %rd10367;
	setp.lt.u64 	%p2735, %rd13967, %rd10368;
	selp.u64 	%rd10370, 1, 0, %p2735;
	st.local.v2.u64 	[%rd18], {%rd10366, %rd13967};
	add.s64 	%rd10371, %rd10369, %rd10370;
	mul.lo.s64 	%rd10372, %rd13840, %rd2853;
	mul.hi.u64 	%rd10373, %rd2853, %rd13840;
	add.s64 	%rd13966, %rd10372, %rd10371;
	setp.lt.u64 	%p2736, %rd13966, %rd10372;
	selp.u64 	%rd10374, 1, 0, %p2736;
	add.s64 	%rd10375, %rd10373, %rd10374;
	mul.lo.s64 	%rd10376, %rd13839, %rd2853;
	mul.hi.u64 	%rd10377, %rd2853, %rd13839;
	add.s64 	%rd13965, %rd10376, %rd10375;
	setp.lt.u64 	%p2737, %rd13965, %rd10376;
	selp.u64 	%rd10378, 1, 0, %p2737;
	st.local.v2.u64 	[%rd18+16], {%rd13966, %rd13965};
	add.s64 	%rd13963, %rd10377, %rd10378;
	setp.eq.s64 	%p2738, %rd13963, 0;
	@%p2738 bra 	$L__BB1_1328;
	mov.b32 	%r1789, 4;
$L__BB1_1326:
	mul.wide.u32 	%rd10380, %r1789, 8;
	add.s64 	%rd10381, %rd18, %rd10380;
	ld.local.u64 	%rd10382, [%rd10381];
	add.s64 	%rd10383, %rd10382, %rd13963;
	setp.lt.u64 	%p2739, %rd10383, %rd10382;
	st.local.u64 	[%rd10381], %rd10383;
	add.s32 	%r1789, %r1789, 1;
	mov.b64 	%rd13963, 1;
	@%p2739 bra 	$L__BB1_1326;
	ld.local.u64 	%rd13967, [%rd18+8];
	ld.local.v2.u64 	{%rd13966, %rd13965}, [%rd18+16];
	ld.local.u64 	%rd13964, [%rd18+32];
$L__BB1_1328:
	mul.hi.u64 	%rd10384, %rd13841, %rd2853;
	mad.lo.s64 	%rd10385, %rd13841, %rd2853, %rd13967;
	setp.lt.u64 	%p2740, %rd10385, %rd13967;
	selp.u64 	%rd10386, 1, 0, %p2740;
	st.local.u64 	[%rd18+8], %rd10385;
	add.s64 	%rd10387, %rd10384, %rd10386;
	mul.hi.u64 	%rd10388, %rd13841, %rd13841;
	mad.lo.s64 	%rd10389, %rd13841, %rd13841, %rd13966;
	setp.lt.u64 	%p2741, %rd10389, %rd13966;
	selp.u64 	%rd10390, 1, 0, %p2741;
	add.s64 	%rd13971, %rd10389, %rd10387;
	setp.lt.u64 	%p2742, %rd13971, %rd10389;
	selp.u64 	%rd10391, 1, 0, %p2742;
	add.s64 	%rd10392, %rd10388, %rd10390;
	add.s64 	%rd10393, %rd10392, %rd10391;
	mul.hi.u64 	%rd10394, %rd13841, %rd13840;
	mad.lo.s64 	%rd10395, %rd13840, %rd13841, %rd13965;
	setp.lt.u64 	%p2743, %rd10395, %rd13965;
	selp.u64 	%rd10396, 1, 0, %p2743;
	add.s64 	%rd13970, %rd10395, %rd10393;
	setp.lt.u64 	%p2744, %rd13970, %rd10395;
	selp.u64 	%rd10397, 1, 0, %p2744;
	st.local.v2.u64 	[%rd18+16], {%rd13971, %rd13970};
	add.s64 	%rd10398, %rd10394, %rd10396;
	add.s64 	%rd10399, %rd10398, %rd10397;
	mul.hi.u64 	%rd10400, %rd13841, %rd13839;
	mad.lo.s64 	%rd10401, %rd13839, %rd13841, %rd13964;
	setp.lt.u64 	%p2745, %rd10401, %rd13964;
	selp.u64 	%rd10402, 1, 0, %p2745;
	add.s64 	%rd13969, %rd10401, %rd10399;
	setp.lt.u64 	%p2746, %rd13969, %rd10401;
	selp.u64 	%rd10403, 1, 0, %p2746;
	st.local.u64 	[%rd18+32], %rd13969;
	add.s64 	%rd10404, %rd10400, %rd10402;
	add.s64 	%rd13968, %rd10404, %rd10403;
	setp.eq.s64 	%p2747, %rd13968, 0;
	@%p2747 bra 	$L__BB1_1332;
	mov.b32 	%r1790, 5;
$L__BB1_1330:
	mul.wide.u32 	%rd10406, %r1790, 8;
	add.s64 	%rd10407, %rd18, %rd10406;
	ld.local.u64 	%rd10408, [%rd10407];
	add.s64 	%rd10409, %rd10408, %rd13968;
	setp.lt.u64 	%p2748, %rd10409, %rd10408;
	st.local.u64 	[%rd10407], %rd10409;
	add.s32 	%r1790, %r1790, 1;
	mov.b64 	%rd13968, 1;
	@%p2748 bra 	$L__BB1_1330;
	ld.local.v2.u64 	{%rd13971, %rd13970}, [%rd18+16];
	ld.local.u64 	%rd13969, [%rd18+32];
$L__BB1_1332:
	mul.hi.u64 	%rd10410, %rd13840, %rd2853;
	mad.lo.s64 	%rd10411, %rd13840, %rd2853, %rd13971;
	setp.lt.u64 	%p2749, %rd10411, %rd13971;
	selp.u64 	%rd10412, 1, 0, %p2749;
	add.s64 	%rd10413, %rd10410, %rd10412;
	mul.hi.u64 	%rd10414, %rd13840, %rd13841;
	mad.lo.s64 	%rd10415, %rd13840, %rd13841, %rd13970;
	setp.lt.u64 	%p2750, %rd10415, %rd13970;
	selp.u64 	%rd10416, 1, 0, %p2750;
	add.s64 	%rd13975, %rd10415, %rd10413;
	setp.lt.u64 	%p2751, %rd13975, %rd10415;
	selp.u64 	%rd10417, 1, 0, %p2751;
	st.local.v2.u64 	[%rd18+16], {%rd10411, %rd13975};
	add.s64 	%rd10418, %rd10414, %rd10416;
	add.s64 	%rd10419, %rd10418, %rd10417;
	mul.hi.u64 	%rd10420, %rd13840, %rd13840;
	mad.lo.s64 	%rd10421, %rd13840, %rd13840, %rd13969;
	setp.lt.u64 	%p2752, %rd10421, %rd13969;
	selp.u64 	%rd10422, 1, 0, %p2752;
	add.s64 	%rd13974, %rd10421, %rd10419;
	setp.lt.u64 	%p2753, %rd13974, %rd10421;
	selp.u64 	%rd10423, 1, 0, %p2753;
	add.s64 	%rd10424, %rd10420, %rd10422;
	add.s64 	%rd10425, %rd10424, %rd10423;
	mul.hi.u64 	%rd10426, %rd13840, %rd13839;
	ld.local.u64 	%rd10427, [%rd18+40];
	mad.lo.s64 	%rd10428, %rd13839, %rd13840, %rd10427;
	setp.lt.u64 	%p2754, %rd10428, %rd10427;
	selp.u64 	%rd10429, 1, 0, %p2754;
	add.s64 	%rd13973, %rd10428, %rd10425;
	setp.lt.u64 	%p2755, %rd13973, %rd10428;
	selp.u64 	%rd10430, 1, 0, %p2755;
	st.local.v2.u64 	[%rd18+32], {%rd13974, %rd13973};
	add.s64 	%rd10431, %rd10426, %rd10429;
	add.s64 	%rd13972, %rd10431, %rd10430;
	setp.eq.s64 	%p2756, %rd13972, 0;
	@%p2756 bra 	$L__BB1_1336;
	mov.b32 	%r1791, 6;
$L__BB1_1334:
	mul.wide.u32 	%rd10433, %r1791, 8;
	add.s64 	%rd10434, %rd18, %rd10433;
	ld.local.u64 	%rd10435, [%rd10434];
	add.s64 	%rd10436, %rd10435, %rd13972;
	setp.lt.u64 	%p2757, %rd10436, %rd10435;
	st.local.u64 	[%rd10434], %rd10436;
	add.s32 	%r1791, %r1791, 1;
	mov.b64 	%rd13972, 1;
	@%p2757 bra 	$L__BB1_1334;
	ld.local.u64 	%rd13975, [%rd18+24];
	ld.local.v2.u64 	{%rd13974, %rd13973}, [%rd18+32];
$L__BB1_1336:
	mul.hi.u64 	%rd10437, %rd13839, %rd2853;
	mad.lo.s64 	%rd13980, %rd13839, %rd2853, %rd13975;
	setp.lt.u64 	%p2758, %rd13980, %rd13975;
	selp.u64 	%rd10438, 1, 0, %p2758;
	st.local.u64 	[%rd18+24], %rd13980;
	add.s64 	%rd10439, %rd10437, %rd10438;
	mul.hi.u64 	%rd10440, %rd13839, %rd13841;
	mad.lo.s64 	%rd10441, %rd13839, %rd13841, %rd13974;
	setp.lt.u64 	%p2759, %rd10441, %rd13974;
	selp.u64 	%rd10442, 1, 0, %p2759;
	add.s64 	%rd13977, %rd10441, %rd10439;
	setp.lt.u64 	%p2760, %rd13977, %rd10441;
	selp.u64 	%rd10443, 1, 0, %p2760;
	add.s64 	%rd10444, %rd10440, %rd10442;
	add.s64 	%rd10445, %rd10444, %rd10443;
	mul.hi.u64 	%rd10446, %rd13839, %rd13840;
	mad.lo.s64 	%rd10447, %rd13839, %rd13840, %rd13973;
	setp.lt.u64 	%p2761, %rd10447, %rd13973;
	selp.u64 	%rd10448, 1, 0, %p2761;
	add.s64 	%rd10449, %rd10447, %rd10445;
	setp.lt.u64 	%p2762, %rd10449, %rd10447;
	selp.u64 	%rd10450, 1, 0, %p2762;
	st.local.v2.u64 	[%rd18+32], {%rd13977, %rd10449};
	add.s64 	%rd10451, %rd10446, %rd10448;
	add.s64 	%rd10452, %rd10451, %rd10450;
	mul.hi.u64 	%rd10453, %rd13839, %rd13839;
	ld.local.u64 	%rd10454, [%rd18+48];
	mad.lo.s64 	%rd10455, %rd13839, %rd13839, %rd10454;
	setp.lt.u64 	%p2763, %rd10455, %rd10454;
	selp.u64 	%rd10456, 1, 0, %p2763;
	add.s64 	%rd10457, %rd10455, %rd10452;
	setp.lt.u64 	%p2764, %rd10457, %rd10455;
	selp.u64 	%rd10458, 1, 0, %p2764;
	st.local.u64 	[%rd18+48], %rd10457;
	add.s64 	%rd10459, %rd10453, %rd10456;
	add.s64 	%rd13976, %rd10459, %rd10458;
	setp.eq.s64 	%p2765, %rd13976, 0;
	@%p2765 bra 	$L__BB1_1340;
	mov.b32 	%r1792, 7;
$L__BB1_1338:
	mul.wide.u32 	%rd10461, %r1792, 8;
	add.s64 	%rd10462, %rd18, %rd10461;
	ld.local.u64 	%rd10463, [%rd10462];
	add.s64 	%rd10464, %rd10463, %rd13976;
	setp.lt.u64 	%p2766, %rd10464, %rd10463;
	st.local.u64 	[%rd10462], %rd10464;
	add.s32 	%r1792, %r1792, 1;
	mov.b64 	%rd13976, 1;
	@%p2766 bra 	$L__BB1_1338;
	ld.local.u64 	%rd13980, [%rd18+24];
	ld.local.u64 	%rd13977, [%rd18+32];
$L__BB1_1340:
	ld.local.u64 	%rd10466, [%rd18+8];
	ld.local.u64 	%rd13979, [%rd18+16];
	shl.b64 	%rd10467, %rd13977, 32;
	shr.u64 	%rd10468, %rd13977, 32;
	mul.lo.s64 	%rd10469, %rd2853, %rd2853;
	add.s64 	%rd3232, %rd10469, %rd10467;
	setp.lt.u64 	%p2767, %rd3232, %rd10469;
	selp.u64 	%rd10470, 1, 0, %p2767;
	add.s64 	%rd10471, %rd10468, %rd10470;
	add.s64 	%rd3233, %rd10471, %rd10466;
	max.u64 	%rd10472, %rd10471, %rd10466;
	setp.gt.u64 	%p2768, %rd10472, %rd3233;
	mov.b64 	%rd13981, 0;
	@%p2768 bra 	$L__BB1_1359;
$L__BB1_1341:
	ld.local.u64 	%rd3237, [%rd18+40];
	shl.b64 	%rd10475, %rd3237, 32;
	shr.u64 	%rd10476, %rd3237, 32;
	add.s64 	%rd3238, %rd3233, %rd10475;
	setp.lt.u64 	%p2771, %rd3238, %rd3233;
	selp.u64 	%rd10477, 1, 0, %p2771;
	add.s64 	%rd10478, %rd10476, %rd10477;
	add.s64 	%rd3239, %rd10478, %rd13979;
	max.u64 	%rd10479, %rd10478, %rd13979;
	setp.le.u64 	%p2772, %rd10479, %rd3239;
	@%p2772 bra 	$L__BB1_1343;
	add.s64 	%rd13980, %rd13980, 1;
	setp.eq.s64 	%p2773, %rd13980, 0;
	selp.u64 	%rd10480, 1, 0, %p2773;
	add.s64 	%rd13981, %rd13981, %rd10480;
$L__BB1_1343:
	ld.local.v2.u64 	{%rd3244, %rd3245}, [%rd18+48];
	shl.b64 	%rd10481, %rd3244, 32;
	shr.u64 	%rd10482, %rd3244, 32;
	add.s64 	%rd13984, %rd3239, %rd10481;
	setp.lt.u64 	%p2774, %rd13984, %rd3239;
	selp.u64 	%rd10483, 1, 0, %p2774;
	add.s64 	%rd10484, %rd10482, %rd10483;
	add.s64 	%rd10485, %rd10484, %rd13980;
	max.u64 	%rd10486, %rd10484, %rd13980;
	setp.gt.u64 	%p2775, %rd10486, %rd10485;
	selp.u64 	%rd10487, 1, 0, %p2775;
	add.s64 	%rd10488, %rd13981, %rd10487;
	shl.b64 	%rd10489, %rd3245, 32;
	shr.u64 	%rd10490, %rd3245, 32;
	add.s64 	%rd13985, %rd10485, %rd10489;
	setp.lt.u64 	%p2776, %rd13985, %rd10485;
	selp.u64 	%rd10491, 1, 0, %p2776;
	add.s64 	%rd10492, %rd10488, %rd10490;
	add.s64 	%rd13986, %rd10492, %rd10491;
	mov.b64 	%rd10493, 977;
	mul.hi.u64 	%rd10494, %rd13977, %rd10493;
	mad.lo.s64 	%rd13991, %rd13977, 977, %rd3232;
	setp.lt.u64 	%p2777, %rd13991, %rd3232;
	selp.u64 	%rd10495, 1, 0, %p2777;
	add.s64 	%rd10496, %rd10494, %rd10495;
	add.s64 	%rd3250, %rd10496, %rd3238;
	max.u64 	%rd10497, %rd10496, %rd3238;
	setp.gt.u64 	%p2778, %rd10497, %rd3250;
	@%p2778 bra 	$L__BB1_1361;
$L__BB1_1344:
	mov.b64 	%rd10500, 977;
	mul.hi.u64 	%rd10501, %rd3237, %rd10500;
	mad.lo.s64 	%rd14000, %rd3237, 977, %rd3250;
	setp.lt.u64 	%p2781, %rd14000, %rd3250;
	selp.u64 	%rd10502, 1, 0, %p2781;
	add.s64 	%rd10503, %rd10501, %rd10502;
	add.s64 	%rd3258, %rd10503, %rd13984;
	max.u64 	%rd10504, %rd10503, %rd13984;
	setp.le.u64 	%p2782, %rd10504, %rd3258;
	@%p2782 bra 	$L__BB1_1346;
	add.s64 	%rd13985, %rd13985, 1;
	setp.eq.s64 	%p2783, %rd13985, 0;
	selp.u64 	%rd10505, 1, 0, %p2783;
	add.s64 	%rd13986, %rd13986, %rd10505;
$L__BB1_1346:
	mov.b64 	%rd10506, 977;
	mul.hi.u64 	%rd10507, %rd3244, %rd10506;
	mad.lo.s64 	%rd13993, %rd3244, 977, %rd3258;
	setp.lt.u64 	%p2784, %rd13993, %rd3258;
	selp.u64 	%rd10508, 1, 0, %p2784;
	add.s64 	%rd10509, %rd10507, %rd10508;
	add.s64 	%rd10510, %rd10509, %rd13985;
	max.u64 	%rd10511, %rd10509, %rd13985;
	setp.gt.u64 	%p2785, %rd10511, %rd10510;
	selp.u64 	%rd10512, 1, 0, %p2785;
	add.s64 	%rd10513, %rd13986, %rd10512;
	mul.hi.u64 	%rd10514, %rd3245, %rd10506;
	mad.lo.s64 	%rd13994, %rd3245, 977, %rd10510;
	setp.lt.u64 	%p2786, %rd13994, %rd10510;
	selp.u64 	%rd10515, 1, 0, %p2786;
	add.s64 	%rd10516, %rd10513, %rd10514;
	add.s64 	%rd3265, %rd10516, %rd10515;
	setp.eq.s64 	%p2787, %rd3265, 0;
	@%p2787 bra 	$L__BB1_1351;
	shl.b64 	%rd10517, %rd3265, 32;
	shr.u64 	%rd10518, %rd3265, 32;
	add.s64 	%rd3269, %rd13991, %rd10517;
	setp.lt.u64 	%p2788, %rd3269, %rd13991;
	selp.u64 	%rd10519, 1, 0, %p2788;
	add.s64 	%rd10520, %rd10518, %rd10519;
	add.s64 	%rd3270, %rd10520, %rd14000;
	max.u64 	%rd10521, %rd10520, %rd14000;
	setp.le.u64 	%p2789, %rd10521, %rd3270;
	@%p2789 bra 	$L__BB1_1349;
	add.s64 	%rd13993, %rd13993, 1;
	setp.eq.s64 	%p2790, %rd13993, 0;
	selp.u64 	%rd10522, 1, 0, %p2790;
	add.s64 	%rd13994, %rd13994, %rd10522;
$L__BB1_1349:
	mov.b64 	%rd10523, 977;
	mul.hi.u64 	%rd10524, %rd3265, %rd10523;
	mad.lo.s64 	%rd13991, %rd3265, 977, %rd3269;
	setp.lt.u64 	%p2791, %rd13991, %rd3269;
	selp.u64 	%rd10525, 1, 0, %p2791;
	add.s64 	%rd10526, %rd10524, %rd10525;
	add.s64 	%rd14000, %rd10526, %rd3270;
	max.u64 	%rd10527, %rd10526, %rd3270;
	setp.le.u64 	%p2792, %rd10527, %rd14000;
	@%p2792 bra 	$L__BB1_1351;
	add.s64 	%rd13993, %rd13993, 1;
	setp.eq.s64 	%p2793, %rd13993, 0;
	selp.u64 	%rd10528, 1, 0, %p2793;
	add.s64 	%rd13994, %rd13994, %rd10528;
$L__BB1_1351:
	ld.const.u64 	%rd10529, [SECP256K1_P+24];
	setp.gt.u64 	%p2794, %rd13994, %rd10529;
	@%p2794 bra 	$L__BB1_1357;
	ld.const.u64 	%rd10530, [SECP256K1_P+24];
	setp.lt.u64 	%p2795, %rd13994, %rd10530;
	mov.u64 	%rd13995, %rd13991;
	@%p2795 bra 	$L__BB1_1358;
	ld.const.u64 	%rd10531, [SECP256K1_P+16];
	setp.gt.u64 	%p2796, %rd13993, %rd10531;
	@%p2796 bra 	$L__BB1_1357;
	ld.const.u64 	%rd10532, [SECP256K1_P+16];
	setp.lt.u64 	%p2797, %rd13993, %rd10532;
	mov.u64 	%rd13995, %rd13991;
	@%p2797 bra 	$L__BB1_1358;
	ld.const.u64 	%rd10533, [SECP256K1_P+8];
	setp.gt.u64 	%p2798, %rd14000, %rd10533;
	@%p2798 bra 	$L__BB1_1357;
	ld.const.u64 	%rd10534, [SECP256K1_P+8];
	setp.lt.u64 	%p2799, %rd14000, %rd10534;
	ld.const.u64 	%rd10535, [SECP256K1_P];
	setp.lt.u64 	%p2800, %rd13991, %rd10535;
	or.pred  	%p2801, %p2799, %p2800;
	mov.u64 	%rd13995, %rd13991;
	@%p2801 bra 	$L__BB1_1358;
$L__BB1_1357:
	ld.const.u64 	%rd10537, [SECP256K1_P];
	sub.s64 	%rd13995, %rd13991, %rd10537;
	setp.lt.u64 	%p2802, %rd13991, %rd10537;
	selp.u64 	%rd10538, 1, 0, %p2802;
	ld.const.u64 	%rd10539, [SECP256K1_P+8];
	sub.s64 	%rd10540, %rd14000, %rd10539;
	setp.lt.u64 	%p2803, %rd14000, %rd10539;
	selp.s64 	%rd10541, -1, 0, %p2802;
	add.s64 	%rd14000, %rd10540, %rd10541;
	setp.lt.u64 	%p2804, %rd10540, %rd10538;
	or.pred  	%p2805, %p2803, %p2804;
	selp.u64 	%rd10542, 1, 0, %p2805;
	ld.const.u64 	%rd10543, [SECP256K1_P+16];
	sub.s64 	%rd10544, %rd13993, %rd10543;
	setp.lt.u64 	%p2806, %rd13993, %rd10543;
	selp.s64 	%rd10545, -1, 0, %p2805;
	add.s64 	%rd13993, %rd10544, %rd10545;
	setp.lt.u64 	%p2807, %rd10544, %rd10542;
	or.pred  	%p2808, %p2806, %p2807;
	selp.s64 	%rd10546, -1, 0, %p2808;
	ld.const.u64 	%rd10547, [SECP256K1_P+24];
	sub.s64 	%rd10548, %rd13994, %rd10547;
	add.s64 	%rd13994, %rd10548, %rd10546;
$L__BB1_1358:
	ld.const.u64 	%rd10549, [SECP256K1_P+24];
	setp.gt.u64 	%p2809, %rd13994, %rd10549;
	@%p2809 bra 	$L__BB1_1367;
	bra.uni 	$L__BB1_1368;
$L__BB1_1359:
	add.s64 	%rd13979, %rd13979, 1;
	setp.ne.s64 	%p2769, %rd13979, 0;
	@%p2769 bra 	$L__BB1_1341;
	add.s64 	%rd13980, %rd13980, 1;
	setp.eq.s64 	%p2770, %rd13980, 0;
	selp.u64 	%rd13981, 1, 0, %p2770;
	mov.b64 	%rd13979, 0;
	bra.uni 	$L__BB1_1341;
$L__BB1_1361:
	add.s64 	%rd13984, %rd13984, 1;
	setp.ne.s64 	%p2779, %rd13984, 0;
	@%p2779 bra 	$L__BB1_1344;
	add.s64 	%rd13985, %rd13985, 1;
	setp.eq.s64 	%p2780, %rd13985, 0;
	selp.u64 	%rd10499, 1, 0, %p2780;
	add.s64 	%rd13986, %rd13986, %rd10499;
	mov.b64 	%rd13984, 0;
	bra.uni 	$L__BB1_1344;
$L__BB1_1363:
	ld.const.u64 	%rd10551, [SECP256K1_P+16];
	setp.gt.u64 	%p2811, %rd13993, %rd10551;
	@%p2811 bra 	$L__BB1_1367;
	ld.const.u64 	%rd10552, [SECP256K1_P+16];
	setp.lt.u64 	%p2812, %rd13993, %rd10552;
	mov.u64 	%rd13999, %rd13995;
	@%p2812 bra 	$L__BB1_1369;
	ld.const.u64 	%rd10553, [SECP256K1_P+8];
	setp.gt.u64 	%p2813, %rd14000, %rd10553;
	@%p2813 bra 	$L__BB1_1367;
	ld.const.u64 	%rd10554, [SECP256K1_P+8];
	setp.lt.u64 	%p2814, %rd14000, %rd10554;
	ld.const.u64 	%rd10555, [SECP256K1_P];
	setp.lt.u64 	%p2815, %rd13995, %rd10555;
	or.pred  	%p2816, %p2814, %p2815;
	mov.u64 	%rd13999, %rd13995;
	@%p2816 bra 	$L__BB1_1369;
$L__BB1_1367:
	ld.const.u64 	%rd10557, [SECP256K1_P];
	sub.s64 	%rd13999, %rd13995, %rd10557;
	setp.lt.u64 	%p2817, %rd13995, %rd10557;
	selp.u64 	%rd10558, 1, 0, %p2817;
	ld.const.u64 	%rd10559, [SECP256K1_P+8];
	sub.s64 	%rd10560, %rd14000, %rd10559;
	setp.lt.u64 	%p2818, %rd14000, %rd10559;
	selp.s64 	%rd10561, -1, 0, %p2817;
	add.s64 	%rd14000, %rd10560, %rd10561;
	setp.lt.u64 	%p2819, %rd10560, %rd10558;
	or.pred  	%p2820, %p2818, %p2819;
	selp.u64 	%rd10562, 1, 0, %p2820;
	ld.const.u64 	%rd10563, [SECP256K1_P+16];
	sub.s64 	%rd10564, %rd13993, %rd10563;
	setp.lt.u64 	%p2821, %rd13993, %rd10563;
	selp.s64 	%rd10565, -1, 0, %p2820;
	add.s64 	%rd13993, %rd10564, %rd10565;
	setp.lt.u64 	%p2822, %rd10564, %rd10562;
	or.pred  	%p2823, %p2821, %p2822;
	selp.s64 	%rd10566, -1, 0, %p2823;
	ld.const.u64 	%rd10567, [SECP256K1_P+24];
	sub.s64 	%rd10568, %rd13994, %rd10567;
	add.s64 	%rd13994, %rd10568, %rd10566;
	bra.uni 	$L__BB1_1369;
$L__BB1_1368:
	ld.const.u64 	%rd10550, [SECP256K1_P+24];
	setp.lt.u64 	%p2810, %rd13994, %rd10550;
	mov.u64 	%rd13999, %rd13995;
	@%p2810 bra 	$L__BB1_1369;
	bra.uni 	$L__BB1_1363;
$L__BB1_1369:
	mov.b64 	{%r947, %r948}, %rd13954;
	mov.b64 	{%r949, %r950}, %rd13953;
	shf.l.wrap.b32 	%r951, %r950, %r947, 1;
	shf.l.wrap.b32 	%r952, %r947, %r948, 1;
	mov.b64 	%rd10569, {%r951, %r952};
	ld.const.u64 	%rd10570, [SECP256K1_P+24];
	setp.gt.u64 	%p2824, %rd10569, %rd10570;
	@%p2824 bra 	$L__BB1_1375;
	mov.b64 	{%r953, %r954}, %rd13959;
	mov.b64 	{%r955, %r956}, %rd13960;
	shf.l.wrap.b32 	%r957, %r954, %r955, 1;
	shf.l.wrap.b32 	%r958, %r955, %r956, 1;
	mov.b64 	%rd14004, {%r957, %r958};
	mov.b64 	{%r959, %r960}, %rd13953;
	shf.l.wrap.b32 	%r961, %r956, %r959, 1;
	shf.l.wrap.b32 	%r962, %r959, %r960, 1;
	mov.b64 	%rd14005, {%r961, %r962};
	shl.b64 	%rd14003, %rd13959, 1;
	mov.b64 	{%r963, %r964}, %rd13954;
	shf.l.wrap.b32 	%r965, %r960, %r963, 1;
	shf.l.wrap.b32 	%r966, %r963, %r964, 1;
	mov.b64 	%rd14006, {%r965, %r966};
	ld.const.u64 	%rd10571, [SECP256K1_P+24];
	setp.lt.u64 	%p2825, %rd14006, %rd10571;
	@%p2825 bra 	$L__BB1_1376;
	mov.b64 	{%r967, %r968}, %rd13953;
	mov.b64 	{%r969, %r970}, %rd13960;
	shf.l.wrap.b32 	%r971, %r970, %r967, 1;
	shf.l.wrap.b32 	%r972, %r967, %r968, 1;
	mov.b64 	%rd10572, {%r971, %r972};
	ld.const.u64 	%rd10573, [SECP256K1_P+16];
	setp.gt.u64 	%p2826, %rd10572, %rd10573;
	@%p2826 bra 	$L__BB1_1375;
	mov.b64 	{%r973, %r974}, %rd13954;
	mov.b64 	{%r975, %r976}, %rd13953;
	shf.l.wrap.b32 	%r977, %r976, %r973, 1;
	shf.l.wrap.b32 	%r978, %r973, %r974, 1;
	mov.b64 	%rd14006, {%r977, %r978};
	mov.b64 	{%r979, %r980}, %rd13960;
	mov.b64 	{%r981, %r982}, %rd13959;
	shf.l.wrap.b32 	%r983, %r982, %r979, 1;
	shf.l.wrap.b32 	%r984, %r979, %r980, 1;
	mov.b64 	%rd14004, {%r983, %r984};
	shf.l.wrap.b32 	%r985, %r980, %r975, 1;
	shf.l.wrap.b32 	%r986, %r975, %r976, 1;
	mov.b64 	%rd14005, {%r985, %r986};
	ld.const.u64 	%rd10574, [SECP256K1_P+16];
	setp.lt.u64 	%p2827, %rd14005, %rd10574;
	@%p2827 bra 	$L__BB1_1376;
	mov.b64 	{%r987, %r988}, %rd13960;
	mov.b64 	{%r989, %r990}, %rd13959;
	shf.l.wrap.b32 	%r991, %r990, %r987, 1;
	shf.l.wrap.b32 	%r992, %r987, %r988, 1;
	mov.b64 	%rd10575, {%r991, %r992};
	ld.const.u64 	%rd10576, [SECP256K1_P+8];
	setp.gt.u64 	%p2828, %rd10575, %rd10576;
	@%p2828 bra 	$L__BB1_1375;
	mov.b64 	{%r993, %r994}, %rd13954;
	mov.b64 	{%r995, %r996}, %rd13953;
	shf.l.wrap.b32 	%r997, %r996, %r993, 1;
	shf.l.wrap.b32 	%r998, %r993, %r994, 1;
	mov.b64 	%rd14006, {%r997, %r998};
	mov.b64 	{%r999, %r1000}, %rd13960;
	shf.l.wrap.b32 	%r1001, %r1000, %r995, 1;
	shf.l.wrap.b32 	%r1002, %r995, %r996, 1;
	mov.b64 	%rd14005, {%r1001, %r1002};
	mov.b64 	{%r1003, %r1004}, %rd13959;
	shf.l.wrap.b32 	%r1005, %r1004, %r999, 1;
	shf.l.wrap.b32 	%r1006, %r999, %r1000, 1;
	mov.b64 	%rd14004, {%r1005, %r1006};
	ld.const.u64 	%rd10577, [SECP256K1_P+8];
	setp.lt.u64 	%p2829, %rd14004, %rd10577;
	shl.b64 	%rd14003, %rd13959, 1;
	ld.const.u64 	%rd10578, [SECP256K1_P];
	setp.lt.u64 	%p2830, %rd14003, %rd10578;
	or.pred  	%p2831, %p2829, %p2830;
	@%p2831 bra 	$L__BB1_1376;
$L__BB1_1375:
	shl.b64 	%rd10580, %rd13959, 1;
	ld.const.u64 	%rd10581, [SECP256K1_P];
	sub.s64 	%rd14003, %rd10580, %rd10581;
	setp.lt.u64 	%p2832, %rd10580, %rd10581;
	selp.u64 	%rd10582, 1, 0, %p2832;
	mov.b64 	{%r1007, %r1008}, %rd13959;
	mov.b64 	{%r1009, %r1010}, %rd13960;
	shf.l.wrap.b32 	%r1011, %r1008, %r1009, 1;
	shf.l.wrap.b32 	%r1012, %r1009, %r1010, 1;
	mov.b64 	%rd10583, {%r1011, %r1012};
	ld.const.u64 	%rd10584, [SECP256K1_P+8];
	sub.s64 	%rd10585, %rd10583, %rd10584;
	setp.lt.u64 	%p2833, %rd10583, %rd10584;
	selp.s64 	%rd10586, -1, 0, %p2832;
	add.s64 	%rd14004, %rd10585, %rd10586;
	setp.lt.u64 	%p2834, %rd10585, %rd10582;
	or.pred  	%p2835, %p2833, %p2834;
	selp.u64 	%rd10587, 1, 0, %p2835;
	mov.b64 	{%r1013, %r1014}, %rd13953;
	shf.l.wrap.b32 	%r1015, %r1010, %r1013, 1;
	shf.l.wrap.b32 	%r1016, %r1013, %r1014, 1;
	mov.b64 	%rd10588, {%r1015, %r1016};
	ld.const.u64 	%rd10589, [SECP256K1_P+16];
	sub.s64 	%rd10590, %rd10588, %rd10589;
	setp.lt.u64 	%p2836, %rd10588, %rd10589;
	selp.s64 	%rd10591, -1, 0, %p2835;
	add.s64 	%rd14005, %rd10590, %rd10591;
	setp.lt.u64 	%p2837, %rd10590, %rd10587;
	or.pred  	%p2838, %p2836, %p2837;
	selp.s64 	%rd10592, -1, 0, %p2838;
	mov.b64 	{%r1017, %r1018}, %rd13954;
	shf.l.wrap.b32 	%r1019, %r1014, %r1017, 1;
	shf.l.wrap.b32 	%r1020, %r1017, %r1018, 1;
	mov.b64 	%rd10593, {%r1019, %r1020};
	ld.const.u64 	%rd10594, [SECP256K1_P+24];
	sub.s64 	%rd10595, %rd10593, %rd10594;
	add.s64 	%rd14006, %rd10595, %rd10592;
$L__BB1_1376:
	setp.gt.u64 	%p2839, %rd13994, %rd13914;
	@%p2839 bra 	$L__BB1_1382;
	setp.lt.u64 	%p2840, %rd13994, %rd13914;
	@%p2840 bra 	$L__BB1_1383;
	setp.gt.u64 	%p2841, %rd13993, %rd13913;
	@%p2841 bra 	$L__BB1_1382;
	setp.lt.u64 	%p2842, %rd13993, %rd13913;
	@%p2842 bra 	$L__BB1_1383;
	setp.gt.u64 	%p2843, %rd14000, %rd13916;
	@%p2843 bra 	$L__BB1_1382;
	setp.lt.u64 	%p2844, %rd14000, %rd13916;
	setp.lt.u64 	%p2845, %rd13999, %rd13919;
	or.pred  	%p2846, %p2844, %p2845;
	@%p2846 bra 	$L__BB1_1383;
$L__BB1_1382:
	setp.lt.u64 	%p2861, %rd13999, %rd13919;
	selp.u64 	%rd10617, 1, 0, %p2861;
	sub.s64 	%rd10618, %rd14000, %rd13916;
	setp.lt.u64 	%p2862, %rd14000, %rd13916;
	selp.s64 	%rd10619, -1, 0, %p2861;
	add.s64 	%rd14009, %rd10618, %rd10619;
	setp.lt.u64 	%p2863, %rd10618, %rd10617;
	or.pred  	%p2864, %p2862, %p2863;
	selp.u64 	%rd10620, 1, 0, %p2864;
	sub.s64 	%rd10621, %rd13993, %rd13913;
	setp.lt.u64 	%p2865, %rd13993, %rd13913;
	selp.s64 	%rd10622, -1, 0, %p2864;
	add.s64 	%rd14008, %rd10621, %rd10622;
	setp.lt.u64 	%p2866, %rd10621, %rd10620;
	or.pred  	%p2867, %p2865, %p2866;
	selp.s64 	%rd10623, -1, 0, %p2867;
	sub.s64 	%rd10624, %rd13994, %rd13914;
	add.s64 	%rd14007, %rd10624, %rd10623;
	bra.uni 	$L__BB1_1384;
$L__BB1_1383:
	ld.const.u64 	%rd10596, [SECP256K1_P];
	add.s64 	%rd13999, %rd10596, %rd13999;
	setp.lt.u64 	%p2847, %rd13999, %rd10596;
	selp.u64 	%rd10597, 1, 0, %p2847;
	ld.const.u64 	%rd10598, [SECP256K1_P+8];
	add.s64 	%rd10599, %rd10598, %rd14000;
	setp.lt.u64 	%p2848, %rd10599, %rd10598;
	add.s64 	%rd10600, %rd10599, %rd10597;
	setp.lt.u64 	%p2849, %rd10600, %rd10599;
	or.pred  	%p2850, %p2848, %p2849;
	selp.u64 	%rd10601, 1, 0, %p2850;
	ld.const.u64 	%rd10602, [SECP256K1_P+16];
	add.s64 	%rd10603, %rd10602, %rd13993;
	setp.lt.u64 	%p2851, %rd10603, %rd10602;
	add.s64 	%rd10604, %rd10603, %rd10601;
	setp.lt.u64 	%p2852, %rd10604, %rd10603;
	or.pred  	%p2853, %p2851, %p2852;
	selp.u64 	%rd10605, 1, 0, %p2853;
	ld.const.u64 	%rd10606, [SECP256K1_P+24];
	add.s64 	%rd10607, %rd10606, %rd13994;
	add.s64 	%rd10608, %rd10607, %rd10605;
	setp.lt.u64 	%p2854, %rd13999, %rd13919;
	selp.u64 	%rd10609, 1, 0, %p2854;
	sub.s64 	%rd10610, %rd10600, %rd13916;
	setp.lt.u64 	%p2855, %rd10600, %rd13916;
	selp.s64 	%rd10611, -1, 0, %p2854;
	add.s64 	%rd14009, %rd10610, %rd10611;
	setp.lt.u64 	%p2856, %rd10610, %rd10609;
	or.pred  	%p2857, %p2855, %p2856;
	selp.u64 	%rd10612, 1, 0, %p2857;
	sub.s64 	%rd10613, %rd10604, %rd13913;
	setp.lt.u64 	%p2858, %rd10604, %rd13913;
	selp.s64 	%rd10614, -1, 0, %p2857;
	add.s64 	%rd14008, %rd10613, %rd10614;
	setp.lt.u64 	%p2859, %rd10613, %rd10612;
	or.pred  	%p2860, %p2858, %p2859;
	selp.s64 	%rd10615, -1, 0, %p2860;
	sub.s64 	%rd10616, %rd10608, %rd13914;
	add.s64 	%rd14007, %rd10616, %rd10615;
$L__BB1_1384:
	sub.s64 	%rd14014, %rd13999, %rd13919;
	setp.gt.u64 	%p2868, %rd14007, %rd14006;
	@%p2868 bra 	$L__BB1_1390;
	setp.lt.u64 	%p2869, %rd14007, %rd14006;
	@%p2869 bra 	$L__BB1_1391;
	setp.gt.u64 	%p2870, %rd14008, %rd14005;
	@%p2870 bra 	$L__BB1_1390;
	setp.lt.u64 	%p2871, %rd14008, %rd14005;
	@%p2871 bra 	$L__BB1_1391;
	setp.gt.u64 	%p2872, %rd14009, %rd14004;
	@%p2872 bra 	$L__BB1_1390;
	setp.lt.u64 	%p2873, %rd14009, %rd14004;
	setp.lt.u64 	%p2874, %rd14014, %rd14003;
	or.pred  	%p2875, %p2873, %p2874;
	@%p2875 bra 	$L__BB1_1391;
$L__BB1_1390:
	setp.lt.u64 	%p2890, %rd14014, %rd14003;
	selp.u64 	%rd10646, 1, 0, %p2890;
	sub.s64 	%rd10647, %rd14009, %rd14004;
	setp.lt.u64 	%p2891, %rd14009, %rd14004;
	selp.s64 	%rd10648, -1, 0, %p2890;
	add.s64 	%rd14193, %rd10647, %rd10648;
	setp.lt.u64 	%p2892, %rd10647, %rd10646;
	or.pred  	%p2893, %p2891, %p2892;
	selp.u64 	%rd10649, 1, 0, %p2893;
	sub.s64 	%rd10650, %rd14008, %rd14005;
	setp.lt.u64 	%p2894, %rd14008, %rd14005;
	selp.s64 	%rd10651, -1, 0, %p2893;
	add.s64 	%rd14192, %rd10650, %rd10651;
	setp.lt.u64 	%p2895, %rd10650, %rd10649;
	or.pred  	%p2896, %p2894, %p2895;
	selp.s64 	%rd10652, -1, 0, %p2896;
	sub.s64 	%rd10653, %rd14007, %rd14006;
	add.s64 	%rd14191, %rd10653, %rd10652;
	bra.uni 	$L__BB1_1392;
$L__BB1_1391:
	ld.const.u64 	%rd10625, [SECP256K1_P];
	add.s64 	%rd14014, %rd10625, %rd14014;
	setp.lt.u64 	%p2876, %rd14014, %rd10625;
	selp.u64 	%rd10626, 1, 0, %p2876;
	ld.const.u64 	%rd10627, [SECP256K1_P+8];
	add.s64 	%rd10628, %rd10627, %rd14009;
	setp.lt.u64 	%p2877, %rd10628, %rd10627;
	add.s64 	%rd10629, %rd10628, %rd10626;
	setp.lt.u64 	%p2878, %rd10629, %rd10628;
	or.pred  	%p2879, %p2877, %p2878;
	selp.u64 	%rd10630, 1, 0, %p2879;
	ld.const.u64 	%rd10631, [SECP256K1_P+16];
	add.s64 	%rd10632, %rd10631, %rd14008;
	setp.lt.u64 	%p2880, %rd10632, %rd10631;
	add.s64 	%rd10633, %rd10632, %rd10630;
	setp.lt.u64 	%p2881, %rd10633, %rd10632;
	or.pred  	%p2882, %p2880, %p2881;
	selp.u64 	%rd10634, 1, 0, %p2882;
	ld.const.u64 	%rd10635, [SECP256K1_P+24];
	add.s64 	%rd10636, %rd10635, %rd14007;
	add.s64 	%rd10637, %rd10636, %rd10634;
	setp.lt.u64 	%p2883, %rd14014, %rd14003;
	selp.u64 	%rd10638, 1, 0, %p2883;
	sub.s64 	%rd10639, %rd10629, %rd14004;
	setp.lt.u64 	%p2884, %rd10629, %rd14004;
	selp.s64 	%rd10640, -1, 0, %p2883;
	add.s64 	%rd14193, %rd10639, %rd10640;
	setp.lt.u64 	%p2885, %rd10639, %rd10638;
	or.pred  	%p2886, %p2884, %p2885;
	selp.u64 	%rd10641, 1, 0, %p2886;
	sub.s64 	%rd10642, %rd10633, %rd14005;
	setp.lt.u64 	%p2887, %rd10633, %rd14005;
	selp.s64 	%rd10643, -1, 0, %p2886;
	add.s64 	%rd14192, %rd10642, %rd10643;
	setp.lt.u64 	%p2888, %rd10642, %rd10641;
	or.pred  	%p2889, %p2887, %p2888;
	selp.s64 	%rd10644, -1, 0, %p2889;
	sub.s64 	%rd10645, %rd10637, %rd14006;
	add.s64 	%rd14191, %rd10645, %rd10644;
$L__BB1_1392:
	sub.s64 	%rd14194, %rd14014, %rd14003;
	setp.gt.u64 	%p2897, %rd13954, %rd14191;
	@%p2897 bra 	$L__BB1_1398;
	setp.lt.u64 	%p2898, %rd13954, %rd14191;
	@%p2898 bra 	$L__BB1_1399;
	setp.gt.u64 	%p2899, %rd13953, %rd14192;
	@%p2899 bra 	$L__BB1_1398;
	setp.lt.u64 	%p2900, %rd13953, %rd14192;
	@%p2900 bra 	$L__BB1_1399;
	setp.gt.u64 	%p2901, %rd13960, %rd14193;
	@%p2901 bra 	$L__BB1_1398;
	setp.lt.u64 	%p2902, %rd13960, %rd14193;
	setp.lt.u64 	%p2903, %rd13959, %rd14194;
	or.pred  	%p2904, %p2902, %p2903;
	@%p2904 bra 	$L__BB1_1399;
$L__BB1_1398:
	setp.lt.u64 	%p2919, %rd13959, %rd14194;
	selp.u64 	%rd10675, 1, 0, %p2919;
	sub.s64 	%rd10676, %rd13960, %rd14193;
	setp.lt.u64 	%p2920, %rd13960, %rd14193;
	selp.s64 	%rd10677, -1, 0, %p2919;
	add.s64 	%rd14017, %rd10676, %rd10677;
	setp.lt.u64 	%p2921, %rd10676, %rd10675;
	or.pred  	%p2922, %p2920, %p2921;
	selp.u64 	%rd10678, 1, 0, %p2922;
	sub.s64 	%rd10679, %rd13953, %rd14192;
	setp.lt.u64 	%p2923, %rd13953, %rd14192;
	selp.s64 	%rd10680, -1, 0, %p2922;
	add.s64 	%rd14016, %rd10679, %rd10680;
	setp.lt.u64 	%p2924, %rd10679, %rd10678;
	or.pred  	%p2925, %p2923, %p2924;
	selp.s64 	%rd10681, -1, 0, %p2925;
	sub.s64 	%rd10682, %rd13954, %rd14191;
	add.s64 	%rd14015, %rd10682, %rd10681;
	bra.uni 	$L__BB1_1400;
$L__BB1_1399:
	ld.const.u64 	%rd10654, [SECP256K1_P];
	add.s64 	%rd13959, %rd10654, %rd13959;
	setp.lt.u64 	%p2905, %rd13959, %rd10654;
	selp.u64 	%rd10655, 1, 0, %p2905;
	ld.const.u64 	%rd10656, [SECP256K1_P+8];
	add.s64 	%rd10657, %rd10656, %rd13960;
	setp.lt.u64 	%p2906, %rd10657, %rd10656;
	add.s64 	%rd10658, %rd10657, %rd10655;
	setp.lt.u64 	%p2907, %rd10658, %rd10657;
	or.pred  	%p2908, %p2906, %p2907;
	selp.u64 	%rd10659, 1, 0, %p2908;
	ld.const.u64 	%rd10660, [SECP256K1_P+16];
	add.s64 	%rd10661, %rd10660, %rd13953;
	setp.lt.u64 	%p2909, %rd10661, %rd10660;
	add.s64 	%rd10662, %rd10661, %rd10659;
	setp.lt.u64 	%p2910, %rd10662, %rd10661;
	or.pred  	%p2911, %p2909, %p2910;
	selp.u64 	%rd10663, 1, 0, %p2911;
	ld.const.u64 	%rd10664, [SECP256K1_P+24];
	add.s64 	%rd10665, %rd10664, %rd13954;
	add.s64 	%rd10666, %rd10665, %rd10663;
	setp.lt.u64 	%p2912, %rd13959, %rd14194;
	selp.u64 	%rd10667, 1, 0, %p2912;
	sub.s64 	%rd10668, %rd10658, %rd14193;
	setp.lt.u64 	%p2913, %rd10658, %rd14193;
	selp.s64 	%rd10669, -1, 0, %p2912;
	add.s64 	%rd14017, %rd10668, %rd10669;
	setp.lt.u64 	%p2914, %rd10668, %rd10667;
	or.pred  	%p2915, %p2913, %p2914;
	selp.u64 	%rd10670, 1, 0, %p2915;
	sub.s64 	%rd10671, %rd10662, %rd14192;
	setp.lt.u64 	%p2916, %rd10662, %rd14192;
	selp.s64 	%rd10672, -1, 0, %p2915;
	add.s64 	%rd14016, %rd10671, %rd10672;
	setp.lt.u64 	%p2917, %rd10671, %rd10670;
	or.pred  	%p2918, %p2916, %p2917;
	selp.s64 	%rd10673, -1, 0, %p2918;
	sub.s64 	%rd10674, %rd10666, %rd14191;
	add.s64 	%rd14015, %rd10674, %rd10673;
$L__BB1_1400:
	sub.s64 	%rd3354, %rd13959, %rd14194;
	mov.b64 	%rd14020, 0;
	st.local.v2.u64 	[%rd17+32], {%rd14020, %rd14020};
	st.local.v2.u64 	[%rd17+48], {%rd14020, %rd14020};
	mul.lo.s64 	%rd3355, %rd3354, %rd2853;
	mul.hi.u64 	%rd10684, %rd2853, %rd3354;
	mul.lo.s64 	%rd10685, %rd14017, %rd2853;
	mul.hi.u64 	%rd10686, %rd2853, %rd14017;
	add.s64 	%rd14023, %rd10685, %rd10684;
	setp.lt.u64 	%p2926, %rd14023, %rd10685;
	selp.u64 	%rd10687, 1, 0, %p2926;
	st.local.v2.u64 	[%rd17], {%rd3355, %rd14023};
	add.s64 	%rd10688, %rd10686, %rd10687;
	mul.lo.s64 	%rd10689, %rd14016, %rd2853;
	mul.hi.u64 	%rd10690, %rd2853, %rd14016;
	add.s64 	%rd14022, %rd10689, %rd10688;
	setp.lt.u64 	%p2927, %rd14022, %rd10689;
	selp.u64 	%rd10691, 1, 0, %p2927;
	add.s64 	%rd10692, %rd10690, %rd10691;
	mul.lo.s64 	%rd10693, %rd14015, %rd2853;
	mul.hi.u64 	%rd10694, %rd2853, %rd14015;
	add.s64 	%rd14021, %rd10693, %rd10692;
	setp.lt.u64 	%p2928, %rd14021, %rd10693;
	selp.u64 	%rd10695, 1, 0, %p2928;
	st.local.v2.u64 	[%rd17+16], {%rd14022, %rd14021};
	add.s64 	%rd14019, %rd10694, %rd10695;
	setp.eq.s64 	%p2929, %rd14019, 0;
	@%p2929 bra 	$L__BB1_1404;
	mov.b32 	%r1793, 4;
$L__BB1_1402:
	mul.wide.u32 	%rd10697, %r1793, 8;
	add.s64 	%rd10698, %rd17, %rd10697;
	ld.local.u64 	%rd10699, [%rd10698];
	add.s64 	%rd10700, %rd10699, %rd14019;
	setp.lt.u64 	%p2930, %rd10700, %rd10699;
	st.local.u64 	[%rd10698], %rd10700;
	add.s32 	%r1793, %r1793, 1;
	mov.b64 	%rd14019, 1;
	@%p2930 bra 	$L__BB1_1402;
	ld.local.u64 	%rd14023, [%rd17+8];
	ld.local.v2.u64 	{%rd14022, %rd14021}, [%rd17+16];
	ld.local.u64 	%rd14020, [%rd17+32];
$L__BB1_1404:
	mul.hi.u64 	%rd10701, %rd13841, %rd3354;
	mad.lo.s64 	%rd10702, %rd3354, %rd13841, %rd14023;
	setp.lt.u64 	%p2931, %rd10702, %rd14023;
	selp.u64 	%rd10703, 1, 0, %p2931;
	st.local.u64 	[%rd17+8], %rd10702;
	add.s64 	%rd10704, %rd10701, %rd10703;
	mul.hi.u64 	%rd10705, %rd13841, %rd14017;
	mad.lo.s64 	%rd10706, %rd14017, %rd13841, %rd14022;
	setp.lt.u64 	%p2932, %rd10706, %rd14022;
	selp.u64 	%rd10707, 1, 0, %p2932;
	add.s64 	%rd14027, %rd10706, %rd10704;
	setp.lt.u64 	%p2933, %rd14027, %rd10706;
	selp.u64 	%rd10708, 1, 0, %p2933;
	add.s64 	%rd10709, %rd10705, %rd10707;
	add.s64 	%rd10710, %rd10709, %rd10708;
	mul.hi.u64 	%rd10711, %rd13841, %rd14016;
	mad.lo.s64 	%rd10712, %rd14016, %rd13841, %rd14021;
	setp.lt.u64 	%p2934, %rd10712, %rd14021;
	selp.u64 	%rd10713, 1, 0, %p2934;
	add.s64 	%rd14026, %rd10712, %rd10710;
	setp.lt.u64 	%p2935, %rd14026, %rd10712;
	selp.u64 	%rd10714, 1, 0, %p2935;
	st.local.v2.u64 	[%rd17+16], {%rd14027, %rd14026};
	add.s64 	%rd10715, %rd10711, %rd10713;
	add.s64 	%rd10716, %rd10715, %rd10714;
	mul.hi.u64 	%rd10717, %rd13841, %rd14015;
	mad.lo.s64 	%rd10718, %rd14015, %rd13841, %rd14020;
	setp.lt.u64 	%p2936, %rd10718, %rd14020;
	selp.u64 	%rd10719, 1, 0, %p2936;
	add.s64 	%rd14025, %rd10718, %rd10716;
	setp.lt.u64 	%p2937, %rd14025, %rd10718;
	selp.u64 	%rd10720, 1, 0, %p2937;
	st.local.u64 	[%rd17+32], %rd14025;
	add.s64 	%rd10721, %rd10717, %rd10719;
	add.s64 	%rd14024, %rd10721, %rd10720;
	setp.eq.s64 	%p2938, %rd14024, 0;
	@%p2938 bra 	$L__BB1_1408;
	mov.b32 	%r1794, 5;
$L__BB1_1406:
	mul.wide.u32 	%rd10723, %r1794, 8;
	add.s64 	%rd10724, %rd17, %rd10723;
	ld.local.u64 	%rd10725, [%rd10724];
	add.s64 	%rd10726, %rd10725, %rd14024;
	setp.lt.u64 	%p2939, %rd10726, %rd10725;
	st.local.u64 	[%rd10724], %rd10726;
	add.s32 	%r1794, %r1794, 1;
	mov.b64 	%rd14024, 1;
	@%p2939 bra 	$L__BB1_1406;
	ld.local.v2.u64 	{%rd14027, %rd14026}, [%rd17+16];
	ld.local.u64 	%rd14025, [%rd17+32];
$L__BB1_1408:
	mul.hi.u64 	%rd10727, %rd13840, %rd3354;
	mad.lo.s64 	%rd10728, %rd3354, %rd13840, %rd14027;
	setp.lt.u64 	%p2940, %rd10728, %rd14027;
	selp.u64 	%rd10729, 1, 0, %p2940;
	add.s64 	%rd10730, %rd10727, %rd10729;
	mul.hi.u64 	%rd10731, %rd13840, %rd14017;
	mad.lo.s64 	%rd10732, %rd14017, %rd13840, %rd14026;
	setp.lt.u64 	%p2941, %rd10732, %rd14026;
	selp.u64 	%rd10733, 1, 0, %p2941;
	add.s64 	%rd14031, %rd10732, %rd10730;
	setp.lt.u64 	%p2942, %rd14031, %rd10732;
	selp.u64 	%rd10734, 1, 0, %p2942;
	st.local.v2.u64 	[%rd17+16], {%rd10728, %rd14031};
	add.s64 	%rd10735, %rd10731, %rd10733;
	add.s64 	%rd10736, %rd10735, %rd10734;
	mul.hi.u64 	%rd10737, %rd13840, %rd14016;
	mad.lo.s64 	%rd10738, %rd14016, %rd13840, %rd14025;
	setp.lt.u64 	%p2943, %rd10738, %rd14025;
	selp.u64 	%rd10739, 1, 0, %p2943;
	add.s64 	%rd14030, %rd10738, %rd10736;
	setp.lt.u64 	%p2944, %rd14030, %rd10738;
	selp.u64 	%rd10740, 1, 0, %p2944;
	add.s64 	%rd10741, %rd10737, %rd10739;
	add.s64 	%rd10742, %rd10741, %rd10740;
	mul.hi.u64 	%rd10743, %rd13840, %rd14015;
	ld.local.u64 	%rd10744, [%rd17+40];
	mad.lo.s64 	%rd10745, %rd14015, %rd13840, %rd10744;
	setp.lt.u64 	%p2945, %rd10745, %rd10744;
	selp.u64 	%rd10746, 1, 0, %p2945;
	add.s64 	%rd14029, %rd10745, %rd10742;
	setp.lt.u64 	%p2946, %rd14029, %rd10745;
	selp.u64 	%rd10747, 1, 0, %p2946;
	st.local.v2.u64 	[%rd17+32], {%rd14030, %rd14029};
	add.s64 	%rd10748, %rd10743, %rd10746;
	add.s64 	%rd14028, %rd10748, %rd10747;
	setp.eq.s64 	%p2947, %rd14028, 0;
	@%p2947 bra 	$L__BB1_1412;
	mov.b32 	%r1795, 6;
$L__BB1_1410:
	mul.wide.u32 	%rd10750, %r1795, 8;
	add.s64 	%rd10751, %rd17, %rd10750;
	ld.local.u64 	%rd10752, [%rd10751];
	add.s64 	%rd10753, %rd10752, %rd14028;
	setp.lt.u64 	%p2948, %rd10753, %rd10752;
	st.local.u64 	[%rd10751], %rd10753;
	add.s32 	%r1795, %r1795, 1;
	mov.b64 	%rd14028, 1;
	@%p2948 bra 	$L__BB1_1410;
	ld.local.u64 	%rd14031, [%rd17+24];
	ld.local.v2.u64 	{%rd14030, %rd14029}, [%rd17+32];
$L__BB1_1412:
	mul.hi.u64 	%rd10754, %rd13839, %rd3354;
	mad.lo.s64 	%rd14036, %rd3354, %rd13839, %rd14031;
	setp.lt.u64 	%p2949, %rd14036, %rd14031;
	selp.u64 	%rd10755, 1, 0, %p2949;
	st.local.u64 	[%rd17+24], %rd14036;
	add.s64 	%rd10756, %rd10754, %rd10755;
	mul.hi.u64 	%rd10757, %rd13839, %rd14017;
	mad.lo.s64 	%rd10758, %rd14017, %rd13839, %rd14030;
	setp.lt.u64 	%p2950, %rd10758, %rd14030;
	selp.u64 	%rd10759, 1, 0, %p2950;
	add.s64 	%rd14033, %rd10758, %rd10756;
	setp.lt.u64 	%p2951, %rd14033, %rd10758;
	selp.u64 	%rd10760, 1, 0, %p2951;
	add.s64 	%rd10761, %rd10757, %rd10759;
	add.s64 	%rd10762, %rd10761, %rd10760;
	mul.hi.u64 	%rd10763, %rd13839, %rd14016;
	mad.lo.s64 	%rd10764, %rd14016, %rd13839, %rd14029;
	setp.lt.u64 	%p2952, %rd10764, %rd14029;
	selp.u64 	%rd10765, 1, 0, %p2952;
	add.s64 	%rd10766, %rd10764, %rd10762;
	setp.lt.u64 	%p2953, %rd10766, %rd10764;
	selp.u64 	%rd10767, 1, 0, %p2953;
	st.local.v2.u64 	[%rd17+32], {%rd14033, %rd10766};
	add.s64 	%rd10768, %rd10763, %rd10765;
	add.s64 	%rd10769, %rd10768, %rd10767;
	mul.hi.u64 	%rd10770, %rd13839, %rd14015;
	ld.local.u64 	%rd10771, [%rd17+48];
	mad.lo.s64 	%rd10772, %rd14015, %rd13839, %rd10771;
	setp.lt.u64 	%p2954, %rd10772, %rd10771;
	selp.u64 	%rd10773, 1, 0, %p2954;
	add.s64 	%rd10774, %rd10772, %rd10769;
	setp.lt.u64 	%p2955, %rd10774, %rd10772;
	selp.u64 	%rd10775, 1, 0, %p2955;
	st.local.u64 	[%rd17+48], %rd10774;
	add.s64 	%rd10776, %rd10770, %rd10773;
	add.s64 	%rd14032, %rd10776, %rd10775;
	setp.eq.s64 	%p2956, %rd14032, 0;
	@%p2956 bra 	$L__BB1_1416;
	mov.b32 	%r1796, 7;
$L__BB1_1414:
	mul.wide.u32 	%rd10778, %r1796, 8;
	add.s64 	%rd10779, %rd17, %rd10778;
	ld.local.u64 	%rd10780, [%rd10779];
	add.s64 	%rd10781, %rd10780, %rd14032;
	setp.lt.u64 	%p2957, %rd10781, %rd10780;
	st.local.u64 	[%rd10779], %rd10781;
	add.s32 	%r1796, %r1796, 1;
	mov.b64 	%rd14032, 1;
	@%p2957 bra 	$L__BB1_1414;
	ld.local.u64 	%rd14036, [%rd17+24];
	ld.local.u64 	%rd14033, [%rd17+32];
$L__BB1_1416:
	ld.local.u64 	%rd10783, [%rd17+8];
	ld.local.u64 	%rd14035, [%rd17+16];
	shl.b64 	%rd10784, %rd14033, 32;
	shr.u64 	%rd10785, %rd14033, 32;
	add.s64 	%rd3400, %rd3355, %rd10784;
	setp.lt.u64 	%p2958, %rd3400, %rd3355;
	selp.u64 	%rd10786, 1, 0, %p2958;
	add.s64 	%rd10787, %rd10785, %rd10786;
	add.s64 	%rd3401, %rd10787, %rd10783;
	max.u64 	%rd10788, %rd10787, %rd10783;
	setp.gt.u64 	%p2959, %rd10788, %rd3401;
	mov.b64 	%rd14037, 0;
	@%p2959 bra 	$L__BB1_1435;
$L__BB1_1417:
	ld.local.u64 	%rd3405, [%rd17+40];
	shl.b64 	%rd10791, %rd3405, 32;
	shr.u64 	%rd10792, %rd3405, 32;
	add.s64 	%rd3406, %rd3401, %rd10791;
	setp.lt.u64 	%p2962, %rd3406, %rd3401;
	selp.u64 	%rd10793, 1, 0, %p2962;
	add.s64 	%rd10794, %rd10792, %rd10793;
	add.s64 	%rd3407, %rd10794, %rd14035;
	max.u64 	%rd10795, %rd10794, %rd14035;
	setp.le.u64 	%p2963, %rd10795, %rd3407;
	@%p2963 bra 	$L__BB1_1419;
	add.s64 	%rd14036, %rd14036, 1;
	setp.eq.s64 	%p2964, %rd14036, 0;
	selp.u64 	%rd10796, 1, 0, %p2964;
	add.s64 	%rd14037, %rd14037, %rd10796;
$L__BB1_1419:
	ld.local.v2.u64 	{%rd3412, %rd3413}, [%rd17+48];
	shl.b64 	%rd10797, %rd3412, 32;
	shr.u64 	%rd10798, %rd3412, 32;
	add.s64 	%rd14040, %rd3407, %rd10797;
	setp.lt.u64 	%p2965, %rd14040, %rd3407;
	selp.u64 	%rd10799, 1, 0, %p2965;
	add.s64 	%rd10800, %rd10798, %rd10799;
	add.s64 	%rd10801, %rd10800, %rd14036;
	max.u64 	%rd10802, %rd10800, %rd14036;
	setp.gt.u64 	%p2966, %rd10802, %rd10801;
	selp.u64 	%rd10803, 1, 0, %p2966;
	add.s64 	%rd10804, %rd14037, %rd10803;
	shl.b64 	%rd10805, %rd3413, 32;
	shr.u64 	%rd10806, %rd3413, 32;
	add.s64 	%rd14041, %rd10801, %rd10805;
	setp.lt.u64 	%p2967, %rd14041, %rd10801;
	selp.u64 	%rd10807, 1, 0, %p2967;
	add.s64 	%rd10808, %rd10804, %rd10806;
	add.s64 	%rd14042, %rd10808, %rd10807;
	mov.b64 	%rd10809, 977;
	mul.hi.u64 	%rd10810, %rd14033, %rd10809;
	mad.lo.s64 	%rd14047, %rd14033, 977, %rd3400;
	setp.lt.u64 	%p2968, %rd14047, %rd3400;
	selp.u64 	%rd10811, 1, 0, %p2968;
	add.s64 	%rd10812, %rd10810, %rd10811;
	add.s64 	%rd3418, %rd10812, %rd3406;
	max.u64 	%rd10813, %rd10812, %rd3406;
	setp.gt.u64 	%p2969, %rd10813, %rd3418;
	@%p2969 bra 	$L__BB1_1437;
$L__BB1_1420:
	mov.b64 	%rd10816, 977;
	mul.hi.u64 	%rd10817, %rd3405, %rd10816;
	mad.lo.s64 	%rd14056, %rd3405, 977, %rd3418;
	setp.lt.u64 	%p2972, %rd14056, %rd3418;
	selp.u64 	%rd10818, 1, 0, %p2972;
	add.s64 	%rd10819, %rd10817, %rd10818;
	add.s64 	%rd3426, %rd10819, %rd14040;
	max.u64 	%rd10820, %rd10819, %rd14040;
	setp.le.u64 	%p2973, %rd10820, %rd3426;
	@%p2973 bra 	$L__BB1_1422;
	add.s64 	%rd14041, %rd14041, 1;
	setp.eq.s64 	%p2974, %rd14041, 0;
	selp.u64 	%rd10821, 1, 0, %p2974;
	add.s64 	%rd14042, %rd14042, %rd10821;
$L__BB1_1422:
	mov.b64 	%rd10822, 977;
	mul.hi.u64 	%rd10823, %rd3412, %rd10822;
	mad.lo.s64 	%rd14049, %rd3412, 977, %rd3426;
	setp.lt.u64 	%p2975, %rd14049, %rd3426;
	selp.u64 	%rd10824, 1, 0, %p2975;
	add.s64 	%rd10825, %rd10823, %rd10824;
	add.s64 	%rd10826, %rd10825, %rd14041;
	max.u64 	%rd10827, %rd10825, %rd14041;
	setp.gt.u64 	%p2976, %rd10827, %rd10826;
	selp.u64 	%rd10828, 1, 0, %p2976;
	add.s64 	%rd10829, %rd14042, %rd10828;
	mul.hi.u64 	%rd10830, %rd3413, %rd10822;
	mad.lo.s64 	%rd14050, %rd3413, 977, %rd10826;
	setp.lt.u64 	%p2977, %rd14050, %rd10826;
	selp.u64 	%rd10831, 1, 0, %p2977;
	add.s64 	%rd10832, %rd10829, %rd10830;
	add.s64 	%rd3433, %rd10832, %rd10831;
	setp.eq.s64 	%p2978, %rd3433, 0;
	@%p2978 bra 	$L__BB1_1427;
	shl.b64 	%rd10833, %rd3433, 32;
	shr.u64 	%rd10834, %rd3433, 32;
	add.s64 	%rd3437, %rd14047, %rd10833;
	setp.lt.u64 	%p2979, %rd3437, %rd14047;
	selp.u64 	%rd10835, 1, 0, %p2979;
	add.s64 	%rd10836, %rd10834, %rd10835;
	add.s64 	%rd3438, %rd10836, %rd14056;
	max.u64 	%rd10837, %rd10836, %rd14056;
	setp.le.u64 	%p2980, %rd10837, %rd3438;
	@%p2980 bra 	$L__BB1_1425;
	add.s64 	%rd14049, %rd14049, 1;
	setp.eq.s64 	%p2981, %rd14049, 0;
	selp.u64 	%rd10838, 1, 0, %p2981;
	add.s64 	%rd14050, %rd14050, %rd10838;
$L__BB1_1425:
	mov.b64 	%rd10839, 977;
	mul.hi.u64 	%rd10840, %rd3433, %rd10839;
	mad.lo.s64 	%rd14047, %rd3433, 977, %rd3437;
	setp.lt.u64 	%p2982, %rd14047, %rd3437;
	selp.u64 	%rd10841, 1, 0, %p2982;
	add.s64 	%rd10842, %rd10840, %rd10841;
	add.s64 	%rd14056, %rd10842, %rd3438;
	max.u64 	%rd10843, %rd10842, %rd3438;
	setp.le.u64 	%p2983, %rd10843, %rd14056;
	@%p2983 bra 	$L__BB1_1427;
	add.s64 	%rd14049, %rd14049, 1;
	setp.eq.s64 	%p2984, %rd14049, 0;
	selp.u64 	%rd10844, 1, 0, %p2984;
	add.s64 	%rd14050, %rd14050, %rd10844;
$L__BB1_1427:
	ld.const.u64 	%rd10845, [SECP256K1_P+24];
	setp.gt.u64 	%p2985, %rd14050, %rd10845;
	@%p2985 bra 	$L__BB1_1433;
	ld.const.u64 	%rd10846, [SECP256K1_P+24];
	setp.lt.u64 	%p2986, %rd14050, %rd10846;
	mov.u64 	%rd14051, %rd14047;
	@%p2986 bra 	$L__BB1_1434;
	ld.const.u64 	%rd10847, [SECP256K1_P+16];
	setp.gt.u64 	%p2987, %rd14049, %rd10847;
	@%p2987 bra 	$L__BB1_1433;
	ld.const.u64 	%rd10848, [SECP256K1_P+16];
	setp.lt.u64 	%p2988, %rd14049, %rd10848;
	mov.u64 	%rd14051, %rd14047;
	@%p2988 bra 	$L__BB1_1434;
	ld.const.u64 	%rd10849, [SECP256K1_P+8];
	setp.gt.u64 	%p2989, %rd14056, %rd10849;
	@%p2989 bra 	$L__BB1_1433;
	ld.const.u64 	%rd10850, [SECP256K1_P+8];
	setp.lt.u64 	%p2990, %rd14056, %rd10850;
	ld.const.u64 	%rd10851, [SECP256K1_P];
	setp.lt.u64 	%p2991, %rd14047, %rd10851;
	or.pred  	%p2992, %p2990, %p2991;
	mov.u64 	%rd14051, %rd14047;
	@%p2992 bra 	$L__BB1_1434;
$L__BB1_1433:
	ld.const.u64 	%rd10853, [SECP256K1_P];
	sub.s64 	%rd14051, %rd14047, %rd10853;
	setp.lt.u64 	%p2993, %rd14047, %rd10853;
	selp.u64 	%rd10854, 1, 0, %p2993;
	ld.const.u64 	%rd10855, [SECP256K1_P+8];
	sub.s64 	%rd10856, %rd14056, %rd10855;
	setp.lt.u64 	%p2994, %rd14056, %rd10855;
	selp.s64 	%rd10857, -1, 0, %p2993;
	add.s64 	%rd14056, %rd10856, %rd10857;
	setp.lt.u64 	%p2995, %rd10856, %rd10854;
	or.pred  	%p2996, %p2994, %p2995;
	selp.u64 	%rd10858, 1, 0, %p2996;
	ld.const.u64 	%rd10859, [SECP256K1_P+16];
	sub.s64 	%rd10860, %rd14049, %rd10859;
	setp.lt.u64 	%p2997, %rd14049, %rd10859;
	selp.s64 	%rd10861, -1, 0, %p2996;
	add.s64 	%rd14049, %rd10860, %rd10861;
	setp.lt.u64 	%p2998, %rd10860, %rd10858;
	or.pred  	%p2999, %p2997, %p2998;
	selp.s64 	%rd10862, -1, 0, %p2999;
	ld.const.u64 	%rd10863, [SECP256K1_P+24];
	sub.s64 	%rd10864, %rd14050, %rd10863;
	add.s64 	%rd14050, %rd10864, %rd10862;
$L__BB1_1434:
	ld.const.u64 	%rd10865, [SECP256K1_P+24];
	setp.gt.u64 	%p3000, %rd14050, %rd10865;
	@%p3000 bra 	$L__BB1_1443;
	bra.uni 	$L__BB1_1444;
$L__BB1_1435:
	add.s64 	%rd14035, %rd14035, 1;
	setp.ne.s64 	%p2960, %rd14035, 0;
	@%p2960 bra 	$L__BB1_1417;
	add.s64 	%rd14036, %rd14036, 1;
	setp.eq.s64 	%p2961, %rd14036, 0;
	selp.u64 	%rd14037, 1, 0, %p2961;
	mov.b64 	%rd14035, 0;
	bra.uni 	$L__BB1_1417;
$L__BB1_1437:
	add.s64 	%rd14040, %rd14040, 1;
	setp.ne.s64 	%p2970, %rd14040, 0;
	@%p2970 bra 	$L__BB1_1420;
	add.s64 	%rd14041, %rd14041, 1;
	setp.eq.s64 	%p2971, %rd14041, 0;
	selp.u64 	%rd10815, 1, 0, %p2971;
	add.s64 	%rd14042, %rd14042, %rd10815;
	mov.b64 	%rd14040, 0;
	bra.uni 	$L__BB1_1420;
$L__BB1_1439:
	ld.const.u64 	%rd10867, [SECP256K1_P+16];
	setp.gt.u64 	%p3002, %rd14049, %rd10867;
	@%p3002 bra 	$L__BB1_1443;
	ld.const.u64 	%rd10868, [SECP256K1_P+16];
	setp.lt.u64 	%p3003, %rd14049, %rd10868;
	mov.u64 	%rd14055, %rd14051;
	@%p3003 bra 	$L__BB1_1445;
	ld.const.u64 	%rd10869, [SECP256K1_P+8];
	setp.gt.u64 	%p3004, %rd14056, %rd10869;
	@%p3004 bra 	$L__BB1_1443;
	ld.const.u64 	%rd10870, [SECP256K1_P+8];
	setp.lt.u64 	%p3005, %rd14056, %rd10870;
	ld.const.u64 	%rd10871, [SECP256K1_P];
	setp.lt.u64 	%p3006, %rd14051, %rd10871;
	or.pred  	%p3007, %p3005, %p3006;
	mov.u64 	%rd14055, %rd14051;
	@%p3007 bra 	$L__BB1_1445;
$L__BB1_1443:
	ld.const.u64 	%rd10873, [SECP256K1_P];
	sub.s64 	%rd14055, %rd14051, %rd10873;
	setp.lt.u64 	%p3008, %rd14051, %rd10873;
	selp.u64 	%rd10874, 1, 0, %p3008;
	ld.const.u64 	%rd10875, [SECP256K1_P+8];
	sub.s64 	%rd10876, %rd14056, %rd10875;
	setp.lt.u64 	%p3009, %rd14056, %rd10875;
	selp.s64 	%rd10877, -1, 0, %p3008;
	add.s64 	%rd14056, %rd10876, %rd10877;
	setp.lt.u64 	%p3010, %rd10876, %rd10874;
	or.pred  	%p3011, %p3009, %p3010;
	selp.u64 	%rd10878, 1, 0, %p3011;
	ld.const.u64 	%rd10879, [SECP256K1_P+16];
	sub.s64 	%rd10880, %rd14049, %rd10879;
	setp.lt.u64 	%p3012, %rd14049, %rd10879;
	selp.s64 	%rd10881, -1, 0, %p3011;
	add.s64 	%rd14049, %rd10880, %rd10881;
	setp.lt.u64 	%p3013, %rd10880, %rd10878;
	or.pred  	%p3014, %p3012, %p3013;
	selp.s64 	%rd10882, -1, 0, %p3014;
	ld.const.u64 	%rd10883, [SECP256K1_P+24];
	sub.s64 	%rd10884, %rd14050, %rd10883;
	add.s64 	%rd14050, %rd10884, %rd10882;
	bra.uni 	$L__BB1_1445;
$L__BB1_1444:
	ld.const.u64 	%rd10866, [SECP256K1_P+24];
	setp.lt.u64 	%p3001, %rd14050, %rd10866;
	mov.u64 	%rd14055, %rd14051;
	@%p3001 bra 	$L__BB1_1445;
	bra.uni 	$L__BB1_1439;
$L__BB1_1445:
	mov.b64 	%rd14060, 0;
	st.local.v2.u64 	[%rd16+32], {%rd14060, %rd14060};
	st.local.v2.u64 	[%rd16+48], {%rd14060, %rd14060};
	mul.lo.s64 	%rd3467, %rd13919, %rd13470;
	mul.hi.u64 	%rd10886, %rd13470, %rd13919;
	mul.lo.s64 	%rd10887, %rd13916, %rd13470;
	mul.hi.u64 	%rd10888, %rd13470, %rd13916;
	add.s64 	%rd14063, %rd10887, %rd10886;
	setp.lt.u64 	%p3015, %rd14063, %rd10887;
	selp.u64 	%rd10889, 1, 0, %p3015;
	st.local.v2.u64 	[%rd16], {%rd3467, %rd14063};
	add.s64 	%rd10890, %rd10888, %rd10889;
	mul.lo.s64 	%rd10891, %rd13913, %rd13470;
	mul.hi.u64 	%rd10892, %rd13470, %rd13913;
	add.s64 	%rd14062, %rd10891, %rd10890;
	setp.lt.u64 	%p3016, %rd14062, %rd10891;
	selp.u64 	%rd10893, 1, 0, %p3016;
	add.s64 	%rd10894, %rd10892, %rd10893;
	mul.lo.s64 	%rd10895, %rd13914, %rd13470;
	mul.hi.u64 	%rd10896, %rd13470, %rd13914;
	add.s64 	%rd14061, %rd10895, %rd10894;
	setp.lt.u64 	%p3017, %rd14061, %rd10895;
	selp.u64 	%rd10897, 1, 0, %p3017;
	st.local.v2.u64 	[%rd16+16], {%rd14062, %rd14061};
	add.s64 	%rd14059, %rd10896, %rd10897;
	setp.eq.s64 	%p3018, %rd14059, 0;
	@%p3018 bra 	$L__BB1_1449;
	mov.b32 	%r1797, 4;
$L__BB1_1447:
	mul.wide.u32 	%rd10899, %r1797, 8;
	add.s64 	%rd10900, %rd16, %rd10899;
	ld.local.u64 	%rd10901, [%rd10900];
	add.s64 	%rd10902, %rd10901, %rd14059;
	setp.lt.u64 	%p3019, %rd10902, %rd10901;
	st.local.u64 	[%rd10900], %rd10902;
	add.s32 	%r1797, %r1797, 1;
	mov.b64 	%rd14059, 1;
	@%p3019 bra 	$L__BB1_1447;
	ld.local.u64 	%rd14063, [%rd16+8];
	ld.local.v2.u64 	{%rd14062, %rd14061}, [%rd16+16];
	ld.local.u64 	%rd14060, [%rd16+32];
$L__BB1_1449:
	mul.hi.u64 	%rd10903, %rd13469, %rd13919;
	mad.lo.s64 	%rd10904, %rd13919, %rd13469, %rd14063;
	setp.lt.u64 	%p3020, %rd10904, %rd14063;
	selp.u64 	%rd10905, 1, 0, %p3020;
	st.local.u64 	[%rd16+8], %rd10904;
	add.s64 	%rd10906, %rd10903, %rd10905;
	mul.hi.u64 	%rd10907, %rd13469, %rd13916;
	mad.lo.s64 	%rd10908, %rd13916, %rd13469, %rd14062;
	setp.lt.u64 	%p3021, %rd10908, %rd14062;
	selp.u64 	%rd10909, 1, 0, %p3021;
	add.s64 	%rd14067, %rd10908, %rd10906;
	setp.lt.u64 	%p3022, %rd14067, %rd10908;
	selp.u64 	%rd10910, 1, 0, %p3022;
	add.s64 	%rd10911, %rd10907, %rd10909;
	add.s64 	%rd10912, %rd10911, %rd10910;
	mul.hi.u64 	%rd10913, %rd13469, %rd13913;
	mad.lo.s64 	%rd10914, %rd13913, %rd13469, %rd14061;
	setp.lt.u64 	%p3023, %rd10914, %rd14061;
	selp.u64 	%rd10915, 1, 0, %p3023;
	add.s64 	%rd14066, %rd10914, %rd10912;
	setp.lt.u64 	%p3024, %rd14066, %rd10914;
	selp.u64 	%rd10916, 1, 0, %p3024;
	st.local.v2.u64 	[%rd16+16], {%rd14067, %rd14066};
	add.s64 	%rd10917, %rd10913, %rd10915;
	add.s64 	%rd10918, %rd10917, %rd10916;
	mul.hi.u64 	%rd10919, %rd13469, %rd13914;
	mad.lo.s64 	%rd10920, %rd13914, %rd13469, %rd14060;
	setp.lt.u64 	%p3025, %rd10920, %rd14060;
	selp.u64 	%rd10921, 1, 0, %p3025;
	add.s64 	%rd14065, %rd10920, %rd10918;
	setp.lt.u64 	%p3026, %rd14065, %rd10920;
	selp.u64 	%rd10922, 1, 0, %p3026;
	st.local.u64 	[%rd16+32], %rd14065;
	add.s64 	%rd10923, %rd10919, %rd10921;
	add.s64 	%rd14064, %rd10923, %rd10922;
	setp.eq.s64 	%p3027, %rd14064, 0;
	@%p3027 bra 	$L__BB1_1453;
	mov.b32 	%r1798, 5;
$L__BB1_1451:
	mul.wide.u32 	%rd10925, %r1798, 8;
	add.s64 	%rd10926, %rd16, %rd10925;
	ld.local.u64 	%rd10927, [%rd10926];
	add.s64 	%rd10928, %rd10927, %rd14064;
	setp.lt.u64 	%p3028, %rd10928, %rd10927;
	st.local.u64 	[%rd10926], %rd10928;
	add.s32 	%r1798, %r1798, 1;
	mov.b64 	%rd14064, 1;
	@%p3028 bra 	$L__BB1_1451;
	ld.local.v2.u64 	{%rd14067, %rd14066}, [%rd16+16];
	ld.local.u64 	%rd14065, [%rd16+32];
$L__BB1_1453:
	mul.hi.u64 	%rd10929, %rd13460, %rd13919;
	mad.lo.s64 	%rd10930, %rd13919, %rd13460, %rd14067;
	setp.lt.u64 	%p3029, %rd10930, %rd14067;
	selp.u64 	%rd10931, 1, 0, %p3029;
	add.s64 	%rd10932, %rd10929, %rd10931;
	mul.hi.u64 	%rd10933, %rd13460, %rd13916;
	mad.lo.s64 	%rd10934, %rd13916, %rd13460, %rd14066;
	setp.lt.u64 	%p3030, %rd10934, %rd14066;
	selp.u64 	%rd10935, 1, 0, %p3030;
	add.s64 	%rd14071, %rd10934, %rd10932;
	setp.lt.u64 	%p3031, %rd14071, %rd10934;
	selp.u64 	%rd10936, 1, 0, %p3031;
	st.local.v2.u64 	[%rd16+16], {%rd10930, %rd14071};
	add.s64 	%rd10937, %rd10933, %rd10935;
	add.s64 	%rd10938, %rd10937, %rd10936;
	mul.hi.u64 	%rd10939, %rd13460, %rd13913;
	mad.lo.s64 	%rd10940, %rd13913, %rd13460, %rd14065;
	setp.lt.u64 	%p3032, %rd10940, %rd14065;
	selp.u64 	%rd10941, 1, 0, %p3032;
	add.s64 	%rd14070, %rd10940, %rd10938;
	setp.lt.u64 	%p3033, %rd14070, %rd10940;
	selp.u64 	%rd10942, 1, 0, %p3033;
	add.s64 	%rd10943, %rd10939, %rd10941;
	add.s64 	%rd10944, %rd10943, %rd10942;
	mul.hi.u64 	%rd10945, %rd13460, %rd13914;
	ld.local.u64 	%rd10946, [%rd16+40];
	mad.lo.s64 	%rd10947, %rd13914, %rd13460, %rd10946;
	setp.lt.u64 	%p3034, %rd10947, %rd10946;
	selp.u64 	%rd10948, 1, 0, %p3034;
	add.s64 	%rd14069, %rd10947, %rd10944;
	setp.lt.u64 	%p3035, %rd14069, %rd10947;
	selp.u64 	%rd10949, 1, 0, %p3035;
	st.local.v2.u64 	[%rd16+32], {%rd14070, %rd14069};
	add.s64 	%rd10950, %rd10945, %rd10948;
	add.s64 	%rd14068, %rd10950, %rd10949;
	setp.eq.s64 	%p3036, %rd14068, 0;
	@%p3036 bra 	$L__BB1_1457;
	mov.b32 	%r1799, 6;
$L__BB1_1455:
	mul.wide.u32 	%rd10952, %r1799, 8;
	add.s64 	%rd10953, %rd16, %rd10952;
	ld.local.u64 	%rd10954, [%rd10953];
	add.s64 	%rd10955, %rd10954, %rd14068;
	setp.lt.u64 	%p3037, %rd10955, %rd10954;
	st.local.u64 	[%rd10953], %rd10955;
	add.s32 	%r1799, %r1799, 1;
	mov.b64 	%rd14068, 1;
	@%p3037 bra 	$L__BB1_1455;
	ld.local.u64 	%rd14071, [%rd16+24];
	ld.local.v2.u64 	{%rd14070, %rd14069}, [%rd16+32];
$L__BB1_1457:
	mul.hi.u64 	%rd10956, %rd13459, %rd13919;
	mad.lo.s64 	%rd14076, %rd13919, %rd13459, %rd14071;
	setp.lt.u64 	%p3038, %rd14076, %rd14071;
	selp.u64 	%rd10957, 1, 0, %p3038;
	st.local.u64 	[%rd16+24], %rd14076;
	add.s64 	%rd10958, %rd10956, %rd10957;
	mul.hi.u64 	%rd10959, %rd13459, %rd13916;
	mad.lo.s64 	%rd10960, %rd13916, %rd13459, %rd14070;
	setp.lt.u64 	%p3039, %rd10960, %rd14070;
	selp.u64 	%rd10961, 1, 0, %p3039;
	add.s64 	%rd14073, %rd10960, %rd10958;
	setp.lt.u64 	%p3040, %rd14073, %rd10960;
	selp.u64 	%rd10962, 1, 0, %p3040;
	add.s64 	%rd10963, %rd10959, %rd10961;
	add.s64 	%rd10964, %rd10963, %rd10962;
	mul.hi.u64 	%rd10965, %rd13459, %rd13913;
	mad.lo.s64 	%rd10966, %rd13913, %rd13459, %rd14069;
	setp.lt.u64 	%p3041, %rd10966, %rd14069;
	selp.u64 	%rd10967, 1, 0, %p3041;
	add.s64 	%rd10968, %rd10966, %rd10964;
	setp.lt.u64 	%p3042, %rd10968, %rd10966;
	selp.u64 	%rd10969, 1, 0, %p3042;
	st.local.v2.u64 	[%rd16+32], {%rd14073, %rd10968};
	add.s64 	%rd10970, %rd10965, %rd10967;
	add.s64 	%rd10971, %rd10970, %rd10969;
	mul.hi.u64 	%rd10972, %rd13459, %rd13914;
	ld.local.u64 	%rd10973, [%rd16+48];
	mad.lo.s64 	%rd10974, %rd13914, %rd13459, %rd10973;
	setp.lt.u64 	%p3043, %rd10974, %rd10973;
	selp.u64 	%rd10975, 1, 0, %p3043;
	add.s64 	%rd10976, %rd10974, %rd10971;
	setp.lt.u64 	%p3044, %rd10976, %rd10974;
	selp.u64 	%rd10977, 1, 0, %p3044;
	st.local.u64 	[%rd16+48], %rd10976;
	add.s64 	%rd10978, %rd10972, %rd10975;
	add.s64 	%rd14072, %rd10978, %rd10977;
	setp.eq.s64 	%p3045, %rd14072, 0;
	@%p3045 bra 	$L__BB1_1461;
	mov.b32 	%r1800, 7;
$L__BB1_1459:
	mul.wide.u32 	%rd10980, %r1800, 8;
	add.s64 	%rd10981, %rd16, %rd10980;
	ld.local.u64 	%rd10982, [%rd10981];
	add.s64 	%rd10983, %rd10982, %rd14072;
	setp.lt.u64 	%p3046, %rd10983, %rd10982;
	st.local.u64 	[%rd10981], %rd10983;
	add.s32 	%r1800, %r1800, 1;
	mov.b64 	%rd14072, 1;
	@%p3046 bra 	$L__BB1_1459;
	ld.local.u64 	%rd14076, [%rd16+24];
	ld.local.u64 	%rd14073, [%rd16+32];
$L__BB1_1461:
	ld.local.u64 	%rd10985, [%rd16+8];
	ld.local.u64 	%rd14075, [%rd16+16];
	shl.b64 	%rd10986, %rd14073, 32;
	shr.u64 	%rd10987, %rd14073, 32;
	add.s64 	%rd3512, %rd3467, %rd10986;
	setp.lt.u64 	%p3047, %rd3512, %rd3467;
	selp.u64 	%rd10988, 1, 0, %p3047;
	add.s64 	%rd10989, %rd10987, %rd10988;
	add.s64 	%rd3513, %rd10989, %rd10985;
	max.u64 	%rd10990, %rd10989, %rd10985;
	setp.gt.u64 	%p3048, %rd10990, %rd3513;
	mov.b64 	%rd14077, 0;
	@%p3048 bra 	$L__BB1_1480;
$L__BB1_1462:
	ld.local.u64 	%rd3517, [%rd16+40];
	shl.b64 	%rd10993, %rd3517, 32;
	shr.u64 	%rd10994, %rd3517, 32;
	add.s64 	%rd3518, %rd3513, %rd10993;
	setp.lt.u64 	%p3051, %rd3518, %rd3513;
	selp.u64 	%rd10995, 1, 0, %p3051;
	add.s64 	%rd10996, %rd10994, %rd10995;
	add.s64 	%rd3519, %rd10996, %rd14075;
	max.u64 	%rd10997, %rd10996, %rd14075;
	setp.le.u64 	%p3052, %rd10997, %rd3519;
	@%p3052 bra 	$L__BB1_1464;
	add.s64 	%rd14076, %rd14076, 1;
	setp.eq.s64 	%p3053, %rd14076, 0;
	selp.u64 	%rd10998, 1, 0, %p3053;
	add.s64 	%rd14077, %rd14077, %rd10998;
$L__BB1_1464:
	ld.local.v2.u64 	{%rd3524, %rd3525}, [%rd16+48];
	shl.b64 	%rd10999, %rd3524, 32;
	shr.u64 	%rd11000, %rd3524, 32;
	add.s64 	%rd14080, %rd3519, %rd10999;
	setp.lt.u64 	%p3054, %rd14080, %rd3519;
	selp.u64 	%rd11001, 1, 0, %p3054;
	add.s64 	%rd11002, %rd11000, %rd11001;
	add.s64 	%rd11003, %rd11002, %rd14076;
	max.u64 	%rd11004, %rd11002, %rd14076;
	setp.gt.u64 	%p3055, %rd11004, %rd11003;
	selp.u64 	%rd11005, 1, 0, %p3055;
	add.s64 	%rd11006, %rd14077, %rd11005;
	shl.b64 	%rd11007, %rd3525, 32;
	shr.u64 	%rd11008, %rd3525, 32;
	add.s64 	%rd14081, %rd11003, %rd11007;
	setp.lt.u64 	%p3056, %rd14081, %rd11003;
	selp.u64 	%rd11009, 1, 0, %p3056;
	add.s64 	%rd11010, %rd11006, %rd11008;
	add.s64 	%rd14082, %rd11010, %rd11009;
	mov.b64 	%rd11011, 977;
	mul.hi.u64 	%rd11012, %rd14073, %rd11011;
	mad.lo.s64 	%rd14087, %rd14073, 977, %rd3512;
	setp.lt.u64 	%p3057, %rd14087, %rd3512;
	selp.u64 	%rd11013, 1, 0, %p3057;
	add.s64 	%rd11014, %rd11012, %rd11013;
	add.s64 	%rd3530, %rd11014, %rd3518;
	max.u64 	%rd11015, %rd11014, %rd3518;
	setp.gt.u64 	%p3058, %rd11015, %rd3530;
	@%p3058 bra 	$L__BB1_1482;
$L__BB1_1465:
	mov.b64 	%rd11018, 977;
	mul.hi.u64 	%rd11019, %rd3517, %rd11018;
	mad.lo.s64 	%rd14096, %rd3517, 977, %rd3530;
	setp.lt.u64 	%p3061, %rd14096, %rd3530;
	selp.u64 	%rd11020, 1, 0, %p3061;
	add.s64 	%rd11021, %rd11019, %rd11020;
	add.s64 	%rd3538, %rd11021, %rd14080;
	max.u64 	%rd11022, %rd11021, %rd14080;
	setp.le.u64 	%p3062, %rd11022, %rd3538;
	@%p3062 bra 	$L__BB1_1467;
	add.s64 	%rd14081, %rd14081, 1;
	setp.eq.s64 	%p3063, %rd14081, 0;
	selp.u64 	%rd11023, 1, 0, %p3063;
	add.s64 	%rd14082, %rd14082, %rd11023;
$L__BB1_1467:
	mov.b64 	%rd11024, 977;
	mul.hi.u64 	%rd11025, %rd3524, %rd11024;
	mad.lo.s64 	%rd14089, %rd3524, 977, %rd3538;
	setp.lt.u64 	%p3064, %rd14089, %rd3538;
	selp.u64 	%rd11026, 1, 0, %p3064;
	add.s64 	%rd11027, %rd11025, %rd11026;
	add.s64 	%rd11028, %rd11027, %rd14081;
	max.u64 	%rd11029, %rd11027, %rd14081;
	setp.gt.u64 	%p3065, %rd11029, %rd11028;
	selp.u64 	%rd11030, 1, 0, %p3065;
	add.s64 	%rd11031, %rd14082, %rd11030;
	mul.hi.u64 	%rd11032, %rd3525, %rd11024;
	mad.lo.s64 	%rd14090, %rd3525, 977, %rd11028;
	setp.lt.u64 	%p3066, %rd14090, %rd11028;
	selp.u64 	%rd11033, 1, 0, %p3066;
	add.s64 	%rd11034, %rd11031, %rd11032;
	add.s64 	%rd3545, %rd11034, %rd11033;
	setp.eq.s64 	%p3067, %rd3545, 0;
	@%p3067 bra 	$L__BB1_1472;
	shl.b64 	%rd11035, %rd3545, 32;
	shr.u64 	%rd11036, %rd3545, 32;
	add.s64 	%rd3549, %rd14087, %rd11035;
	setp.lt.u64 	%p3068, %rd3549, %rd14087;
	selp.u64 	%rd11037, 1, 0, %p3068;
	add.s64 	%rd11038, %rd11036, %rd11037;
	add.s64 	%rd3550, %rd11038, %rd14096;
	max.u64 	%rd11039, %rd11038, %rd14096;
	setp.le.u64 	%p3069, %rd11039, %rd3550;
	@%p3069 bra 	$L__BB1_1470;
	add.s64 	%rd14089, %rd14089, 1;
	setp.eq.s64 	%p3070, %rd14089, 0;
	selp.u64 	%rd11040, 1, 0, %p3070;
	add.s64 	%rd14090, %rd14090, %rd11040;
$L__BB1_1470:
	mov.b64 	%rd11041, 977;
	mul.hi.u64 	%rd11042, %rd3545, %rd11041;
	mad.lo.s64 	%rd14087, %rd3545, 977, %rd3549;
	setp.lt.u64 	%p3071, %rd14087, %rd3549;
	selp.u64 	%rd11043, 1, 0, %p3071;
	add.s64 	%rd11044, %rd11042, %rd11043;
	add.s64 	%rd14096, %rd11044, %rd3550;
	max.u64 	%rd11045, %rd11044, %rd3550;
	setp.le.u64 	%p3072, %rd11045, %rd14096;
	@%p3072 bra 	$L__BB1_1472;
	add.s64 	%rd14089, %rd14089, 1;
	setp.eq.s64 	%p3073, %rd14089, 0;
	selp.u64 	%rd11046, 1, 0, %p3073;
	add.s64 	%rd14090, %rd14090, %rd11046;
$L__BB1_1472:
	ld.const.u64 	%rd11047, [SECP256K1_P+24];
	setp.gt.u64 	%p3074, %rd14090, %rd11047;
	@%p3074 bra 	$L__BB1_1478;
	ld.const.u64 	%rd11048, [SECP256K1_P+24];
	setp.lt.u64 	%p3075, %rd14090, %rd11048;
	mov.u64 	%rd14091, %rd14087;
	@%p3075 bra 	$L__BB1_1479;
	ld.const.u64 	%rd11049, [SECP256K1_P+16];
	setp.gt.u64 	%p3076, %rd14089, %rd11049;
	@%p3076 bra 	$L__BB1_1478;
	ld.const.u64 	%rd11050, [SECP256K1_P+16];
	setp.lt.u64 	%p3077, %rd14089, %rd11050;
	mov.u64 	%rd14091, %rd14087;
	@%p3077 bra 	$L__BB1_1479;
	ld.const.u64 	%rd11051, [SECP256K1_P+8];
	setp.gt.u64 	%p3078, %rd14096, %rd11051;
	@%p3078 bra 	$L__BB1_1478;
	ld.const.u64 	%rd11052, [SECP256K1_P+8];
	setp.lt.u64 	%p3079, %rd14096, %rd11052;
	ld.const.u64 	%rd11053, [SECP256K1_P];
	setp.lt.u64 	%p3080, %rd14087, %rd11053;
	or.pred  	%p3081, %p3079, %p3080;
	mov.u64 	%rd14091, %rd14087;
	@%p3081 bra 	$L__BB1_1479;
$L__BB1_1478:
	ld.const.u64 	%rd11055, [SECP256K1_P];
	sub.s64 	%rd14091, %rd14087, %rd11055;
	setp.lt.u64 	%p3082, %rd14087, %rd11055;
	selp.u64 	%rd11056, 1, 0, %p3082;
	ld.const.u64 	%rd11057, [SECP256K1_P+8];
	sub.s64 	%rd11058, %rd14096, %rd11057;
	setp.lt.u64 	%p3083, %rd14096, %rd11057;
	selp.s64 	%rd11059, -1, 0, %p3082;
	add.s64 	%rd14096, %rd11058, %rd11059;
	setp.lt.u64 	%p3084, %rd11058, %rd11056;
	or.pred  	%p3085, %p3083, %p3084;
	selp.u64 	%rd11060, 1, 0, %p3085;
	ld.const.u64 	%rd11061, [SECP256K1_P+16];
	sub.s64 	%rd11062, %rd14089, %rd11061;
	setp.lt.u64 	%p3086, %rd14089, %rd11061;
	selp.s64 	%rd11063, -1, 0, %p3085;
	add.s64 	%rd14089, %rd11062, %rd11063;
	setp.lt.u64 	%p3087, %rd11062, %rd11060;
	or.pred  	%p3088, %p3086, %p3087;
	selp.s64 	%rd11064, -1, 0, %p3088;
	ld.const.u64 	%rd11065, [SECP256K1_P+24];
	sub.s64 	%rd11066, %rd14090, %rd11065;
	add.s64 	%rd14090, %rd11066, %rd11064;
$L__BB1_1479:
	ld.const.u64 	%rd11067, [SECP256K1_P+24];
	setp.gt.u64 	%p3089, %rd14090, %rd11067;
	@%p3089 bra 	$L__BB1_1488;
	bra.uni 	$L__BB1_1489;
$L__BB1_1480:
	add.s64 	%rd14075, %rd14075, 1;
	setp.ne.s64 	%p3049, %rd14075, 0;
	@%p3049 bra 	$L__BB1_1462;
	add.s64 	%rd14076, %rd14076, 1;
	setp.eq.s64 	%p3050, %rd14076, 0;
	selp.u64 	%rd14077, 1, 0, %p3050;
	mov.b64 	%rd14075, 0;
	bra.uni 	$L__BB1_1462;
$L__BB1_1482:
	add.s64 	%rd14080, %rd14080, 1;
	setp.ne.s64 	%p3059, %rd14080, 0;
	@%p3059 bra 	$L__BB1_1465;
	add.s64 	%rd14081, %rd14081, 1;
	setp.eq.s64 	%p3060, %rd14081, 0;
	selp.u64 	%rd11017, 1, 0, %p3060;
	add.s64 	%rd14082, %rd14082, %rd11017;
	mov.b64 	%rd14080, 0;
	bra.uni 	$L__BB1_1465;
$L__BB1_1484:
	ld.const.u64 	%rd11069, [SECP256K1_P+16];
	setp.gt.u64 	%p3091, %rd14089, %rd11069;
	@%p3091 bra 	$L__BB1_1488;
	ld.const.u64 	%rd11070, [SECP256K1_P+16];
	setp.lt.u64 	%p3092, %rd14089, %rd11070;
	mov.u64 	%rd14095, %rd14091;
	@%p3092 bra 	$L__BB1_1490;
	ld.const.u64 	%rd11071, [SECP256K1_P+8];
	setp.gt.u64 	%p3093, %rd14096, %rd11071;
	@%p3093 bra 	$L__BB1_1488;
	ld.const.u64 	%rd11072, [SECP256K1_P+8];
	setp.lt.u64 	%p3094, %rd14096, %rd11072;
	ld.const.u64 	%rd11073, [SECP256K1_P];
	setp.lt.u64 	%p3095, %rd14091, %rd11073;
	or.pred  	%p3096, %p3094, %p3095;
	mov.u64 	%rd14095, %rd14091;
	@%p3096 bra 	$L__BB1_1490;
$L__BB1_1488:
	ld.const.u64 	%rd11075, [SECP256K1_P];
	sub.s64 	%rd14095, %rd14091, %rd11075;
	setp.lt.u64 	%p3097, %rd14091, %rd11075;
	selp.u64 	%rd11076, 1, 0, %p3097;
	ld.const.u64 	%rd11077, [SECP256K1_P+8];
	sub.s64 	%rd11078, %rd14096, %rd11077;
	setp.lt.u64 	%p3098, %rd14096, %rd11077;
	selp.s64 	%rd11079, -1, 0, %p3097;
	add.s64 	%rd14096, %rd11078, %rd11079;
	setp.lt.u64 	%p3099, %rd11078, %rd11076;
	or.pred  	%p3100, %p3098, %p3099;
	selp.u64 	%rd11080, 1, 0, %p3100;
	ld.const.u64 	%rd11081, [SECP256K1_P+16];
	sub.s64 	%rd11082, %rd14089, %rd11081;
	setp.lt.u64 	%p3101, %rd14089, %rd11081;
	selp.s64 	%rd11083, -1, 0, %p3100;
	add.s64 	%rd14089, %rd11082, %rd11083;
	setp.lt.u64 	%p3102, %rd11082, %rd11080;
	or.pred  	%p3103, %p3101, %p3102;
	selp.s64 	%rd11084, -1, 0, %p3103;
	ld.const.u64 	%rd11085, [SECP256K1_P+24];
	sub.s64 	%rd11086, %rd14090, %rd11085;
	add.s64 	%rd14090, %rd11086, %rd11084;
	bra.uni 	$L__BB1_1490;
$L__BB1_1489:
	ld.const.u64 	%rd11068, [SECP256K1_P+24];
	setp.lt.u64 	%p3090, %rd14090, %rd11068;
	mov.u64 	%rd14095, %rd14091;
	@%p3090 bra 	$L__BB1_1490;
	bra.uni 	$L__BB1_1484;
$L__BB1_1490:
	setp.gt.u64 	%p3104, %rd14050, %rd14090;
	@%p3104 bra 	$L__BB1_1496;
	setp.lt.u64 	%p3105, %rd14050, %rd14090;
	@%p3105 bra 	$L__BB1_1497;
	setp.gt.u64 	%p3106, %rd14049, %rd14089;
	@%p3106 bra 	$L__BB1_1496;
	setp.lt.u64 	%p3107, %rd14049, %rd14089;
	@%p3107 bra 	$L__BB1_1497;
	setp.gt.u64 	%p3108, %rd14056, %rd14096;
	@%p3108 bra 	$L__BB1_1496;
	setp.lt.u64 	%p3109, %rd14056, %rd14096;
	setp.lt.u64 	%p3110, %rd14055, %rd14095;
	or.pred  	%p3111, %p3109, %p3110;
	@%p3111 bra 	$L__BB1_1497;
$L__BB1_1496:
	setp.lt.u64 	%p3126, %rd14055, %rd14095;
	selp.u64 	%rd11108, 1, 0, %p3126;
	sub.s64 	%rd11109, %rd14056, %rd14096;
	setp.lt.u64 	%p3127, %rd14056, %rd14096;
	selp.s64 	%rd11110, -1, 0, %p3126;
	add.s64 	%rd14189, %rd11109, %rd11110;
	setp.lt.u64 	%p3128, %rd11109, %rd11108;
	or.pred  	%p3129, %p3127, %p3128;
	selp.u64 	%rd11111, 1, 0, %p3129;
	sub.s64 	%rd11112, %rd14049, %rd14089;
	setp.lt.u64 	%p3130, %rd14049, %rd14089;
	selp.s64 	%rd11113, -1, 0, %p3129;
	add.s64 	%rd14188, %rd11112, %rd11113;
	setp.lt.u64 	%p3131, %rd11112, %rd11111;
	or.pred  	%p3132, %p3130, %p3131;
	selp.s64 	%rd11114, -1, 0, %p3132;
	sub.s64 	%rd11115, %rd14050, %rd14090;
	add.s64 	%rd14187, %rd11115, %rd11114;
	bra.uni 	$L__BB1_1498;
$L__BB1_1497:
	ld.const.u64 	%rd11087, [SECP256K1_P];
	add.s64 	%rd14055, %rd11087, %rd14055;
	setp.lt.u64 	%p3112, %rd14055, %rd11087;
	selp.u64 	%rd11088, 1, 0, %p3112;
	ld.const.u64 	%rd11089, [SECP256K1_P+8];
	add.s64 	%rd11090, %rd11089, %rd14056;
	setp.lt.u64 	%p3113, %rd11090, %rd11089;
	add.s64 	%rd11091, %rd11090, %rd11088;
	setp.lt.u64 	%p3114, %rd11091, %rd11090;
	or.pred  	%p3115, %p3113, %p3114;
	selp.u64 	%rd11092, 1, 0, %p3115;
	ld.const.u64 	%rd11093, [SECP256K1_P+16];
	add.s64 	%rd11094, %rd11093, %rd14049;
	setp.lt.u64 	%p3116, %rd11094, %rd11093;
	add.s64 	%rd11095, %rd11094, %rd11092;
	setp.lt.u64 	%p3117, %rd11095, %rd11094;
	or.pred  	%p3118, %p3116, %p3117;
	selp.u64 	%rd11096, 1, 0, %p3118;
	ld.const.u64 	%rd11097, [SECP256K1_P+24];
	add.s64 	%rd11098, %rd11097, %rd14050;
	add.s64 	%rd11099, %rd11098, %rd11096;
	setp.lt.u64 	%p3119, %rd14055, %rd14095;
	selp.u64 	%rd11100, 1, 0, %p3119;
	sub.s64 	%rd11101, %rd11091, %rd14096;
	setp.lt.u64 	%p3120, %rd11091, %rd14096;
	selp.s64 	%rd11102, -1, 0, %p3119;
	add.s64 	%rd14189, %rd11101, %rd11102;
	setp.lt.u64 	%p3121, %rd11101, %rd11100;
	or.pred  	%p3122, %p3120, %p3121;
	selp.u64 	%rd11103, 1, 0, %p3122;
	sub.s64 	%rd11104, %rd11095, %rd14089;
	setp.lt.u64 	%p3123, %rd11095, %rd14089;
	selp.s64 	%rd11105, -1, 0, %p3122;
	add.s64 	%rd14188, %rd11104, %rd11105;
	setp.lt.u64 	%p3124, %rd11104, %rd11103;
	or.pred  	%p3125, %p3123, %p3124;
	selp.s64 	%rd11106, -1, 0, %p3125;
	sub.s64 	%rd11107, %rd11099, %rd14090;
	add.s64 	%rd14187, %rd11107, %rd11106;
$L__BB1_1498:
	sub.s64 	%rd14190, %rd14055, %rd14095;
	mov.b64 	%rd14104, 0;
	st.local.v2.u64 	[%rd15+32], {%rd14104, %rd14104};
	st.local.v2.u64 	[%rd15+48], {%rd14104, %rd14104};
	mov.b64 	%rd11117, 1;
	mul.hi.u64 	%rd14107, %rd13186, %rd11117;
	mul.hi.u64 	%rd11118, %rd13186, %rd14104;
	st.local.v2.u64 	[%rd15], {%rd13186, %rd14107};
	st.local.v2.u64 	[%rd15+16], {%rd11118, %rd11118};
	setp.eq.s64 	%p3133, %rd11118, 0;
	mov.u64 	%rd14105, %rd14104;
	mov.u64 	%rd14106, %rd14104;
	@%p3133 bra 	$L__BB1_1502;
	mov.b64 	%rd11119, 0;
	mul.hi.u64 	%rd14103, %rd13186, %rd11119;
	mov.b32 	%r1801, 4;
$L__BB1_1500:
	mul.wide.u32 	%rd11121, %r1801, 8;
	add.s64 	%rd11122, %rd15, %rd11121;
	ld.local.u64 	%rd11123, [%rd11122];
	add.s64 	%rd11124, %rd11123, %rd14103;
	setp.lt.u64 	%p3134, %rd11124, %rd11123;
	st.local.u64 	[%rd11122], %rd11124;
	add.s32 	%r1801, %r1801, 1;
	mov.b64 	%rd14103, 1;
	@%p3134 bra 	$L__BB1_1500;
	ld.local.u64 	%rd14107, [%rd15+8];
	ld.local.v2.u64 	{%rd14106, %rd14105}, [%rd15+16];
	ld.local.u64 	%rd14104, [%rd15+32];
$L__BB1_1502:
	mov.b64 	%rd11125, 1;
	mul.hi.u64 	%rd11126, %rd13185, %rd11125;
	add.s64 	%rd11127, %rd14107, %rd13185;
	setp.lt.u64 	%p3135, %rd11127, %rd14107;
	selp.u64 	%rd11128, 1, 0, %p3135;
	st.local.u64 	[%rd15+8], %rd11127;
	add.s64 	%rd11129, %rd11126, %rd11128;
	mov.b64 	%rd11130, 0;
	mul.hi.u64 	%rd11131, %rd13185, %rd11130;
	add.s64 	%rd14111, %rd14106, %rd11129;
	setp.lt.u64 	%p3136, %rd14111, %rd14106;
	selp.u64 	%rd11132, 1, 0, %p3136;
	add.s64 	%rd11133, %rd11131, %rd11132;
	add.s64 	%rd14110, %rd14105, %rd11133;
	setp.lt.u64 	%p3137, %rd14110, %rd14105;
	selp.u64 	%rd11134, 1, 0, %p3137;
	st.local.v2.u64 	[%rd15+16], {%rd14111, %rd14110};
	add.s64 	%rd11135, %rd11131, %rd11134;
	add.s64 	%rd14109, %rd14104, %rd11135;
	setp.lt.u64 	%p3138, %rd14109, %rd14104;
	selp.u64 	%rd11136, 1, 0, %p3138;
	st.local.u64 	[%rd15+32], %rd14109;
	add.s64 	%rd14108, %rd11131, %rd11136;
	setp.eq.s64 	%p3139, %rd14108, 0;
	@%p3139 bra 	$L__BB1_1506;
	mov.b32 	%r1802, 5;
$L__BB1_1504:
	mul.wide.u32 	%rd11138, %r1802, 8;
	add.s64 	%rd11139, %rd15, %rd11138;
	ld.local.u64 	%rd11140, [%rd11139];
	add.s64 	%rd11141, %rd11140, %rd14108;
	setp.lt.u64 	%p3140, %rd11141, %rd11140;
	st.local.u64 	[%rd11139], %rd11141;
	add.s32 	%r1802, %r1802, 1;
	mov.b64 	%rd14108, 1;
	@%p3140 bra 	$L__BB1_1504;
	ld.local.v2.u64 	{%rd14111, %rd14110}, [%rd15+16];
	ld.local.u64 	%rd14109, [%rd15+32];
$L__BB1_1506:
	mov.b64 	%rd11142, 1;
	mul.hi.u64 	%rd11143, %rd13184, %rd11142;
	add.s64 	%rd11144, %rd14111, %rd13184;
	setp.lt.u64 	%p3141, %rd11144, %rd14111;
	selp.u64 	%rd11145, 1, 0, %p3141;
	add.s64 	%rd11146, %rd11143, %rd11145;
	mov.b64 	%rd11147, 0;
	mul.hi.u64 	%rd11148, %rd13184, %rd11147;
	add.s64 	%rd14115, %rd14110, %rd11146;
	setp.lt.u64 	%p3142, %rd14115, %rd14110;
	selp.u64 	%rd11149, 1, 0, %p3142;
	st.local.v2.u64 	[%rd15+16], {%rd11144, %rd14115};
	add.s64 	%rd11150, %rd11148, %rd11149;
	add.s64 	%rd14114, %rd14109, %rd11150;
	setp.lt.u64 	%p3143, %rd14114, %rd14109;
	selp.u64 	%rd11151, 1, 0, %p3143;
	add.s64 	%rd11152, %rd11148, %rd11151;
	ld.local.u64 	%rd11153, [%rd15+40];
	add.s64 	%rd14113, %rd11153, %rd11152;
	setp.lt.u64 	%p3144, %rd14113, %rd11153;
	selp.u64 	%rd11154, 1, 0, %p3144;
	st.local.v2.u64 	[%rd15+32], {%rd14114, %rd14113};
	add.s64 	%rd14112, %rd11148, %rd11154;
	setp.eq.s64 	%p3145, %rd14112, 0;
	@%p3145 bra 	$L__BB1_1510;
	mov.b32 	%r1803, 6;
$L__BB1_1508:
	mul.wide.u32 	%rd11156, %r1803, 8;
	add.s64 	%rd11157, %rd15, %rd11156;
	ld.local.u64 	%rd11158, [%rd11157];
	add.s64 	%rd11159, %rd11158, %rd14112;
	setp.lt.u64 	%p3146, %rd11159, %rd11158;
	st.local.u64 	[%rd11157], %rd11159;
	add.s32 	%r1803, %r1803, 1;
	mov.b64 	%rd14112, 1;
	@%p3146 bra 	$L__BB1_1508;
	ld.local.u64 	%rd14115, [%rd15+24];
	ld.local.v2.u64 	{%rd14114, %rd14113}, [%rd15+32];
$L__BB1_1510:
	mov.b64 	%rd11160, 1;
	mul.hi.u64 	%rd11161, %rd13183, %rd11160;
	add.s64 	%rd14120, %rd14115, %rd13183;
	setp.lt.u64 	%p3147, %rd14120, %rd14115;
	selp.u64 	%rd11162, 1, 0, %p3147;
	st.local.u64 	[%rd15+24], %rd14120;
	add.s64 	%rd11163, %rd11161, %rd11162;
	mov.b64 	%rd11164, 0;
	mul.hi.u64 	%rd11165, %rd13183, %rd11164;
	add.s64 	%rd14117, %rd14114, %rd11163;
	setp.lt.u64 	%p3148, %rd14117, %rd14114;
	selp.u64 	%rd11166, 1, 0, %p3148;
	add.s64 	%rd11167, %rd11165, %rd11166;
	add.s64 	%rd11168, %rd14113, %rd11167;
	setp.lt.u64 	%p3149, %rd11168, %rd14113;
	selp.u64 	%rd11169, 1, 0, %p3149;
	st.local.v2.u64 	[%rd15+32], {%rd14117, %rd11168};
	add.s64 	%rd11170, %rd11165, %rd11169;
	ld.local.u64 	%rd11171, [%rd15+48];
	add.s64 	%rd11172, %rd11171, %rd11170;
	setp.lt.u64 	%p3150, %rd11172, %rd11171;
	selp.u64 	%rd11173, 1, 0, %p3150;
	st.local.u64 	[%rd15+48], %rd11172;
	add.s64 	%rd14116, %rd11165, %rd11173;
	setp.eq.s64 	%p3151, %rd14116, 0;
	@%p3151 bra 	$L__BB1_1514;
	mov.b32 	%r1804, 7;
$L__BB1_1512:
	mul.wide.u32 	%rd11175, %r1804, 8;
	add.s64 	%rd11176, %rd15, %rd11175;
	ld.local.u64 	%rd11177, [%rd11176];
	add.s64 	%rd11178, %rd11177, %rd14116;
	setp.lt.u64 	%p3152, %rd11178, %rd11177;
	st.local.u64 	[%rd11176], %rd11178;
	add.s32 	%r1804, %r1804, 1;
	mov.b64 	%rd14116, 1;
	@%p3152 bra 	$L__BB1_1512;
	ld.local.u64 	%rd14120, [%rd15+24];
	ld.local.u64 	%rd14117, [%rd15+32];
$L__BB1_1514:
	ld.local.u64 	%rd11180, [%rd15+8];
	ld.local.u64 	%rd14119, [%rd15+16];
	shl.b64 	%rd11181, %rd14117, 32;
	shr.u64 	%rd11182, %rd14117, 32;
	add.s64 	%rd3633, %rd13186, %rd11181;
	setp.lt.u64 	%p3153, %rd3633, %rd13186;
	selp.u64 	%rd11183, 1, 0, %p3153;
	add.s64 	%rd11184, %rd11182, %rd11183;
	add.s64 	%rd3634, %rd11184, %rd11180;
	max.u64 	%rd11185, %rd11184, %rd11180;
	setp.gt.u64 	%p3154, %rd11185, %rd3634;
	mov.b64 	%rd14121, 0;
	@%p3154 bra 	$L__BB1_1533;
$L__BB1_1515:
	ld.local.u64 	%rd3638, [%rd15+40];
	shl.b64 	%rd11188, %rd3638, 32;
	shr.u64 	%rd11189, %rd3638, 32;
	add.s64 	%rd3639, %rd3634, %rd11188;
	setp.lt.u64 	%p3157, %rd3639, %rd3634;
	selp.u64 	%rd11190, 1, 0, %p3157;
	add.s64 	%rd11191, %rd11189, %rd11190;
	add.s64 	%rd3640, %rd11191, %rd14119;
	max.u64 	%rd11192, %rd11191, %rd14119;
	setp.le.u64 	%p3158, %rd11192, %rd3640;
	@%p3158 bra 	$L__BB1_1517;
	add.s64 	%rd14120, %rd14120, 1;
	setp.eq.s64 	%p3159, %rd14120, 0;
	selp.u64 	%rd11193, 1, 0, %p3159;
	add.s64 	%rd14121, %rd14121, %rd11193;
$L__BB1_1517:
	ld.local.v2.u64 	{%rd3645, %rd3646}, [%rd15+48];
	shl.b64 	%rd11194, %rd3645, 32;
	shr.u64 	%rd11195, %rd3645, 32;
	add.s64 	%rd14124, %rd3640, %rd11194;
	setp.lt.u64 	%p3160, %rd14124, %rd3640;
	selp.u64 	%rd11196, 1, 0, %p3160;
	add.s64 	%rd11197, %rd11195, %rd11196;
	add.s64 	%rd11198, %rd11197, %rd14120;
	max.u64 	%rd11199, %rd11197, %rd14120;
	setp.gt.u64 	%p3161, %rd11199, %rd11198;
	selp.u64 	%rd11200, 1, 0, %p3161;
	add.s64 	%rd11201, %rd14121, %rd11200;
	shl.b64 	%rd11202, %rd3646, 32;
	shr.u64 	%rd11203, %rd3646, 32;
	add.s64 	%rd14125, %rd11198, %rd11202;
	setp.lt.u64 	%p3162, %rd14125, %rd11198;
	selp.u64 	%rd11204, 1, 0, %p3162;
	add.s64 	%rd11205, %rd11201, %rd11203;
	add.s64 	%rd14126, %rd11205, %rd11204;
	mov.b64 	%rd11206, 977;
	mul.hi.u64 	%rd11207, %rd14117, %rd11206;
	mad.lo.s64 	%rd14131, %rd14117, 977, %rd3633;
	setp.lt.u64 	%p3163, %rd14131, %rd3633;
	selp.u64 	%rd11208, 1, 0, %p3163;
	add.s64 	%rd11209, %rd11207, %rd11208;
	add.s64 	%rd3651, %rd11209, %rd3639;
	max.u64 	%rd11210, %rd11209, %rd3639;
	setp.gt.u64 	%p3164, %rd11210, %rd3651;
	@%p3164 bra 	$L__BB1_1535;
$L__BB1_1518:
	mov.b64 	%rd11213, 977;
	mul.hi.u64 	%rd11214, %rd3638, %rd11213;
	mad.lo.s64 	%rd14136, %rd3638, 977, %rd3651;
	setp.lt.u64 	%p3167, %rd14136, %rd3651;
	selp.u64 	%rd11215, 1, 0, %p3167;
	add.s64 	%rd11216, %rd11214, %rd11215;
	add.s64 	%rd3659, %rd11216, %rd14124;
	max.u64 	%rd11217, %rd11216, %rd14124;
	setp.le.u64 	%p3168, %rd11217, %rd3659;
	@%p3168 bra 	$L__BB1_1520;
	add.s64 	%rd14125, %rd14125, 1;
	setp.eq.s64 	%p3169, %rd14125, 0;
	selp.u64 	%rd11218, 1, 0, %p3169;
	add.s64 	%rd14126, %rd14126, %rd11218;
$L__BB1_1520:
	mov.b64 	%rd11219, 977;
	mul.hi.u64 	%rd11220, %rd3645, %rd11219;
	mad.lo.s64 	%rd14133, %rd3645, 977, %rd3659;
	setp.lt.u64 	%p3170, %rd14133, %rd3659;
	selp.u64 	%rd11221, 1, 0, %p3170;
	add.s64 	%rd11222, %rd11220, %rd11221;
	add.s64 	%rd11223, %rd11222, %rd14125;
	max.u64 	%rd11224, %rd11222, %rd14125;
	setp.gt.u64 	%p3171, %rd11224, %rd11223;
	selp.u64 	%rd11225, 1, 0, %p3171;
	add.s64 	%rd11226, %rd14126, %rd11225;
	mul.hi.u64 	%rd11227, %rd3646, %rd11219;
	mad.lo.s64 	%rd14134, %rd3646, 977, %rd11223;
	setp.lt.u64 	%p3172, %rd14134, %rd11223;
	selp.u64 	%rd11228, 1, 0, %p3172;
	add.s64 	%rd11229, %rd11226, %rd11227;
	add.s64 	%rd3666, %rd11229, %rd11228;
	setp.eq.s64 	%p3173, %rd3666, 0;
	@%p3173 bra 	$L__BB1_1525;
	shl.b64 	%rd11230, %rd3666, 32;
	shr.u64 	%rd11231, %rd3666, 32;
	add.s64 	%rd3670, %rd14131, %rd11230;
	setp.lt.u64 	%p3174, %rd3670, %rd14131;
	selp.u64 	%rd11232, 1, 0, %p3174;
	add.s64 	%rd11233, %rd11231, %rd11232;
	add.s64 	%rd3671, %rd11233, %rd14136;
	max.u64 	%rd11234, %rd11233, %rd14136;
	setp.le.u64 	%p3175, %rd11234, %rd3671;
	@%p3175 bra 	$L__BB1_1523;
	add.s64 	%rd14133, %rd14133, 1;
	setp.eq.s64 	%p3176, %rd14133, 0;
	selp.u64 	%rd11235, 1, 0, %p3176;
	add.s64 	%rd14134, %rd14134, %rd11235;
$L__BB1_1523:
	mov.b64 	%rd11236, 977;
	mul.hi.u64 	%rd11237, %rd3666, %rd11236;
	mad.lo.s64 	%rd14131, %rd3666, 977, %rd3670;
	setp.lt.u64 	%p3177, %rd14131, %rd3670;
	selp.u64 	%rd11238, 1, 0, %p3177;
	add.s64 	%rd11239, %rd11237, %rd11238;
	add.s64 	%rd14136, %rd11239, %rd3671;
	max.u64 	%rd11240, %rd11239, %rd3671;
	setp.le.u64 	%p3178, %rd11240, %rd14136;
	@%p3178 bra 	$L__BB1_1525;
	add.s64 	%rd14133, %rd14133, 1;
	setp.eq.s64 	%p3179, %rd14133, 0;
	selp.u64 	%rd11241, 1, 0, %p3179;
	add.s64 	%rd14134, %rd14134, %rd11241;
$L__BB1_1525:
	ld.const.u64 	%rd11242, [SECP256K1_P+24];
	setp.gt.u64 	%p3180, %rd14134, %rd11242;
	@%p3180 bra 	$L__BB1_1531;
	setp.lt.u64 	%p3181, %rd14134, %rd11242;
	mov.u64 	%rd14135, %rd14131;
	@%p3181 bra 	$L__BB1_1532;
	ld.const.u64 	%rd11244, [SECP256K1_P+16];
	setp.gt.u64 	%p3182, %rd14133, %rd11244;
	@%p3182 bra 	$L__BB1_1531;
	setp.lt.u64 	%p3183, %rd14133, %rd11244;
	mov.u64 	%rd14135, %rd14131;
	@%p3183 bra 	$L__BB1_1532;
	ld.const.u64 	%rd11246, [SECP256K1_P+8];
	setp.gt.u64 	%p3184, %rd14136, %rd11246;
	@%p3184 bra 	$L__BB1_1531;
	setp.lt.u64 	%p3185, %rd14136, %rd11246;
	ld.const.u64 	%rd11248, [SECP256K1_P];
	setp.lt.u64 	%p3186, %rd14131, %rd11248;
	or.pred  	%p3187, %p3185, %p3186;
	mov.u64 	%rd14135, %rd14131;
	@%p3187 bra 	$L__BB1_1532;
$L__BB1_1531:
	ld.const.u64 	%rd11250, [SECP256K1_P];
	sub.s64 	%rd14135, %rd14131, %rd11250;
	setp.lt.u64 	%p3188, %rd14131, %rd11250;
	selp.u64 	%rd11251, 1, 0, %p3188;
	ld.const.u64 	%rd11252, [SECP256K1_P+8];
	sub.s64 	%rd11253, %rd14136, %rd11252;
	setp.lt.u64 	%p3189, %rd14136, %rd11252;
	selp.s64 	%rd11254, -1, 0, %p3188;
	add.s64 	%rd14136, %rd11253, %rd11254;
	setp.lt.u64 	%p3190, %rd11253, %rd11251;
	or.pred  	%p3191, %p3189, %p3190;
	selp.u64 	%rd11255, 1, 0, %p3191;
	ld.const.u64 	%rd11256, [SECP256K1_P+16];
	sub.s64 	%rd11257, %rd14133, %rd11256;
	setp.lt.u64 	%p3192, %rd14133, %rd11256;
	selp.s64 	%rd11258, -1, 0, %p3191;
	add.s64 	%rd14133, %rd11257, %rd11258;
	setp.lt.u64 	%p3193, %rd11257, %rd11255;
	or.pred  	%p3194, %p3192, %p3193;
	selp.s64 	%rd11259, -1, 0, %p3194;
	ld.const.u64 	%rd11260, [SECP256K1_P+24];
	sub.s64 	%rd11261, %rd14134, %rd11260;
	add.s64 	%rd14134, %rd11261, %rd11259;
$L__BB1_1532:
	ld.const.u64 	%rd11262, [SECP256K1_P+24];
	setp.gt.u64 	%p3195, %rd14134, %rd11262;
	@%p3195 bra 	$L__BB1_1541;
	bra.uni 	$L__BB1_1542;
$L__BB1_1533:
	add.s64 	%rd14119, %rd14119, 1;
	setp.ne.s64 	%p3155, %rd14119, 0;
	@%p3155 bra 	$L__BB1_1515;
	add.s64 	%rd14120, %rd14120, 1;
	setp.eq.s64 	%p3156, %rd14120, 0;
	selp.u64 	%rd14121, 1, 0, %p3156;
	mov.b64 	%rd14119, 0;
	bra.uni 	$L__BB1_1515;
$L__BB1_1535:
	add.s64 	%rd14124, %rd14124, 1;
	setp.ne.s64 	%p3165, %rd14124, 0;
	@%p3165 bra 	$L__BB1_1518;
	add.s64 	%rd14125, %rd14125, 1;
	setp.eq.s64 	%p3166, %rd14125, 0;
	selp.u64 	%rd11212, 1, 0, %p3166;
	add.s64 	%rd14126, %rd14126, %rd11212;
	mov.b64 	%rd14124, 0;
	bra.uni 	$L__BB1_1518;
$L__BB1_1537:
	ld.const.u64 	%rd11264, [SECP256K1_P+16];
	setp.gt.u64 	%p3197, %rd14133, %rd11264;
	@%p3197 bra 	$L__BB1_1541;
	setp.lt.u64 	%p3198, %rd14133, %rd11264;
	mov.u64 	%rd14139, %rd14135;
	@%p3198 bra 	$L__BB1_1543;
	ld.const.u64 	%rd11266, [SECP256K1_P+8];
	setp.gt.u64 	%p3199, %rd14136, %rd11266;
	@%p3199 bra 	$L__BB1_1541;
	setp.lt.u64 	%p3200, %rd14136, %rd11266;
	ld.const.u64 	%rd11268, [SECP256K1_P];
	setp.lt.u64 	%p3201, %rd14135, %rd11268;
	or.pred  	%p3202, %p3200, %p3201;
	mov.u64 	%rd14139, %rd14135;
	@%p3202 bra 	$L__BB1_1543;
$L__BB1_1541:
	ld.const.u64 	%rd11270, [SECP256K1_P];
	sub.s64 	%rd14139, %rd14135, %rd11270;
	setp.lt.u64 	%p3203, %rd14135, %rd11270;
	selp.u64 	%rd11271, 1, 0, %p3203;
	ld.const.u64 	%rd11272, [SECP256K1_P+8];
	sub.s64 	%rd11273, %rd14136, %rd11272;
	setp.lt.u64 	%p3204, %rd14136, %rd11272;
	selp.s64 	%rd11274, -1, 0, %p3203;
	add.s64 	%rd14136, %rd11273, %rd11274;
	setp.lt.u64 	%p3205, %rd11273, %rd11271;
	or.pred  	%p3206, %p3204, %p3205;
	selp.u64 	%rd11275, 1, 0, %p3206;
	ld.const.u64 	%rd11276, [SECP256K1_P+16];
	sub.s64 	%rd11277, %rd14133, %rd11276;
	setp.lt.u64 	%p3207, %rd14133, %rd11276;
	selp.s64 	%rd11278, -1, 0, %p3206;
	add.s64 	%rd14133, %rd11277, %rd11278;
	setp.lt.u64 	%p3208, %rd11277, %rd11275;
	or.pred  	%p3209, %p3207, %p3208;
	selp.s64 	%rd11279, -1, 0, %p3209;
	ld.const.u64 	%rd11280, [SECP256K1_P+24];
	sub.s64 	%rd11281, %rd14134, %rd11280;
	add.s64 	%rd14134, %rd11281, %rd11279;
	bra.uni 	$L__BB1_1543;
$L__BB1_1542:
	setp.lt.u64 	%p3196, %rd14134, %rd11262;
	mov.u64 	%rd14139, %rd14135;
	@%p3196 bra 	$L__BB1_1543;
	bra.uni 	$L__BB1_1537;
$L__BB1_1543:
	mov.b64 	%rd14144, 0;
	st.local.v2.u64 	[%rd14+32], {%rd14144, %rd14144};
	st.local.v2.u64 	[%rd14+48], {%rd14144, %rd14144};
	mul.lo.s64 	%rd3700, %rd2841, %rd14139;
	mul.hi.u64 	%rd11283, %rd14139, %rd2841;
	mul.lo.s64 	%rd11284, %rd13837, %rd14139;
	mul.hi.u64 	%rd11285, %rd14139, %rd13837;
	add.s64 	%rd14147, %rd11284, %rd11283;
	setp.lt.u64 	%p3210, %rd14147, %rd11284;
	selp.u64 	%rd11286, 1, 0, %p3210;
	st.local.v2.u64 	[%rd14], {%rd3700, %rd14147};
	add.s64 	%rd11287, %rd11285, %rd11286;
	mul.lo.s64 	%rd11288, %rd13836, %rd14139;
	mul.hi.u64 	%rd11289, %rd14139, %rd13836;
	add.s64 	%rd14146, %rd11288, %rd11287;
	setp.lt.u64 	%p3211, %rd14146, %rd11288;
	selp.u64 	%rd11290, 1, 0, %p3211;
	add.s64 	%rd11291, %rd11289, %rd11290;
	mul.lo.s64 	%rd11292, %rd13835, %rd14139;
	mul.hi.u64 	%rd11293, %rd14139, %rd13835;
	add.s64 	%rd14145, %rd11292, %rd11291;
	setp.lt.u64 	%p3212, %rd14145, %rd11292;
	selp.u64 	%rd11294, 1, 0, %p3212;
	st.local.v2.u64 	[%rd14+16], {%rd14146, %rd14145};
	add.s64 	%rd14143, %rd11293, %rd11294;
	setp.eq.s64 	%p3213, %rd14143, 0;
	@%p3213 bra 	$L__BB1_1547;
	mov.b32 	%r1805, 4;
$L__BB1_1545:
	mul.wide.u32 	%rd11296, %r1805, 8;
	add.s64 	%rd11297, %rd14, %rd11296;
	ld.local.u64 	%rd11298, [%rd11297];
	add.s64 	%rd11299, %rd11298, %rd14143;
	setp.lt.u64 	%p3214, %rd11299, %rd11298;
	st.local.u64 	[%rd11297], %rd11299;
	add.s32 	%r1805, %r1805, 1;
	mov.b64 	%rd14143, 1;
	@%p3214 bra 	$L__BB1_1545;
	ld.local.u64 	%rd14147, [%rd14+8];
	ld.local.v2.u64 	{%rd14146, %rd14145}, [%rd14+16];
	ld.local.u64 	%rd14144, [%rd14+32];
$L__BB1_1547:
	mul.hi.u64 	%rd11300, %rd14136, %rd2841;
	mad.lo.s64 	%rd11301, %rd2841, %rd14136, %rd14147;
	setp.lt.u64 	%p3215, %rd11301, %rd14147;
	selp.u64 	%rd11302, 1, 0, %p3215;
	st.local.u64 	[%rd14+8], %rd11301;
	add.s64 	%rd11303, %rd11300, %rd11302;
	mul.hi.u64 	%rd11304, %rd14136, %rd13837;
	mad.lo.s64 	%rd11305, %rd13837, %rd14136, %rd14146;
	setp.lt.u64 	%p3216, %rd11305, %rd14146;
	selp.u64 	%rd11306, 1, 0, %p3216;
	add.s64 	%rd14151, %rd11305, %rd11303;
	setp.lt.u64 	%p3217, %rd14151, %rd11305;
	selp.u64 	%rd11307, 1, 0, %p3217;
	add.s64 	%rd11308, %rd11304, %rd11306;
	add.s64 	%rd11309, %rd11308, %rd11307;
	mul.hi.u64 	%rd11310, %rd14136, %rd13836;
	mad.lo.s64 	%rd11311, %rd13836, %rd14136, %rd14145;
	setp.lt.u64 	%p3218, %rd11311, %rd14145;
	selp.u64 	%rd11312, 1, 0, %p3218;
	add.s64 	%rd14150, %rd11311, %rd11309;
	setp.lt.u64 	%p3219, %rd14150, %rd11311;
	selp.u64 	%rd11313, 1, 0, %p3219;
	st.local.v2.u64 	[%rd14+16], {%rd14151, %rd14150};
	add.s64 	%rd11314, %rd11310, %rd11312;
	add.s64 	%rd11315, %rd11314, %rd11313;
	mul.hi.u64 	%rd11316, %rd14136, %rd13835;
	mad.lo.s64 	%rd11317, %rd13835, %rd14136, %rd14144;
	setp.lt.u64 	%p3220, %rd11317, %rd14144;
	selp.u64 	%rd11318, 1, 0, %p3220;
	add.s64 	%rd14149, %rd11317, %rd11315;
	setp.lt.u64 	%p3221, %rd14149, %rd11317;
	selp.u64 	%rd11319, 1, 0, %p3221;
	st.local.u64 	[%rd14+32], %rd14149;
	add.s64 	%rd11320, %rd11316, %rd11318;
	add.s64 	%rd14148, %rd11320, %rd11319;
	setp.eq.s64 	%p3222, %rd14148, 0;
	@%p3222 bra 	$L__BB1_1551;
	mov.b32 	%r1806, 5;
$L__BB1_1549:
	mul.wide.u32 	%rd11322, %r1806, 8;
	add.s64 	%rd11323, %rd14, %rd11322;
	ld.local.u64 	%rd11324, [%rd11323];
	add.s64 	%rd11325, %rd11324, %rd14148;
	setp.lt.u64 	%p3223, %rd11325, %rd11324;
	st.local.u64 	[%rd11323], %rd11325;
	add.s32 	%r1806, %r1806, 1;
	mov.b64 	%rd14148, 1;
	@%p3223 bra 	$L__BB1_1549;
	ld.local.v2.u64 	{%rd14151, %rd14150}, [%rd14+16];
	ld.local.u64 	%rd14149, [%rd14+32];
$L__BB1_1551:
	mul.hi.u64 	%rd11326, %rd14133, %rd2841;
	mad.lo.s64 	%rd11327, %rd2841, %rd14133, %rd14151;
	setp.lt.u64 	%p3224, %rd11327, %rd14151;
	selp.u64 	%rd11328, 1, 0, %p3224;
	add.s64 	%rd11329, %rd11326, %rd11328;
	mul.hi.u64 	%rd11330, %rd14133, %rd13837;
	mad.lo.s64 	%rd11331, %rd13837, %rd14133, %rd14150;
	setp.lt.u64 	%p3225, %rd11331, %rd14150;
	selp.u64 	%rd11332, 1, 0, %p3225;
	add.s64 	%rd14155, %rd11331, %rd11329;
	setp.lt.u64 	%p3226, %rd14155, %rd11331;
	selp.u64 	%rd11333, 1, 0, %p3226;
	st.local.v2.u64 	[%rd14+16], {%rd11327, %rd14155};
	add.s64 	%rd11334, %rd11330, %rd11332;
	add.s64 	%rd11335, %rd11334, %rd11333;
	mul.hi.u64 	%rd11336, %rd14133, %rd13836;
	mad.lo.s64 	%rd11337, %rd13836, %rd14133, %rd14149;
	setp.lt.u64 	%p3227, %rd11337, %rd14149;
	selp.u64 	%rd11338, 1, 0, %p3227;
	add.s64 	%rd14154, %rd11337, %rd11335;
	setp.lt.u64 	%p3228, %rd14154, %rd11337;
	selp.u64 	%rd11339, 1, 0, %p3228;
	add.s64 	%rd11340, %rd11336, %rd11338;
	add.s64 	%rd11341, %rd11340, %rd11339;
	mul.hi.u64 	%rd11342, %rd14133, %rd13835;
	ld.local.u64 	%rd11343, [%rd14+40];
	mad.lo.s64 	%rd11344, %rd13835, %rd14133, %rd11343;
	setp.lt.u64 	%p3229, %rd11344, %rd11343;
	selp.u64 	%rd11345, 1, 0, %p3229;
	add.s64 	%rd14153, %rd11344, %rd11341;
	setp.lt.u64 	%p3230, %rd14153, %rd11344;
	selp.u64 	%rd11346, 1, 0, %p3230;
	st.local.v2.u64 	[%rd14+32], {%rd14154, %rd14153};
	add.s64 	%rd11347, %rd11342, %rd11345;
	add.s64 	%rd14152, %rd11347, %rd11346;
	setp.eq.s64 	%p3231, %rd14152, 0;
	@%p3231 bra 	$L__BB1_1555;
	mov.b32 	%r1807, 6;
$L__BB1_1553:
	mul.wide.u32 	%rd11349, %r1807, 8;
	add.s64 	%rd11350, %rd14, %rd11349;
	ld.local.u64 	%rd11351, [%rd11350];
	add.s64 	%rd11352, %rd11351, %rd14152;
	setp.lt.u64 	%p3232, %rd11352, %rd11351;
	st.local.u64 	[%rd11350], %rd11352;
	add.s32 	%r1807, %r1807, 1;
	mov.b64 	%rd14152, 1;
	@%p3232 bra 	$L__BB1_1553;
	ld.local.u64 	%rd14155, [%rd14+24];
	ld.local.v2.u64 	{%rd14154, %rd14153}, [%rd14+32];
$L__BB1_1555:
	mul.hi.u64 	%rd11353, %rd14134, %rd2841;
	mad.lo.s64 	%rd14160, %rd2841, %rd14134, %rd14155;
	setp.lt.u64 	%p3233, %rd14160, %rd14155;
	selp.u64 	%rd11354, 1, 0, %p3233;
	st.local.u64 	[%rd14+24], %rd14160;
	add.s64 	%rd11355, %rd11353, %rd11354;
	mul.hi.u64 	%rd11356, %rd14134, %rd13837;
	mad.lo.s64 	%rd11357, %rd13837, %rd14134, %rd14154;
	setp.lt.u64 	%p3234, %rd11357, %rd14154;
	selp.u64 	%rd11358, 1, 0, %p3234;
	add.s64 	%rd14157, %rd11357, %rd11355;
	setp.lt.u64 	%p3235, %rd14157, %rd11357;
	selp.u64 	%rd11359, 1, 0, %p3235;
	add.s64 	%rd11360, %rd11356, %rd11358;
	add.s64 	%rd11361, %rd11360, %rd11359;
	mul.hi.u64 	%rd11362, %rd14134, %rd13836;
	mad.lo.s64 	%rd11363, %rd13836, %rd14134, %rd14153;
	setp.lt.u64 	%p3236, %rd11363, %rd14153;
	selp.u64 	%rd11364, 1, 0, %p3236;
	add.s64 	%rd11365, %rd11363, %rd11361;
	setp.lt.u64 	%p3237, %rd11365, %rd11363;
	selp.u64 	%rd11366, 1, 0, %p3237;
	st.local.v2.u64 	[%rd14+32], {%rd14157, %rd11365};
	add.s64 	%rd11367, %rd11362, %rd11364;
	add.s64 	%rd11368, %rd11367, %rd11366;
	mul.hi.u64 	%rd11369, %rd14134, %rd13835;
	ld.local.u64 	%rd11370, [%rd14+48];
	mad.lo.s64 	%rd11371, %rd13835, %rd14134, %rd11370;
	setp.lt.u64 	%p3238, %rd11371, %rd11370;
	selp.u64 	%rd11372, 1, 0, %p3238;
	add.s64 	%rd11373, %rd11371, %rd11368;
	setp.lt.u64 	%p3239, %rd11373, %rd11371;
	selp.u64 	%rd11374, 1, 0, %p3239;
	st.local.u64 	[%rd14+48], %rd11373;
	add.s64 	%rd11375, %rd11369, %rd11372;
	add.s64 	%rd14156, %rd11375, %rd11374;
	setp.eq.s64 	%p3240, %rd14156, 0;
	@%p3240 bra 	$L__BB1_1559;
	mov.b32 	%r1808, 7;
$L__BB1_1557:
	mul.wide.u32 	%rd11377, %r1808, 8;
	add.s64 	%rd11378, %rd14, %rd11377;
	ld.local.u64 	%rd11379, [%rd11378];
	add.s64 	%rd11380, %rd11379, %rd14156;
	setp.lt.u64 	%p3241, %rd11380, %rd11379;
	st.local.u64 	[%rd11378], %rd11380;
	add.s32 	%r1808, %r1808, 1;
	mov.b64 	%rd14156, 1;
	@%p3241 bra 	$L__BB1_1557;
	ld.local.u64 	%rd14160, [%rd14+24];
	ld.local.u64 	%rd14157, [%rd14+32];
$L__BB1_1559:
	ld.local.u64 	%rd11382, [%rd14+8];
	ld.local.u64 	%rd14159, [%rd14+16];
	shl.b64 	%rd11383, %rd14157, 32;
	shr.u64 	%rd11384, %rd14157, 32;
	add.s64 	%rd3745, %rd3700, %rd11383;
	setp.lt.u64 	%p3242, %rd3745, %rd3700;
	selp.u64 	%rd11385, 1, 0, %p3242;
	add.s64 	%rd11386, %rd11384, %rd11385;
	add.s64 	%rd3746, %rd11386, %rd11382;
	max.u64 	%rd11387, %rd11386, %rd11382;
	setp.gt.u64 	%p3243, %rd11387, %rd3746;
	mov.b64 	%rd14161, 0;
	@%p3243 bra 	$L__BB1_1578;
$L__BB1_1560:
	ld.local.u64 	%rd3750, [%rd14+40];
	shl.b64 	%rd11390, %rd3750, 32;
	shr.u64 	%rd11391, %rd3750, 32;
	add.s64 	%rd3751, %rd3746, %rd11390;
	setp.lt.u64 	%p3246, %rd3751, %rd3746;
	selp.u64 	%rd11392, 1, 0, %p3246;
	add.s64 	%rd11393, %rd11391, %rd11392;
	add.s64 	%rd3752, %rd11393, %rd14159;
	max.u64 	%rd11394, %rd11393, %rd14159;
	setp.le.u64 	%p3247, %rd11394, %rd3752;
	@%p3247 bra 	$L__BB1_1562;
	add.s64 	%rd14160, %rd14160, 1;
	setp.eq.s64 	%p3248, %rd14160, 0;
	selp.u64 	%rd11395, 1, 0, %p3248;
	add.s64 	%rd14161, %rd14161, %rd11395;
$L__BB1_1562:
	ld.local.v2.u64 	{%rd3757, %rd3758}, [%rd14+48];
	shl.b64 	%rd11396, %rd3757, 32;
	shr.u64 	%rd11397, %rd3757, 32;
	add.s64 	%rd14164, %rd3752, %rd11396;
	setp.lt.u64 	%p3249, %rd14164, %rd3752;
	selp.u64 	%rd11398, 1, 0, %p3249;
	add.s64 	%rd11399, %rd11397, %rd11398;
	add.s64 	%rd11400, %rd11399, %rd14160;
	max.u64 	%rd11401, %rd11399, %rd14160;
	setp.gt.u64 	%p3250, %rd11401, %rd11400;
	selp.u64 	%rd11402, 1, 0, %p3250;
	add.s64 	%rd11403, %rd14161, %rd11402;
	shl.b64 	%rd11404, %rd3758, 32;
	shr.u64 	%rd11405, %rd3758, 32;
	add.s64 	%rd14165, %rd11400, %rd11404;
	setp.lt.u64 	%p3251, %rd14165, %rd11400;
	selp.u64 	%rd11406, 1, 0, %p3251;
	add.s64 	%rd11407, %rd11403, %rd11405;
	add.s64 	%rd14166, %rd11407, %rd11406;
	mov.b64 	%rd11408, 977;
	mul.hi.u64 	%rd11409, %rd14157, %rd11408;
	mad.lo.s64 	%rd14171, %rd14157, 977, %rd3745;
	setp.lt.u64 	%p3252, %rd14171, %rd3745;
	selp.u64 	%rd11410, 1, 0, %p3252;
	add.s64 	%rd11411, %rd11409, %rd11410;
	add.s64 	%rd3763, %rd11411, %rd3751;
	max.u64 	%rd11412, %rd11411, %rd3751;
	setp.gt.u64 	%p3253, %rd11412, %rd3763;
	@%p3253 bra 	$L__BB1_1580;
$L__BB1_1563:
	mov.b64 	%rd11415, 977;
	mul.hi.u64 	%rd11416, %rd3750, %rd11415;
	mad.lo.s64 	%rd14185, %rd3750, 977, %rd3763;
	setp.lt.u64 	%p3256, %rd14185, %rd3763;
	selp.u64 	%rd11417, 1, 0, %p3256;
	add.s64 	%rd11418, %rd11416, %rd11417;
	add.s64 	%rd3771, %rd11418, %rd14164;
	max.u64 	%rd11419, %rd11418, %rd14164;
	setp.le.u64 	%p3257, %rd11419, %rd3771;
	@%p3257 bra 	$L__BB1_1565;
	add.s64 	%rd14165, %rd14165, 1;
	setp.eq.s64 	%p3258, %rd14165, 0;
	selp.u64 	%rd11420, 1, 0, %p3258;
	add.s64 	%rd14166, %rd14166, %rd11420;
$L__BB1_1565:
	mov.b64 	%rd11421, 977;
	mul.hi.u64 	%rd11422, %rd3757, %rd11421;
	mad.lo.s64 	%rd14184, %rd3757, 977, %rd3771;
	setp.lt.u64 	%p3259, %rd14184, %rd3771;
	selp.u64 	%rd11423, 1, 0, %p3259;
	add.s64 	%rd11424, %rd11422, %rd11423;
	add.s64 	%rd11425, %rd11424, %rd14165;
	max.u64 	%rd11426, %rd11424, %rd14165;
	setp.gt.u64 	%p3260, %rd11426, %rd11425;
	selp.u64 	%rd11427, 1, 0, %p3260;
	add.s64 	%rd11428, %rd14166, %rd11427;
	mul.hi.u64 	%rd11429, %rd3758, %rd11421;
	mad.lo.s64 	%rd14183, %rd3758, 977, %rd11425;
	setp.lt.u64 	%p3261, %rd14183, %rd11425;
	selp.u64 	%rd11430, 1, 0, %p3261;
	add.s64 	%rd11431, %rd11428, %rd11429;
	add.s64 	%rd3778, %rd11431, %rd11430;
	setp.eq.s64 	%p3262, %rd3778, 0;
	@%p3262 bra 	$L__BB1_1570;
	shl.b64 	%rd11432, %rd3778, 32;
	shr.u64 	%rd11433, %rd3778, 32;
	add.s64 	%rd3782, %rd14171, %rd11432;
	setp.lt.u64 	%p3263, %rd3782, %rd14171;
	selp.u64 	%rd11434, 1, 0, %p3263;
	add.s64 	%rd11435, %rd11433, %rd11434;
	add.s64 	%rd3783, %rd11435, %rd14185;
	max.u64 	%rd11436, %rd11435, %rd14185;
	setp.le.u64 	%p3264, %rd11436, %rd3783;
	@%p3264 bra 	$L__BB1_1568;
	add.s64 	%rd14184, %rd14184, 1;
	setp.eq.s64 	%p3265, %rd14184, 0;
	selp.u64 	%rd11437, 1, 0, %p3265;
	add.s64 	%rd14183, %rd14183, %rd11437;
$L__BB1_1568:
	mov.b64 	%rd11438, 977;
	mul.hi.u64 	%rd11439, %rd3778, %rd11438;
	mad.lo.s64 	%rd14171, %rd3778, 977, %rd3782;
	setp.lt.u64 	%p3266, %rd14171, %rd3782;
	selp.u64 	%rd11440, 1, 0, %p3266;
	add.s64 	%rd11441, %rd11439, %rd11440;
	add.s64 	%rd14185, %rd11441, %rd3783;
	max.u64 	%rd11442, %rd11441, %rd3783;
	setp.le.u64 	%p3267, %rd11442, %rd14185;
	@%p3267 bra 	$L__BB1_1570;
	add.s64 	%rd14184, %rd14184, 1;
	setp.eq.s64 	%p3268, %rd14184, 0;
	selp.u64 	%rd11443, 1, 0, %p3268;
	add.s64 	%rd14183, %rd14183, %rd11443;
$L__BB1_1570:
	ld.const.u64 	%rd3796, [SECP256K1_P+24];
	setp.gt.u64 	%p3269, %rd14183, %rd3796;
	@%p3269 bra 	$L__BB1_1576;
	setp.lt.u64 	%p3270, %rd14183, %rd3796;
	mov.u64 	%rd14175, %rd14171;
	@%p3270 bra 	$L__BB1_1577;
	ld.const.u64 	%rd11444, [SECP256K1_P+16];
	setp.gt.u64 	%p3271, %rd14184, %rd11444;
	@%p3271 bra 	$L__BB1_1576;
	setp.lt.u64 	%p3272, %rd14184, %rd11444;
	mov.u64 	%rd14175, %rd14171;
	@%p3272 bra 	$L__BB1_1577;
	ld.const.u64 	%rd11446, [SECP256K1_P+8];
	setp.gt.u64 	%p3273, %rd14185, %rd11446;
	@%p3273 bra 	$L__BB1_1576;
	setp.lt.u64 	%p3274, %rd14185, %rd11446;
	ld.const.u64 	%rd11448, [SECP256K1_P];
	setp.lt.u64 	%p3275, %rd14171, %rd11448;
	or.pred  	%p3276, %p3274, %p3275;
	mov.u64 	%rd14175, %rd14171;
	@%p3276 bra 	$L__BB1_1577;
$L__BB1_1576:
	ld.const.u64 	%rd11450, [SECP256K1_P];
	sub.s64 	%rd14175, %rd14171, %rd11450;
	setp.lt.u64 	%p3277, %rd14171, %rd11450;
	selp.u64 	%rd11451, 1, 0, %p3277;
	ld.const.u64 	%rd11452, [SECP256K1_P+8];
	sub.s64 	%rd11453, %rd14185, %rd11452;
	setp.lt.u64 	%p3278, %rd14185, %rd11452;
	selp.s64 	%rd11454, -1, 0, %p3277;
	add.s64 	%rd14185, %rd11453, %rd11454;
	setp.lt.u64 	%p3279, %rd11453, %rd11451;
	or.pred  	%p3280, %p3278, %p3279;
	selp.u64 	%rd11455, 1, 0, %p3280;
	ld.const.u64 	%rd11456, [SECP256K1_P+16];
	sub.s64 	%rd11457, %rd14184, %rd11456;
	setp.lt.u64 	%p3281, %rd14184, %rd11456;
	selp.s64 	%rd11458, -1, 0, %p3280;
	add.s64 	%rd14184, %rd11457, %rd11458;
	setp.lt.u64 	%p3282, %rd11457, %rd11455;
	or.pred  	%p3283, %p3281, %p3282;
	selp.s64 	%rd11459, -1, 0, %p3283;
	sub.s64 	%rd11461, %rd14183, %rd3796;
	add.s64 	%rd14183, %rd11461, %rd11459;
$L__BB1_1577:
	setp.gt.u64 	%p3284, %rd14183, %rd3796;
	@%p3284 bra 	$L__BB1_1586;
	bra.uni 	$L__BB1_1587;
$L__BB1_1578:
	add.s64 	%rd14159, %rd14159, 1;
	setp.ne.s64 	%p3244, %rd14159, 0;
	@%p3244 bra 	$L__BB1_1560;
	add.s64 	%rd14160, %rd14160, 1;
	setp.eq.s64 	%p3245, %rd14160, 0;
	selp.u64 	%rd14161, 1, 0, %p3245;
	mov.b64 	%rd14159, 0;
	bra.uni 	$L__BB1_1560;
$L__BB1_1580:
	add.s64 	%rd14164, %rd14164, 1;
	setp.ne.s64 	%p3254, %rd14164, 0;
	@%p3254 bra 	$L__BB1_1563;
	add.s64 	%rd14165, %rd14165, 1;
	setp.eq.s64 	%p3255, %rd14165, 0;
	selp.u64 	%rd11414, 1, 0, %p3255;
	add.s64 	%rd14166, %rd14166, %rd11414;
	mov.b64 	%rd14164, 0;
	bra.uni 	$L__BB1_1563;
$L__BB1_1582:
	ld.const.u64 	%rd11462, [SECP256K1_P+16];
	setp.gt.u64 	%p3286, %rd14184, %rd11462;
	@%p3286 bra 	$L__BB1_1586;
	setp.lt.u64 	%p3287, %rd14184, %rd11462;
	mov.u64 	%rd14186, %rd14175;
	@%p3287 bra 	$L__BB1_1588;
	ld.const.u64 	%rd11464, [SECP256K1_P+8];
	setp.gt.u64 	%p3288, %rd14185, %rd11464;
	@%p3288 bra 	$L__BB1_1586;
	setp.lt.u64 	%p3289, %rd14185, %rd11464;
	ld.const.u64 	%rd11466, [SECP256K1_P];
	setp.lt.u64 	%p3290, %rd14175, %rd11466;
	or.pred  	%p3291, %p3289, %p3290;
	mov.u64 	%rd14186, %rd14175;
	@%p3291 bra 	$L__BB1_1588;
$L__BB1_1586:
	ld.const.u64 	%rd11468, [SECP256K1_P];
	sub.s64 	%rd14186, %rd14175, %rd11468;
	setp.lt.u64 	%p3292, %rd14175, %rd11468;
	selp.u64 	%rd11469, 1, 0, %p3292;
	ld.const.u64 	%rd11470, [SECP256K1_P+8];
	sub.s64 	%rd11471, %rd14185, %rd11470;
	setp.lt.u64 	%p3293, %rd14185, %rd11470;
	selp.s64 	%rd11472, -1, 0, %p3292;
	add.s64 	%rd14185, %rd11471, %rd11472;
	setp.lt.u64 	%p3294, %rd11471, %rd11469;
	or.pred  	%p3295, %p3293, %p3294;
	selp.u64 	%rd11473, 1, 0, %p3295;
	ld.const.u64 	%rd11474, [SECP256K1_P+16];
	sub.s64 	%rd11475, %rd14184, %rd11474;
	setp.lt.u64 	%p3296, %rd14184, %rd11474;
	selp.s64 	%rd11476, -1, 0, %p3295;
	add.s64 	%rd14184, %rd11475, %rd11476;
	setp.lt.u64 	%p3297, %rd11475, %rd11473;
	or.pred  	%p3298, %p3296, %p3297;
	selp.s64 	%rd11477, -1, 0, %p3298;
	sub.s64 	%rd11479, %rd14183, %rd3796;
	add.s64 	%rd14183, %rd11479, %rd11477;
	bra.uni 	$L__BB1_1588;
$L__BB1_1587:
	setp.lt.u64 	%p3285, %rd14183, %rd3796;
	mov.u64 	%rd14186, %rd14175;
	@%p3285 bra 	$L__BB1_1588;
	bra.uni 	$L__BB1_1582;
$L__BB1_1588:
	add.s32 	%r1688, %r1, -1;
	setp.ne.s32 	%p3299, %r1, 0;
	@%p3299 bra 	$L__BB1_2;
	or.b64  	%rd11480, %rd14185, %rd14186;
	or.b64  	%rd11481, %rd11480, %rd14184;
	or.b64  	%rd11482, %rd11481, %rd14183;
	setp.ne.s64 	%p3300, %rd11482, 0;
	@%p3300 bra 	$L__BB1_1591;
	mov.b16 	%rs22, 4;
	st.local.u8 	[%rd44], %rs22;
	mov.b16 	%rs23, 0;
	st.local.u8 	[%rd44+1], %rs23;
	st.local.u8 	[%rd44+2], %rs23;
	st.local.u8 	[%rd44+3], %rs23;
	st.local.u8 	[%rd44+4], %rs23;
	st.local.u8 	[%rd44+5], %rs23;
	st.local.u8 	[%rd44+6], %rs23;
	st.local.u8 	[%rd44+7], %rs23;
	st.local.u8 	[%rd44+8], %rs23;
	st.local.u8 	[%rd44+9], %rs23;
	st.local.u8 	[%rd44+10], %rs23;
	st.local.u8 	[%rd44+11], %rs23;
	st.local.u8 	[%rd44+12], %rs23;
	st.local.u8 	[%rd44+13], %rs23;
	st.local.u8 	[%rd44+14], %rs23;
	st.local.u8 	[%rd44+15], %rs23;
	st.local.u8 	[%rd44+16], %rs23;
	st.local.u8 	[%rd44+17], %rs23;
	st.local.u8 	[%rd44+18], %rs23;
	st.local.u8 	[%rd44+19], %rs23;
	st.local.u8 	[%rd44+20], %rs23;
	st.local.u8 	[%rd44+21], %rs23;
	st.local.u8 	[%rd44+22], %rs23;
	st.local.u8 	[%rd44+23], %rs23;
	st.local.u8 	[%rd44+24], %rs23;
	st.local.u8 	[%rd44+25], %rs23;
	st.local.u8 	[%rd44+26], %rs23;
	st.local.u8 	[%rd44+27], %rs23;
	st.local.u8 	[%rd44+28], %rs23;
	st.local.u8 	[%rd44+29], %rs23;
	st.local.u8 	[%rd44+30], %rs23;
	st.local.u8 	[%rd44+31], %rs23;
	st.local.u8 	[%rd44+32], %rs23;
	st.local.u8 	[%rd44+33], %rs23;
	st.local.u8 	[%rd44+34], %rs23;
	st.local.u8 	[%rd44+35], %rs23;
	st.local.u8 	[%rd44+36], %rs23;
	st.local.u8 	[%rd44+37], %rs23;
	st.local.u8 	[%rd44+38], %rs23;
	st.local.u8 	[%rd44+39], %rs23;
	st.local.u8 	[%rd44+40], %rs23;
	st.local.u8 	[%rd44+41], %rs23;
	st.local.u8 	[%rd44+42], %rs23;
	st.local.u8 	[%rd44+43], %rs23;
	st.local.u8 	[%rd44+44], %rs23;
	st.local.u8 	[%rd44+45], %rs23;
	st.local.u8 	[%rd44+46], %rs23;
	st.local.u8 	[%rd44+47], %rs23;
	st.local.u8 	[%rd44+48], %rs23;
	st.local.u8 	[%rd44+49], %rs23;
	st.local.u8 	[%rd44+50], %rs23;
	st.local.u8 	[%rd44+51], %rs23;
	st.local.u8 	[%rd44+52], %rs23;
	st.local.u8 	[%rd44+53], %rs23;
	st.local.u8 	[%rd44+54], %rs23;
	st.local.u8 	[%rd44+55], %rs23;
	st.local.u8 	[%rd44+56], %rs23;
	st.local.u8 	[%rd44+57], %rs23;
	st.local.u8 	[%rd44+58], %rs23;
	st.local.u8 	[%rd44+59], %rs23;
	st.local.u8 	[%rd44+60], %rs23;
	st.local.u8 	[%rd44+61], %rs23;
	st.local.u8 	[%rd44+62], %rs23;
	st.local.u8 	[%rd44+63], %rs23;
	st.local.u8 	[%rd44+64], %rs23;
	bra.uni 	$L__BB1_1866;
$L__BB1_1591:
	mov.b64 	%rd11485, -4294968275;
	st.local.u64 	[%rd13], %rd11485;
	mov.b64 	%rd11486, -1;
	st.local.u64 	[%rd13+8], %rd11486;
	st.local.u64 	[%rd13+16], %rd11486;
	st.local.u64 	[%rd13+24], %rd11486;
	ld.const.u64 	%rd3826, [SECP256K1_P];
	ld.const.u64 	%rd3827, [SECP256K1_P+8];
	ld.const.u64 	%rd3828, [SECP256K1_P+16];
	mov.b32 	%r1809, 0;
	mov.b64 	%rd14240, 0;
	mov.b64 	%rd14239, 1;
	ld.const.u64 	%rd3829, [SECP256K1_P+24];
	mov.u64 	%rd14241, %rd14240;
	mov.u64 	%rd14242, %rd14240;
$L__BB1_1592:
	shr.u32 	%r1038, %r1809, 6;
	and.b32  	%r1039, %r1809, 63;
	mul.wide.u32 	%rd11487, %r1038, 8;
	add.s64 	%rd11488, %rd13, %rd11487;
	ld.local.u64 	%rd11489, [%rd11488];
	shr.u64 	%rd11490, %rd11489, %r1039;
	and.b64  	%rd11491, %rd11490, 1;
	setp.eq.b64 	%p3301, %rd11491, 1;
	not.pred 	%p3302, %p3301;
	@%p3302 bra 	$L__BB1_1638;
	mov.b64 	%rd14204, 0;
	st.local.v2.u64 	[%rd12+32], {%rd14204, %rd14204};
	st.local.v2.u64 	[%rd12+48], {%rd14204, %rd14204};
	mul.lo.s64 	%rd3838, %rd14186, %rd14239;
	mul.hi.u64 	%rd11493, %rd14239, %rd14186;
	mul.lo.s64 	%rd11494, %rd14185, %rd14239;
	mul.hi.u64 	%rd11495, %rd14239, %rd14185;
	add.s64 	%rd14207, %rd11494, %rd11493;
	setp.lt.u64 	%p3303, %rd14207, %rd11494;
	selp.u64 	%rd11496, 1, 0, %p3303;
	st.local.v2.u64 	[%rd12], {%rd3838, %rd14207};
	add.s64 	%rd11497, %rd11495, %rd11496;
	mul.lo.s64 	%rd11498, %rd14184, %rd14239;
	mul.hi.u64 	%rd11499, %rd14239, %rd14184;
	add.s64 	%rd14206, %rd11498, %rd11497;
	setp.lt.u64 	%p3304, %rd14206, %rd11498;
	selp.u64 	%rd11500, 1, 0, %p3304;
	add.s64 	%rd11501, %rd11499, %rd11500;
	mul.lo.s64 	%rd11502, %rd14183, %rd14239;
	mul.hi.u64 	%rd11503, %rd14239, %rd14183;
	add.s64 	%rd14205, %rd11502, %rd11501;
	setp.lt.u64 	%p3305, %rd14205, %rd11502;
	selp.u64 	%rd11504, 1, 0, %p3305;
	st.local.v2.u64 	[%rd12+16], {%rd14206, %rd14205};
	add.s64 	%rd14203, %rd11503, %rd11504;
	setp.eq.s64 	%p3306, %rd14203, 0;
	@%p3306 bra 	$L__BB1_1597;
	mov.b32 	%r1810, 4;
$L__BB1_1595:
	mul.wide.u32 	%rd11506, %r1810, 8;
	add.s64 	%rd11507, %rd12, %rd11506;
	ld.local.u64 	%rd11508, [%rd11507];
	add.s64 	%rd11509, %rd11508, %rd14203;
	setp.lt.u64 	%p3307, %rd11509, %rd11508;
	st.local.u64 	[%rd11507], %rd11509;
	add.s32 	%r1810, %r1810, 1;
	mov.b64 	%rd14203, 1;
	@%p3307 bra 	$L__BB1_1595;
	ld.local.u64 	%rd14207, [%rd12+8];
	ld.local.v2.u64 	{%rd14206, %rd14205}, [%rd12+16];
	ld.local.u64 	%rd14204, [%rd12+32];
$L__BB1_1597:
	mul.hi.u64 	%rd11510, %rd14240, %rd14186;
	mad.lo.s64 	%rd11511, %rd14186, %rd14240, %rd14207;
	setp.lt.u64 	%p3308, %rd11511, %rd14207;
	selp.u64 	%rd11512, 1, 0, %p3308;
	st.local.u64 	[%rd12+8], %rd11511;
	add.s64 	%rd11513, %rd11510, %rd11512;
	mul.hi.u64 	%rd11514, %rd14240, %rd14185;
	mad.lo.s64 	%rd11515, %rd14185, %rd14240, %rd14206;
	setp.lt.u64 	%p3309, %rd11515, %rd14206;
	selp.u64 	%rd11516, 1, 0, %p3309;
	add.s64 	%rd14211, %rd11515, %rd11513;
	setp.lt.u64 	%p3310, %rd14211, %rd11515;
	selp.u64 	%rd11517, 1, 0, %p3310;
	add.s64 	%rd11518, %rd11514, %rd11516;
	add.s64 	%rd11519, %rd11518, %rd11517;
	mul.hi.u64 	%rd11520, %rd14240, %rd14184;
	mad.lo.s64 	%rd11521, %rd14184, %rd14240, %rd14205;
	setp.lt.u64 	%p3311, %rd11521, %rd14205;
	selp.u64 	%rd11522, 1, 0, %p3311;
	add.s64 	%rd14210, %rd11521, %rd11519;
	setp.lt.u64 	%p3312, %rd14210, %rd11521;
	selp.u64 	%rd11523, 1, 0, %p3312;
	st.local.v2.u64 	[%rd12+16], {%rd14211, %rd14210};
	add.s64 	%rd11524, %rd11520, %rd11522;
	add.s64 	%rd11525, %rd11524, %rd11523;
	mul.hi.u64 	%rd11526, %rd14240, %rd14183;
	mad.lo.s64 	%rd11527, %rd14183, %rd14240, %rd14204;
	setp.lt.u64 	%p3313, %rd11527, %rd14204;
	selp.u64 	%rd11528, 1, 0, %p3313;
	add.s64 	%rd14209, %rd11527, %rd11525;
	setp.lt.u64 	%p3314, %rd14209, %rd11527;
	selp.u64 	%rd11529, 1, 0, %p3314;
	st.local.u64 	[%rd12+32], %rd14209;
	add.s64 	%rd11530, %rd11526, %rd11528;
	add.s64 	%rd14208, %rd11530, %rd11529;
	setp.eq.s64 	%p3315, %rd14208, 0;
	@%p3315 bra 	$L__BB1_1601;
	mov.b32 	%r1811, 5;
$L__BB1_1599:
	mul.wide.u32 	%rd11532, %r1811, 8;
	add.s64 	%rd11533, %rd12, %rd11532;
	ld.local.u64 	%rd11534, [%rd11533];
	add.s64 	%rd11535, %rd11534, %rd14208;
	setp.lt.u64 	%p3316, %rd11535, %rd11534;
	st.local.u64 	[%rd11533], %rd11535;
	add.s32 	%r1811, %r1811, 1;
	mov.b64 	%rd14208, 1;
	@%p3316 bra 	$L__BB1_1599;
	ld.local.v2.u64 	{%rd14211, %rd14210}, [%rd12+16];
	ld.local.u64 	%rd14209, [%rd12+32];
$L__BB1_1601:
	mul.hi.u64 	%rd11536, %rd14241, %rd14186;
	mad.lo.s64 	%rd11537, %rd14186, %rd14241, %rd14211;
	setp.lt.u64 	%p3317, %rd11537, %rd14211;
	selp.u64 	%rd11538, 1, 0, %p3317;
	add.s64 	%rd11539, %rd11536, %rd11538;
	mul.hi.u64 	%rd11540, %rd14241, %rd14185;
	mad.lo.s64 	%rd11541, %rd14185, %rd14241, %rd14210;
	setp.lt.u64 	%p3318, %rd11541, %rd14210;
	selp.u64 	%rd11542, 1, 0, %p3318;
	add.s64 	%rd14215, %rd11541, %rd11539;
	setp.lt.u64 	%p3319, %rd14215, %rd11541;
	selp.u64 	%rd11543, 1, 0, %p3319;
	st.local.v2.u64 	[%rd12+16], {%rd11537, %rd14215};
	add.s64 	%rd11544, %rd11540, %rd11542;
	add.s64 	%rd11545, %rd11544, %rd11543;
	mul.hi.u64 	%rd11546, %rd14241, %rd14184;
	mad.lo.s64 	%rd11547, %rd14184, %rd14241, %rd14209;
	setp.lt.u64 	%p3320, %rd11547, %rd14209;
	selp.u64 	%rd11548, 1, 0, %p3320;
	add.s64 	%rd14214, %rd11547, %rd11545;
	setp.lt.u64 	%p3321, %rd14214, %rd11547;
	selp.u64 	%rd11549, 1, 0, %p3321;
	add.s64 	%rd11550, %rd11546, %rd11548;
	add.s64 	%rd11551, %rd11550, %rd11549;
	mul.hi.u64 	%rd11552, %rd14241, %rd14183;
	ld.local.u64 	%rd11553, [%rd12+40];
	mad.lo.s64 	%rd11554, %rd14183, %rd14241, %rd11553;
	setp.lt.u64 	%p3322, %rd11554, %rd11553;
	selp.u64 	%rd11555, 1, 0, %p3322;
	add.s64 	%rd14213, %rd11554, %rd11551;
	setp.lt.u64 	%p3323, %rd14213, %rd11554;
	selp.u64 	%rd11556, 1, 0, %p3323;
	st.local.v2.u64 	[%rd12+32], {%rd14214, %rd14213};
	add.s64 	%rd11557, %rd11552, %rd11555;
	add.s64 	%rd14212, %rd11557, %rd11556;
	setp.eq.s64 	%p3324, %rd14212, 0;
	@%p3324 bra 	$L__BB1_1605;
	mov.b32 	%r1812, 6;
$L__BB1_1603:
	mul.wide.u32 	%rd11559, %r1812, 8;
	add.s64 	%rd11560, %rd12, %rd11559;
	ld.local.u64 	%rd11561, [%rd11560];
	add.s64 	%rd11562, %rd11561, %rd14212;
	setp.lt.u64 	%p3325, %rd11562, %rd11561;
	st.local.u64 	[%rd11560], %rd11562;
	add.s32 	%r1812, %r1812, 1;
	mov.b64 	%rd14212, 1;
	@%p3325 bra 	$L__BB1_1603;
	ld.local.u64 	%rd14215, [%rd12+24];
	ld.local.v2.u64 	{%rd14214, %rd14213}, [%rd12+32];
$L__BB1_1605:
	mul.hi.u64 	%rd11563, %rd14242, %rd14186;
	mad.lo.s64 	%rd14220, %rd14186, %rd14242, %rd14215;
	setp.lt.u64 	%p3326, %rd14220, %rd14215;
	selp.u64 	%rd11564, 1, 0, %p3326;
	st.local.u64 	[%rd12+24], %rd14220;
	add.s64 	%rd11565, %rd11563, %rd11564;
	mul.hi.u64 	%rd11566, %rd14242, %rd14185;
	mad.lo.s64 	%rd11567, %rd14185, %rd14242, %rd14214;
	setp.lt.u64 	%p3327, %rd11567, %rd14214;
	selp.u64 	%rd11568, 1, 0, %p3327;
	add.s64 	%rd14217, %rd11567, %rd11565;
	setp.lt.u64 	%p3328, %rd14217, %rd11567;
	selp.u64 	%rd11569, 1, 0, %p3328;
	add.s64 	%rd11570, %rd11566, %rd11568;
	add.s64 	%rd11571, %rd11570, %rd11569;
	mul.hi.u64 	%rd11572, %rd14242, %rd14184;
	mad.lo.s64 	%rd11573, %rd14184, %rd14242, %rd14213;
	setp.lt.u64 	%p3329, %rd11573, %rd14213;
	selp.u64 	%rd11574, 1, 0, %p3329;
	add.s64 	%rd11575, %rd11573, %rd11571;
	setp.lt.u64 	%p3330, %rd11575, %rd11573;
	selp.u64 	%rd11576, 1, 0, %p3330;
	st.local.v2.u64 	[%rd12+32], {%rd14217, %rd11575};
	add.s64 	%rd11577, %rd11572, %rd11574;
	add.s64 	%rd11578, %rd11577, %rd11576;
	mul.hi.u64 	%rd11579, %rd14242, %rd14183;
	ld.local.u64 	%rd11580, [%rd12+48];
	mad.lo.s64 	%rd11581, %rd14183, %rd14242, %rd11580;
	setp.lt.u64 	%p3331, %rd11581, %rd11580;
	selp.u64 	%rd11582, 1, 0, %p3331;
	add.s64 	%rd11583, %rd11581, %rd11578;
	setp.lt.u64 	%p3332, %rd11583, %rd11581;
	selp.u64 	%rd11584, 1, 0, %p3332;
	st.local.u64 	[%rd12+48], %rd11583;
	add.s64 	%rd11585, %rd11579, %rd11582;
	add.s64 	%rd14216, %rd11585, %rd11584;
	setp.eq.s64 	%p3333, %rd14216, 0;
	@%p3333 bra 	$L__BB1_1609;
	mov.b32 	%r1813, 7;
$L__BB1_1607:
	mul.wide.u32 	%rd11587, %r1813, 8;
	add.s64 	%rd11588, %rd12, %rd11587;
	ld.local.u64 	%rd11589, [%rd11588];
	add.s64 	%rd11590, %rd11589, %rd14216;
	setp.lt.u64 	%p3334, %rd11590, %rd11589;
	st.local.u64 	[%rd11588], %rd11590;
	add.s32 	%r1813, %r1813, 1;
	mov.b64 	%rd14216, 1;
	@%p3334 bra 	$L__BB1_1607;
	ld.local.u64 	%rd14220, [%rd12+24];
	ld.local.u64 	%rd14217, [%rd12+32];
$L__BB1_1609:
	ld.local.u64 	%rd11592, [%rd12+8];
	ld.local.u64 	%rd14219, [%rd12+16];
	shl.b64 	%rd11593, %rd14217, 32;
	shr.u64 	%rd11594, %rd14217, 32;
	add.s64 	%rd3883, %rd3838, %rd11593;
	setp.lt.u64 	%p3335, %rd3883, %rd3838;
	selp.u64 	%rd11595, 1, 0, %p3335;
	add.s64 	%rd11596, %rd11594, %rd11595;
	add.s64 	%rd3884, %rd11596, %rd11592;
	max.u64 	%rd11597, %rd11596, %rd11592;
	setp.gt.u64 	%p3336, %rd11597, %rd3884;
	mov.b64 	%rd14221, 0;
	@%p3336 bra 	$L__BB1_1628;
$L__BB1_1610:
	ld.local.u64 	%rd3888, [%rd12+40];
	shl.b64 	%rd11600, %rd3888, 32;
	shr.u64 	%rd11601, %rd3888, 32;
	add.s64 	%rd3889, %rd3884, %rd11600;
	setp.lt.u64 	%p3339, %rd3889, %rd3884;
	selp.u64 	%rd11602, 1, 0, %p3339;
	add.s64 	%rd11603, %rd11601, %rd11602;
	add.s64 	%rd3890, %rd11603, %rd14219;
	max.u64 	%rd11604, %rd11603, %rd14219;
	setp.le.u64 	%p3340, %rd11604, %rd3890;
	@%p3340 bra 	$L__BB1_1612;
	add.s64 	%rd14220, %rd14220, 1;
	setp.eq.s64 	%p3341, %rd14220, 0;
	selp.u64 	%rd11605, 1, 0, %p3341;
	add.s64 	%rd14221, %rd14221, %rd11605;
$L__BB1_1612:
	ld.local.v2.u64 	{%rd3895, %rd3896}, [%rd12+48];
	shl.b64 	%rd11606, %rd3895, 32;
	shr.u64 	%rd11607, %rd3895, 32;
	add.s64 	%rd14224, %rd3890, %rd11606;
	setp.lt.u64 	%p3342, %rd14224, %rd3890;
	selp.u64 	%rd11608, 1, 0, %p3342;
	add.s64 	%rd11609, %rd11607, %rd11608;
	add.s64 	%rd11610, %rd11609, %rd14220;
	max.u64 	%rd11611, %rd11609, %rd14220;
	setp.gt.u64 	%p3343, %rd11611, %rd11610;
	selp.u64 	%rd11612, 1, 0, %p3343;
	add.s64 	%rd11613, %rd14221, %rd11612;
	shl.b64 	%rd11614, %rd3896, 32;
	shr.u64 	%rd11615, %rd3896, 32;
	add.s64 	%rd14225, %rd11610, %rd11614;
	setp.lt.u64 	%p3344, %rd14225, %rd11610;
	selp.u64 	%rd11616, 1, 0, %p3344;
	add.s64 	%rd11617, %rd11613, %rd11615;
	add.s64 	%rd14226, %rd11617, %rd11616;
	mov.b64 	%rd11618, 977;
	mul.hi.u64 	%rd11619, %rd14217, %rd11618;
	mad.lo.s64 	%rd14231, %rd14217, 977, %rd3883;
	setp.lt.u64 	%p3345, %rd14231, %rd3883;
	selp.u64 	%rd11620, 1, 0, %p3345;
	add.s64 	%rd11621, %rd11619, %rd11620;
	add.s64 	%rd3901, %rd11621, %rd3889;
	max.u64 	%rd11622, %rd11621, %rd3889;
	setp.gt.u64 	%p3346, %rd11622, %rd3901;
	@%p3346 bra 	$L__BB1_1630;
$L__BB1_1613:
	mov.b64 	%rd11625, 977;
	mul.hi.u64 	%rd11626, %rd3888, %rd11625;
	mad.lo.s64 	%rd14240, %rd3888, 977, %rd3901;
	setp.lt.u64 	%p3349, %rd14240, %rd3901;
	selp.u64 	%rd11627, 1, 0, %p3349;
	add.s64 	%rd11628, %rd11626, %rd11627;
	add.s64 	%rd3909, %rd11628, %rd14224;
	max.u64 	%rd11629, %rd11628, %rd14224;
	setp.le.u64 	%p3350, %rd11629, %rd3909;
	@%p3350 bra 	$L__BB1_1615;
	add.s64 	%rd14225, %rd14225, 1;
	setp.eq.s64 	%p3351, %rd14225, 0;
	selp.u64 	%rd11630, 1, 0, %p3351;
	add.s64 	%rd14226, %rd14226, %rd11630;
$L__BB1_1615:
	mov.b64 	%rd11631, 977;
	mul.hi.u64 	%rd11632, %rd3895, %rd11631;
	mad.lo.s64 	%rd14241, %rd3895, 977, %rd3909;
	setp.lt.u64 	%p3352, %rd14241, %rd3909;
	selp.u64 	%rd11633, 1, 0, %p3352;
	add.s64 	%rd11634, %rd11632, %rd11633;
	add.s64 	%rd11635, %rd11634, %rd14225;
	max.u64 	%rd11636, %rd11634, %rd14225;
	setp.gt.u64 	%p3353, %rd11636, %rd11635;
	selp.u64 	%rd11637, 1, 0, %p3353;
	add.s64 	%rd11638, %rd14226, %rd11637;
	mul.hi.u64 	%rd11639, %rd3896, %rd11631;
	mad.lo.s64 	%rd14242, %rd3896, 977, %rd11635;
	setp.lt.u64 	%p3354, %rd14242, %rd11635;
	selp.u64 	%rd11640, 1, 0, %p3354;
	add.s64 	%rd11641, %rd11638, %rd11639;
	add.s64 	%rd3916, %rd11641, %rd11640;
	setp.eq.s64 	%p3355, %rd3916, 0;
	@%p3355 bra 	$L__BB1_1620;
	shl.b64 	%rd11642, %rd3916, 32;
	shr.u64 	%rd11643, %rd3916, 32;
	add.s64 	%rd3920, %rd14231, %rd11642;
	setp.lt.u64 	%p3356, %rd3920, %rd14231;
	selp.u64 	%rd11644, 1, 0, %p3356;
	add.s64 	%rd11645, %rd11643, %rd11644;
	add.s64 	%rd3921, %rd11645, %rd14240;
	max.u64 	%rd11646, %rd11645, %rd14240;
	setp.le.u64 	%p3357, %rd11646, %rd3921;
	@%p3357 bra 	$L__BB1_1618;
	add.s64 	%rd14241, %rd14241, 1;
	setp.eq.s64 	%p3358, %rd14241, 0;
	selp.u64 	%rd11647, 1, 0, %p3358;
	add.s64 	%rd14242, %rd14242, %rd11647;
$L__BB1_1618:
	mov.b64 	%rd11648, 977;
	mul.hi.u64 	%rd11649, %rd3916, %rd11648;
	mad.lo.s64 	%rd14231, %rd3916, 977, %rd3920;
	setp.lt.u64 	%p3359, %rd14231, %rd3920;
	selp.u64 	%rd11650, 1, 0, %p3359;
	add.s64 	%rd11651, %rd11649, %rd11650;
	add.s64 	%rd14240, %rd11651, %rd3921;
	max.u64 	%rd11652, %rd11651, %rd3921;
	setp.le.u64 	%p3360, %rd11652, %rd14240;
	@%p3360 bra 	$L__BB1_1620;
	add.s64 	%rd14241, %rd14241, 1;
	setp.eq.s64 	%p3361, %rd14241, 0;
	selp.u64 	%rd11653, 1, 0, %p3361;
	add.s64 	%rd14242, %rd14242, %rd11653;
$L__BB1_1620:
	setp.gt.u64 	%p3362, %rd14242, %rd3829;
	@%p3362 bra 	$L__BB1_1626;
	setp.lt.u64 	%p3363, %rd14242, %rd3829;
	mov.u64 	%rd14235, %rd14231;
	@%p3363 bra 	$L__BB1_1627;
	setp.gt.u64 	%p3364, %rd14241, %rd3828;
	@%p3364 bra 	$L__BB1_1626;
	setp.lt.u64 	%p3365, %rd14241, %rd3828;
	mov.u64 	%rd14235, %rd14231;
	@%p3365 bra 	$L__BB1_1627;
	setp.gt.u64 	%p3366, %rd14240, %rd3827;
	@%p3366 bra 	$L__BB1_1626;
	setp.lt.u64 	%p3367, %rd14240, %rd3827;
	setp.lt.u64 	%p3368, %rd14231, %rd3826;
	or.pred  	%p3369, %p3367, %p3368;
	mov.u64 	%rd14235, %rd14231;
	@%p3369 bra 	$L__BB1_1627;
$L__BB1_1626:
	sub.s64 	%rd14235, %rd14231, %rd3826;
	setp.lt.u64 	%p3370, %rd14231, %rd3826;
	selp.u64 	%rd11654, 1, 0, %p3370;
	sub.s64 	%rd11655, %rd14240, %rd3827;
	setp.lt.u64 	%p3371, %rd14240, %rd3827;
	selp.s64 	%rd11656, -1, 0, %p3370;
	add.s64 	%rd14240, %rd11655, %rd11656;
	setp.lt.u64 	%p3372, %rd11655, %rd11654;
	or.pred  	%p3373, %p3371, %p3372;
	selp.u64 	%rd11657, 1, 0, %p3373;
	sub.s64 	%rd11658, %rd14241, %rd3828;
	setp.lt.u64 	%p3374, %rd14241, %rd3828;
	selp.s64 	%rd11659, -1, 0, %p3373;
	add.s64 	%rd14241, %rd11658, %rd11659;
	setp.lt.u64 	%p3375, %rd11658, %rd11657;
	or.pred  	%p3376, %p3374, %p3375;
	selp.s64 	%rd11660, -1, 0, %p3376;
	sub.s64 	%rd11661, %rd14242, %rd3829;
	add.s64 	%rd14242, %rd11661, %rd11660;
$L__BB1_1627:
	setp.gt.u64 	%p3377, %rd14242, %rd3829;
	@%p3377 bra 	$L__BB1_1636;
	bra.uni 	$L__BB1_1637;
$L__BB1_1628:
	add.s64 	%rd14219, %rd14219, 1;
	setp.ne.s64 	%p3337, %rd14219, 0;
	@%p3337 bra 	$L__BB1_1610;
	add.s64 	%rd14220, %rd14220, 1;
	setp.eq.s64 	%p3338, %rd14220, 0;
	selp.u64 	%rd14221, 1, 0, %p3338;
	mov.b64 	%rd14219, 0;
	bra.uni 	$L__BB1_1610;
$L__BB1_1630:
	add.s64 	%rd14224, %rd14224, 1;
	setp.ne.s64 	%p3347, %rd14224, 0;
	@%p3347 bra 	$L__BB1_1613;
	add.s64 	%rd14225, %rd14225, 1;
	setp.eq.s64 	%p3348, %rd14225, 0;
	selp.u64 	%rd11624, 1, 0, %p3348;
	add.s64 	%rd14226, %rd14226, %rd11624;
	mov.b64 	%rd14224, 0;
	bra.uni 	$L__BB1_1613;
$L__BB1_1632:
	setp.gt.u64 	%p3379, %rd14241, %rd3828;
	@%p3379 bra 	$L__BB1_1636;
	setp.lt.u64 	%p3380, %rd14241, %rd3828;
	mov.u64 	%rd14239, %rd14235;
	@%p3380 bra 	$L__BB1_1638;
	setp.gt.u64 	%p3381, %rd14240, %rd3827;
	@%p3381 bra 	$L__BB1_1636;
	setp.lt.u64 	%p3382, %rd14240, %rd3827;
	setp.lt.u64 	%p3383, %rd14235, %rd3826;
	or.pred  	%p3384, %p3382, %p3383;
	mov.u64 	%rd14239, %rd14235;
	@%p3384 bra 	$L__BB1_1638;
$L__BB1_1636:
	sub.s64 	%rd14239, %rd14235, %rd3826;
	setp.lt.u64 	%p3385, %rd14235, %rd3826;
	selp.u64 	%rd11662, 1, 0, %p3385;
	sub.s64 	%rd11663, %rd14240, %rd3827;
	setp.lt.u64 	%p3386, %rd14240, %rd3827;
	selp.s64 	%rd11664, -1, 0, %p3385;
	add.s64 	%rd14240, %rd11663, %rd11664;
	setp.lt.u64 	%p3387, %rd11663, %rd11662;
	or.pred  	%p3388, %p3386, %p3387;
	selp.u64 	%rd11665, 1, 0, %p3388;
	sub.s64 	%rd11666, %rd14241, %rd3828;
	setp.lt.u64 	%p3389, %rd14241, %rd3828;
	selp.s64 	%rd11667, -1, 0, %p3388;
	add.s64 	%rd14241, %rd11666, %rd11667;
	setp.lt.u64 	%p3390, %rd11666, %rd11665;
	or.pred  	%p3391, %p3389, %p3390;
	selp.s64 	%rd11668, -1, 0, %p3391;
	sub.s64 	%rd11669, %rd14242, %rd3829;
	add.s64 	%rd14242, %rd11669, %rd11668;
	bra.uni 	$L__BB1_1638;
$L__BB1_1637:
	setp.lt.u64 	%p3378, %rd14242, %rd3829;
	mov.u64 	%rd14239, %rd14235;
	@%p3378 bra 	$L__BB1_1638;
	bra.uni 	$L__BB1_1632;
$L__BB1_1638:
	setp.eq.s32 	%p3392, %r1809, 255;
	@%p3392 bra 	$L__BB1_1684;
	mov.b64 	%rd14248, 0;
	st.local.v2.u64 	[%rd11+32], {%rd14248, %rd14248};
	st.local.v2.u64 	[%rd11+48], {%rd14248, %rd14248};
	mul.lo.s64 	%rd3954, %rd14186, %rd14186;
	mul.hi.u64 	%rd11671, %rd14186, %rd14186;
	mul.lo.s64 	%rd3955, %rd14185, %rd14186;
	mul.hi.u64 	%rd11672, %rd14186, %rd14185;
	add.s64 	%rd14251, %rd3955, %rd11671;
	setp.lt.u64 	%p3393, %rd14251, %rd3955;
	selp.u64 	%rd11673, 1, 0, %p3393;
	st.local.v2.u64 	[%rd11], {%rd3954, %rd14251};
	add.s64 	%rd11674, %rd11672, %rd11673;
	mul.lo.s64 	%rd3957, %rd14184, %rd14186;
	mul.hi.u64 	%rd11675, %rd14186, %rd14184;
	add.s64 	%rd14250, %rd3957, %rd11674;
	setp.lt.u64 	%p3394, %rd14250, %rd3957;
	selp.u64 	%rd11676, 1, 0, %p3394;
	add.s64 	%rd11677, %rd11675, %rd11676;
	mul.lo.s64 	%rd3959, %rd14183, %rd14186;
	mul.hi.u64 	%rd11678, %rd14186, %rd14183;
	add.s64 	%rd14249, %rd3959, %rd11677;
	setp.lt.u64 	%p3395, %rd14249, %rd3959;
	selp.u64 	%rd11679, 1, 0, %p3395;
	st.local.v2.u64 	[%rd11+16], {%rd14250, %rd14249};
	add.s64 	%rd14247, %rd11678, %rd11679;
	setp.eq.s64 	%p3396, %rd14247, 0;
	@%p3396 bra 	$L__BB1_1643;
	mov.b32 	%r1814, 4;
$L__BB1_1641:
	mul.wide.u32 	%rd11681, %r1814, 8;
	add.s64 	%rd11682, %rd11, %rd11681;
	ld.local.u64 	%rd11683, [%rd11682];
	add.s64 	%rd11684, %rd11683, %rd14247;
	setp.lt.u64 	%p3397, %rd11684, %rd11683;
	st.local.u64 	[%rd11682], %rd11684;
	add.s32 	%r1814, %r1814, 1;
	mov.b64 	%rd14247, 1;
	@%p3397 bra 	$L__BB1_1641;
	ld.local.u64 	%rd14251, [%rd11+8];
	ld.local.v2.u64 	{%rd14250, %rd14249}, [%rd11+16];
	ld.local.u64 	%rd14248, [%rd11+32];
$L__BB1_1643:
	mul.hi.u64 	%rd11685, %rd14185, %rd14186;
	add.s64 	%rd11686, %rd14251, %rd3955;
	setp.lt.u64 	%p3398, %rd11686, %rd14251;
	selp.u64 	%rd11687, 1, 0, %p3398;
	st.local.u64 	[%rd11+8], %rd11686;
	add.s64 	%rd11688, %rd11685, %rd11687;
	mul.hi.u64 	%rd11689, %rd14185, %rd14185;
	mad.lo.s64 	%rd11690, %rd14185, %rd14185, %rd14250;
	setp.lt.u64 	%p3399, %rd11690, %rd14250;
	selp.u64 	%rd11691, 1, 0, %p3399;
	add.s64 	%rd14255, %rd11690, %rd11688;
	setp.lt.u64 	%p3400, %rd14255, %rd11690;
	selp.u64 	%rd11692, 1, 0, %p3400;
	add.s64 	%rd11693, %rd11689, %rd11691;
	add.s64 	%rd11694, %rd11693, %rd11692;
	mul.lo.s64 	%rd3972, %rd14184, %rd14185;
	mul.hi.u64 	%rd11695, %rd14185, %rd14184;
	add.s64 	%rd11696, %rd14249, %rd3972;
	setp.lt.u64 	%p3401, %rd11696, %rd14249;
	selp.u64 	%rd11697, 1, 0, %p3401;
	add.s64 	%rd14254, %rd11696, %rd11694;
	setp.lt.u64 	%p3402, %rd14254, %rd11696;
	selp.u64 	%rd11698, 1, 0, %p3402;
	st.local.v2.u64 	[%rd11+16], {%rd14255, %rd14254};
	add.s64 	%rd11699, %rd11695, %rd11697;
	add.s64 	%rd11700, %rd11699, %rd11698;
	mul.lo.s64 	%rd3974, %rd14183, %rd14185;
	mul.hi.u64 	%rd11701, %rd14185, %rd14183;
	add.s64 	%rd11702, %rd14248, %rd3974;
	setp.lt.u64 	%p3403, %rd11702, %rd14248;
	selp.u64 	%rd11703, 1, 0, %p3403;
	add.s64 	%rd14253, %rd11702, %rd11700;
	setp.lt.u64 	%p3404, %rd14253, %rd11702;
	selp.u64 	%rd11704, 1, 0, %p3404;
	st.local.u64 	[%rd11+32], %rd14253;
	add.s64 	%rd11705, %rd11701, %rd11703;
	add.s64 	%rd14252, %rd11705, %rd11704;
	setp.eq.s64 	%p3405, %rd14252, 0;
	@%p3405 bra 	$L__BB1_1647;
	mov.b32 	%r1815, 5;
$L__BB1_1645:
	mul.wide.u32 	%rd11707, %r1815, 8;
	add.s64 	%rd11708, %rd11, %rd11707;
	ld.local.u64 	%rd11709, [%rd11708];
	add.s64 	%rd11710, %rd11709, %rd14252;
	setp.lt.u64 	%p3406, %rd11710, %rd11709;
	st.local.u64 	[%rd11708], %rd11710;
	add.s32 	%r1815, %r1815, 1;
	mov.b64 	%rd14252, 1;
	@%p3406 bra 	$L__BB1_1645;
	ld.local.v2.u64 	{%rd14255, %rd14254}, [%rd11+16];
	ld.local.u64 	%rd14253, [%rd11+32];
$L__BB1_1647:
	mul.hi.u64 	%rd11711, %rd14184, %rd14186;
	add.s64 	%rd11712, %rd14255, %rd3957;
	setp.lt.u64 	%p3407, %rd11712, %rd14255;
	selp.u64 	%rd11713, 1, 0, %p3407;
	add.s64 	%rd11714, %rd11711, %rd11713;
	mul.hi.u64 	%rd11715, %rd14184, %rd14185;
	add.s64 	%rd11716, %rd14254, %rd3972;
	setp.lt.u64 	%p3408, %rd11716, %rd14254;
	selp.u64 	%rd11717, 1, 0, %p3408;
	add.s64 	%rd14259, %rd11716, %rd11714;
	setp.lt.u64 	%p3409, %rd14259, %rd11716;
	selp.u64 	%rd11718, 1, 0, %p3409;
	st.local.v2.u64 	[%rd11+16], {%rd11712, %rd14259};
	add.s64 	%rd11719, %rd11715, %rd11717;
	add.s64 	%rd11720, %rd11719, %rd11718;
	mul.hi.u64 	%rd11721, %rd14184, %rd14184;
	mad.lo.s64 	%rd11722, %rd14184, %rd14184, %rd14253;
	setp.lt.u64 	%p3410, %rd11722, %rd14253;
	selp.u64 	%rd11723, 1, 0, %p3410;
	add.s64 	%rd14258, %rd11722, %rd11720;
	setp.lt.u64 	%p3411, %rd14258, %rd11722;
	selp.u64 	%rd11724, 1, 0, %p3411;
	add.s64 	%rd11725, %rd11721, %rd11723;
	add.s64 	%rd11726, %rd11725, %rd11724;
	mul.lo.s64 	%rd3986, %rd14183, %rd14184;
	mul.hi.u64 	%rd11727, %rd14184, %rd14183;
	ld.local.u64 	%rd11728, [%rd11+40];
	add.s64 	%rd11729, %rd11728, %rd3986;
	setp.lt.u64 	%p3412, %rd11729, %rd11728;
	selp.u64 	%rd11730, 1, 0, %p3412;
	add.s64 	%rd14257, %rd11729, %rd11726;
	setp.lt.u64 	%p3413, %rd14257, %rd11729;
	selp.u64 	%rd11731, 1, 0, %p3413;
	st.local.v2.u64 	[%rd11+32], {%rd14258, %rd14257};
	add.s64 	%rd11732, %rd11727, %rd11730;
	add.s64 	%rd14256, %rd11732, %rd11731;
	setp.eq.s64 	%p3414, %rd14256, 0;
	@%p3414 bra 	$L__BB1_1651;
	mov.b32 	%r1816, 6;
$L__BB1_1649:
	mul.wide.u32 	%rd11734, %r1816, 8;
	add.s64 	%rd11735, %rd11, %rd11734;
	ld.local.u64 	%rd11736, [%rd11735];
	add.s64 	%rd11737, %rd11736, %rd14256;
	setp.lt.u64 	%p3415, %rd11737, %rd11736;
	st.local.u64 	[%rd11735], %rd11737;
	add.s32 	%r1816, %r1816, 1;
	mov.b64 	%rd14256, 1;
	@%p3415 bra 	$L__BB1_1649;
	ld.local.u64 	%rd14259, [%rd11+24];
	ld.local.v2.u64 	{%rd14258, %rd14257}, [%rd11+32];
$L__BB1_1651:
	mul.hi.u64 	%rd11738, %rd14183, %rd14186;
	add.s64 	%rd14264, %rd14259, %rd3959;
	setp.lt.u64 	%p3416, %rd14264, %rd14259;
	selp.u64 	%rd11739, 1, 0, %p3416;
	st.local.u64 	[%rd11+24], %rd14264;
	add.s64 	%rd11740, %rd11738, %rd11739;
	mul.hi.u64 	%rd11741, %rd14183, %rd14185;
	add.s64 	%rd11742, %rd14258, %rd3974;
	setp.lt.u64 	%p3417, %rd11742, %rd14258;
	selp.u64 	%rd11743, 1, 0, %p3417;
	add.s64 	%rd14261, %rd11742, %rd11740;
	setp.lt.u64 	%p3418, %rd14261, %rd11742;
	selp.u64 	%rd11744, 1, 0, %p3418;
	add.s64 	%rd11745, %rd11741, %rd11743;
	add.s64 	%rd11746, %rd11745, %rd11744;
	mul.hi.u64 	%rd11747, %rd14183, %rd14184;
	add.s64 	%rd11748, %rd14257, %rd3986;
	setp.lt.u64 	%p3419, %rd11748, %rd14257;
	selp.u64 	%rd11749, 1, 0, %p3419;
	add.s64 	%rd11750, %rd11748, %rd11746;
	setp.lt.u64 	%p3420, %rd11750, %rd11748;
	selp.u64 	%rd11751, 1, 0, %p3420;
	st.local.v2.u64 	[%rd11+32], {%rd14261, %rd11750};
	add.s64 	%rd11752, %rd11747, %rd11749;
	add.s64 	%rd11753, %rd11752, %rd11751;
	mul.hi.u64 	%rd11754, %rd14183, %rd14183;
	ld.local.u64 	%rd11755, [%rd11+48];
	mad.lo.s64 	%rd11756, %rd14183, %rd14183, %rd11755;
	setp.lt.u64 	%p3421, %rd11756, %rd11755;
	selp.u64 	%rd11757, 1, 0, %p3421;
	add.s64 	%rd11758, %rd11756, %rd11753;
	setp.lt.u64 	%p3422, %rd11758, %rd11756;
	selp.u64 	%rd11759, 1, 0, %p3422;
	st.local.u64 	[%rd11+48], %rd11758;
	add.s64 	%rd11760, %rd11754, %rd11757;
	add.s64 	%rd14260, %rd11760, %rd11759;
	setp.eq.s64 	%p3423, %rd14260, 0;
	@%p3423 bra 	$L__BB1_1655;
	mov.b32 	%r1817, 7;
$L__BB1_1653:
	mul.wide.u32 	%rd11762, %r1817, 8;
	add.s64 	%rd11763, %rd11, %rd11762;
	ld.local.u64 	%rd11764, [%rd11763];
	add.s64 	%rd11765, %rd11764, %rd14260;
	setp.lt.u64 	%p3424, %rd11765, %rd11764;
	st.local.u64 	[%rd11763], %rd11765;
	add.s32 	%r1817, %r1817, 1;
	mov.b64 	%rd14260, 1;
	@%p3424 bra 	$L__BB1_1653;
	ld.local.u64 	%rd14264, [%rd11+24];
	ld.local.u64 	%rd14261, [%rd11+32];
$L__BB1_1655:
	ld.local.u64 	%rd11767, [%rd11+8];
	ld.local.u64 	%rd14263, [%rd11+16];
	shl.b64 	%rd11768, %rd14261, 32;
	shr.u64 	%rd11769, %rd14261, 32;
	add.s64 	%rd4005, %rd3954, %rd11768;
	setp.lt.u64 	%p3425, %rd4005, %rd3954;
	selp.u64 	%rd11770, 1, 0, %p3425;
	add.s64 	%rd11771, %rd11769, %rd11770;
	add.s64 	%rd4006, %rd11771, %rd11767;
	max.u64 	%rd11772, %rd11771, %rd11767;
	setp.gt.u64 	%p3426, %rd11772, %rd4006;
	mov.b64 	%rd14265, 0;
	@%p3426 bra 	$L__BB1_1674;
$L__BB1_1656:
	ld.local.u64 	%rd4010, [%rd11+40];
	shl.b64 	%rd11775, %rd4010, 32;
	shr.u64 	%rd11776, %rd4010, 32;
	add.s64 	%rd4011, %rd4006, %rd11775;
	setp.lt.u64 	%p3429, %rd4011, %rd4006;
	selp.u64 	%rd11777, 1, 0, %p3429;
	add.s64 	%rd11778, %rd11776, %rd11777;
	add.s64 	%rd4012, %rd11778, %rd14263;
	max.u64 	%rd11779, %rd11778, %rd14263;
	setp.le.u64 	%p3430, %rd11779, %rd4012;
	@%p3430 bra 	$L__BB1_1658;
	add.s64 	%rd14264, %rd14264, 1;
	setp.eq.s64 	%p3431, %rd14264, 0;
	selp.u64 	%rd11780, 1, 0, %p3431;
	add.s64 	%rd14265, %rd14265, %rd11780;
$L__BB1_1658:
	ld.local.v2.u64 	{%rd4017, %rd4018}, [%rd11+48];
	shl.b64 	%rd11781, %rd4017, 32;
	shr.u64 	%rd11782, %rd4017, 32;
	add.s64 	%rd14268, %rd4012, %rd11781;
	setp.lt.u64 	%p3432, %rd14268, %rd4012;
	selp.u64 	%rd11783, 1, 0, %p3432;
	add.s64 	%rd11784, %rd11782, %rd11783;
	add.s64 	%rd11785, %rd11784, %rd14264;
	max.u64 	%rd11786, %rd11784, %rd14264;
	setp.gt.u64 	%p3433, %rd11786, %rd11785;
	selp.u64 	%rd11787, 1, 0, %p3433;
	add.s64 	%rd11788, %rd14265, %rd11787;
	shl.b64 	%rd11789, %rd4018, 32;
	shr.u64 	%rd11790, %rd4018, 32;
	add.s64 	%rd14269, %rd11785, %rd11789;
	setp.lt.u64 	%p3434, %rd14269, %rd11785;
	selp.u64 	%rd11791, 1, 0, %p3434;
	add.s64 	%rd11792, %rd11788, %rd11790;
	add.s64 	%rd14270, %rd11792, %rd11791;
	mov.b64 	%rd11793, 977;
	mul.hi.u64 	%rd11794, %rd14261, %rd11793;
	mad.lo.s64 	%rd14275, %rd14261, 977, %rd4005;
	setp.lt.u64 	%p3435, %rd14275, %rd4005;
	selp.u64 	%rd11795, 1, 0, %p3435;
	add.s64 	%rd11796, %rd11794, %rd11795;
	add.s64 	%rd4023, %rd11796, %rd4011;
	max.u64 	%rd11797, %rd11796, %rd4011;
	setp.gt.u64 	%p3436, %rd11797, %rd4023;
	@%p3436 bra 	$L__BB1_1676;
$L__BB1_1659:
	mov.b64 	%rd11800, 977;
	mul.hi.u64 	%rd11801, %rd4010, %rd11800;
	mad.lo.s64 	%rd14185, %rd4010, 977, %rd4023;
	setp.lt.u64 	%p3439, %rd14185, %rd4023;
	selp.u64 	%rd11802, 1, 0, %p3439;
	add.s64 	%rd11803, %rd11801, %rd11802;
	add.s64 	%rd4031, %rd11803, %rd14268;
	max.u64 	%rd11804, %rd11803, %rd14268;
	setp.le.u64 	%p3440, %rd11804, %rd4031;
	@%p3440 bra 	$L__BB1_1661;
	add.s64 	%rd14269, %rd14269, 1;
	setp.eq.s64 	%p3441, %rd14269, 0;
	selp.u64 	%rd11805, 1, 0, %p3441;
	add.s64 	%rd14270, %rd14270, %rd11805;
$L__BB1_1661:
	mov.b64 	%rd11806, 977;
	mul.hi.u64 	%rd11807, %rd4017, %rd11806;
	mad.lo.s64 	%rd14184, %rd4017, 977, %rd4031;
	setp.lt.u64 	%p3442, %rd14184, %rd4031;
	selp.u64 	%rd11808, 1, 0, %p3442;
	add.s64 	%rd11809, %rd11807, %rd11808;
	add.s64 	%rd11810, %rd11809, %rd14269;
	max.u64 	%rd11811, %rd11809, %rd14269;
	setp.gt.u64 	%p3443, %rd11811, %rd11810;
	selp.u64 	%rd11812, 1, 0, %p3443;
	add.s64 	%rd11813, %rd14270, %rd11812;
	mul.hi.u64 	%rd11814, %rd4018, %rd11806;
	mad.lo.s64 	%rd14183, %rd4018, 977, %rd11810;
	setp.lt.u64 	%p3444, %rd14183, %rd11810;
	selp.u64 	%rd11815, 1, 0, %p3444;
	add.s64 	%rd11816, %rd11813, %rd11814;
	add.s64 	%rd4038, %rd11816, %rd11815;
	setp.eq.s64 	%p3445, %rd4038, 0;
	@%p3445 bra 	$L__BB1_1666;
	shl.b64 	%rd11817, %rd4038, 32;
	shr.u64 	%rd11818, %rd4038, 32;
	add.s64 	%rd4042, %rd14275, %rd11817;
	setp.lt.u64 	%p3446, %rd4042, %rd14275;
	selp.u64 	%rd11819, 1, 0, %p3446;
	add.s64 	%rd11820, %rd11818, %rd11819;
	add.s64 	%rd4043, %rd11820, %rd14185;
	max.u64 	%rd11821, %rd11820, %rd14185;
	setp.le.u64 	%p3447, %rd11821, %rd4043;
	@%p3447 bra 	$L__BB1_1664;
	add.s64 	%rd14184, %rd14184, 1;
	setp.eq.s64 	%p3448, %rd14184, 0;
	selp.u64 	%rd11822, 1, 0, %p3448;
	add.s64 	%rd14183, %rd14183, %rd11822;
$L__BB1_1664:
	mov.b64 	%rd11823, 977;
	mul.hi.u64 	%rd11824, %rd4038, %rd11823;
	mad.lo.s64 	%rd14275, %rd4038, 977, %rd4042;
	setp.lt.u64 	%p3449, %rd14275, %rd4042;
	selp.u64 	%rd11825, 1, 0, %p3449;
	add.s64 	%rd11826, %rd11824, %rd11825;
	add.s64 	%rd14185, %rd11826, %rd4043;
	max.u64 	%rd11827, %rd11826, %rd4043;
	setp.le.u64 	%p3450, %rd11827, %rd14185;
	@%p3450 bra 	$L__BB1_1666;
	add.s64 	%rd14184, %rd14184, 1;
	setp.eq.s64 	%p3451, %rd14184, 0;
	selp.u64 	%rd11828, 1, 0, %p3451;
	add.s64 	%rd14183, %rd14183, %rd11828;
$L__BB1_1666:
	setp.gt.u64 	%p3452, %rd14183, %rd3829;
	@%p3452 bra 	$L__BB1_1672;
	setp.lt.u64 	%p3453, %rd14183, %rd3829;
	mov.u64 	%rd14279, %rd14275;
	@%p3453 bra 	$L__BB1_1673;
	setp.gt.u64 	%p3454, %rd14184, %rd3828;
	@%p3454 bra 	$L__BB1_1672;
	setp.lt.u64 	%p3455, %rd14184, %rd3828;
	mov.u64 	%rd14279, %rd14275;
	@%p3455 bra 	$L__BB1_1673;
	setp.gt.u64 	%p3456, %rd14185, %rd3827;
	@%p3456 bra 	$L__BB1_1672;
	setp.lt.u64 	%p3457, %rd14185, %rd3827;
	setp.lt.u64 	%p3458, %rd14275, %rd3826;
	or.pred  	%p3459, %p3457, %p3458;
	mov.u64 	%rd14279, %rd14275;
	@%p3459 bra 	$L__BB1_1673;
$L__BB1_1672:
	sub.s64 	%rd14279, %rd14275, %rd3826;
	setp.lt.u64 	%p3460, %rd14275, %rd3826;
	selp.u64 	%rd11829, 1, 0, %p3460;
	sub.s64 	%rd11830, %rd14185, %rd3827;
	setp.lt.u64 	%p3461, %rd14185, %rd3827;
	selp.s64 	%rd11831, -1, 0, %p3460;
	add.s64 	%rd14185, %rd11830, %rd11831;
	setp.lt.u64 	%p3462, %rd11830, %rd11829;
	or.pred  	%p3463, %p3461, %p3462;
	selp.u64 	%rd11832, 1, 0, %p3463;
	sub.s64 	%rd11833, %rd14184, %rd3828;
	setp.lt.u64 	%p3464, %rd14184, %rd3828;
	selp.s64 	%rd11834, -1, 0, %p3463;
	add.s64 	%rd14184, %rd11833, %rd11834;
	setp.lt.u64 	%p3465, %rd11833, %rd11832;
	or.pred  	%p3466, %p3464, %p3465;
	selp.s64 	%rd11835, -1, 0, %p3466;
	sub.s64 	%rd11836, %rd14183, %rd3829;
	add.s64 	%rd14183, %rd11836, %rd11835;
$L__BB1_1673:
	setp.gt.u64 	%p3467, %rd14183, %rd3829;
	@%p3467 bra 	$L__BB1_1682;
	bra.uni 	$L__BB1_1683;
$L__BB1_1674:
	add.s64 	%rd14263, %rd14263, 1;
	setp.ne.s64 	%p3427, %rd14263, 0;
	@%p3427 bra 	$L__BB1_1656;
	add.s64 	%rd14264, %rd14264, 1;
	setp.eq.s64 	%p3428, %rd14264, 0;
	selp.u64 	%rd14265, 1, 0, %p3428;
	mov.b64 	%rd14263, 0;
	bra.uni 	$L__BB1_1656;
$L__BB1_1676:
	add.s64 	%rd14268, %rd14268, 1;
	setp.ne.s64 	%p3437, %rd14268, 0;
	@%p3437 bra 	$L__BB1_1659;
	add.s64 	%rd14269, %rd14269, 1;
	setp.eq.s64 	%p3438, %rd14269, 0;
	selp.u64 	%rd11799, 1, 0, %p3438;
	add.s64 	%rd14270, %rd14270, %rd11799;
	mov.b64 	%rd14268, 0;
	bra.uni 	$L__BB1_1659;
$L__BB1_1678:
	setp.gt.u64 	%p3469, %rd14184, %rd3828;
	@%p3469 bra 	$L__BB1_1682;
	setp.lt.u64 	%p3470, %rd14184, %rd3828;
	mov.u64 	%rd14186, %rd14279;
	@%p3470 bra 	$L__BB1_1684;
	setp.gt.u64 	%p3471, %rd14185, %rd3827;
	@%p3471 bra 	$L__BB1_1682;
	setp.lt.u64 	%p3472, %rd14185, %rd3827;
	setp.lt.u64 	%p3473, %rd14279, %rd3826;
	or.pred  	%p3474, %p3472, %p3473;
	mov.u64 	%rd14186, %rd14279;
	@%p3474 bra 	$L__BB1_1684;
$L__BB1_1682:
	sub.s64 	%rd14186, %rd14279, %rd3826;
	setp.lt.u64 	%p3475, %rd14279, %rd3826;
	selp.u64 	%rd11837, 1, 0, %p3475;
	sub.s64 	%rd11838, %rd14185, %rd3827;
	setp.lt.u64 	%p3476, %rd14185, %rd3827;
	selp.s64 	%rd11839, -1, 0, %p3475;
	add.s64 	%rd14185, %rd11838, %rd11839;
	setp.lt.u64 	%p3477, %rd11838, %rd11837;
	or.pred  	%p3478, %p3476, %p3477;
	selp.u64 	%rd11840, 1, 0, %p3478;
	sub.s64 	%rd11841, %rd14184, %rd3828;
	setp.lt.u64 	%p3479, %rd14184, %rd3828;
	selp.s64 	%rd11842, -1, 0, %p3478;
	add.s64 	%rd14184, %rd11841, %rd11842;
	setp.lt.u64 	%p3480, %rd11841, %rd11840;
	or.pred  	%p3481, %p3479, %p3480;
	selp.s64 	%rd11843, -1, 0, %p3481;
	sub.s64 	%rd11844, %rd14183, %rd3829;
	add.s64 	%rd14183, %rd11844, %rd11843;
	bra.uni 	$L__BB1_1684;
$L__BB1_1683:
	setp.lt.u64 	%p3468, %rd14183, %rd3829;
	mov.u64 	%rd14186, %rd14279;
	@%p3468 bra 	$L__BB1_1684;
	bra.uni 	$L__BB1_1678;
$L__BB1_1684:
	add.s32 	%r1809, %r1809, 1;
	setp.ne.s32 	%p3482, %r1809, 256;
	@%p3482 bra 	$L__BB1_1592;
	mov.b64 	%rd14292, 0;
	st.local.v2.u64 	[%rd10+32], {%rd14292, %rd14292};
	st.local.v2.u64 	[%rd10+48], {%rd14292, %rd14292};
	mul.lo.s64 	%rd4076, %rd14239, %rd14239;
	mul.hi.u64 	%rd11846, %rd14239, %rd14239;
	mul.lo.s64 	%rd4077, %rd14240, %rd14239;
	mul.hi.u64 	%rd11847, %rd14239, %rd14240;
	add.s64 	%rd14295, %rd4077, %rd11846;
	setp.lt.u64 	%p3483, %rd14295, %rd4077;
	selp.u64 	%rd11848, 1, 0, %p3483;
	st.local.v2.u64 	[%rd10], {%rd4076, %rd14295};
	add.s64 	%rd11849, %rd11847, %rd11848;
	mul.lo.s64 	%rd4079, %rd14241, %rd14239;
	mul.hi.u64 	%rd11850, %rd14239, %rd14241;
	add.s64 	%rd14294, %rd4079, %rd11849;
	setp.lt.u64 	%p3484, %rd14294, %rd4079;
	selp.u64 	%rd11851, 1, 0, %p3484;
	add.s64 	%rd11852, %rd11850, %rd11851;
	mul.lo.s64 	%rd4081, %rd14242, %rd14239;
	mul.hi.u64 	%rd11853, %rd14239, %rd14242;
	add.s64 	%rd14293, %rd4081, %rd11852;
	setp.lt.u64 	%p3485, %rd14293, %rd4081;
	selp.u64 	%rd11854, 1, 0, %p3485;
	st.local.v2.u64 	[%rd10+16], {%rd14294, %rd14293};
	add.s64 	%rd14291, %rd11853, %rd11854;
	setp.eq.s64 	%p3486, %rd14291, 0;
	@%p3486 bra 	$L__BB1_1689;
	mov.b32 	%r1818, 4;
$L__BB1_1687:
	mul.wide.u32 	%rd11856, %r1818, 8;
	add.s64 	%rd11857, %rd10, %rd11856;
	ld.local.u64 	%rd11858, [%rd11857];
	add.s64 	%rd11859, %rd11858, %rd14291;
	setp.lt.u64 	%p3487, %rd11859, %rd11858;
	st.local.u64 	[%rd11857], %rd11859;
	add.s32 	%r1818, %r1818, 1;
	mov.b64 	%rd14291, 1;
	@%p3487 bra 	$L__BB1_1687;
	ld.local.u64 	%rd14295, [%rd10+8];
	ld.local.v2.u64 	{%rd14294, %rd14293}, [%rd10+16];
	ld.local.u64 	%rd14292, [%rd10+32];
$L__BB1_1689:
	mul.hi.u64 	%rd11860, %rd14240, %rd14239;
	add.s64 	%rd11861, %rd14295, %rd4077;
	setp.lt.u64 	%p3488, %rd11861, %rd14295;
	selp.u64 	%rd11862, 1, 0, %p3488;
	st.local.u64 	[%rd10+8], %rd11861;
	add.s64 	%rd11863, %rd11860, %rd11862;
	mul.hi.u64 	%rd11864, %rd14240, %rd14240;
	mad.lo.s64 	%rd11865, %rd14240, %rd14240, %rd14294;
	setp.lt.u64 	%p3489, %rd11865, %rd14294;
	selp.u64 	%rd11866, 1, 0, %p3489;
	add.s64 	%rd14299, %rd11865, %rd11863;
	setp.lt.u64 	%p3490, %rd14299, %rd11865;
	selp.u64 	%rd11867, 1, 0, %p3490;
	add.s64 	%rd11868, %rd11864, %rd11866;
	add.s64 	%rd11869, %rd11868, %rd11867;
	mul.lo.s64 	%rd4094, %rd14241, %rd14240;
	mul.hi.u64 	%rd11870, %rd14240, %rd14241;
	add.s64 	%rd11871, %rd14293, %rd4094;
	setp.lt.u64 	%p3491, %rd11871, %rd14293;
	selp.u64 	%rd11872, 1, 0, %p3491;
	add.s64 	%rd14298, %rd11871, %rd11869;
	setp.lt.u64 	%p3492, %rd14298, %rd11871;
	selp.u64 	%rd11873, 1, 0, %p3492;
	st.local.v2.u64 	[%rd10+16], {%rd14299, %rd14298};
	add.s64 	%rd11874, %rd11870, %rd11872;
	add.s64 	%rd11875, %rd11874, %rd11873;
	mul.lo.s64 	%rd4096, %rd14242, %rd14240;
	mul.hi.u64 	%rd11876, %rd14240, %rd14242;
	add.s64 	%rd11877, %rd14292, %rd4096;
	setp.lt.u64 	%p3493, %rd11877, %rd14292;
	selp.u64 	%rd11878, 1, 0, %p3493;
	add.s64 	%rd14297, %rd11877, %rd11875;
	setp.lt.u64 	%p3494, %rd14297, %rd11877;
	selp.u64 	%rd11879, 1, 0, %p3494;
	st.local.u64 	[%rd10+32], %rd14297;
	add.s64 	%rd11880, %rd11876, %rd11878;
	add.s64 	%rd14296, %rd11880, %rd11879;
	setp.eq.s64 	%p3495, %rd14296, 0;
	@%p3495 bra 	$L__BB1_1693;
	mov.b32 	%r1819, 5;
$L__BB1_1691:
	mul.wide.u32 	%rd11882, %r1819, 8;
	add.s64 	%rd11883, %rd10, %rd11882;
	ld.local.u64 	%rd11884, [%rd11883];
	add.s64 	%rd11885, %rd11884, %rd14296;
	setp.lt.u64 	%p3496, %rd11885, %rd11884;
	st.local.u64 	[%rd11883], %rd11885;
	add.s32 	%r1819, %r1819, 1;
	mov.b64 	%rd14296, 1;
	@%p3496 bra 	$L__BB1_1691;
	ld.local.v2.u64 	{%rd14299, %rd14298}, [%rd10+16];
	ld.local.u64 	%rd14297, [%rd10+32];
$L__BB1_1693:
	mul.hi.u64 	%rd11886, %rd14241, %rd14239;
	add.s64 	%rd11887, %rd14299, %rd4079;
	setp.lt.u64 	%p3497, %rd11887, %rd14299;
	selp.u64 	%rd11888, 1, 0, %p3497;
	add.s64 	%rd11889, %rd11886, %rd11888;
	mul.hi.u64 	%rd11890, %rd14241, %rd14240;
	add.s64 	%rd11891, %rd14298, %rd4094;
	setp.lt.u64 	%p3498, %rd11891, %rd14298;
	selp.u64 	%rd11892, 1, 0, %p3498;
	add.s64 	%rd14303, %rd11891, %rd11889;
	setp.lt.u64 	%p3499, %rd14303, %rd11891;
	selp.u64 	%rd11893, 1, 0, %p3499;
	st.local.v2.u64 	[%rd10+16], {%rd11887, %rd14303};
	add.s64 	%rd11894, %rd11890, %rd11892;
	add.s64 	%rd11895, %rd11894, %rd11893;
	mul.hi.u64 	%rd11896, %rd14241, %rd14241;
	mad.lo.s64 	%rd11897, %rd14241, %rd14241, %rd14297;
	setp.lt.u64 	%p3500, %rd11897, %rd14297;
	selp.u64 	%rd11898, 1, 0, %p3500;
	add.s64 	%rd14302, %rd11897, %rd11895;
	setp.lt.u64 	%p3501, %rd14302, %rd11897;
	selp.u64 	%rd11899, 1, 0, %p3501;
	add.s64 	%rd11900, %rd11896, %rd11898;
	add.s64 	%rd11901, %rd11900, %rd11899;
	mul.lo.s64 	%rd4108, %rd14242, %rd14241;
	mul.hi.u64 	%rd11902, %rd14241, %rd14242;
	ld.local.u64 	%rd11903, [%rd10+40];
	add.s64 	%rd11904, %rd11903, %rd4108;
	setp.lt.u64 	%p3502, %rd11904, %rd11903;
	selp.u64 	%rd11905, 1, 0, %p3502;
	add.s64 	%rd14301, %rd11904, %rd11901;
	setp.lt.u64 	%p3503, %rd14301, %rd11904;
	selp.u64 	%rd11906, 1, 0, %p3503;
	st.local.v2.u64 	[%rd10+32], {%rd14302, %rd14301};
	add.s64 	%rd11907, %rd11902, %rd11905;
	add.s64 	%rd14300, %rd11907, %rd11906;
	setp.eq.s64 	%p3504, %rd14300, 0;
	@%p3504 bra 	$L__BB1_1697;
	mov.b32 	%r1820, 6;
$L__BB1_1695:
	mul.wide.u32 	%rd11909, %r1820, 8;
	add.s64 	%rd11910, %rd10, %rd11909;
	ld.local.u64 	%rd11911, [%rd11910];
	add.s64 	%rd11912, %rd11911, %rd14300;
	setp.lt.u64 	%p3505, %rd11912, %rd11911;
	st.local.u64 	[%rd11910], %rd11912;
	add.s32 	%r1820, %r1820, 1;
	mov.b64 	%rd14300, 1;
	@%p3505 bra 	$L__BB1_1695;
	ld.local.u64 	%rd14303, [%rd10+24];
	ld.local.v2.u64 	{%rd14302, %rd14301}, [%rd10+32];
$L__BB1_1697:
	mul.hi.u64 	%rd11913, %rd14242, %rd14239;
	add.s64 	%rd14308, %rd14303, %rd4081;
	setp.lt.u64 	%p3506, %rd14308, %rd14303;
	selp.u64 	%rd11914, 1, 0, %p3506;
	st.local.u64 	[%rd10+24], %rd14308;
	add.s64 	%rd11915, %rd11913, %rd11914;
	mul.hi.u64 	%rd11916, %rd14242, %rd14240;
	add.s64 	%rd11917, %rd14302, %rd4096;
	setp.lt.u64 	%p3507, %rd11917, %rd14302;
	selp.u64 	%rd11918, 1, 0, %p3507;
	add.s64 	%rd14305, %rd11917, %rd11915;
	setp.lt.u64 	%p3508, %rd14305, %rd11917;
	selp.u64 	%rd11919, 1, 0, %p3508;
	add.s64 	%rd11920, %rd11916, %rd11918;
	add.s64 	%rd11921, %rd11920, %rd11919;
	mul.hi.u64 	%rd11922, %rd14242, %rd14241;
	add.s64 	%rd11923, %rd14301, %rd4108;
	setp.lt.u64 	%p3509, %rd11923, %rd14301;
	selp.u64 	%rd11924, 1, 0, %p3509;
	add.s64 	%rd11925, %rd11923, %rd11921;
	setp.lt.u64 	%p3510, %rd11925, %rd11923;
	selp.u64 	%rd11926, 1, 0, %p3510;
	st.local.v2.u64 	[%rd10+32], {%rd14305, %rd11925};
	add.s64 	%rd11927, %rd11922, %rd11924;
	add.s64 	%rd11928, %rd11927, %rd11926;
	mul.hi.u64 	%rd11929, %rd14242, %rd14242;
	ld.local.u64 	%rd11930, [%rd10+48];
	mad.lo.s64 	%rd11931, %rd14242, %rd14242, %rd11930;
	setp.lt.u64 	%p3511, %rd11931, %rd11930;
	selp.u64 	%rd11932, 1, 0, %p3511;
	add.s64 	%rd11933, %rd11931, %rd11928;
	setp.lt.u64 	%p3512, %rd11933, %rd11931;
	selp.u64 	%rd11934, 1, 0, %p3512;
	st.local.u64 	[%rd10+48], %rd11933;
	add.s64 	%rd11935, %rd11929, %rd11932;
	add.s64 	%rd14304, %rd11935, %rd11934;
	setp.eq.s64 	%p3513, %rd14304, 0;
	@%p3513 bra 	$L__BB1_1701;
	mov.b32 	%r1821, 7;
$L__BB1_1699:
	mul.wide.u32 	%rd11937, %r1821, 8;
	add.s64 	%rd11938, %rd10, %rd11937;
	ld.local.u64 	%rd11939, [%rd11938];
	add.s64 	%rd11940, %rd11939, %rd14304;
	setp.lt.u64 	%p3514, %rd11940, %rd11939;
	st.local.u64 	[%rd11938], %rd11940;
	add.s32 	%r1821, %r1821, 1;
	mov.b64 	%rd14304, 1;
	@%p3514 bra 	$L__BB1_1699;
	ld.local.u64 	%rd14308, [%rd10+24];
	ld.local.u64 	%rd14305, [%rd10+32];
$L__BB1_1701:
	ld.local.u64 	%rd11942, [%rd10+8];
	ld.local.u64 	%rd14307, [%rd10+16];
	shl.b64 	%rd11943, %rd14305, 32;
	shr.u64 	%rd11944, %rd14305, 32;
	add.s64 	%rd4127, %rd4076, %rd11943;
	setp.lt.u64 	%p3515, %rd4127, %rd4076;
	selp.u64 	%rd11945, 1, 0, %p3515;
	add.s64 	%rd11946, %rd11944, %rd11945;
	add.s64 	%rd4128, %rd11946, %rd11942;
	max.u64 	%rd11947, %rd11946, %rd11942;
	setp.gt.u64 	%p3516, %rd11947, %rd4128;
	mov.b64 	%rd14309, 0;
	@%p3516 bra 	$L__BB1_1720;
$L__BB1_1702:
	ld.local.u64 	%rd4132, [%rd10+40];
	shl.b64 	%rd11950, %rd4132, 32;
	shr.u64 	%rd11951, %rd4132, 32;
	add.s64 	%rd4133, %rd4128, %rd11950;
	setp.lt.u64 	%p3519, %rd4133, %rd4128;
	selp.u64 	%rd11952, 1, 0, %p3519;
	add.s64 	%rd11953, %rd11951, %rd11952;
	add.s64 	%rd4134, %rd11953, %rd14307;
	max.u64 	%rd11954, %rd11953, %rd14307;
	setp.le.u64 	%p3520, %rd11954, %rd4134;
	@%p3520 bra 	$L__BB1_1704;
	add.s64 	%rd14308, %rd14308, 1;
	setp.eq.s64 	%p3521, %rd14308, 0;
	selp.u64 	%rd11955, 1, 0, %p3521;
	add.s64 	%rd14309, %rd14309, %rd11955;
$L__BB1_1704:
	ld.local.v2.u64 	{%rd4139, %rd4140}, [%rd10+48];
	shl.b64 	%rd11956, %rd4139, 32;
	shr.u64 	%rd11957, %rd4139, 32;
	add.s64 	%rd14312, %rd4134, %rd11956;
	setp.lt.u64 	%p3522, %rd14312, %rd4134;
	selp.u64 	%rd11958, 1, 0, %p3522;
	add.s64 	%rd11959, %rd11957, %rd11958;
	add.s64 	%rd11960, %rd11959, %rd14308;
	max.u64 	%rd11961, %rd11959, %rd14308;
	setp.gt.u64 	%p3523, %rd11961, %rd11960;
	selp.u64 	%rd11962, 1, 0, %p3523;
	add.s64 	%rd11963, %rd14309, %rd11962;
	shl.b64 	%rd11964, %rd4140, 32;
	shr.u64 	%rd11965, %rd4140, 32;
	add.s64 	%rd14313, %rd11960, %rd11964;
	setp.lt.u64 	%p3524, %rd14313, %rd11960;
	selp.u64 	%rd11966, 1, 0, %p3524;
	add.s64 	%rd11967, %rd11963, %rd11965;
	add.s64 	%rd14314, %rd11967, %rd11966;
	mov.b64 	%rd11968, 977;
	mul.hi.u64 	%rd11969, %rd14305, %rd11968;
	mad.lo.s64 	%rd14319, %rd14305, 977, %rd4127;
	setp.lt.u64 	%p3525, %rd14319, %rd4127;
	selp.u64 	%rd11970, 1, 0, %p3525;
	add.s64 	%rd11971, %rd11969, %rd11970;
	add.s64 	%rd4145, %rd11971, %rd4133;
	max.u64 	%rd11972, %rd11971, %rd4133;
	setp.gt.u64 	%p3526, %rd11972, %rd4145;
	@%p3526 bra 	$L__BB1_1722;
$L__BB1_1705:
	mov.b64 	%rd11975, 977;
	mul.hi.u64 	%rd11976, %rd4132, %rd11975;
	mad.lo.s64 	%rd14324, %rd4132, 977, %rd4145;
	setp.lt.u64 	%p3529, %rd14324, %rd4145;
	selp.u64 	%rd11977, 1, 0, %p3529;
	add.s64 	%rd11978, %rd11976, %rd11977;
	add.s64 	%rd4153, %rd11978, %rd14312;
	max.u64 	%rd11979, %rd11978, %rd14312;
	setp.le.u64 	%p3530, %rd11979, %rd4153;
	@%p3530 bra 	$L__BB1_1707;
	add.s64 	%rd14313, %rd14313, 1;
	setp.eq.s64 	%p3531, %rd14313, 0;
	selp.u64 	%rd11980, 1, 0, %p3531;
	add.s64 	%rd14314, %rd14314, %rd11980;
$L__BB1_1707:
	mov.b64 	%rd11981, 977;
	mul.hi.u64 	%rd11982, %rd4139, %rd11981;
	mad.lo.s64 	%rd14321, %rd4139, 977, %rd4153;
	setp.lt.u64 	%p3532, %rd14321, %rd4153;
	selp.u64 	%rd11983, 1, 0, %p3532;
	add.s64 	%rd11984, %rd11982, %rd11983;
	add.s64 	%rd11985, %rd11984, %rd14313;
	max.u64 	%rd11986, %rd11984, %rd14313;
	setp.gt.u64 	%p3533, %rd11986, %rd11985;
	selp.u64 	%rd11987, 1, 0, %p3533;
	add.s64 	%rd11988, %rd14314, %rd11987;
	mul.hi.u64 	%rd11989, %rd4140, %rd11981;
	mad.lo.s64 	%rd14322, %rd4140, 977, %rd11985;
	setp.lt.u64 	%p3534, %rd14322, %rd11985;
	selp.u64 	%rd11990, 1, 0, %p3534;
	add.s64 	%rd11991, %rd11988, %rd11989;
	add.s64 	%rd4160, %rd11991, %rd11990;
	setp.eq.s64 	%p3535, %rd4160, 0;
	@%p3535 bra 	$L__BB1_1712;
	shl.b64 	%rd11992, %rd4160, 32;
	shr.u64 	%rd11993, %rd4160, 32;
	add.s64 	%rd4164, %rd14319, %rd11992;
	setp.lt.u64 	%p3536, %rd4164, %rd14319;
	selp.u64 	%rd11994, 1, 0, %p3536;
	add.s64 	%rd11995, %rd11993, %rd11994;
	add.s64 	%rd4165, %rd11995, %rd14324;
	max.u64 	%rd11996, %rd11995, %rd14324;
	setp.le.u64 	%p3537, %rd11996, %rd4165;
	@%p3537 bra 	$L__BB1_1710;
	add.s64 	%rd14321, %rd14321, 1;
	setp.eq.s64 	%p3538, %rd14321, 0;
	selp.u64 	%rd11997, 1, 0, %p3538;
	add.s64 	%rd14322, %rd14322, %rd11997;
$L__BB1_1710:
	mov.b64 	%rd11998, 977;
	mul.hi.u64 	%rd11999, %rd4160, %rd11998;
	mad.lo.s64 	%rd14319, %rd4160, 977, %rd4164;
	setp.lt.u64 	%p3539, %rd14319, %rd4164;
	selp.u64 	%rd12000, 1, 0, %p3539;
	add.s64 	%rd12001, %rd11999, %rd12000;
	add.s64 	%rd14324, %rd12001, %rd4165;
	max.u64 	%rd12002, %rd12001, %rd4165;
	setp.le.u64 	%p3540, %rd12002, %rd14324;
	@%p3540 bra 	$L__BB1_1712;
	add.s64 	%rd14321, %rd14321, 1;
	setp.eq.s64 	%p3541, %rd14321, 0;
	selp.u64 	%rd12003, 1, 0, %p3541;
	add.s64 	%rd14322, %rd14322, %rd12003;
$L__BB1_1712:
	setp.gt.u64 	%p3542, %rd14322, %rd3829;
	@%p3542 bra 	$L__BB1_1718;
	setp.lt.u64 	%p3543, %rd14322, %rd3829;
	mov.u64 	%rd14323, %rd14319;
	@%p3543 bra 	$L__BB1_1719;
	setp.gt.u64 	%p3544, %rd14321, %rd3828;
	@%p3544 bra 	$L__BB1_1718;
	setp.lt.u64 	%p3545, %rd14321, %rd3828;
	mov.u64 	%rd14323, %rd14319;
	@%p3545 bra 	$L__BB1_1719;
	setp.gt.u64 	%p3546, %rd14324, %rd3827;
	@%p3546 bra 	$L__BB1_1718;
	setp.lt.u64 	%p3547, %rd14324, %rd3827;
	setp.lt.u64 	%p3548, %rd14319, %rd3826;
	or.pred  	%p3549, %p3547, %p3548;
	mov.u64 	%rd14323, %rd14319;
	@%p3549 bra 	$L__BB1_1719;
$L__BB1_1718:
	sub.s64 	%rd14323, %rd14319, %rd3826;
	setp.lt.u64 	%p3550, %rd14319, %rd3826;
	selp.u64 	%rd12004, 1, 0, %p3550;
	sub.s64 	%rd12005, %rd14324, %rd3827;
	setp.lt.u64 	%p3551, %rd14324, %rd3827;
	selp.s64 	%rd12006, -1, 0, %p3550;
	add.s64 	%rd14324, %rd12005, %rd12006;
	setp.lt.u64 	%p3552, %rd12005, %rd12004;
	or.pred  	%p3553, %p3551, %p3552;
	selp.u64 	%rd12007, 1, 0, %p3553;
	sub.s64 	%rd12008, %rd14321, %rd3828;
	setp.lt.u64 	%p3554, %rd14321, %rd3828;
	selp.s64 	%rd12009, -1, 0, %p3553;
	add.s64 	%rd14321, %rd12008, %rd12009;
	setp.lt.u64 	%p3555, %rd12008, %rd12007;
	or.pred  	%p3556, %p3554, %p3555;
	selp.s64 	%rd12010, -1, 0, %p3556;
	sub.s64 	%rd12011, %rd14322, %rd3829;
	add.s64 	%rd14322, %rd12011, %rd12010;
$L__BB1_1719:
	setp.gt.u64 	%p3557, %rd14322, %rd3829;
	@%p3557 bra 	$L__BB1_1728;
	bra.uni 	$L__BB1_1729;
$L__BB1_1720:
	add.s64 	%rd14307, %rd14307, 1;
	setp.ne.s64 	%p3517, %rd14307, 0;
	@%p3517 bra 	$L__BB1_1702;
	add.s64 	%rd14308, %rd14308, 1;
	setp.eq.s64 	%p3518, %rd14308, 0;
	selp.u64 	%rd14309, 1, 0, %p3518;
	mov.b64 	%rd14307, 0;
	bra.uni 	$L__BB1_1702;
$L__BB1_1722:
	add.s64 	%rd14312, %rd14312, 1;
	setp.ne.s64 	%p3527, %rd14312, 0;
	@%p3527 bra 	$L__BB1_1705;
	add.s64 	%rd14313, %rd14313, 1;
	setp.eq.s64 	%p3528, %rd14313, 0;
	selp.u64 	%rd11974, 1, 0, %p3528;
	add.s64 	%rd14314, %rd14314, %rd11974;
	mov.b64 	%rd14312, 0;
	bra.uni 	$L__BB1_1705;
$L__BB1_1724:
	setp.gt.u64 	%p3559, %rd14321, %rd3828;
	@%p3559 bra 	$L__BB1_1728;
	setp.lt.u64 	%p3560, %rd14321, %rd3828;
	mov.u64 	%rd14327, %rd14323;
	@%p3560 bra 	$L__BB1_1730;
	setp.gt.u64 	%p3561, %rd14324, %rd3827;
	@%p3561 bra 	$L__BB1_1728;
	setp.lt.u64 	%p3562, %rd14324, %rd3827;
	setp.lt.u64 	%p3563, %rd14323, %rd3826;
	or.pred  	%p3564, %p3562, %p3563;
	mov.u64 	%rd14327, %rd14323;
	@%p3564 bra 	$L__BB1_1730;
$L__BB1_1728:
	sub.s64 	%rd14327, %rd14323, %rd3826;
	setp.lt.u64 	%p3565, %rd14323, %rd3826;
	selp.u64 	%rd12012, 1, 0, %p3565;
	sub.s64 	%rd12013, %rd14324, %rd3827;
	setp.lt.u64 	%p3566, %rd14324, %rd3827;
	selp.s64 	%rd12014, -1, 0, %p3565;
	add.s64 	%rd14324, %rd12013, %rd12014;
	setp.lt.u64 	%p3567, %rd12013, %rd12012;
	or.pred  	%p3568, %p3566, %p3567;
	selp.u64 	%rd12015, 1, 0, %p3568;
	sub.s64 	%rd12016, %rd14321, %rd3828;
	setp.lt.u64 	%p3569, %rd14321, %rd3828;
	selp.s64 	%rd12017, -1, 0, %p3568;
	add.s64 	%rd14321, %rd12016, %rd12017;
	setp.lt.u64 	%p3570, %rd12016, %rd12015;
	or.pred  	%p3571, %p3569, %p3570;
	selp.s64 	%rd12018, -1, 0, %p3571;
	sub.s64 	%rd12019, %rd14322, %rd3829;
	add.s64 	%rd14322, %rd12019, %rd12018;
	bra.uni 	$L__BB1_1730;
$L__BB1_1729:
	setp.lt.u64 	%p3558, %rd14322, %rd3829;
	mov.u64 	%rd14327, %rd14323;
	@%p3558 bra 	$L__BB1_1730;
	bra.uni 	$L__BB1_1724;
$L__BB1_1730:
	mov.b64 	%rd14332, 0;
	st.local.v2.u64 	[%rd9+32], {%rd14332, %rd14332};
	st.local.v2.u64 	[%rd9+48], {%rd14332, %rd14332};
	mul.lo.s64 	%rd4194, %rd14239, %rd14327;
	mul.hi.u64 	%rd12021, %rd14327, %rd14239;
	mul.lo.s64 	%rd12022, %rd14240, %rd14327;
	mul.hi.u64 	%rd12023, %rd14327, %rd14240;
	add.s64 	%rd14335, %rd12022, %rd12021;
	setp.lt.u64 	%p3572, %rd14335, %rd12022;
	selp.u64 	%rd12024, 1, 0, %p3572;
	st.local.v2.u64 	[%rd9], {%rd4194, %rd14335};
	add.s64 	%rd12025, %rd12023, %rd12024;
	mul.lo.s64 	%rd12026, %rd14241, %rd14327;
	mul.hi.u64 	%rd12027, %rd14327, %rd14241;
	add.s64 	%rd14334, %rd12026, %rd12025;
	setp.lt.u64 	%p3573, %rd14334, %rd12026;
	selp.u64 	%rd12028, 1, 0, %p3573;
	add.s64 	%rd12029, %rd12027, %rd12028;
	mul.lo.s64 	%rd12030, %rd14242, %rd14327;
	mul.hi.u64 	%rd12031, %rd14327, %rd14242;
	add.s64 	%rd14333, %rd12030, %rd12029;
	setp.lt.u64 	%p3574, %rd14333, %rd12030;
	selp.u64 	%rd12032, 1, 0, %p3574;
	st.local.v2.u64 	[%rd9+16], {%rd14334, %rd14333};
	add.s64 	%rd14331, %rd12031, %rd12032;
	setp.eq.s64 	%p3575, %rd14331, 0;
	@%p3575 bra 	$L__BB1_1734;
	mov.b32 	%r1822, 4;
$L__BB1_1732:
	mul.wide.u32 	%rd12034, %r1822, 8;
	add.s64 	%rd12035, %rd9, %rd12034;
	ld.local.u64 	%rd12036, [%rd12035];
	add.s64 	%rd12037, %rd12036, %rd14331;
	setp.lt.u64 	%p3576, %rd12037, %rd12036;
	st.local.u64 	[%rd12035], %rd12037;
	add.s32 	%r1822, %r1822, 1;
	mov.b64 	%rd14331, 1;
	@%p3576 bra 	$L__BB1_1732;
	ld.local.u64 	%rd14335, [%rd9+8];
	ld.local.v2.u64 	{%rd14334, %rd14333}, [%rd9+16];
	ld.local.u64 	%rd14332, [%rd9+32];
$L__BB1_1734:
	mul.hi.u64 	%rd12038, %rd14324, %rd14239;
	mad.lo.s64 	%rd12039, %rd14239, %rd14324, %rd14335;
	setp.lt.u64 	%p3577, %rd12039, %rd14335;
	selp.u64 	%rd12040, 1, 0, %p3577;
	st.local.u64 	[%rd9+8], %rd12039;
	add.s64 	%rd12041, %rd12038, %rd12040;
	mul.hi.u64 	%rd12042, %rd14324, %rd14240;
	mad.lo.s64 	%rd12043, %rd14240, %rd14324, %rd14334;
	setp.lt.u64 	%p3578, %rd12043, %rd14334;
	selp.u64 	%rd12044, 1, 0, %p3578;
	add.s64 	%rd14339, %rd12043, %rd12041;
	setp.lt.u64 	%p3579, %rd14339, %rd12043;
	selp.u64 	%rd12045, 1, 0, %p3579;
	add.s64 	%rd12046, %rd12042, %rd12044;
	add.s64 	%rd12047, %rd12046, %rd12045;
	mul.hi.u64 	%rd12048, %rd14324, %rd14241;
	mad.lo.s64 	%rd12049, %rd14241, %rd14324, %rd14333;
	setp.lt.u64 	%p3580, %rd12049, %rd14333;
	selp.u64 	%rd12050, 1, 0, %p3580;
	add.s64 	%rd14338, %rd12049, %rd12047;
	setp.lt.u64 	%p3581, %rd14338, %rd12049;
	selp.u64 	%rd12051, 1, 0, %p3581;
	st.local.v2.u64 	[%rd9+16], {%rd14339, %rd14338};
	add.s64 	%rd12052, %rd12048, %rd12050;
	add.s64 	%rd12053, %rd12052, %rd12051;
	mul.hi.u64 	%rd12054, %rd14324, %rd14242;
	mad.lo.s64 	%rd12055, %rd14242, %rd14324, %rd14332;
	setp.lt.u64 	%p3582, %rd12055, %rd14332;
	selp.u64 	%rd12056, 1, 0, %p3582;
	add.s64 	%rd14337, %rd12055, %rd12053;
	setp.lt.u64 	%p3583, %rd14337, %rd12055;
	selp.u64 	%rd12057, 1, 0, %p3583;
	st.local.u64 	[%rd9+32], %rd14337;
	add.s64 	%rd12058, %rd12054, %rd12056;
	add.s64 	%rd14336, %rd12058, %rd12057;
	setp.eq.s64 	%p3584, %rd14336, 0;
	@%p3584 bra 	$L__BB1_1738;
	mov.b32 	%r1823, 5;
$L__BB1_1736:
	mul.wide.u32 	%rd12060, %r1823, 8;
	add.s64 	%rd12061, %rd9, %rd12060;
	ld.local.u64 	%rd12062, [%rd12061];
	add.s64 	%rd12063, %rd12062, %rd14336;
	setp.lt.u64 	%p3585, %rd12063, %rd12062;
	st.local.u64 	[%rd12061], %rd12063;
	add.s32 	%r1823, %r1823, 1;
	mov.b64 	%rd14336, 1;
	@%p3585 bra 	$L__BB1_1736;
	ld.local.v2.u64 	{%rd14339, %rd14338}, [%rd9+16];
	ld.local.u64 	%rd14337, [%rd9+32];
$L__BB1_1738:
	mul.hi.u64 	%rd12064, %rd14321, %rd14239;
	mad.lo.s64 	%rd12065, %rd14239, %rd14321, %rd14339;
	setp.lt.u64 	%p3586, %rd12065, %rd14339;
	selp.u64 	%rd12066, 1, 0, %p3586;
	add.s64 	%rd12067, %rd12064, %rd12066;
	mul.hi.u64 	%rd12068, %rd14321, %rd14240;
	mad.lo.s64 	%rd12069, %rd14240, %rd14321, %rd14338;
	setp.lt.u64 	%p3587, %rd12069, %rd14338;
	selp.u64 	%rd12070, 1, 0, %p3587;
	add.s64 	%rd14343, %rd12069, %rd12067;
	setp.lt.u64 	%p3588, %rd14343, %rd12069;
	selp.u64 	%rd12071, 1, 0, %p3588;
	st.local.v2.u64 	[%rd9+16], {%rd12065, %rd14343};
	add.s64 	%rd12072, %rd12068, %rd12070;
	add.s64 	%rd12073, %rd12072, %rd12071;
	mul.hi.u64 	%rd12074, %rd14321, %rd14241;
	mad.lo.s64 	%rd12075, %rd14241, %rd14321, %rd14337;
	setp.lt.u64 	%p3589, %rd12075, %rd14337;
	selp.u64 	%rd12076, 1, 0, %p3589;
	add.s64 	%rd14342, %rd12075, %rd12073;
	setp.lt.u64 	%p3590, %rd14342, %rd12075;
	selp.u64 	%rd12077, 1, 0, %p3590;
	add.s64 	%rd12078, %rd12074, %rd12076;
	add.s64 	%rd12079, %rd12078, %rd12077;
	mul.hi.u64 	%rd12080, %rd14321, %rd14242;
	ld.local.u64 	%rd12081, [%rd9+40];
	mad.lo.s64 	%rd12082, %rd14242, %rd14321, %rd12081;
	setp.lt.u64 	%p3591, %rd12082, %rd12081;
	selp.u64 	%rd12083, 1, 0, %p3591;
	add.s64 	%rd14341, %rd12082, %rd12079;
	setp.lt.u64 	%p3592, %rd14341, %rd12082;
	selp.u64 	%rd12084, 1, 0, %p3592;
	st.local.v2.u64 	[%rd9+32], {%rd14342, %rd14341};
	add.s64 	%rd12085, %rd12080, %rd12083;
	add.s64 	%rd14340, %rd12085, %rd12084;
	setp.eq.s64 	%p3593, %rd14340, 0;
	@%p3593 bra 	$L__BB1_1742;
	mov.b32 	%r1824, 6;
$L__BB1_1740:
	mul.wide.u32 	%rd12087, %r1824, 8;
	add.s64 	%rd12088, %rd9, %rd12087;
	ld.local.u64 	%rd12089, [%rd12088];
	add.s64 	%rd12090, %rd12089, %rd14340;
	setp.lt.u64 	%p3594, %rd12090, %rd12089;
	st.local.u64 	[%rd12088], %rd12090;
	add.s32 	%r1824, %r1824, 1;
	mov.b64 	%rd14340, 1;
	@%p3594 bra 	$L__BB1_1740;
	ld.local.u64 	%rd14343, [%rd9+24];
	ld.local.v2.u64 	{%rd14342, %rd14341}, [%rd9+32];
$L__BB1_1742:
	mul.hi.u64 	%rd12091, %rd14322, %rd14239;
	mad.lo.s64 	%rd14348, %rd14239, %rd14322, %rd14343;
	setp.lt.u64 	%p3595, %rd14348, %rd14343;
	selp.u64 	%rd12092, 1, 0, %p3595;
	st.local.u64 	[%rd9+24], %rd14348;
	add.s64 	%rd12093, %rd12091, %rd12092;
	mul.hi.u64 	%rd12094, %rd14322, %rd14240;
	mad.lo.s64 	%rd12095, %rd14240, %rd14322, %rd14342;
	setp.lt.u64 	%p3596, %rd12095, %rd14342;
	selp.u64 	%rd12096, 1, 0, %p3596;
	add.s64 	%rd14345, %rd12095, %rd12093;
	setp.lt.u64 	%p3597, %rd14345, %rd12095;
	selp.u64 	%rd12097, 1, 0, %p3597;
	add.s64 	%rd12098, %rd12094, %rd12096;
	add.s64 	%rd12099, %rd12098, %rd12097;
	mul.hi.u64 	%rd12100, %rd14322, %rd14241;
	mad.lo.s64 	%rd12101, %rd14241, %rd14322, %rd14341;
	setp.lt.u64 	%p3598, %rd12101, %rd14341;
	selp.u64 	%rd12102, 1, 0, %p3598;
	add.s64 	%rd12103, %rd12101, %rd12099;
	setp.lt.u64 	%p3599, %rd12103, %rd12101;
	selp.u64 	%rd12104, 1, 0, %p3599;
	st.local.v2.u64 	[%rd9+32], {%rd14345, %rd12103};
	add.s64 	%rd12105, %rd12100, %rd12102;
	add.s64 	%rd12106, %rd12105, %rd12104;
	mul.hi.u64 	%rd12107, %rd14322, %rd14242;
	ld.local.u64 	%rd12108, [%rd9+48];
	mad.lo.s64 	%rd12109, %rd14242, %rd14322, %rd12108;
	setp.lt.u64 	%p3600, %rd12109, %rd12108;
	selp.u64 	%rd12110, 1, 0, %p3600;
	add.s64 	%rd12111, %rd12109, %rd12106;
	setp.lt.u64 	%p3601, %rd12111, %rd12109;
	selp.u64 	%rd12112, 1, 0, %p3601;
	st.local.u64 	[%rd9+48], %rd12111;
	add.s64 	%rd12113, %rd12107, %rd12110;
	add.s64 	%rd14344, %rd12113, %rd12112;
	setp.eq.s64 	%p3602, %rd14344, 0;
	@%p3602 bra 	$L__BB1_1746;
	mov.b32 	%r1825, 7;
$L__BB1_1744:
	mul.wide.u32 	%rd12115, %r1825, 8;
	add.s64 	%rd12116, %rd9, %rd12115;
	ld.local.u64 	%rd12117, [%rd12116];
	add.s64 	%rd12118, %rd12117, %rd14344;
	setp.lt.u64 	%p3603, %rd12118, %rd12117;
	st.local.u64 	[%rd12116], %rd12118;
	add.s32 	%r1825, %r1825, 1;
	mov.b64 	%rd14344, 1;
	@%p3603 bra 	$L__BB1_1744;
	ld.local.u64 	%rd14348, [%rd9+24];
	ld.local.u64 	%rd14345, [%rd9+32];
$L__BB1_1746:
	ld.local.u64 	%rd12120, [%rd9+8];
	ld.local.u64 	%rd14347, [%rd9+16];
	shl.b64 	%rd12121, %rd14345, 32;
	shr.u64 	%rd12122, %rd14345, 32;
	add.s64 	%rd4239, %rd4194, %rd12121;
	setp.lt.u64 	%p3604, %rd4239, %rd4194;
	selp.u64 	%rd12123, 1, 0, %p3604;
	add.s64 	%rd12124, %rd12122, %rd12123;
	add.s64 	%rd4240, %rd12124, %rd12120;
	max.u64 	%rd12125, %rd12124, %rd12120;
	setp.gt.u64 	%p3605, %rd12125, %rd4240;
	mov.b64 	%rd14349, 0;
	@%p3605 bra 	$L__BB1_1765;
$L__BB1_1747:
	ld.local.u64 	%rd4244, [%rd9+40];
	shl.b64 	%rd12128, %rd4244, 32;
	shr.u64 	%rd12129, %rd4244, 32;
	add.s64 	%rd4245, %rd4240, %rd12128;
	setp.lt.u64 	%p3608, %rd4245, %rd4240;
	selp.u64 	%rd12130, 1, 0, %p3608;
	add.s64 	%rd12131, %rd12129, %rd12130;
	add.s64 	%rd4246, %rd12131, %rd14347;
	max.u64 	%rd12132, %rd12131, %rd14347;
	setp.le.u64 	%p3609, %rd12132, %rd4246;
	@%p3609 bra 	$L__BB1_1749;
	add.s64 	%rd14348, %rd14348, 1;
	setp.eq.s64 	%p3610, %rd14348, 0;
	selp.u64 	%rd12133, 1, 0, %p3610;
	add.s64 	%rd14349, %rd14349, %rd12133;
$L__BB1_1749:
	ld.local.v2.u64 	{%rd4251, %rd4252}, [%rd9+48];
	shl.b64 	%rd12134, %rd4251, 32;
	shr.u64 	%rd12135, %rd4251, 32;
	add.s64 	%rd14352, %rd4246, %rd12134;
	setp.lt.u64 	%p3611, %rd14352, %rd4246;
	selp.u64 	%rd12136, 1, 0, %p3611;
	add.s64 	%rd12137, %rd12135, %rd12136;
	add.s64 	%rd12138, %rd12137, %rd14348;
	max.u64 	%rd12139, %rd12137, %rd14348;
	setp.gt.u64 	%p3612, %rd12139, %rd12138;
	selp.u64 	%rd12140, 1, 0, %p3612;
	add.s64 	%rd12141, %rd14349, %rd12140;
	shl.b64 	%rd12142, %rd4252, 32;
	shr.u64 	%rd12143, %rd4252, 32;
	add.s64 	%rd14353, %rd12138, %rd12142;
	setp.lt.u64 	%p3613, %rd14353, %rd12138;
	selp.u64 	%rd12144, 1, 0, %p3613;
	add.s64 	%rd12145, %rd12141, %rd12143;
	add.s64 	%rd14354, %rd12145, %rd12144;
	mov.b64 	%rd12146, 977;
	mul.hi.u64 	%rd12147, %rd14345, %rd12146;
	mad.lo.s64 	%rd14359, %rd14345, 977, %rd4239;
	setp.lt.u64 	%p3614, %rd14359, %rd4239;
	selp.u64 	%rd12148, 1, 0, %p3614;
	add.s64 	%rd12149, %rd12147, %rd12148;
	add.s64 	%rd4257, %rd12149, %rd4245;
	max.u64 	%rd12150, %rd12149, %rd4245;
	setp.gt.u64 	%p3615, %rd12150, %rd4257;
	@%p3615 bra 	$L__BB1_1767;
$L__BB1_1750:
	mov.b64 	%rd12153, 977;
	mul.hi.u64 	%rd12154, %rd4244, %rd12153;
	mad.lo.s64 	%rd14364, %rd4244, 977, %rd4257;
	setp.lt.u64 	%p3618, %rd14364, %rd4257;
	selp.u64 	%rd12155, 1, 0, %p3618;
	add.s64 	%rd12156, %rd12154, %rd12155;
	add.s64 	%rd4265, %rd12156, %rd14352;
	max.u64 	%rd12157, %rd12156, %rd14352;
	setp.le.u64 	%p3619, %rd12157, %rd4265;
	@%p3619 bra 	$L__BB1_1752;
	add.s64 	%rd14353, %rd14353, 1;
	setp.eq.s64 	%p3620, %rd14353, 0;
	selp.u64 	%rd12158, 1, 0, %p3620;
	add.s64 	%rd14354, %rd14354, %rd12158;
$L__BB1_1752:
	mov.b64 	%rd12159, 977;
	mul.hi.u64 	%rd12160, %rd4251, %rd12159;
	mad.lo.s64 	%rd14361, %rd4251, 977, %rd4265;
	setp.lt.u64 	%p3621, %rd14361, %rd4265;
	selp.u64 	%rd12161, 1, 0, %p3621;
	add.s64 	%rd12162, %rd12160, %rd12161;
	add.s64 	%rd12163, %rd12162, %rd14353;
	max.u64 	%rd12164, %rd12162, %rd14353;
	setp.gt.u64 	%p3622, %rd12164, %rd12163;
	selp.u64 	%rd12165, 1, 0, %p3622;
	add.s64 	%rd12166, %rd14354, %rd12165;
	mul.hi.u64 	%rd12167, %rd4252, %rd12159;
	mad.lo.s64 	%rd14362, %rd4252, 977, %rd12163;
	setp.lt.u64 	%p3623, %rd14362, %rd12163;
	selp.u64 	%rd12168, 1, 0, %p3623;
	add.s64 	%rd12169, %rd12166, %rd12167;
	add.s64 	%rd4272, %rd12169, %rd12168;
	setp.eq.s64 	%p3624, %rd4272, 0;
	@%p3624 bra 	$L__BB1_1757;
	shl.b64 	%rd12170, %rd4272, 32;
	shr.u64 	%rd12171, %rd4272, 32;
	add.s64 	%rd4276, %rd14359, %rd12170;
	setp.lt.u64 	%p3625, %rd4276, %rd14359;
	selp.u64 	%rd12172, 1, 0, %p3625;
	add.s64 	%rd12173, %rd12171, %rd12172;
	add.s64 	%rd4277, %rd12173, %rd14364;
	max.u64 	%rd12174, %rd12173, %rd14364;
	setp.le.u64 	%p3626, %rd12174, %rd4277;
	@%p3626 bra 	$L__BB1_1755;
	add.s64 	%rd14361, %rd14361, 1;
	setp.eq.s64 	%p3627, %rd14361, 0;
	selp.u64 	%rd12175, 1, 0, %p3627;
	add.s64 	%rd14362, %rd14362, %rd12175;
$L__BB1_1755:
	mov.b64 	%rd12176, 977;
	mul.hi.u64 	%rd12177, %rd4272, %rd12176;
	mad.lo.s64 	%rd14359, %rd4272, 977, %rd4276;
	setp.lt.u64 	%p3628, %rd14359, %rd4276;
	selp.u64 	%rd12178, 1, 0, %p3628;
	add.s64 	%rd12179, %rd12177, %rd12178;
	add.s64 	%rd14364, %rd12179, %rd4277;
	max.u64 	%rd12180, %rd12179, %rd4277;
	setp.le.u64 	%p3629, %rd12180, %rd14364;
	@%p3629 bra 	$L__BB1_1757;
	add.s64 	%rd14361, %rd14361, 1;
	setp.eq.s64 	%p3630, %rd14361, 0;
	selp.u64 	%rd12181, 1, 0, %p3630;
	add.s64 	%rd14362, %rd14362, %rd12181;
$L__BB1_1757:
	setp.gt.u64 	%p3631, %rd14362, %rd3829;
	@%p3631 bra 	$L__BB1_1763;
	setp.lt.u64 	%p3632, %rd14362, %rd3829;
	mov.u64 	%rd14363, %rd14359;
	@%p3632 bra 	$L__BB1_1764;
	setp.gt.u64 	%p3633, %rd14361, %rd3828;
	@%p3633 bra 	$L__BB1_1763;
	setp.lt.u64 	%p3634, %rd14361, %rd3828;
	mov.u64 	%rd14363, %rd14359;
	@%p3634 bra 	$L__BB1_1764;
	setp.gt.u64 	%p3635, %rd14364, %rd3827;
	@%p3635 bra 	$L__BB1_1763;
	setp.lt.u64 	%p3636, %rd14364, %rd3827;
	setp.lt.u64 	%p3637, %rd14359, %rd3826;
	or.pred  	%p3638, %p3636, %p3637;
	mov.u64 	%rd14363, %rd14359;
	@%p3638 bra 	$L__BB1_1764;
$L__BB1_1763:
	sub.s64 	%rd14363, %rd14359, %rd3826;
	setp.lt.u64 	%p3639, %rd14359, %rd3826;
	selp.u64 	%rd12182, 1, 0, %p3639;
	sub.s64 	%rd12183, %rd14364, %rd3827;
	setp.lt.u64 	%p3640, %rd14364, %rd3827;
	selp.s64 	%rd12184, -1, 0, %p3639;
	add.s64 	%rd14364, %rd12183, %rd12184;
	setp.lt.u64 	%p3641, %rd12183, %rd12182;
	or.pred  	%p3642, %p3640, %p3641;
	selp.u64 	%rd12185, 1, 0, %p3642;
	sub.s64 	%rd12186, %rd14361, %rd3828;
	setp.lt.u64 	%p3643, %rd14361, %rd3828;
	selp.s64 	%rd12187, -1, 0, %p3642;
	add.s64 	%rd14361, %rd12186, %rd12187;
	setp.lt.u64 	%p3644, %rd12186, %rd12185;
	or.pred  	%p3645, %p3643, %p3644;
	selp.s64 	%rd12188, -1, 0, %p3645;
	sub.s64 	%rd12189, %rd14362, %rd3829;
	add.s64 	%rd14362, %rd12189, %rd12188;
$L__BB1_1764:
	setp.gt.u64 	%p3646, %rd14362, %rd3829;
	@%p3646 bra 	$L__BB1_1773;
	bra.uni 	$L__BB1_1774;
$L__BB1_1765:
	add.s64 	%rd14347, %rd14347, 1;
	setp.ne.s64 	%p3606, %rd14347, 0;
	@%p3606 bra 	$L__BB1_1747;
	add.s64 	%rd14348, %rd14348, 1;
	setp.eq.s64 	%p3607, %rd14348, 0;
	selp.u64 	%rd14349, 1, 0, %p3607;
	mov.b64 	%rd14347, 0;
	bra.uni 	$L__BB1_1747;
$L__BB1_1767:
	add.s64 	%rd14352, %rd14352, 1;
	setp.ne.s64 	%p3616, %rd14352, 0;
	@%p3616 bra 	$L__BB1_1750;
	add.s64 	%rd14353, %rd14353, 1;
	setp.eq.s64 	%p3617, %rd14353, 0;
	selp.u64 	%rd12152, 1, 0, %p3617;
	add.s64 	%rd14354, %rd14354, %rd12152;
	mov.b64 	%rd14352, 0;
	bra.uni 	$L__BB1_1750;
$L__BB1_1769:
	setp.gt.u64 	%p3648, %rd14361, %rd3828;
	@%p3648 bra 	$L__BB1_1773;
	setp.lt.u64 	%p3649, %rd14361, %rd3828;
	mov.u64 	%rd14367, %rd14363;
	@%p3649 bra 	$L__BB1_1775;
	setp.gt.u64 	%p3650, %rd14364, %rd3827;
	@%p3650 bra 	$L__BB1_1773;
	setp.lt.u64 	%p3651, %rd14364, %rd3827;
	setp.lt.u64 	%p3652, %rd14363, %rd3826;
	or.pred  	%p3653, %p3651, %p3652;
	mov.u64 	%rd14367, %rd14363;
	@%p3653 bra 	$L__BB1_1775;
$L__BB1_1773:
	sub.s64 	%rd14367, %rd14363, %rd3826;
	setp.lt.u64 	%p3654, %rd14363, %rd3826;
	selp.u64 	%rd12190, 1, 0, %p3654;
	sub.s64 	%rd12191, %rd14364, %rd3827;
	setp.lt.u64 	%p3655, %rd14364, %rd3827;
	selp.s64 	%rd12192, -1, 0, %p3654;
	add.s64 	%rd14364, %rd12191, %rd12192;
	setp.lt.u64 	%p3656, %rd12191, %rd12190;
	or.pred  	%p3657, %p3655, %p3656;
	selp.u64 	%rd12193, 1, 0, %p3657;
	sub.s64 	%rd12194, %rd14361, %rd3828;
	setp.lt.u64 	%p3658, %rd14361, %rd3828;
	selp.s64 	%rd12195, -1, 0, %p3657;
	add.s64 	%rd14361, %rd12194, %rd12195;
	setp.lt.u64 	%p3659, %rd12194, %rd12193;
	or.pred  	%p3660, %p3658, %p3659;
	selp.s64 	%rd12196, -1, 0, %p3660;
	sub.s64 	%rd12197, %rd14362, %rd3829;
	add.s64 	%rd14362, %rd12197, %rd12196;
	bra.uni 	$L__BB1_1775;
$L__BB1_1774:
	setp.lt.u64 	%p3647, %rd14362, %rd3829;
	mov.u64 	%rd14367, %rd14363;
	@%p3647 bra 	$L__BB1_1775;
	bra.uni 	$L__BB1_1769;
$L__BB1_1775:
	mov.b64 	%rd14372, 0;
	st.local.v2.u64 	[%rd8+32], {%rd14372, %rd14372};
	st.local.v2.u64 	[%rd8+48], {%rd14372, %rd14372};
	mul.lo.s64 	%rd4306, %rd14327, %rd14194;
	mul.hi.u64 	%rd12199, %rd14194, %rd14327;
	mul.lo.s64 	%rd12200, %rd14324, %rd14194;
	mul.hi.u64 	%rd12201, %rd14194, %rd14324;
	add.s64 	%rd14375, %rd12200, %rd12199;
	setp.lt.u64 	%p3661, %rd14375, %rd12200;
	selp.u64 	%rd12202, 1, 0, %p3661;
	st.local.v2.u64 	[%rd8], {%rd4306, %rd14375};
	add.s64 	%rd12203, %rd12201, %rd12202;
	mul.lo.s64 	%rd12204, %rd14321, %rd14194;
	mul.hi.u64 	%rd12205, %rd14194, %rd14321;
	add.s64 	%rd14374, %rd12204, %rd12203;
	setp.lt.u64 	%p3662, %rd14374, %rd12204;
	selp.u64 	%rd12206, 1, 0, %p3662;
	add.s64 	%rd12207, %rd12205, %rd12206;
	mul.lo.s64 	%rd12208, %rd14322, %rd14194;
	mul.hi.u64 	%rd12209, %rd14194, %rd14322;
	add.s64 	%rd14373, %rd12208, %rd12207;
	setp.lt.u64 	%p3663, %rd14373, %rd12208;
	selp.u64 	%rd12210, 1, 0, %p3663;
	st.local.v2.u64 	[%rd8+16], {%rd14374, %rd14373};
	add.s64 	%rd14371, %rd12209, %rd12210;
	setp.eq.s64 	%p3664, %rd14371, 0;
	@%p3664 bra 	$L__BB1_1779;
	mov.b32 	%r1826, 4;
$L__BB1_1777:
	mul.wide.u32 	%rd12212, %r1826, 8;
	add.s64 	%rd12213, %rd8, %rd12212;
	ld.local.u64 	%rd12214, [%rd12213];
	add.s64 	%rd12215, %rd12214, %rd14371;
	setp.lt.u64 	%p3665, %rd12215, %rd12214;
	st.local.u64 	[%rd12213], %rd12215;
	add.s32 	%r1826, %r1826, 1;
	mov.b64 	%rd14371, 1;
	@%p3665 bra 	$L__BB1_1777;
	ld.local.u64 	%rd14375, [%rd8+8];
	ld.local.v2.u64 	{%rd14374, %rd14373}, [%rd8+16];
	ld.local.u64 	%rd14372, [%rd8+32];
$L__BB1_1779:
	mul.hi.u64 	%rd12216, %rd14193, %rd14327;
	mad.lo.s64 	%rd12217, %rd14327, %rd14193, %rd14375;
	setp.lt.u64 	%p3666, %rd12217, %rd14375;
	selp.u64 	%rd12218, 1, 0, %p3666;
	st.local.u64 	[%rd8+8], %rd12217;
	add.s64 	%rd12219, %rd12216, %rd12218;
	mul.hi.u64 	%rd12220, %rd14193, %rd14324;
	mad.lo.s64 	%rd12221, %rd14324, %rd14193, %rd14374;
	setp.lt.u64 	%p3667, %rd12221, %rd14374;
	selp.u64 	%rd12222, 1, 0, %p3667;
	add.s64 	%rd14379, %rd12221, %rd12219;
	setp.lt.u64 	%p3668, %rd14379, %rd12221;
	selp.u64 	%rd12223, 1, 0, %p3668;
	add.s64 	%rd12224, %rd12220, %rd12222;
	add.s64 	%rd12225, %rd12224, %rd12223;
	mul.hi.u64 	%rd12226, %rd14193, %rd14321;
	mad.lo.s64 	%rd12227, %rd14321, %rd14193, %rd14373;
	setp.lt.u64 	%p3669, %rd12227, %rd14373;
	selp.u64 	%rd12228, 1, 0, %p3669;
	add.s64 	%rd14378, %rd12227, %rd12225;
	setp.lt.u64 	%p3670, %rd14378, %rd12227;
	selp.u64 	%rd12229, 1, 0, %p3670;
	st.local.v2.u64 	[%rd8+16], {%rd14379, %rd14378};
	add.s64 	%rd12230, %rd12226, %rd12228;
	add.s64 	%rd12231, %rd12230, %rd12229;
	mul.hi.u64 	%rd12232, %rd14193, %rd14322;
	mad.lo.s64 	%rd12233, %rd14322, %rd14193, %rd14372;
	setp.lt.u64 	%p3671, %rd12233, %rd14372;
	selp.u64 	%rd12234, 1, 0, %p3671;
	add.s64 	%rd14377, %rd12233, %rd12231;
	setp.lt.u64 	%p3672, %rd14377, %rd12233;
	selp.u64 	%rd12235, 1, 0, %p3672;
	st.local.u64 	[%rd8+32], %rd14377;
	add.s64 	%rd12236, %rd12232, %rd12234;
	add.s64 	%rd14376, %rd12236, %rd12235;
	setp.eq.s64 	%p3673, %rd14376, 0;
	@%p3673 bra 	$L__BB1_1783;
	mov.b32 	%r1827, 5;
$L__BB1_1781:
	mul.wide.u32 	%rd12238, %r1827, 8;
	add.s64 	%rd12239, %rd8, %rd12238;
	ld.local.u64 	%rd12240, [%rd12239];
	add.s64 	%rd12241, %rd12240, %rd14376;
	setp.lt.u64 	%p3674, %rd12241, %rd12240;
	st.local.u64 	[%rd12239], %rd12241;
	add.s32 	%r1827, %r1827, 1;
	mov.b64 	%rd14376, 1;
	@%p3674 bra 	$L__BB1_1781;
	ld.local.v2.u64 	{%rd14379, %rd14378}, [%rd8+16];
	ld.local.u64 	%rd14377, [%rd8+32];
$L__BB1_1783:
	mul.hi.u64 	%rd12242, %rd14192, %rd14327;
	mad.lo.s64 	%rd12243, %rd14327, %rd14192, %rd14379;
	setp.lt.u64 	%p3675, %rd12243, %rd14379;
	selp.u64 	%rd12244, 1, 0, %p3675;
	add.s64 	%rd12245, %rd12242, %rd12244;
	mul.hi.u64 	%rd12246, %rd14192, %rd14324;
	mad.lo.s64 	%rd12247, %rd14324, %rd14192, %rd14378;
	setp.lt.u64 	%p3676, %rd12247, %rd14378;
	selp.u64 	%rd12248, 1, 0, %p3676;
	add.s64 	%rd14383, %rd12247, %rd12245;
	setp.lt.u64 	%p3677, %rd14383, %rd12247;
	selp.u64 	%rd12249, 1, 0, %p3677;
	st.local.v2.u64 	[%rd8+16], {%rd12243, %rd14383};
	add.s64 	%rd12250, %rd12246, %rd12248;
	add.s64 	%rd12251, %rd12250, %rd12249;
	mul.hi.u64 	%rd12252, %rd14192, %rd14321;
	mad.lo.s64 	%rd12253, %rd14321, %rd14192, %rd14377;
	setp.lt.u64 	%p3678, %rd12253, %rd14377;
	selp.u64 	%rd12254, 1, 0, %p3678;
	add.s64 	%rd14382, %rd12253, %rd12251;
	setp.lt.u64 	%p3679, %rd14382, %rd12253;
	selp.u64 	%rd12255, 1, 0, %p3679;
	add.s64 	%rd12256, %rd12252, %rd12254;
	add.s64 	%rd12257, %rd12256, %rd12255;
	mul.hi.u64 	%rd12258, %rd14192, %rd14322;
	ld.local.u64 	%rd12259, [%rd8+40];
	mad.lo.s64 	%rd12260, %rd14322, %rd14192, %rd12259;
	setp.lt.u64 	%p3680, %rd12260, %rd12259;
	selp.u64 	%rd12261, 1, 0, %p3680;
	add.s64 	%rd14381, %rd12260, %rd12257;
	setp.lt.u64 	%p3681, %rd14381, %rd12260;
	selp.u64 	%rd12262, 1, 0, %p3681;
	st.local.v2.u64 	[%rd8+32], {%rd14382, %rd14381};
	add.s64 	%rd12263, %rd12258, %rd12261;
	add.s64 	%rd14380, %rd12263, %rd12262;
	setp.eq.s64 	%p3682, %rd14380, 0;
	@%p3682 bra 	$L__BB1_1787;
	mov.b32 	%r1828, 6;
$L__BB1_1785:
	mul.wide.u32 	%rd12265, %r1828, 8;
	add.s64 	%rd12266, %rd8, %rd12265;
	ld.local.u64 	%rd12267, [%rd12266];
	add.s64 	%rd12268, %rd12267, %rd14380;
	setp.lt.u64 	%p3683, %rd12268, %rd12267;
	st.local.u64 	[%rd12266], %rd12268;
	add.s32 	%r1828, %r1828, 1;
	mov.b64 	%rd14380, 1;
	@%p3683 bra 	$L__BB1_1785;
	ld.local.u64 	%rd14383, [%rd8+24];
	ld.local.v2.u64 	{%rd14382, %rd14381}, [%rd8+32];
$L__BB1_1787:
	mul.hi.u64 	%rd12269, %rd14191, %rd14327;
	mad.lo.s64 	%rd14388, %rd14327, %rd14191, %rd14383;
	setp.lt.u64 	%p3684, %rd14388, %rd14383;
	selp.u64 	%rd12270, 1, 0, %p3684;
	st.local.u64 	[%rd8+24], %rd14388;
	add.s64 	%rd12271, %rd12269, %rd12270;
	mul.hi.u64 	%rd12272, %rd14191, %rd14324;
	mad.lo.s64 	%rd12273, %rd14324, %rd14191, %rd14382;
	setp.lt.u64 	%p3685, %rd12273, %rd14382;
	selp.u64 	%rd12274, 1, 0, %p3685;
	add.s64 	%rd14385, %rd12273, %rd12271;
	setp.lt.u64 	%p3686, %rd14385, %rd12273;
	selp.u64 	%rd12275, 1, 0, %p3686;
	add.s64 	%rd12276, %rd12272, %rd12274;
	add.s64 	%rd12277, %rd12276, %rd12275;
	mul.hi.u64 	%rd12278, %rd14191, %rd14321;
	mad.lo.s64 	%rd12279, %rd14321, %rd14191, %rd14381;
	setp.lt.u64 	%p3687, %rd12279, %rd14381;
	selp.u64 	%rd12280, 1, 0, %p3687;
	add.s64 	%rd12281, %rd12279, %rd12277;
	setp.lt.u64 	%p3688, %rd12281, %rd12279;
	selp.u64 	%rd12282, 1, 0, %p3688;
	st.local.v2.u64 	[%rd8+32], {%rd14385, %rd12281};
	add.s64 	%rd12283, %rd12278, %rd12280;
	add.s64 	%rd12284, %rd12283, %rd12282;
	mul.hi.u64 	%rd12285, %rd14191, %rd14322;
	ld.local.u64 	%rd12286, [%rd8+48];
	mad.lo.s64 	%rd12287, %rd14322, %rd14191, %rd12286;
	setp.lt.u64 	%p3689, %rd12287, %rd12286;
	selp.u64 	%rd12288, 1, 0, %p3689;
	add.s64 	%rd12289, %rd12287, %rd12284;
	setp.lt.u64 	%p3690, %rd12289, %rd12287;
	selp.u64 	%rd12290, 1, 0, %p3690;
	st.local.u64 	[%rd8+48], %rd12289;
	add.s64 	%rd12291, %rd12285, %rd12288;
	add.s64 	%rd14384, %rd12291, %rd12290;
	setp.eq.s64 	%p3691, %rd14384, 0;
	@%p3691 bra 	$L__BB1_1791;
	mov.b32 	%r1829, 7;
$L__BB1_1789:
	mul.wide.u32 	%rd12293, %r1829, 8;
	add.s64 	%rd12294, %rd8, %rd12293;
	ld.local.u64 	%rd12295, [%rd12294];
	add.s64 	%rd12296, %rd12295, %rd14384;
	setp.lt.u64 	%p3692, %rd12296, %rd12295;
	st.local.u64 	[%rd12294], %rd12296;
	add.s32 	%r1829, %r1829, 1;
	mov.b64 	%rd14384, 1;
	@%p3692 bra 	$L__BB1_1789;
	ld.local.u64 	%rd14388, [%rd8+24];
	ld.local.u64 	%rd14385, [%rd8+32];
$L__BB1_1791:
	ld.local.u64 	%rd12298, [%rd8+8];
	ld.local.u64 	%rd14387, [%rd8+16];
	shl.b64 	%rd12299, %rd14385, 32;
	shr.u64 	%rd12300, %rd14385, 32;
	add.s64 	%rd4351, %rd4306, %rd12299;
	setp.lt.u64 	%p3693, %rd4351, %rd4306;
	selp.u64 	%rd12301, 1, 0, %p3693;
	add.s64 	%rd12302, %rd12300, %rd12301;
	add.s64 	%rd4352, %rd12302, %rd12298;
	max.u64 	%rd12303, %rd12302, %rd12298;
	setp.gt.u64 	%p3694, %rd12303, %rd4352;
	mov.b64 	%rd14389, 0;
	@%p3694 bra 	$L__BB1_1810;
$L__BB1_1792:
	ld.local.u64 	%rd4356, [%rd8+40];
	shl.b64 	%rd12306, %rd4356, 32;
	shr.u64 	%rd12307, %rd4356, 32;
	add.s64 	%rd4357, %rd4352, %rd12306;
	setp.lt.u64 	%p3697, %rd4357, %rd4352;
	selp.u64 	%rd12308, 1, 0, %p3697;
	add.s64 	%rd12309, %rd12307, %rd12308;
	add.s64 	%rd4358, %rd12309, %rd14387;
	max.u64 	%rd12310, %rd12309, %rd14387;
	setp.le.u64 	%p3698, %rd12310, %rd4358;
	@%p3698 bra 	$L__BB1_1794;
	add.s64 	%rd14388, %rd14388, 1;
	setp.eq.s64 	%p3699, %rd14388, 0;
	selp.u64 	%rd12311, 1, 0, %p3699;
	add.s64 	%rd14389, %rd14389, %rd12311;
$L__BB1_1794:
	ld.local.v2.u64 	{%rd4363, %rd4364}, [%rd8+48];
	shl.b64 	%rd12312, %rd4363, 32;
	shr.u64 	%rd12313, %rd4363, 32;
	add.s64 	%rd14392, %rd4358, %rd12312;
	setp.lt.u64 	%p3700, %rd14392, %rd4358;
	selp.u64 	%rd12314, 1, 0, %p3700;
	add.s64 	%rd12315, %rd12313, %rd12314;
	add.s64 	%rd12316, %rd12315, %rd14388;
	max.u64 	%rd12317, %rd12315, %rd14388;
	setp.gt.u64 	%p3701, %rd12317, %rd12316;
	selp.u64 	%rd12318, 1, 0, %p3701;
	add.s64 	%rd12319, %rd14389, %rd12318;
	shl.b64 	%rd12320, %rd4364, 32;
	shr.u64 	%rd12321, %rd4364, 32;
	add.s64 	%rd14393, %rd12316, %rd12320;
	setp.lt.u64 	%p3702, %rd14393, %rd12316;
	selp.u64 	%rd12322, 1, 0, %p3702;
	add.s64 	%rd12323, %rd12319, %rd12321;
	add.s64 	%rd14394, %rd12323, %rd12322;
	mov.b64 	%rd12324, 977;
	mul.hi.u64 	%rd12325, %rd14385, %rd12324;
	mad.lo.s64 	%rd14399, %rd14385, 977, %rd4351;
	setp.lt.u64 	%p3703, %rd14399, %rd4351;
	selp.u64 	%rd12326, 1, 0, %p3703;
	add.s64 	%rd12327, %rd12325, %rd12326;
	add.s64 	%rd4369, %rd12327, %rd4357;
	max.u64 	%rd12328, %rd12327, %rd4357;
	setp.gt.u64 	%p3704, %rd12328, %rd4369;
	@%p3704 bra 	$L__BB1_1812;
$L__BB1_1795:
	mov.b64 	%rd12331, 977;
	mul.hi.u64 	%rd12332, %rd4356, %rd12331;
	mad.lo.s64 	%rd14404, %rd4356, 977, %rd4369;
	setp.lt.u64 	%p3707, %rd14404, %rd4369;
	selp.u64 	%rd12333, 1, 0, %p3707;
	add.s64 	%rd12334, %rd12332, %rd12333;
	add.s64 	%rd4377, %rd12334, %rd14392;
	max.u64 	%rd12335, %rd12334, %rd14392;
	setp.le.u64 	%p3708, %rd12335, %rd4377;
	@%p3708 bra 	$L__BB1_1797;
	add.s64 	%rd14393, %rd14393, 1;
	setp.eq.s64 	%p3709, %rd14393, 0;
	selp.u64 	%rd12336, 1, 0, %p3709;
	add.s64 	%rd14394, %rd14394, %rd12336;
$L__BB1_1797:
	mov.b64 	%rd12337, 977;
	mul.hi.u64 	%rd12338, %rd4363, %rd12337;
	mad.lo.s64 	%rd14401, %rd4363, 977, %rd4377;
	setp.lt.u64 	%p3710, %rd14401, %rd4377;
	selp.u64 	%rd12339, 1, 0, %p3710;
	add.s64 	%rd12340, %rd12338, %rd12339;
	add.s64 	%rd12341, %rd12340, %rd14393;
	max.u64 	%rd12342, %rd12340, %rd14393;
	setp.gt.u64 	%p3711, %rd12342, %rd12341;
	selp.u64 	%rd12343, 1, 0, %p3711;
	add.s64 	%rd12344, %rd14394, %rd12343;
	mul.hi.u64 	%rd12345, %rd4364, %rd12337;
	mad.lo.s64 	%rd14402, %rd4364, 977, %rd12341;
	setp.lt.u64 	%p3712, %rd14402, %rd12341;
	selp.u64 	%rd12346, 1, 0, %p3712;
	add.s64 	%rd12347, %rd12344, %rd12345;
	add.s64 	%rd4384, %rd12347, %rd12346;
	setp.eq.s64 	%p3713, %rd4384, 0;
	@%p3713 bra 	$L__BB1_1802;
	shl.b64 	%rd12348, %rd4384, 32;
	shr.u64 	%rd12349, %rd4384, 32;
	add.s64 	%rd4388, %rd14399, %rd12348;
	setp.lt.u64 	%p3714, %rd4388, %rd14399;
	selp.u64 	%rd12350, 1, 0, %p3714;
	add.s64 	%rd12351, %rd12349, %rd12350;
	add.s64 	%rd4389, %rd12351, %rd14404;
	max.u64 	%rd12352, %rd12351, %rd14404;
	setp.le.u64 	%p3715, %rd12352, %rd4389;
	@%p3715 bra 	$L__BB1_1800;
	add.s64 	%rd14401, %rd14401, 1;
	setp.eq.s64 	%p3716, %rd14401, 0;
	selp.u64 	%rd12353, 1, 0, %p3716;
	add.s64 	%rd14402, %rd14402, %rd12353;
$L__BB1_1800:
	mov.b64 	%rd12354, 977;
	mul.hi.u64 	%rd12355, %rd4384, %rd12354;
	mad.lo.s64 	%rd14399, %rd4384, 977, %rd4388;
	setp.lt.u64 	%p3717, %rd14399, %rd4388;
	selp.u64 	%rd12356, 1, 0, %p3717;
	add.s64 	%rd12357, %rd12355, %rd12356;
	add.s64 	%rd14404, %rd12357, %rd4389;
	max.u64 	%rd12358, %rd12357, %rd4389;
	setp.le.u64 	%p3718, %rd12358, %rd14404;
	@%p3718 bra 	$L__BB1_1802;
	add.s64 	%rd14401, %rd14401, 1;
	setp.eq.s64 	%p3719, %rd14401, 0;
	selp.u64 	%rd12359, 1, 0, %p3719;
	add.s64 	%rd14402, %rd14402, %rd12359;
$L__BB1_1802:
	setp.gt.u64 	%p3720, %rd14402, %rd3829;
	@%p3720 bra 	$L__BB1_1808;
	setp.lt.u64 	%p3721, %rd14402, %rd3829;
	mov.u64 	%rd14403, %rd14399;
	@%p3721 bra 	$L__BB1_1809;
	setp.gt.u64 	%p3722, %rd14401, %rd3828;
	@%p3722 bra 	$L__BB1_1808;
	setp.lt.u64 	%p3723, %rd14401, %rd3828;
	mov.u64 	%rd14403, %rd14399;
	@%p3723 bra 	$L__BB1_1809;
	setp.gt.u64 	%p3724, %rd14404, %rd3827;
	@%p3724 bra 	$L__BB1_1808;
	setp.lt.u64 	%p3725, %rd14404, %rd3827;
	setp.lt.u64 	%p3726, %rd14399, %rd3826;
	or.pred  	%p3727, %p3725, %p3726;
	mov.u64 	%rd14403, %rd14399;
	@%p3727 bra 	$L__BB1_1809;
$L__BB1_1808:
	sub.s64 	%rd14403, %rd14399, %rd3826;
	setp.lt.u64 	%p3728, %rd14399, %rd3826;
	selp.u64 	%rd12360, 1, 0, %p3728;
	sub.s64 	%rd12361, %rd14404, %rd3827;
	setp.lt.u64 	%p3729, %rd14404, %rd3827;
	selp.s64 	%rd12362, -1, 0, %p3728;
	add.s64 	%rd14404, %rd12361, %rd12362;
	setp.lt.u64 	%p3730, %rd12361, %rd12360;
	or.pred  	%p3731, %p3729, %p3730;
	selp.u64 	%rd12363, 1, 0, %p3731;
	sub.s64 	%rd12364, %rd14401, %rd3828;
	setp.lt.u64 	%p3732, %rd14401, %rd3828;
	selp.s64 	%rd12365, -1, 0, %p3731;
	add.s64 	%rd14401, %rd12364, %rd12365;
	setp.lt.u64 	%p3733, %rd12364, %rd12363;
	or.pred  	%p3734, %p3732, %p3733;
	selp.s64 	%rd12366, -1, 0, %p3734;
	sub.s64 	%rd12367, %rd14402, %rd3829;
	add.s64 	%rd14402, %rd12367, %rd12366;
$L__BB1_1809:
	setp.gt.u64 	%p3735, %rd14402, %rd3829;
	@%p3735 bra 	$L__BB1_1818;
	bra.uni 	$L__BB1_1819;
$L__BB1_1810:
	add.s64 	%rd14387, %rd14387, 1;
	setp.ne.s64 	%p3695, %rd14387, 0;
	@%p3695 bra 	$L__BB1_1792;
	add.s64 	%rd14388, %rd14388, 1;
	setp.eq.s64 	%p3696, %rd14388, 0;
	selp.u64 	%rd14389, 1, 0, %p3696;
	mov.b64 	%rd14387, 0;
	bra.uni 	$L__BB1_1792;
$L__BB1_1812:
	add.s64 	%rd14392, %rd14392, 1;
	setp.ne.s64 	%p3705, %rd14392, 0;
	@%p3705 bra 	$L__BB1_1795;
	add.s64 	%rd14393, %rd14393, 1;
	setp.eq.s64 	%p3706, %rd14393, 0;
	selp.u64 	%rd12330, 1, 0, %p3706;
	add.s64 	%rd14394, %rd14394, %rd12330;
	mov.b64 	%rd14392, 0;
	bra.uni 	$L__BB1_1795;
$L__BB1_1814:
	setp.gt.u64 	%p3737, %rd14401, %rd3828;
	@%p3737 bra 	$L__BB1_1818;
	setp.lt.u64 	%p3738, %rd14401, %rd3828;
	mov.u64 	%rd14407, %rd14403;
	@%p3738 bra 	$L__BB1_1820;
	setp.gt.u64 	%p3739, %rd14404, %rd3827;
	@%p3739 bra 	$L__BB1_1818;
	setp.lt.u64 	%p3740, %rd14404, %rd3827;
	setp.lt.u64 	%p3741, %rd14403, %rd3826;
	or.pred  	%p3742, %p3740, %p3741;
	mov.u64 	%rd14407, %rd14403;
	@%p3742 bra 	$L__BB1_1820;
$L__BB1_1818:
	sub.s64 	%rd14407, %rd14403, %rd3826;
	setp.lt.u64 	%p3743, %rd14403, %rd3826;
	selp.u64 	%rd12368, 1, 0, %p3743;
	sub.s64 	%rd12369, %rd14404, %rd3827;
	setp.lt.u64 	%p3744, %rd14404, %rd3827;
	selp.s64 	%rd12370, -1, 0, %p3743;
	add.s64 	%rd14404, %rd12369, %rd12370;
	setp.lt.u64 	%p3745, %rd12369, %rd12368;
	or.pred  	%p3746, %p3744, %p3745;
	selp.u64 	%rd12371, 1, 0, %p3746;
	sub.s64 	%rd12372, %rd14401, %rd3828;
	setp.lt.u64 	%p3747, %rd14401, %rd3828;
	selp.s64 	%rd12373, -1, 0, %p3746;
	add.s64 	%rd14401, %rd12372, %rd12373;
	setp.lt.u64 	%p3748, %rd12372, %rd12371;
	or.pred  	%p3749, %p3747, %p3748;
	selp.s64 	%rd12374, -1, 0, %p3749;
	sub.s64 	%rd12375, %rd14402, %rd3829;
	add.s64 	%rd14402, %rd12375, %rd12374;
	bra.uni 	$L__BB1_1820;
$L__BB1_1819:
	setp.lt.u64 	%p3736, %rd14402, %rd3829;
	mov.u64 	%rd14407, %rd14403;
	@%p3736 bra 	$L__BB1_1820;
	bra.uni 	$L__BB1_1814;
$L__BB1_1820:
	mov.b64 	%rd14412, 0;
	st.local.v2.u64 	[%rd7+32], {%rd14412, %rd14412};
	st.local.v2.u64 	[%rd7+48], {%rd14412, %rd14412};
	mul.lo.s64 	%rd4418, %rd14367, %rd14190;
	mul.hi.u64 	%rd12377, %rd14190, %rd14367;
	mul.lo.s64 	%rd12378, %rd14364, %rd14190;
	mul.hi.u64 	%rd12379, %rd14190, %rd14364;
	add.s64 	%rd14415, %rd12378, %rd12377;
	setp.lt.u64 	%p3750, %rd14415, %rd12378;
	selp.u64 	%rd12380, 1, 0, %p3750;
	st.local.v2.u64 	[%rd7], {%rd4418, %rd14415};
	add.s64 	%rd12381, %rd12379, %rd12380;
	mul.lo.s64 	%rd12382, %rd14361, %rd14190;
	mul.hi.u64 	%rd12383, %rd14190, %rd14361;
	add.s64 	%rd14414, %rd12382, %rd12381;
	setp.lt.u64 	%p3751, %rd14414, %rd12382;
	selp.u64 	%rd12384, 1, 0, %p3751;
	add.s64 	%rd12385, %rd12383, %rd12384;
	mul.lo.s64 	%rd12386, %rd14362, %rd14190;
	mul.hi.u64 	%rd12387, %rd14190, %rd14362;
	add.s64 	%rd14413, %rd12386, %rd12385;
	setp.lt.u64 	%p3752, %rd14413, %rd12386;
	selp.u64 	%rd12388, 1, 0, %p3752;
	st.local.v2.u64 	[%rd7+16], {%rd14414, %rd14413};
	add.s64 	%rd14411, %rd12387, %rd12388;
	setp.eq.s64 	%p3753, %rd14411, 0;
	@%p3753 bra 	$L__BB1_1824;
	mov.b32 	%r1830, 4;
$L__BB1_1822:
	mul.wide.u32 	%rd12390, %r1830, 8;
	add.s64 	%rd12391, %rd7, %rd12390;
	ld.local.u64 	%rd12392, [%rd12391];
	add.s64 	%rd12393, %rd12392, %rd14411;
	setp.lt.u64 	%p3754, %rd12393, %rd12392;
	st.local.u64 	[%rd12391], %rd12393;
	add.s32 	%r1830, %r1830, 1;
	mov.b64 	%rd14411, 1;
	@%p3754 bra 	$L__BB1_1822;
	ld.local.u64 	%rd14415, [%rd7+8];
	ld.local.v2.u64 	{%rd14414, %rd14413}, [%rd7+16];
	ld.local.u64 	%rd14412, [%rd7+32];
$L__BB1_1824:
	mul.hi.u64 	%rd12394, %rd14189, %rd14367;
	mad.lo.s64 	%rd12395, %rd14367, %rd14189, %rd14415;
	setp.lt.u64 	%p3755, %rd12395, %rd14415;
	selp.u64 	%rd12396, 1, 0, %p3755;
	st.local.u64 	[%rd7+8], %rd12395;
	add.s64 	%rd12397, %rd12394, %rd12396;
	mul.hi.u64 	%rd12398, %rd14189, %rd14364;
	mad.lo.s64 	%rd12399, %rd14364, %rd14189, %rd14414;
	setp.lt.u64 	%p3756, %rd12399, %rd14414;
	selp.u64 	%rd12400, 1, 0, %p3756;
	add.s64 	%rd14419, %rd12399, %rd12397;
	setp.lt.u64 	%p3757, %rd14419, %rd12399;
	selp.u64 	%rd12401, 1, 0, %p3757;
	add.s64 	%rd12402, %rd12398, %rd12400;
	add.s64 	%rd12403, %rd12402, %rd12401;
	mul.hi.u64 	%rd12404, %rd14189, %rd14361;
	mad.lo.s64 	%rd12405, %rd14361, %rd14189, %rd14413;
	setp.lt.u64 	%p3758, %rd12405, %rd14413;
	selp.u64 	%rd12406, 1, 0, %p3758;
	add.s64 	%rd14418, %rd12405, %rd12403;
	setp.lt.u64 	%p3759, %rd14418, %rd12405;
	selp.u64 	%rd12407, 1, 0, %p3759;
	st.local.v2.u64 	[%rd7+16], {%rd14419, %rd14418};
	add.s64 	%rd12408, %rd12404, %rd12406;
	add.s64 	%rd12409, %rd12408, %rd12407;
	mul.hi.u64 	%rd12410, %rd14189, %rd14362;
	mad.lo.s64 	%rd12411, %rd14362, %rd14189, %rd14412;
	setp.lt.u64 	%p3760, %rd12411, %rd14412;
	selp.u64 	%rd12412, 1, 0, %p3760;
	add.s64 	%rd14417, %rd12411, %rd12409;
	setp.lt.u64 	%p3761, %rd14417, %rd12411;
	selp.u64 	%rd12413, 1, 0, %p3761;
	st.local.u64 	[%rd7+32], %rd14417;
	add.s64 	%rd12414, %rd12410, %rd12412;
	add.s64 	%rd14416, %rd12414, %rd12413;
	setp.eq.s64 	%p3762, %rd14416, 0;
	@%p3762 bra 	$L__BB1_1828;
	mov.b32 	%r1831, 5;
$L__BB1_1826:
	mul.wide.u32 	%rd12416, %r1831, 8;
	add.s64 	%rd12417, %rd7, %rd12416;
	ld.local.u64 	%rd12418, [%rd12417];
	add.s64 	%rd12419, %rd12418, %rd14416;
	setp.lt.u64 	%p3763, %rd12419, %rd12418;
	st.local.u64 	[%rd12417], %rd12419;
	add.s32 	%r1831, %r1831, 1;
	mov.b64 	%rd14416, 1;
	@%p3763 bra 	$L__BB1_1826;
	ld.local.v2.u64 	{%rd14419, %rd14418}, [%rd7+16];
	ld.local.u64 	%rd14417, [%rd7+32];
$L__BB1_1828:
	mul.hi.u64 	%rd12420, %rd14188, %rd14367;
	mad.lo.s64 	%rd12421, %rd14367, %rd14188, %rd14419;
	setp.lt.u64 	%p3764, %rd12421, %rd14419;
	selp.u64 	%rd12422, 1, 0, %p3764;
	add.s64 	%rd12423, %rd12420, %rd12422;
	mul.hi.u64 	%rd12424, %rd14188, %rd14364;
	mad.lo.s64 	%rd12425, %rd14364, %rd14188, %rd14418;
	setp.lt.u64 	%p3765, %rd12425, %rd14418;
	selp.u64 	%rd12426, 1, 0, %p3765;
	add.s64 	%rd14423, %rd12425, %rd12423;
	setp.lt.u64 	%p3766, %rd14423, %rd12425;
	selp.u64 	%rd12427, 1, 0, %p3766;
	st.local.v2.u64 	[%rd7+16], {%rd12421, %rd14423};
	add.s64 	%rd12428, %rd12424, %rd12426;
	add.s64 	%rd12429, %rd12428, %rd12427;
	mul.hi.u64 	%rd12430, %rd14188, %rd14361;
	mad.lo.s64 	%rd12431, %rd14361, %rd14188, %rd14417;
	setp.lt.u64 	%p3767, %rd12431, %rd14417;
	selp.u64 	%rd12432, 1, 0, %p3767;
	add.s64 	%rd14422, %rd12431, %rd12429;
	setp.lt.u64 	%p3768, %rd14422, %rd12431;
	selp.u64 	%rd12433, 1, 0, %p3768;
	add.s64 	%rd12434, %rd12430, %rd12432;
	add.s64 	%rd12435, %rd12434, %rd12433;
	mul.hi.u64 	%rd12436, %rd14188, %rd14362;
	ld.local.u64 	%rd12437, [%rd7+40];
	mad.lo.s64 	%rd12438, %rd14362, %rd14188, %rd12437;
	setp.lt.u64 	%p3769, %rd12438, %rd12437;
	selp.u64 	%rd12439, 1, 0, %p3769;
	add.s64 	%rd14421, %rd12438, %rd12435;
	setp.lt.u64 	%p3770, %rd14421, %rd12438;
	selp.u64 	%rd12440, 1, 0, %p3770;
	st.local.v2.u64 	[%rd7+32], {%rd14422, %rd14421};
	add.s64 	%rd12441, %rd12436, %rd12439;
	add.s64 	%rd14420, %rd12441, %rd12440;
	setp.eq.s64 	%p3771, %rd14420, 0;
	@%p3771 bra 	$L__BB1_1832;
	mov.b32 	%r1832, 6;
$L__BB1_1830:
	mul.wide.u32 	%rd12443, %r1832, 8;
	add.s64 	%rd12444, %rd7, %rd12443;
	ld.local.u64 	%rd12445, [%rd12444];
	add.s64 	%rd12446, %rd12445, %rd14420;
	setp.lt.u64 	%p3772, %rd12446, %rd12445;
	st.local.u64 	[%rd12444], %rd12446;
	add.s32 	%r1832, %r1832, 1;
	mov.b64 	%rd14420, 1;
	@%p3772 bra 	$L__BB1_1830;
	ld.local.u64 	%rd14423, [%rd7+24];
	ld.local.v2.u64 	{%rd14422, %rd14421}, [%rd7+32];
$L__BB1_1832:
	mul.hi.u64 	%rd12447, %rd14187, %rd14367;
	mad.lo.s64 	%rd14428, %rd14367, %rd14187, %rd14423;
	setp.lt.u64 	%p3773, %rd14428, %rd14423;
	selp.u64 	%rd12448, 1, 0, %p3773;
	st.local.u64 	[%rd7+24], %rd14428;
	add.s64 	%rd12449, %rd12447, %rd12448;
	mul.hi.u64 	%rd12450, %rd14187, %rd14364;
	mad.lo.s64 	%rd12451, %rd14364, %rd14187, %rd14422;
	setp.lt.u64 	%p3774, %rd12451, %rd14422;
	selp.u64 	%rd12452, 1, 0, %p3774;
	add.s64 	%rd14425, %rd12451, %rd12449;
	setp.lt.u64 	%p3775, %rd14425, %rd12451;
	selp.u64 	%rd12453, 1, 0, %p3775;
	add.s64 	%rd12454, %rd12450, %rd12452;
	add.s64 	%rd12455, %rd12454, %rd12453;
	mul.hi.u64 	%rd12456, %rd14187, %rd14361;
	mad.lo.s64 	%rd12457, %rd14361, %rd14187, %rd14421;
	setp.lt.u64 	%p3776, %rd12457, %rd14421;
	selp.u64 	%rd12458, 1, 0, %p3776;
	add.s64 	%rd12459, %rd12457, %rd12455;
	setp.lt.u64 	%p3777, %rd12459, %rd12457;
	selp.u64 	%rd12460, 1, 0, %p3777;
	st.local.v2.u64 	[%rd7+32], {%rd14425, %rd12459};
	add.s64 	%rd12461, %rd12456, %rd12458;
	add.s64 	%rd12462, %rd12461, %rd12460;
	mul.hi.u64 	%rd12463, %rd14187, %rd14362;
	ld.local.u64 	%rd12464, [%rd7+48];
	mad.lo.s64 	%rd12465, %rd14362, %rd14187, %rd12464;
	setp.lt.u64 	%p3778, %rd12465, %rd12464;
	selp.u64 	%rd12466, 1, 0, %p3778;
	add.s64 	%rd12467, %rd12465, %rd12462;
	setp.lt.u64 	%p3779, %rd12467, %rd12465;
	selp.u64 	%rd12468, 1, 0, %p3779;
	st.local.u64 	[%rd7+48], %rd12467;
	add.s64 	%rd12469, %rd12463, %rd12466;
	add.s64 	%rd14424, %rd12469, %rd12468;
	setp.eq.s64 	%p3780, %rd14424, 0;
	@%p3780 bra 	$L__BB1_1836;
	mov.b32 	%r1833, 7;
$L__BB1_1834:
	mul.wide.u32 	%rd12471, %r1833, 8;
	add.s64 	%rd12472, %rd7, %rd12471;
	ld.local.u64 	%rd12473, [%rd12472];
	add.s64 	%rd12474, %rd12473, %rd14424;
	setp.lt.u64 	%p3781, %rd12474, %rd12473;
	st.local.u64 	[%rd12472], %rd12474;
	add.s32 	%r1833, %r1833, 1;
	mov.b64 	%rd14424, 1;
	@%p3781 bra 	$L__BB1_1834;
	ld.local.u64 	%rd14428, [%rd7+24];
	ld.local.u64 	%rd14425, [%rd7+32];
$L__BB1_1836:
	ld.local.u64 	%rd12476, [%rd7+8];
	ld.local.u64 	%rd14427, [%rd7+16];
	shl.b64 	%rd12477, %rd14425, 32;
	shr.u64 	%rd12478, %rd14425, 32;
	add.s64 	%rd4463, %rd4418, %rd12477;
	setp.lt.u64 	%p3782, %rd4463, %rd4418;
	selp.u64 	%rd12479, 1, 0, %p3782;
	add.s64 	%rd12480, %rd12478, %rd12479;
	add.s64 	%rd4464, %rd12480, %rd12476;
	max.u64 	%rd12481, %rd12480, %rd12476;
	setp.gt.u64 	%p3783, %rd12481, %rd4464;
	mov.b64 	%rd14429, 0;
	@%p3783 bra 	$L__BB1_1855;
$L__BB1_1837:
	ld.local.u64 	%rd4468, [%rd7+40];
	shl.b64 	%rd12484, %rd4468, 32;
	shr.u64 	%rd12485, %rd4468, 32;
	add.s64 	%rd4469, %rd4464, %rd12484;
	setp.lt.u64 	%p3786, %rd4469, %rd4464;
	selp.u64 	%rd12486, 1, 0, %p3786;
	add.s64 	%rd12487, %rd12485, %rd12486;
	add.s64 	%rd4470, %rd12487, %rd14427;
	max.u64 	%rd12488, %rd12487, %rd14427;
	setp.le.u64 	%p3787, %rd12488, %rd4470;
	@%p3787 bra 	$L__BB1_1839;
	add.s64 	%rd14428, %rd14428, 1;
	setp.eq.s64 	%p3788, %rd14428, 0;
	selp.u64 	%rd12489, 1, 0, %p3788;
	add.s64 	%rd14429, %rd14429, %rd12489;
$L__BB1_1839:
	ld.local.v2.u64 	{%rd4475, %rd4476}, [%rd7+48];
	shl.b64 	%rd12490, %rd4475, 32;
	shr.u64 	%rd12491, %rd4475, 32;
	add.s64 	%rd14432, %rd4470, %rd12490;
	setp.lt.u64 	%p3789, %rd14432, %rd4470;
	selp.u64 	%rd12492, 1, 0, %p3789;
	add.s64 	%rd12493, %rd12491, %rd12492;
	add.s64 	%rd12494, %rd12493, %rd14428;
	max.u64 	%rd12495, %rd12493, %rd14428;
	setp.gt.u64 	%p3790, %rd12495, %rd12494;
	selp.u64 	%rd12496, 1, 0, %p3790;
	add.s64 	%rd12497, %rd14429, %rd12496;
	shl.b64 	%rd12498, %rd4476, 32;
	shr.u64 	%rd12499, %rd4476, 32;
	add.s64 	%rd14433, %rd12494, %rd12498;
	setp.lt.u64 	%p3791, %rd14433, %rd12494;
	selp.u64 	%rd12500, 1, 0, %p3791;
	add.s64 	%rd12501, %rd12497, %rd12499;
	add.s64 	%rd14434, %rd12501, %rd12500;
	mov.b64 	%rd12502, 977;
	mul.hi.u64 	%rd12503, %rd14425, %rd12502;
	mad.lo.s64 	%rd14439, %rd14425, 977, %rd4463;
	setp.lt.u64 	%p3792, %rd14439, %rd4463;
	selp.u64 	%rd12504, 1, 0, %p3792;
	add.s64 	%rd12505, %rd12503, %rd12504;
	add.s64 	%rd4481, %rd12505, %rd4469;
	max.u64 	%rd12506, %rd12505, %rd4469;
	setp.gt.u64 	%p3793, %rd12506, %rd4481;
	@%p3793 bra 	$L__BB1_1857;
$L__BB1_1840:
	mov.b64 	%rd12509, 977;
	mul.hi.u64 	%rd12510, %rd4468, %rd12509;
	mad.lo.s64 	%rd14444, %rd4468, 977, %rd4481;
	setp.lt.u64 	%p3796, %rd14444, %rd4481;
	selp.u64 	%rd12511, 1, 0, %p3796;
	add.s64 	%rd12512, %rd12510, %rd12511;
	add.s64 	%rd4489, %rd12512, %rd14432;
	max.u64 	%rd12513, %rd12512, %rd14432;
	setp.le.u64 	%p3797, %rd12513, %rd4489;
	@%p3797 bra 	$L__BB1_1842;
	add.s64 	%rd14433, %rd14433, 1;
	setp.eq.s64 	%p3798, %rd14433, 0;
	selp.u64 	%rd12514, 1, 0, %p3798;
	add.s64 	%rd14434, %rd14434, %rd12514;
$L__BB1_1842:
	mov.b64 	%rd12515, 977;
	mul.hi.u64 	%rd12516, %rd4475, %rd12515;
	mad.lo.s64 	%rd14441, %rd4475, 977, %rd4489;
	setp.lt.u64 	%p3799, %rd14441, %rd4489;
	selp.u64 	%rd12517, 1, 0, %p3799;
	add.s64 	%rd12518, %rd12516, %rd12517;
	add.s64 	%rd12519, %rd12518, %rd14433;
	max.u64 	%rd12520, %rd12518, %rd14433;
	setp.gt.u64 	%p3800, %rd12520, %rd12519;
	selp.u64 	%rd12521, 1, 0, %p3800;
	add.s64 	%rd12522, %rd14434, %rd12521;
	mul.hi.u64 	%rd12523, %rd4476, %rd12515;
	mad.lo.s64 	%rd14442, %rd4476, 977, %rd12519;
	setp.lt.u64 	%p3801, %rd14442, %rd12519;
	selp.u64 	%rd12524, 1, 0, %p3801;
	add.s64 	%rd12525, %rd12522, %rd12523;
	add.s64 	%rd4496, %rd12525, %rd12524;
	setp.eq.s64 	%p3802, %rd4496, 0;
	@%p3802 bra 	$L__BB1_1847;
	shl.b64 	%rd12526, %rd4496, 32;
	shr.u64 	%rd12527, %rd4496, 32;
	add.s64 	%rd4500, %rd14439, %rd12526;
	setp.lt.u64 	%p3803, %rd4500, %rd14439;
	selp.u64 	%rd12528, 1, 0, %p3803;
	add.s64 	%rd12529, %rd12527, %rd12528;
	add.s64 	%rd4501, %rd12529, %rd14444;
	max.u64 	%rd12530, %rd12529, %rd14444;
	setp.le.u64 	%p3804, %rd12530, %rd4501;
	@%p3804 bra 	$L__BB1_1845;
	add.s64 	%rd14441, %rd14441, 1;
	setp.eq.s64 	%p3805, %rd14441, 0;
	selp.u64 	%rd12531, 1, 0, %p3805;
	add.s64 	%rd14442, %rd14442, %rd12531;
$L__BB1_1845:
	mov.b64 	%rd12532, 977;
	mul.hi.u64 	%rd12533, %rd4496, %rd12532;
	mad.lo.s64 	%rd14439, %rd4496, 977, %rd4500;
	setp.lt.u64 	%p3806, %rd14439, %rd4500;
	selp.u64 	%rd12534, 1, 0, %p3806;
	add.s64 	%rd12535, %rd12533, %rd12534;
	add.s64 	%rd14444, %rd12535, %rd4501;
	max.u64 	%rd12536, %rd12535, %rd4501;
	setp.le.u64 	%p3807, %rd12536, %rd14444;
	@%p3807 bra 	$L__BB1_1847;
	add.s64 	%rd14441, %rd14441, 1;
	setp.eq.s64 	%p3808, %rd14441, 0;
	selp.u64 	%rd12537, 1, 0, %p3808;
	add.s64 	%rd14442, %rd14442, %rd12537;
$L__BB1_1847:
	setp.gt.u64 	%p3809, %rd14442, %rd3829;
	@%p3809 bra 	$L__BB1_1853;
	setp.lt.u64 	%p3810, %rd14442, %rd3829;
	mov.u64 	%rd14443, %rd14439;
	@%p3810 bra 	$L__BB1_1854;
	setp.gt.u64 	%p3811, %rd14441, %rd3828;
	@%p3811 bra 	$L__BB1_1853;
	setp.lt.u64 	%p3812, %rd14441, %rd3828;
	mov.u64 	%rd14443, %rd14439;
	@%p3812 bra 	$L__BB1_1854;
	setp.gt.u64 	%p3813, %rd14444, %rd3827;
	@%p3813 bra 	$L__BB1_1853;
	setp.lt.u64 	%p3814, %rd14444, %rd3827;
	setp.lt.u64 	%p3815, %rd14439, %rd3826;
	or.pred  	%p3816, %p3814, %p3815;
	mov.u64 	%rd14443, %rd14439;
	@%p3816 bra 	$L__BB1_1854;
$L__BB1_1853:
	sub.s64 	%rd14443, %rd14439, %rd3826;
	setp.lt.u64 	%p3817, %rd14439, %rd3826;
	selp.u64 	%rd12538, 1, 0, %p3817;
	sub.s64 	%rd12539, %rd14444, %rd3827;
	setp.lt.u64 	%p3818, %rd14444, %rd3827;
	selp.s64 	%rd12540, -1, 0, %p3817;
	add.s64 	%rd14444, %rd12539, %rd12540;
	setp.lt.u64 	%p3819, %rd12539, %rd12538;
	or.pred  	%p3820, %p3818, %p3819;
	selp.u64 	%rd12541, 1, 0, %p3820;
	sub.s64 	%rd12542, %rd14441, %rd3828;
	setp.lt.u64 	%p3821, %rd14441, %rd3828;
	selp.s64 	%rd12543, -1, 0, %p3820;
	add.s64 	%rd14441, %rd12542, %rd12543;
	setp.lt.u64 	%p3822, %rd12542, %rd12541;
	or.pred  	%p3823, %p3821, %p3822;
	selp.s64 	%rd12544, -1, 0, %p3823;
	sub.s64 	%rd12545, %rd14442, %rd3829;
	add.s64 	%rd14442, %rd12545, %rd12544;
$L__BB1_1854:
	setp.gt.u64 	%p3824, %rd14442, %rd3829;
	@%p3824 bra 	$L__BB1_1863;
	bra.uni 	$L__BB1_1864;
$L__BB1_1855:
	add.s64 	%rd14427, %rd14427, 1;
	setp.ne.s64 	%p3784, %rd14427, 0;
	@%p3784 bra 	$L__BB1_1837;
	add.s64 	%rd14428, %rd14428, 1;
	setp.eq.s64 	%p3785, %rd14428, 0;
	selp.u64 	%rd14429, 1, 0, %p3785;
	mov.b64 	%rd14427, 0;
	bra.uni 	$L__BB1_1837;
$L__BB1_1857:
	add.s64 	%rd14432, %rd14432, 1;
	setp.ne.s64 	%p3794, %rd14432, 0;
	@%p3794 bra 	$L__BB1_1840;
	add.s64 	%rd14433, %rd14433, 1;
	setp.eq.s64 	%p3795, %rd14433, 0;
	selp.u64 	%rd12508, 1, 0, %p3795;
	add.s64 	%rd14434, %rd14434, %rd12508;
	mov.b64 	%rd14432, 0;
	bra.uni 	$L__BB1_1840;
$L__BB1_1859:
	setp.gt.u64 	%p3826, %rd14441, %rd3828;
	@%p3826 bra 	$L__BB1_1863;
	setp.lt.u64 	%p3827, %rd14441, %rd3828;
	mov.u64 	%rd14447, %rd14443;
	@%p3827 bra 	$L__BB1_1865;
	setp.gt.u64 	%p3828, %rd14444, %rd3827;
	@%p3828 bra 	$L__BB1_1863;
	setp.lt.u64 	%p3829, %rd14444, %rd3827;
	setp.lt.u64 	%p3830, %rd14443, %rd3826;
	or.pred  	%p3831, %p3829, %p3830;
	mov.u64 	%rd14447, %rd14443;
	@%p3831 bra 	$L__BB1_1865;
$L__BB1_1863:
	sub.s64 	%rd14447, %rd14443, %rd3826;
	setp.lt.u64 	%p3832, %rd14443, %rd3826;
	selp.u64 	%rd12546, 1, 0, %p3832;
	sub.s64 	%rd12547, %rd14444, %rd3827;
	setp.lt.u64 	%p3833, %rd14444, %rd3827;
	selp.s64 	%rd12548, -1, 0, %p3832;
	add.s64 	%rd14444, %rd12547, %rd12548;
	setp.lt.u64 	%p3834, %rd12547, %rd12546;
	or.pred  	%p3835, %p3833, %p3834;
	selp.u64 	%rd12549, 1, 0, %p3835;
	sub.s64 	%rd12550, %rd14441, %rd3828;
	setp.lt.u64 	%p3836, %rd14441, %rd3828;
	selp.s64 	%rd12551, -1, 0, %p3835;
	add.s64 	%rd14441, %rd12550, %rd12551;
	setp.lt.u64 	%p3837, %rd12550, %rd12549;
	or.pred  	%p3838, %p3836, %p3837;
	selp.s64 	%rd12552, -1, 0, %p3838;
	sub.s64 	%rd12553, %rd14442, %rd3829;
	add.s64 	%rd14442, %rd12553, %rd12552;
	bra.uni 	$L__BB1_1865;
$L__BB1_1864:
	setp.lt.u64 	%p3825, %rd14442, %rd3829;
	mov.u64 	%rd14447, %rd14443;
	@%p3825 bra 	$L__BB1_1865;
	bra.uni 	$L__BB1_1859;
$L__BB1_1865:
	mov.b16 	%rs21, 4;
	st.local.u8 	[%rd44], %rs21;
	shr.u64 	%rd12554, %rd14402, 56;
	st.local.u8 	[%rd44+1], %rd12554;
	shr.u64 	%rd12555, %rd14442, 56;
	st.local.u8 	[%rd44+33], %rd12555;
	shr.u64 	%rd12556, %rd14402, 48;
	st.local.u8 	[%rd44+2], %rd12556;
	shr.u64 	%rd12557, %rd14442, 48;
	st.local.u8 	[%rd44+34], %rd12557;
	shr.u64 	%rd12558, %rd14402, 40;
	st.local.u8 	[%rd44+3], %rd12558;
	shr.u64 	%rd12559, %rd14442, 40;
	st.local.u8 	[%rd44+35], %rd12559;
	shr.u64 	%rd12560, %rd14402, 32;
	st.local.u8 	[%rd44+4], %rd12560;
	shr.u64 	%rd12561, %rd14442, 32;
	st.local.u8 	[%rd44+36], %rd12561;
	shr.u64 	%rd12562, %rd14402, 24;
	st.local.u8 	[%rd44+5], %rd12562;
	shr.u64 	%rd12563, %rd14442, 24;
	st.local.u8 	[%rd44+37], %rd12563;
	shr.u64 	%rd12564, %rd14402, 16;
	st.local.u8 	[%rd44+6], %rd12564;
	shr.u64 	%rd12565, %rd14442, 16;
	st.local.u8 	[%rd44+38], %rd12565;
	shr.u64 	%rd12566, %rd14402, 8;
	st.local.u8 	[%rd44+7], %rd12566;
	shr.u64 	%rd12567, %rd14442, 8;
	st.local.u8 	[%rd44+39], %rd12567;
	st.local.u8 	[%rd44+8], %rd14402;
	st.local.u8 	[%rd44+40], %rd14442;
	shr.u64 	%rd12568, %rd14401, 56;
	st.local.u8 	[%rd44+9], %rd12568;
	shr.u64 	%rd12569, %rd14441, 56;
	st.local.u8 	[%rd44+41], %rd12569;
	shr.u64 	%rd12570, %rd14401, 48;
	st.local.u8 	[%rd44+10], %rd12570;
	shr.u64 	%rd12571, %rd14441, 48;
	st.local.u8 	[%rd44+42], %rd12571;
	shr.u64 	%rd12572, %rd14401, 40;
	st.local.u8 	[%rd44+11], %rd12572;
	shr.u64 	%rd12573, %rd14441, 40;
	st.local.u8 	[%rd44+43], %rd12573;
	shr.u64 	%rd12574, %rd14401, 32;
	st.local.u8 	[%rd44+12], %rd12574;
	shr.u64 	%rd12575, %rd14441, 32;
	st.local.u8 	[%rd44+44], %rd12575;
	shr.u64 	%rd12576, %rd14401, 24;
	st.local.u8 	[%rd44+13], %rd12576;
	shr.u64 	%rd12577, %rd14441, 24;
	st.local.u8 	[%rd44+45], %rd12577;
	shr.u64 	%rd12578, %rd14401, 16;
	st.local.u8 	[%rd44+14], %rd12578;
	shr.u64 	%rd12579, %rd14441, 16;
	st.local.u8 	[%rd44+46], %rd12579;
	shr.u64 	%rd12580, %rd14401, 8;
	st.local.u8 	[%rd44+15], %rd12580;
	shr.u64 	%rd12581, %rd14441, 8;
	st.local.u8 	[%rd44+47], %rd12581;
	st.local.u8 	[%rd44+16], %rd14401;
	st.local.u8 	[%rd44+48], %rd14441;
	shr.u64 	%rd12582, %rd14404, 56;
	st.local.u8 	[%rd44+17], %rd12582;
	shr.u64 	%rd12583, %rd14444, 56;
	st.local.u8 	[%rd44+49], %rd12583;
	shr.u64 	%rd12584, %rd14404, 48;
	st.local.u8 	[%rd44+18], %rd12584;
	shr.u64 	%rd12585, %rd14444, 48;
	st.local.u8 	[%rd44+50], %rd12585;
	shr.u64 	%rd12586, %rd14404, 40;
	st.local.u8 	[%rd44+19], %rd12586;
	shr.u64 	%rd12587, %rd14444, 40;
	st.local.u8 	[%rd44+51], %rd12587;
	shr.u64 	%rd12588, %rd14404, 32;
	st.local.u8 	[%rd44+20], %rd12588;
	shr.u64 	%rd12589, %rd14444, 32;
	st.local.u8 	[%rd44+52], %rd12589;
	shr.u64 	%rd12590, %rd14404, 24;
	st.local.u8 	[%rd44+21], %rd12590;
	shr.u64 	%rd12591, %rd14444, 24;
	st.local.u8 	[%rd44+53], %rd12591;
	shr.u64 	%rd12592, %rd14404, 16;
	st.local.u8 	[%rd44+22], %rd12592;
	shr.u64 	%rd12593, %rd14444, 16;
	st.local.u8 	[%rd44+54], %rd12593;
	shr.u64 	%rd12594, %rd14404, 8;
	st.local.u8 	[%rd44+23], %rd12594;
	shr.u64 	%rd12595, %rd14444, 8;
	st.local.u8 	[%rd44+55], %rd12595;
	st.local.u8 	[%rd44+24], %rd14404;
	st.local.u8 	[%rd44+56], %rd14444;
	shr.u64 	%rd12596, %rd14407, 56;
	st.local.u8 	[%rd44+25], %rd12596;
	shr.u64 	%rd12597, %rd14447, 56;
	st.local.u8 	[%rd44+57], %rd12597;
	shr.u64 	%rd12598, %rd14407, 48;
	st.local.u8 	[%rd44+26], %rd12598;
	shr.u64 	%rd12599, %rd14447, 48;
	st.local.u8 	[%rd44+58], %rd12599;
	shr.u64 	%rd12600, %rd14407, 40;
	st.local.u8 	[%rd44+27], %rd12600;
	shr.u64 	%rd12601, %rd14447, 40;
	st.local.u8 	[%rd44+59], %rd12601;
	shr.u64 	%rd12602, %rd14407, 32;
	st.local.u8 	[%rd44+28], %rd12602;
	shr.u64 	%rd12603, %rd14447, 32;
	st.local.u8 	[%rd44+60], %rd12603;
	shr.u64 	%rd12604, %rd14407, 24;
	st.local.u8 	[%rd44+29], %rd12604;
	shr.u64 	%rd12605, %rd14447, 24;
	st.local.u8 	[%rd44+61], %rd12605;
	shr.u64 	%rd12606, %rd14407, 16;
	st.local.u8 	[%rd44+30], %rd12606;
	shr.u64 	%rd12607, %rd14447, 16;
	st.local.u8 	[%rd44+62], %rd12607;
	shr.u64 	%rd12608, %rd14407, 8;
	st.local.u8 	[%rd44+31], %rd12608;
	shr.u64 	%rd12609, %rd14447, 8;
	st.local.u8 	[%rd44+63], %rd12609;
	st.local.u8 	[%rd44+32], %rd14407;
	st.local.u8 	[%rd44+64], %rd14447;
$L__BB1_1866:
	mov.b64 	%rd14451, 0;
	st.local.u64 	[%rd6], %rd14451;
	st.local.u64 	[%rd6+8], %rd14451;
	st.local.u64 	[%rd6+16], %rd14451;
	st.local.u64 	[%rd6+24], %rd14451;
	st.local.u64 	[%rd6+32], %rd14451;
	st.local.u64 	[%rd6+40], %rd14451;
	st.local.u64 	[%rd6+48], %rd14451;
	st.local.u64 	[%rd6+56], %rd14451;
	st.local.u64 	[%rd6+64], %rd14451;
	st.local.u64 	[%rd6+72], %rd14451;
	st.local.u64 	[%rd6+80], %rd14451;
	st.local.u64 	[%rd6+88], %rd14451;
	st.local.u64 	[%rd6+96], %rd14451;
	st.local.u64 	[%rd6+104], %rd14451;
	st.local.u64 	[%rd6+112], %rd14451;
	st.local.u64 	[%rd6+120], %rd14451;
	st.local.u64 	[%rd6+128], %rd14451;
	st.local.u64 	[%rd6+136], %rd14451;
	st.local.u64 	[%rd6+144], %rd14451;
	st.local.u64 	[%rd6+152], %rd14451;
	st.local.u64 	[%rd6+160], %rd14451;
	st.local.u64 	[%rd6+168], %rd14451;
	st.local.u64 	[%rd6+176], %rd14451;
	st.local.u64 	[%rd6+184], %rd14451;
	st.local.u64 	[%rd6+192], %rd14451;
	add.s64 	%rd4530, %rd44, 2;
$L__BB1_1867:
	add.s64 	%rd12611, %rd4530, %rd14451;
	ld.local.u8 	%rs24, [%rd12611+-1];
	add.s64 	%rd12612, %rd6, %rd14451;
	ld.local.u32 	%r1064, [%rd12612];
	bfe.u32 	%r1065, %r1064, 0, 8;
	cvt.u16.u32 	%rs25, %r1065;
	bfe.u32 	%r1066, %r1064, 8, 8;
	cvt.u16.u32 	%rs26, %r1066;
	bfe.u32 	%r1067, %r1064, 16, 8;
	cvt.u16.u32 	%rs27, %r1067;
	bfe.u32 	%r1068, %r1064, 24, 8;
	cvt.u16.u32 	%rs28, %r1068;
	xor.b16  	%rs29, %rs25, %rs24;
	ld.local.u8 	%rs30, [%rd12611];
	xor.b16  	%rs31, %rs26, %rs30;
	ld.local.u8 	%rs32, [%rd12611+1];
	xor.b16  	%rs33, %rs27, %rs32;
	ld.local.u8 	%rs34, [%rd12611+2];
	xor.b16  	%rs35, %rs28, %rs34;
	cvt.u32.u16 	%r1069, %rs35;
	cvt.u32.u16 	%r1070, %rs33;
	prmt.b32 	%r1071, %r1070, %r1069, 0x3340U;
	cvt.u32.u16 	%r1072, %rs31;
	cvt.u32.u16 	%r1073, %rs29;
	prmt.b32 	%r1074, %r1073, %r1072, 0x3340U;
	prmt.b32 	%r1075, %r1074, %r1071, 0x5410U;
	st.local.u32 	[%rd12612], %r1075;
	add.s64 	%rd14451, %rd14451, 4;
	setp.ne.s64 	%p3839, %rd14451, 64;
	@%p3839 bra 	$L__BB1_1867;
	ld.local.u8 	%rs36, [%rd6+64];
	xor.b16  	%rs37, %rs36, 1;
	st.local.u8 	[%rd6+64], %rs37;
	ld.local.u8 	%rs38, [%rd6+135];
	xor.b16  	%rs39, %rs38, 128;
	st.local.u8 	[%rd6+135], %rs39;
	ld.local.u64 	%rd14477, [%rd6];
	ld.local.u64 	%rd14476, [%rd6+40];
	ld.local.u64 	%rd14475, [%rd6+80];
	ld.local.u64 	%rd14474, [%rd6+120];
	ld.local.u64 	%rd14473, [%rd6+160];
	ld.local.u64 	%rd14472, [%rd6+8];
	ld.local.u64 	%rd14471, [%rd6+48];
	ld.local.u64 	%rd14470, [%rd6+88];
	ld.local.u64 	%rd14469, [%rd6+128];
	ld.local.u64 	%rd14468, [%rd6+168];
	ld.local.u64 	%rd14467, [%rd6+16];
	ld.local.u64 	%rd14466, [%rd6+56];
	ld.local.u64 	%rd14465, [%rd6+96];
	ld.local.u64 	%rd14464, [%rd6+136];
	ld.local.u64 	%rd14463, [%rd6+176];
	ld.local.u64 	%rd14462, [%rd6+24];
	ld.local.u64 	%rd14461, [%rd6+64];
	ld.local.u64 	%rd14460, [%rd6+104];
	ld.local.u64 	%rd14459, [%rd6+144];
	ld.local.u64 	%rd14458, [%rd6+184];
	ld.local.u64 	%rd14457, [%rd6+32];
	ld.local.u64 	%rd14456, [%rd6+72];
	ld.local.u64 	%rd14455, [%rd6+112];
	ld.local.u64 	%rd14454, [%rd6+152];
	ld.local.u64 	%rd14453, [%rd6+192];
	ld.const.u32 	%r1077, [KECCAK_ROTATION_OFFSETS+4];
	sub.s32 	%r1078, 64, %r1077;
	cvt.u64.u32 	%rd4558, %r1078;
	ld.const.u32 	%r1079, [KECCAK_ROTATION_OFFSETS+40];
	sub.s32 	%r1080, 64, %r1079;
	cvt.u64.u32 	%rd4559, %r1080;
	ld.const.u32 	%r1081, [KECCAK_ROTATION_OFFSETS+28];
	sub.s32 	%r1082, 64, %r1081;
	cvt.u64.u32 	%rd4560, %r1082;
	ld.const.u32 	%r1083, [KECCAK_ROTATION_OFFSETS+68];
	sub.s32 	%r1084, 64, %r1083;
	cvt.u64.u32 	%rd4561, %r1084;
	ld.const.u32 	%r1085, [KECCAK_ROTATION_OFFSETS+72];
	sub.s32 	%r1086, 64, %r1085;
	cvt.u64.u32 	%rd4562, %r1086;
	ld.const.u32 	%r1087, [KECCAK_ROTATION_OFFSETS+12];
	sub.s32 	%r1088, 64, %r1087;
	cvt.u64.u32 	%rd4563, %r1088;
	ld.const.u32 	%r1089, [KECCAK_ROTATION_OFFSETS+20];
	sub.s32 	%r1090, 64, %r1089;
	cvt.u64.u32 	%rd4564, %r1090;
	ld.const.u32 	%r1091, [KECCAK_ROTATION_OFFSETS+64];
	sub.s32 	%r1092, 64, %r1091;
	cvt.u64.u32 	%rd4565, %r1092;
	ld.const.u32 	%r1093, [KECCAK_ROTATION_OFFSETS+32];
	sub.s32 	%r1094, 64, %r1093;
	cvt.u64.u32 	%rd4566, %r1094;
	ld.const.u32 	%r1095, [KECCAK_ROTATION_OFFSETS+84];
	sub.s32 	%r1096, 64, %r1095;
	cvt.u64.u32 	%rd4567, %r1096;
	ld.const.u32 	%r1097, [KECCAK_ROTATION_OFFSETS+16];
	sub.s32 	%r1098, 64, %r1097;
	cvt.u64.u32 	%rd4568, %r1098;
	ld.const.u32 	%r1099, [KECCAK_ROTATION_OFFSETS+60];
	sub.s32 	%r1100, 64, %r1099;
	cvt.u64.u32 	%rd4569, %r1100;
	ld.const.u32 	%r1101, [KECCAK_ROTATION_OFFSETS+92];
	sub.s32 	%r1102, 64, %r1101;
	cvt.u64.u32 	%rd4570, %r1102;
	ld.const.u32 	%r1103, [KECCAK_ROTATION_OFFSETS+76];
	sub.s32 	%r1104, 64, %r1103;
	cvt.u64.u32 	%rd4571, %r1104;
	ld.const.u32 	%r1105, [KECCAK_ROTATION_OFFSETS+52];
	sub.s32 	%r1106, 64, %r1105;
	cvt.u64.u32 	%rd4572, %r1106;
	ld.const.u32 	%r1107, [KECCAK_ROTATION_OFFSETS+48];
	sub.s32 	%r1108, 64, %r1107;
	cvt.u64.u32 	%rd4573, %r1108;
	ld.const.u32 	%r1109, [KECCAK_ROTATION_OFFSETS+80];
	sub.s32 	%r1110, 64, %r1109;
	cvt.u64.u32 	%rd4574, %r1110;
	ld.const.u32 	%r1111, [KECCAK_ROTATION_OFFSETS+88];
	sub.s32 	%r1112, 64, %r1111;
	cvt.u64.u32 	%rd4575, %r1112;
	mov.b32 	%r1834, 0;
	mov.u64 	%rd14452, KECCAK_ROUND_CONSTANTS;
	cvt.u32.u64 	%r1134, %rd4558;
	cvt.u32.u64 	%r1136, %rd4559;
	cvt.u32.u64 	%r1138, %rd4560;
	ld.const.u32 	%r1139, [KECCAK_ROTATION_OFFSETS+44];
	ld.const.u32 	%r1157, [KECCAK_ROTATION_OFFSETS+96];
	ld.const.u32 	%r1173, [KECCAK_ROTATION_OFFSETS+8];
	ld.const.u32 	%r1179, [KECCAK_ROTATION_OFFSETS+56];
	ld.const.u32 	%r1185, [KECCAK_ROTATION_OFFSETS+36];
	ld.const.u32 	%r1189, [KECCAK_ROTATION_OFFSETS+24];
$L__BB1_1869:
	xor.b64  	%rd12614, %rd14476, %rd14477;
	xor.b64  	%rd12615, %rd12614, %rd14475;
	xor.b64  	%rd12616, %rd12615, %rd14474;
	xor.b64  	%rd12617, %rd12616, %rd14473;
	xor.b64  	%rd12618, %rd14471, %rd14472;
	xor.b64  	%rd12619, %rd12618, %rd14470;
	xor.b64  	%rd12620, %rd12619, %rd14469;
	xor.b64  	%rd12621, %rd12620, %rd14468;
	xor.b64  	%rd12622, %rd14466, %rd14467;
	xor.b64  	%rd12623, %rd12622, %rd14465;
	xor.b64  	%rd12624, %rd12623, %rd14464;
	xor.b64  	%rd12625, %rd12624, %rd14463;
	xor.b64  	%rd12626, %rd14461, %rd14462;
	xor.b64  	%rd12627, %rd12626, %rd14460;
	xor.b64  	%rd12628, %rd12627, %rd14459;
	xor.b64  	%rd12629, %rd12628, %rd14458;
	xor.b64  	%rd12630, %rd14456, %rd14457;
	xor.b64  	%rd12631, %rd12630, %rd14455;
	xor.b64  	%rd12632, %rd12631, %rd14454;
	xor.b64  	%rd12633, %rd12632, %rd14453;
	mov.b64 	{%r1113, %r1114}, %rd12621;
	shf.l.wrap.b32 	%r1115, %r1113, %r1114, 1;
	shf.l.wrap.b32 	%r1116, %r1114, %r1113, 1;
	mov.b64 	%rd12634, {%r1116, %r1115};
	xor.b64  	%rd12635, %rd12634, %rd12633;
	mov.b64 	{%r1117, %r1118}, %rd12625;
	shf.l.wrap.b32 	%r1119, %r1117, %r1118, 1;
	shf.l.wrap.b32 	%r1120, %r1118, %r1117, 1;
	mov.b64 	%rd12636, {%r1120, %r1119};
	xor.b64  	%rd12637, %rd12636, %rd12617;
	mov.b64 	{%r1121, %r1122}, %rd12629;
	shf.l.wrap.b32 	%r1123, %r1121, %r1122, 1;
	shf.l.wrap.b32 	%r1124, %r1122, %r1121, 1;
	mov.b64 	%rd12638, {%r1124, %r1123};
	xor.b64  	%rd12639, %rd12638, %rd12621;
	mov.b64 	{%r1125, %r1126}, %rd12633;
	shf.l.wrap.b32 	%r1127, %r1125, %r1126, 1;
	shf.l.wrap.b32 	%r1128, %r1126, %r1125, 1;
	mov.b64 	%rd12640, {%r1128, %r1127};
	xor.b64  	%rd12641, %rd12640, %rd12625;
	mov.b64 	{%r1129, %r1130}, %rd12617;
	shf.l.wrap.b32 	%r1131, %r1129, %r1130, 1;
	shf.l.wrap.b32 	%r1132, %r1130, %r1129, 1;
	mov.b64 	%rd12642, {%r1132, %r1131};
	xor.b64  	%rd12643, %rd12642, %rd12629;
	xor.b64  	%rd12644, %rd14477, %rd12635;
	xor.b64  	%rd12645, %rd14472, %rd12637;
	xor.b64  	%rd12646, %rd14467, %rd12639;
	xor.b64  	%rd12647, %rd14462, %rd12641;
	xor.b64  	%rd12648, %rd14457, %rd12643;
	xor.b64  	%rd12649, %rd14476, %rd12635;
	xor.b64  	%rd12650, %rd14471, %rd12637;
	xor.b64  	%rd12651, %rd14466, %rd12639;
	xor.b64  	%rd12652, %rd14461, %rd12641;
	xor.b64  	%rd12653, %rd14456, %rd12643;
	xor.b64  	%rd12654, %rd14475, %rd12635;
	xor.b64  	%rd12655, %rd14470, %rd12637;
	xor.b64  	%rd12656, %rd14465, %rd12639;
	xor.b64  	%rd12657, %rd14460, %rd12641;
	xor.b64  	%rd12658, %rd14455, %rd12643;
	xor.b64  	%rd12659, %rd14474, %rd12635;
	xor.b64  	%rd12660, %rd14469, %rd12637;
	xor.b64  	%rd12661, %rd14464, %rd12639;
	xor.b64  	%rd12662, %rd14459, %rd12641;
	xor.b64  	%rd12663, %rd14454, %rd12643;
	xor.b64  	%rd12664, %rd14473, %rd12635;
	xor.b64  	%rd12665, %rd14468, %rd12637;
	xor.b64  	%rd12666, %rd14463, %rd12639;
	xor.b64  	%rd12667, %rd14458, %rd12641;
	xor.b64  	%rd12668, %rd14453, %rd12643;
	shl.b64 	%rd12669, %rd12645, %r1077;
	shr.u64 	%rd12670, %rd12645, %r1134;
	or.b64  	%rd12671, %rd12670, %rd12669;
	shl.b64 	%rd12672, %rd12654, %r1079;
	shr.u64 	%rd12673, %rd12654, %r1136;
	or.b64  	%rd12674, %rd12673, %rd12672;
	shl.b64 	%rd12675, %rd12651, %r1081;
	shr.u64 	%rd12676, %rd12651, %r1138;
	or.b64  	%rd12677, %rd12676, %rd12675;
	neg.s32 	%r1140, %r1139;
	and.b32  	%r1141, %r1140, 63;
	shr.u64 	%rd12678, %rd12655, %r1141;
	and.b32  	%r1142, %r1139, 63;
	shl.b64 	%rd12679, %rd12655, %r1142;
	or.b64  	%rd12680, %rd12679, %rd12678;
	shl.b64 	%rd12681, %rd12661, %r1083;
	cvt.u32.u64 	%r1144, %rd4561;
	shr.u64 	%rd12682, %rd12661, %r1144;
	or.b64  	%rd12683, %rd12682, %rd12681;
	shl.b64 	%rd12684, %rd12662, %r1085;
	cvt.u32.u64 	%r1146, %rd4562;
	shr.u64 	%rd12685, %rd12662, %r1146;
	or.b64  	%rd12686, %rd12685, %rd12684;
	shl.b64 	%rd12687, %rd12647, %r1087;
	cvt.u32.u64 	%r1148, %rd4563;
	shr.u64 	%rd12688, %rd12647, %r1148;
	or.b64  	%rd12689, %rd12688, %rd12687;
	shl.b64 	%rd12690, %rd12649, %r1089;
	cvt.u32.u64 	%r1150, %rd4564;
	shr.u64 	%rd12691, %rd12649, %r1150;
	or.b64  	%rd12692, %rd12691, %rd12690;
	shl.b64 	%rd12693, %rd12660, %r1091;
	cvt.u32.u64 	%r1152, %rd4565;
	shr.u64 	%rd12694, %rd12660, %r1152;
	or.b64  	%rd12695, %rd12694, %rd12693;
	shl.b64 	%rd12696, %rd12652, %r1093;
	cvt.u32.u64 	%r1154, %rd4566;
	shr.u64 	%rd12697, %rd12652, %r1154;
	or.b64  	%rd12698, %rd12697, %rd12696;
	shl.b64 	%rd12699, %rd12665, %r1095;
	cvt.u32.u64 	%r1156, %rd4567;
	shr.u64 	%rd12700, %rd12665, %r1156;
	or.b64  	%rd12701, %rd12700, %rd12699;
	neg.s32 	%r1158, %r1157;
	and.b32  	%r1159, %r1158, 63;
	shr.u64 	%rd12702, %rd12668, %r1159;
	and.b32  	%r1160, %r1157, 63;
	shl.b64 	%rd12703, %rd12668, %r1160;
	or.b64  	%rd12704, %rd12703, %rd12702;
	shl.b64 	%rd12705, %rd12648, %r1097;
	cvt.u32.u64 	%r1162, %rd4568;
	shr.u64 	%rd12706, %rd12648, %r1162;
	or.b64  	%rd12707, %rd12706, %rd12705;
	shl.b64 	%rd12708, %rd12659, %r1099;
	cvt.u32.u64 	%r1164, %rd4569;
	shr.u64 	%rd12709, %rd12659, %r1164;
	or.b64  	%rd12710, %rd12709, %rd12708;
	shl.b64 	%rd12711, %rd12667, %r1101;
	cvt.u32.u64 	%r1166, %rd4570;
	shr.u64 	%rd12712, %rd12667, %r1166;
	or.b64  	%rd12713, %rd12712, %rd12711;
	shl.b64 	%rd12714, %rd12663, %r1103;
	cvt.u32.u64 	%r1168, %rd4571;
	shr.u64 	%rd12715, %rd12663, %r1168;
	or.b64  	%rd12716, %rd12715, %rd12714;
	shl.b64 	%rd12717, %rd12657, %r1105;
	cvt.u32.u64 	%r1170, %rd4572;
	shr.u64 	%rd12718, %rd12657, %r1170;
	or.b64  	%rd12719, %rd12718, %rd12717;
	shl.b64 	%rd12720, %rd12656, %r1107;
	cvt.u32.u64 	%r1172, %rd4573;
	shr.u64 	%rd12721, %rd12656, %r1172;
	or.b64  	%rd12722, %rd12721, %rd12720;
	neg.s32 	%r1174, %r1173;
	and.b32  	%r1175, %r1174, 63;
	shr.u64 	%rd12723, %rd12646, %r1175;
	and.b32  	%r1176, %r1173, 63;
	shl.b64 	%rd12724, %rd12646, %r1176;
	or.b64  	%rd12725, %rd12724, %rd12723;
	shl.b64 	%rd12726, %rd12664, %r1109;
	cvt.u32.u64 	%r1178, %rd4574;
	shr.u64 	%rd12727, %rd12664, %r1178;
	or.b64  	%rd12728, %rd12727, %rd12726;
	neg.s32 	%r1180, %r1179;
	and.b32  	%r1181, %r1180, 63;
	shr.u64 	%rd12729, %rd12658, %r1181;
	and.b32  	%r1182, %r1179, 63;
	shl.b64 	%rd12730, %rd12658, %r1182;
	or.b64  	%rd12731, %rd12730, %rd12729;
	shl.b64 	%rd12732, %rd12666, %r1111;
	cvt.u32.u64 	%r1184, %rd4575;
	shr.u64 	%rd12733, %rd12666, %r1184;
	or.b64  	%rd12734, %rd12733, %rd12732;
	neg.s32 	%r1186, %r1185;
	and.b32  	%r1187, %r1186, 63;
	shr.u64 	%rd12735, %rd12653, %r1187;
	and.b32  	%r1188, %r1185, 63;
	shl.b64 	%rd12736, %rd12653, %r1188;
	or.b64  	%rd12737, %rd12736, %rd12735;
	neg.s32 	%r1190, %r1189;
	and.b32  	%r1191, %r1190, 63;
	shr.u64 	%rd12738, %rd12650, %r1191;
	and.b32  	%r1192, %r1189, 63;
	shl.b64 	%rd12739, %rd12650, %r1192;
	or.b64  	%rd12740, %rd12739, %rd12738;
	not.b64 	%rd12741, %rd12740;
	and.b64  	%rd12742, %rd12722, %rd12741;
	not.b64 	%rd12743, %rd12722;
	and.b64  	%rd12744, %rd12686, %rd12743;
	xor.b64  	%rd14472, %rd12744, %rd12740;
	not.b64 	%rd12745, %rd12686;
	and.b64  	%rd12746, %rd12704, %rd12745;
	xor.b64  	%rd14467, %rd12746, %rd12722;
	not.b64 	%rd12747, %rd12704;
	and.b64  	%rd12748, %rd12644, %rd12747;
	xor.b64  	%rd14462, %rd12748, %rd12686;
	not.b64 	%rd12749, %rd12644;
	and.b64  	%rd12750, %rd12740, %rd12749;
	xor.b64  	%rd14457, %rd12750, %rd12704;
	not.b64 	%rd12751, %rd12737;
	and.b64  	%rd12752, %rd12674, %rd12751;
	xor.b64  	%rd14476, %rd12752, %rd12689;
	not.b64 	%rd12753, %rd12674;
	and.b64  	%rd12754, %rd12695, %rd12753;
	xor.b64  	%rd14471, %rd12754, %rd12737;
	not.b64 	%rd12755, %rd12695;
	and.b64  	%rd12756, %rd12734, %rd12755;
	xor.b64  	%rd14466, %rd12756, %rd12674;
	not.b64 	%rd12757, %rd12734;
	and.b64  	%rd12758, %rd12689, %rd12757;
	xor.b64  	%rd14461, %rd12758, %rd12695;
	not.b64 	%rd12759, %rd12689;
	and.b64  	%rd12760, %rd12737, %rd12759;
	xor.b64  	%rd14456, %rd12760, %rd12734;
	not.b64 	%rd12761, %rd12677;
	and.b64  	%rd12762, %rd12719, %rd12761;
	xor.b64  	%rd14475, %rd12762, %rd12671;
	not.b64 	%rd12763, %rd12719;
	and.b64  	%rd12764, %rd12716, %rd12763;
	xor.b64  	%rd14470, %rd12764, %rd12677;
	not.b64 	%rd12765, %rd12716;
	and.b64  	%rd12766, %rd12728, %rd12765;
	xor.b64  	%rd14465, %rd12766, %rd12719;
	not.b64 	%rd12767, %rd12728;
	and.b64  	%rd12768, %rd12671, %rd12767;
	xor.b64  	%rd14460, %rd12768, %rd12716;
	not.b64 	%rd12769, %rd12671;
	and.b64  	%rd12770, %rd12677, %rd12769;
	xor.b64  	%rd14455, %rd12770, %rd12728;
	not.b64 	%rd12771, %rd12692;
	and.b64  	%rd12772, %rd12680, %rd12771;
	xor.b64  	%rd14474, %rd12772, %rd12707;
	not.b64 	%rd12773, %rd12680;
	and.b64  	%rd12774, %rd12683, %rd12773;
	xor.b64  	%rd14469, %rd12774, %rd12692;
	not.b64 	%rd12775, %rd12683;
	and.b64  	%rd12776, %rd12713, %rd12775;
	xor.b64  	%rd14464, %rd12776, %rd12680;
	not.b64 	%rd12777, %rd12713;
	and.b64  	%rd12778, %rd12707, %rd12777;
	xor.b64  	%rd14459, %rd12778, %rd12683;
	not.b64 	%rd12779, %rd12707;
	and.b64  	%rd12780, %rd12692, %rd12779;
	xor.b64  	%rd14454, %rd12780, %rd12713;
	not.b64 	%rd12781, %rd12698;
	and.b64  	%rd12782, %rd12731, %rd12781;
	xor.b64  	%rd14473, %rd12782, %rd12725;
	not.b64 	%rd12783, %rd12731;
	and.b64  	%rd12784, %rd12710, %rd12783;
	xor.b64  	%rd14468, %rd12784, %rd12698;
	not.b64 	%rd12785, %rd12710;
	and.b64  	%rd12786, %rd12701, %rd12785;
	xor.b64  	%rd14463, %rd12786, %rd12731;
	not.b64 	%rd12787, %rd12701;
	and.b64  	%rd12788, %rd12725, %rd12787;
	xor.b64  	%rd14458, %rd12788, %rd12710;
	not.b64 	%rd12789, %rd12725;
	and.b64  	%rd12790, %rd12698, %rd12789;
	xor.b64  	%rd14453, %rd12790, %rd12701;
	ld.const.u64 	%rd12791, [%rd14452];
	xor.b64  	%rd12792, %rd12742, %rd12791;
	xor.b64  	%rd14477, %rd12792, %rd12644;
	add.s32 	%r1834, %r1834, 1;
	add.s64 	%rd14452, %rd14452, 8;
	setp.ne.s32 	%p3840, %r1834, 24;
	@%p3840 bra 	$L__BB1_1869;
	shr.u64 	%rd12793, %rd14472, 32;
	cvt.u16.u64 	%rs1, %rd12793;
	shr.u64 	%rd12794, %rd14472, 40;
	cvt.u16.u64 	%rs2, %rd12794;
	shr.u64 	%rd12795, %rd14472, 48;
	cvt.u16.u64 	%rs3, %rd12795;
	shr.u64 	%rd12796, %rd14472, 56;
	cvt.u16.u64 	%rs4, %rd12796;
	cvt.u16.u64 	%rs5, %rd14467;
	shr.u64 	%rd12797, %rd14467, 8;
	cvt.u16.u64 	%rs6, %rd12797;
	shr.u64 	%rd12798, %rd14467, 16;
	cvt.u16.u64 	%rs7, %rd12798;
	shr.u64 	%rd12799, %rd14467, 24;
	cvt.u16.u64 	%rs8, %rd12799;
	shr.u64 	%rd12800, %rd14467, 32;
	cvt.u16.u64 	%rs9, %rd12800;
	shr.u64 	%rd12801, %rd14467, 40;
	cvt.u16.u64 	%rs10, %rd12801;
	shr.u64 	%rd12802, %rd14467, 48;
	cvt.u16.u64 	%rs11, %rd12802;
	shr.u64 	%rd12803, %rd14467, 56;
	cvt.u16.u64 	%rs12, %rd12803;
	cvt.u16.u64 	%rs13, %rd14462;
	shr.u64 	%rd12804, %rd14462, 8;
	cvt.u16.u64 	%rs14, %rd12804;
	shr.u64 	%rd12805, %rd14462, 16;
	cvt.u16.u64 	%rs15, %rd12805;
	shr.u64 	%rd12806, %rd14462, 24;
	cvt.u16.u64 	%rs16, %rd12806;
	shr.u64 	%rd12807, %rd14462, 32;
	cvt.u16.u64 	%rs17, %rd12807;
	shr.u64 	%rd12808, %rd14462, 40;
	cvt.u16.u64 	%rs18, %rd12808;
	shr.u64 	%rd12809, %rd14462, 48;
	cvt.u16.u64 	%rs19, %rd12809;
	shr.u64 	%rd12810, %rd14462, 56;
	cvt.u16.u64 	%rs20, %rd12810;
	ld.const.u32 	%r295, [SHA256_H];
	ld.const.u32 	%r1849, [SHA256_H+4];
	ld.const.u32 	%r1850, [SHA256_H+8];
	ld.const.u32 	%r1851, [SHA256_H+12];
	ld.const.u32 	%r1852, [SHA256_H+16];
	ld.const.u32 	%r1853, [SHA256_H+20];
	ld.const.u32 	%r1854, [SHA256_H+24];
	ld.const.u32 	%r1855, [SHA256_H+28];
	{ .reg .b32 tmp; mov.b64 {tmp, %r1194}, %rd14472; }
	shl.b32 	%r1195, %r1194, 16;
	and.b32  	%r1196, %r1195, 16711680;
	cvt.u32.u64 	%r1197, %rd12794;
	shl.b32 	%r1198, %r1197, 8;
	and.b32  	%r1199, %r1198, 65280;
	or.b32  	%r1200, %r1196, %r1199;
	cvt.u32.u64 	%r1201, %rd12795;
	and.b32  	%r1202, %r1201, 255;
	or.b32  	%r1203, %r1200, %r1202;
	or.b32  	%r1204, %r1203, 1090519040;
	cvt.u32.u64 	%r1205, %rd12796;
	shl.b32 	%r1206, %r1205, 24;
	cvt.u32.u64 	%r1207, %rd14467;
	shl.b32 	%r1208, %r1207, 16;
	and.b32  	%r1209, %r1208, 16711680;
	or.b32  	%r1210, %r1209, %r1206;
	cvt.u32.u64 	%r1211, %rd12797;
	shl.b32 	%r1212, %r1211, 8;
	and.b32  	%r1213, %r1212, 65280;
	or.b32  	%r1214, %r1210, %r1213;
	cvt.u32.u64 	%r1215, %rd12798;
	and.b32  	%r1216, %r1215, 255;
	or.b32  	%r1217, %r1214, %r1216;
	cvt.u32.u64 	%r1218, %rd12799;
	shl.b32 	%r1219, %r1218, 24;
	{ .reg .b32 tmp; mov.b64 {tmp, %r1220}, %rd14467; }
	shl.b32 	%r1221, %r1220, 16;
	and.b32  	%r1222, %r1221, 16711680;
	or.b32  	%r1223, %r1222, %r1219;
	cvt.u32.u64 	%r1224, %rd12801;
	shl.b32 	%r1225, %r1224, 8;
	and.b32  	%r1226, %r1225, 65280;
	or.b32  	%r1227, %r1223, %r1226;
	cvt.u32.u64 	%r1228, %rd12802;
	and.b32  	%r1229, %r1228, 255;
	or.b32  	%r1230, %r1227, %r1229;
	cvt.u32.u64 	%r1231, %rd12803;
	shl.b32 	%r1232, %r1231, 24;
	cvt.u32.u64 	%r1233, %rd14462;
	shl.b32 	%r1234, %r1233, 16;
	and.b32  	%r1235, %r1234, 16711680;
	or.b32  	%r1236, %r1235, %r1232;
	cvt.u32.u64 	%r1237, %rd12804;
	shl.b32 	%r1238, %r1237, 8;
	and.b32  	%r1239, %r1238, 65280;
	or.b32  	%r1240, %r1236, %r1239;
	cvt.u32.u64 	%r1241, %rd12805;
	and.b32  	%r1242, %r1241, 255;
	or.b32  	%r1243, %r1240, %r1242;
	st.local.v4.u32 	[%rd14480], {%r1204, %r1217, %r1230, %r1243};
	cvt.u32.u64 	%r1244, %rd12806;
	shl.b32 	%r1245, %r1244, 24;
	{ .reg .b32 tmp; mov.b64 {tmp, %r1246}, %rd14462; }
	shl.b32 	%r1247, %r1246, 16;
	and.b32  	%r1248, %r1247, 16711680;
	or.b32  	%r1249, %r1248, %r1245;
	cvt.u32.u64 	%r1250, %rd12808;
	shl.b32 	%r1251, %r1250, 8;
	and.b32  	%r1252, %r1251, 65280;
	or.b32  	%r1253, %r1249, %r1252;
	cvt.u32.u64 	%r1254, %rd12809;
	and.b32  	%r1255, %r1254, 255;
	or.b32  	%r1256, %r1253, %r1255;
	cvt.u32.u64 	%r1257, %rd12810;
	shl.b32 	%r1258, %r1257, 24;
	or.b32  	%r1259, %r1258, 8388608;
	mov.b32 	%r1835, 0;
	st.local.v4.u32 	[%rd14480+16], {%r1256, %r1259, %r1835, %r1835};
	st.local.v4.u32 	[%rd14480+32], {%r1835, %r1835, %r1835, %r1835};
	mov.b32 	%r1260, 168;
	st.local.v4.u32 	[%rd14480+48], {%r1835, %r1835, %r1835, %r1260};
	add.s64 	%rd14478, %rd14480, 40;
	mov.u32 	%r1836, %r1835;
$L__BB1_1871:
	add.s64 	%rd4630, %rd14478, 16;
	ld.local.v2.u32 	{%r306, %r1261}, [%rd14478+16];
	shf.l.wrap.b32 	%r1262, %r306, %r306, 15;
	shf.l.wrap.b32 	%r1263, %r306, %r306, 13;
	xor.b32  	%r1264, %r1262, %r1263;
	shr.u32 	%r1265, %r306, 10;
	xor.b32  	%r1266, %r1264, %r1265;
	ld.local.u32 	%r1267, [%rd14478+-4];
	add.s32 	%r1268, %r1266, %r1267;
	ld.local.v4.u32 	{%r1269, %r1270, %r1271, %r1272}, [%rd14478+-40];
	mov.b64 	%rd12811, {%r1271, %r1272};
	shf.l.wrap.b32 	%r1273, %r1270, %r1270, 25;
	shf.l.wrap.b32 	%r1274, %r1270, %r1270, 14;
	xor.b32  	%r1275, %r1273, %r1274;
	shr.u32 	%r1276, %r1270, 3;
	xor.b32  	%r1277, %r1275, %r1276;
	add.s32 	%r1278, %r1268, %r1269;
	add.s32 	%r1279, %r1278, %r1277;
	shf.l.wrap.b32 	%r1280, %r1261, %r1261, 15;
	shf.l.wrap.b32 	%r1281, %r1261, %r1261, 13;
	xor.b32  	%r1282, %r1280, %r1281;
	shr.u32 	%r1283, %r1261, 10;
	xor.b32  	%r1284, %r1282, %r1283;
	add.s32 	%r1285, %r1284, %r1835;
	shf.l.wrap.b32 	%r1286, %r1271, %r1271, 25;
	shf.l.wrap.b32 	%r1287, %r1271, %r1271, 14;
	xor.b32  	%r1288, %r1286, %r1287;
	shr.u32 	%r1289, %r1271, 3;
	xor.b32  	%r1290, %r1288, %r1289;
	add.s32 	%r1291, %r1285, %r1270;
	add.s32 	%r1292, %r1291, %r1290;
	st.local.v2.u32 	[%rd14478+24], {%r1279, %r1292};
	shf.l.wrap.b32 	%r1293, %r1279, %r1279, 15;
	shf.l.wrap.b32 	%r1294, %r1279, %r1279, 13;
	xor.b32  	%r1295, %r1293, %r1294;
	shr.u32 	%r1296, %r1279, 10;
	xor.b32  	%r1297, %r1295, %r1296;
	ld.local.u32 	%r1298, [%rd14478+4];
	add.s32 	%r1299, %r1297, %r1298;
	shf.l.wrap.b32 	%r1300, %r1272, %r1272, 25;
	shf.l.wrap.b32 	%r1301, %r1272, %r1272, 14;
	xor.b32  	%r1302, %r1300, %r1301;
	shr.u32 	%r1303, %r1272, 3;
	xor.b32  	%r1304, %r1302, %r1303;
	add.s32 	%r1305, %r1299, %r1271;
	add.s32 	%r1306, %r1305, %r1304;
	st.local.u32 	[%rd14478+32], %r1306;
	shf.l.wrap.b32 	%r1307, %r1292, %r1292, 15;
	shf.l.wrap.b32 	%r1308, %r1292, %r1292, 13;
	xor.b32  	%r1309, %r1307, %r1308;
	shr.u32 	%r1310, %r1292, 10;
	xor.b32  	%r1311, %r1309, %r1310;
	ld.local.u32 	%r1312, [%rd14478+8];
	add.s32 	%r1313, %r1311, %r1312;
	ld.local.u32 	%r1314, [%rd14478+-24];
	shf.l.wrap.b32 	%r1315, %r1314, %r1314, 25;
	shf.l.wrap.b32 	%r1316, %r1314, %r1314, 14;
	xor.b32  	%r1317, %r1315, %r1316;
	shr.u32 	%r1318, %r1314, 3;
	xor.b32  	%r1319, %r1317, %r1318;
	{ .reg .b32 tmp; mov.b64 {tmp, %r1320}, %rd12811; }
	add.s32 	%r1321, %r1313, %r1320;
	add.s32 	%r1322, %r1321, %r1319;
	st.local.u32 	[%rd14478+36], %r1322;
	add.s32 	%r1836, %r1836, 4;
	setp.ne.s32 	%p3841, %r1836, 48;
	mov.u32 	%r1835, %r306;
	mov.u64 	%rd14478, %rd4630;
	@%p3841 bra 	$L__BB1_1871;
	mov.u64 	%rd12813, SHA256_K;
	add.s64 	%rd14479, %rd12813, 8;
	mov.b32 	%r1845, 0;
	mov.u32 	%r1837, %r295;
	mov.u32 	%r1838, %r1849;
	mov.u32 	%r1839, %r1850;
	mov.u32 	%r1840, %r1851;
	mov.u32 	%r1841, %r1852;
	mov.u32 	%r1842, %r1853;
	mov.u32 	%r1843, %r1854;
	mov.u32 	%r1844, %r1855;
$L__BB1_1873:
	shf.l.wrap.b32 	%r1324, %r1841, %r1841, 26;
	shf.l.wrap.b32 	%r1325, %r1841, %r1841, 21;
	xor.b32  	%r1326, %r1324, %r1325;
	shf.l.wrap.b32 	%r1327, %r1841, %r1841, 7;
	xor.b32  	%r1328, %r1326, %r1327;
	and.b32  	%r1329, %r1841, %r1842;
	not.b32 	%r1330, %r1841;
	and.b32  	%r1331, %r1843, %r1330;
	or.b32  	%r1332, %r1329, %r1331;
	ld.const.u32 	%r1333, [%rd14479+-8];
	ld.local.v4.u32 	{%r1334, %r1335, %r1336, %r1337}, [%rd14480];
	add.s32 	%r1338, %r1332, %r1844;
	add.s32 	%r1339, %r1338, %r1328;
	add.s32 	%r1340, %r1339, %r1333;
	add.s32 	%r1341, %r1340, %r1334;
	shf.l.wrap.b32 	%r1342, %r1837, %r1837, 30;
	shf.l.wrap.b32 	%r1343, %r1837, %r1837, 19;
	xor.b32  	%r1344, %r1342, %r1343;
	shf.l.wrap.b32 	%r1345, %r1837, %r1837, 10;
	xor.b32  	%r1346, %r1344, %r1345;
	xor.b32  	%r1347, %r1838, %r1839;
	and.b32  	%r1348, %r1837, %r1347;
	and.b32  	%r1349, %r1838, %r1839;
	xor.b32  	%r1350, %r1348, %r1349;
	add.s32 	%r1351, %r1346, %r1350;
	add.s32 	%r1844, %r1341, %r1840;
	add.s32 	%r1840, %r1351, %r1341;
	shf.l.wrap.b32 	%r1352, %r1844, %r1844, 26;
	shf.l.wrap.b32 	%r1353, %r1844, %r1844, 21;
	xor.b32  	%r1354, %r1352, %r1353;
	shf.l.wrap.b32 	%r1355, %r1844, %r1844, 7;
	xor.b32  	%r1356, %r1354, %r1355;
	and.b32  	%r1357, %r1844, %r1841;
	not.b32 	%r1358, %r1844;
	and.b32  	%r1359, %r1842, %r1358;
	or.b32  	%r1360, %r1357, %r1359;
	ld.const.u32 	%r1361, [%rd14479+-4];
	add.s32 	%r1362, %r1360, %r1843;
	add.s32 	%r1363, %r1362, %r1356;
	add.s32 	%r1364, %r1363, %r1361;
	add.s32 	%r1365, %r1364, %r1335;
	shf.l.wrap.b32 	%r1366, %r1840, %r1840, 30;
	shf.l.wrap.b32 	%r1367, %r1840, %r1840, 19;
	xor.b32  	%r1368, %r1366, %r1367;
	shf.l.wrap.b32 	%r1369, %r1840, %r1840, 10;
	xor.b32  	%r1370, %r1368, %r1369;
	xor.b32  	%r1371, %r1837, %r1838;
	and.b32  	%r1372, %r1840, %r1371;
	and.b32  	%r1373, %r1837, %r1838;
	xor.b32  	%r1374, %r1372, %r1373;
	add.s32 	%r1375, %r1370, %r1374;
	add.s32 	%r1843, %r1365, %r1839;
	add.s32 	%r1839, %r1375, %r1365;
	shf.l.wrap.b32 	%r1376, %r1843, %r1843, 26;
	shf.l.wrap.b32 	%r1377, %r1843, %r1843, 21;
	xor.b32  	%r1378, %r1376, %r1377;
	shf.l.wrap.b32 	%r1379, %r1843, %r1843, 7;
	xor.b32  	%r1380, %r1378, %r1379;
	and.b32  	%r1381, %r1843, %r1844;
	not.b32 	%r1382, %r1843;
	and.b32  	%r1383, %r1841, %r1382;
	or.b32  	%r1384, %r1381, %r1383;
	ld.const.u32 	%r1385, [%rd14479];
	add.s32 	%r1386, %r1384, %r1842;
	add.s32 	%r1387, %r1386, %r1380;
	add.s32 	%r1388, %r1387, %r1385;
	add.s32 	%r1389, %r1388, %r1336;
	shf.l.wrap.b32 	%r1390, %r1839, %r1839, 30;
	shf.l.wrap.b32 	%r1391, %r1839, %r1839, 19;
	xor.b32  	%r1392, %r1390, %r1391;
	shf.l.wrap.b32 	%r1393, %r1839, %r1839, 10;
	xor.b32  	%r1394, %r1392, %r1393;
	xor.b32  	%r1395, %r1840, %r1837;
	and.b32  	%r1396, %r1839, %r1395;
	and.b32  	%r1397, %r1840, %r1837;
	xor.b32  	%r1398, %r1396, %r1397;
	add.s32 	%r1399, %r1394, %r1398;
	add.s32 	%r1842, %r1389, %r1838;
	add.s32 	%r1838, %r1399, %r1389;
	shf.l.wrap.b32 	%r1400, %r1842, %r1842, 26;
	shf.l.wrap.b32 	%r1401, %r1842, %r1842, 21;
	xor.b32  	%r1402, %r1400, %r1401;
	shf.l.wrap.b32 	%r1403, %r1842, %r1842, 7;
	xor.b32  	%r1404, %r1402, %r1403;
	and.b32  	%r1405, %r1842, %r1843;
	not.b32 	%r1406, %r1842;
	and.b32  	%r1407, %r1844, %r1406;
	or.b32  	%r1408, %r1405, %r1407;
	ld.const.u32 	%r1409, [%rd14479+4];
	add.s32 	%r1410, %r1408, %r1841;
	add.s32 	%r1411, %r1410, %r1404;
	add.s32 	%r1412, %r1411, %r1409;
	add.s32 	%r1413, %r1412, %r1337;
	shf.l.wrap.b32 	%r1414, %r1838, %r1838, 30;
	shf.l.wrap.b32 	%r1415, %r1838, %r1838, 19;
	xor.b32  	%r1416, %r1414, %r1415;
	shf.l.wrap.b32 	%r1417, %r1838, %r1838, 10;
	xor.b32  	%r1418, %r1416, %r1417;
	xor.b32  	%r1419, %r1839, %r1840;
	and.b32  	%r1420, %r1838, %r1419;
	and.b32  	%r1421, %r1839, %r1840;
	xor.b32  	%r1422, %r1420, %r1421;
	add.s32 	%r1423, %r1418, %r1422;
	add.s32 	%r1841, %r1413, %r1837;
	add.s32 	%r1837, %r1423, %r1413;
	add.s32 	%r1845, %r1845, 4;
	add.s64 	%rd14480, %rd14480, 16;
	add.s64 	%rd14479, %rd14479, 16;
	setp.ne.s32 	%p3842, %r1845, 64;
	@%p3842 bra 	$L__BB1_1873;
	add.s32 	%r1425, %r295, %r1837;
	add.s32 	%r1426, %r1849, %r1838;
	add.s32 	%r1427, %r1850, %r1839;
	add.s32 	%r1428, %r1851, %r1840;
	add.s32 	%r1429, %r1852, %r1841;
	add.s32 	%r1430, %r1853, %r1842;
	add.s32 	%r1431, %r1854, %r1843;
	add.s32 	%r1432, %r1855, %r1844;
	st.local.v4.u32 	[%rd4], {%r1425, %r1426, %r1427, %r1428};
	st.local.v4.u32 	[%rd4+16], {%r1429, %r1430, %r1431, %r1432};
	mov.b32 	%r1846, 0;
	mov.b32 	%r1433, -2147483648;
	st.local.v4.u32 	[%rd4+32], {%r1433, %r1846, %r1846, %r1846};
	mov.b32 	%r1434, 256;
	st.local.v4.u32 	[%rd4+48], {%r1846, %r1846, %r1846, %r1434};
	add.s64 	%rd14481, %rd4, 40;
	mov.u32 	%r1847, %r1846;
$L__BB1_1875:
	add.s64 	%rd4637, %rd14481, 16;
	ld.local.v2.u32 	{%r329, %r1435}, [%rd14481+16];
	shf.l.wrap.b32 	%r1436, %r329, %r329, 15;
	shf.l.wrap.b32 	%r1437, %r329, %r329, 13;
	xor.b32  	%r1438, %r1436, %r1437;
	shr.u32 	%r1439, %r329, 10;
	xor.b32  	%r1440, %r1438, %r1439;
	ld.local.u32 	%r1441, [%rd14481+-4];
	add.s32 	%r1442, %r1440, %r1441;
	ld.local.v4.u32 	{%r1443, %r1444, %r1445, %r1446}, [%rd14481+-40];
	mov.b64 	%rd12814, {%r1445, %r1446};
	shf.l.wrap.b32 	%r1447, %r1444, %r1444, 25;
	shf.l.wrap.b32 	%r1448, %r1444, %r1444, 14;
	xor.b32  	%r1449, %r1447, %r1448;
	shr.u32 	%r1450, %r1444, 3;
	xor.b32  	%r1451, %r1449, %r1450;
	add.s32 	%r1452, %r1442, %r1443;
	add.s32 	%r1453, %r1452, %r1451;
	shf.l.wrap.b32 	%r1454, %r1435, %r1435, 15;
	shf.l.wrap.b32 	%r1455, %r1435, %r1435, 13;
	xor.b32  	%r1456, %r1454, %r1455;
	shr.u32 	%r1457, %r1435, 10;
	xor.b32  	%r1458, %r1456, %r1457;
	add.s32 	%r1459, %r1458, %r1846;
	shf.l.wrap.b32 	%r1460, %r1445, %r1445, 25;
	shf.l.wrap.b32 	%r1461, %r1445, %r1445, 14;
	xor.b32  	%r1462, %r1460, %r1461;
	shr.u32 	%r1463, %r1445, 3;
	xor.b32  	%r1464, %r1462, %r1463;
	add.s32 	%r1465, %r1459, %r1444;
	add.s32 	%r1466, %r1465, %r1464;
	st.local.v2.u32 	[%rd14481+24], {%r1453, %r1466};
	shf.l.wrap.b32 	%r1467, %r1453, %r1453, 15;
	shf.l.wrap.b32 	%r1468, %r1453, %r1453, 13;
	xor.b32  	%r1469, %r1467, %r1468;
	shr.u32 	%r1470, %r1453, 10;
	xor.b32  	%r1471, %r1469, %r1470;
	ld.local.u32 	%r1472, [%rd14481+4];
	add.s32 	%r1473, %r1471, %r1472;
	shf.l.wrap.b32 	%r1474, %r1446, %r1446, 25;
	shf.l.wrap.b32 	%r1475, %r1446, %r1446, 14;
	xor.b32  	%r1476, %r1474, %r1475;
	shr.u32 	%r1477, %r1446, 3;
	xor.b32  	%r1478, %r1476, %r1477;
	add.s32 	%r1479, %r1473, %r1445;
	add.s32 	%r1480, %r1479, %r1478;
	st.local.u32 	[%rd14481+32], %r1480;
	shf.l.wrap.b32 	%r1481, %r1466, %r1466, 15;
	shf.l.wrap.b32 	%r1482, %r1466, %r1466, 13;
	xor.b32  	%r1483, %r1481, %r1482;
	shr.u32 	%r1484, %r1466, 10;
	xor.b32  	%r1485, %r1483, %r1484;
	ld.local.u32 	%r1486, [%rd14481+8];
	add.s32 	%r1487, %r1485, %r1486;
	ld.local.u32 	%r1488, [%rd14481+-24];
	shf.l.wrap.b32 	%r1489, %r1488, %r1488, 25;
	shf.l.wrap.b32 	%r1490, %r1488, %r1488, 14;
	xor.b32  	%r1491, %r1489, %r1490;
	shr.u32 	%r1492, %r1488, 3;
	xor.b32  	%r1493, %r1491, %r1492;
	{ .reg .b32 tmp; mov.b64 {tmp, %r1494}, %rd12814; }
	add.s32 	%r1495, %r1487, %r1494;
	add.s32 	%r1496, %r1495, %r1493;
	st.local.u32 	[%rd14481+36], %r1496;
	add.s32 	%r1847, %r1847, 4;
	setp.ne.s32 	%p3843, %r1847, 48;
	mov.u32 	%r1846, %r329;
	mov.u64 	%rd14481, %rd4637;
	@%p3843 bra 	$L__BB1_1875;
	mov.b32 	%r1856, 0;
	mov.u32 	%r1848, %r295;
$L__BB1_1877:
	shf.l.wrap.b32 	%r1498, %r1852, %r1852, 26;
	shf.l.wrap.b32 	%r1499, %r1852, %r1852, 21;
	xor.b32  	%r1500, %r1498, %r1499;
	shf.l.wrap.b32 	%r1501, %r1852, %r1852, 7;
	xor.b32  	%r1502, %r1500, %r1501;
	and.b32  	%r1503, %r1852, %r1853;
	not.b32 	%r1504, %r1852;
	and.b32  	%r1505, %r1854, %r1504;
	or.b32  	%r1506, %r1503, %r1505;
	mul.wide.u32 	%rd12815, %r1856, 4;
	add.s64 	%rd12817, %rd12813, %rd12815;
	ld.const.u32 	%r1507, [%rd12817];
	add.s64 	%rd12818, %rd4, %rd12815;
	ld.local.v4.u32 	{%r1508, %r1509, %r1510, %r1511}, [%rd12818];
	add.s32 	%r1512, %r1506, %r1855;
	add.s32 	%r1513, %r1512, %r1502;
	add.s32 	%r1514, %r1513, %r1507;
	add.s32 	%r1515, %r1514, %r1508;
	shf.l.wrap.b32 	%r1516, %r1848, %r1848, 30;
	shf.l.wrap.b32 	%r1517, %r1848, %r1848, 19;
	xor.b32  	%r1518, %r1516, %r1517;
	shf.l.wrap.b32 	%r1519, %r1848, %r1848, 10;
	xor.b32  	%r1520, %r1518, %r1519;
	xor.b32  	%r1521, %r1849, %r1850;
	and.b32  	%r1522, %r1848, %r1521;
	and.b32  	%r1523, %r1849, %r1850;
	xor.b32  	%r1524, %r1522, %r1523;
	add.s32 	%r1525, %r1520, %r1524;
	add.s32 	%r1855, %r1515, %r1851;
	add.s32 	%r1851, %r1525, %r1515;
	shf.l.wrap.b32 	%r1526, %r1855, %r1855, 26;
	shf.l.wrap.b32 	%r1527, %r1855, %r1855, 21;
	xor.b32  	%r1528, %r1526, %r1527;
	shf.l.wrap.b32 	%r1529, %r1855, %r1855, 7;
	xor.b32  	%r1530, %r1528, %r1529;
	and.b32  	%r1531, %r1855, %r1852;
	not.b32 	%r1532, %r1855;
	and.b32  	%r1533, %r1853, %r1532;
	or.b32  	%r1534, %r1531, %r1533;
	ld.const.u32 	%r1535, [%rd12817+4];
	add.s32 	%r1536, %r1534, %r1854;
	add.s32 	%r1537, %r1536, %r1530;
	add.s32 	%r1538, %r1537, %r1535;
	add.s32 	%r1539, %r1538, %r1509;
	shf.l.wrap.b32 	%r1540, %r1851, %r1851, 30;
	shf.l.wrap.b32 	%r1541, %r1851, %r1851, 19;
	xor.b32  	%r1542, %r1540, %r1541;
	shf.l.wrap.b32 	%r1543, %r1851, %r1851, 10;
	xor.b32  	%r1544, %r1542, %r1543;
	xor.b32  	%r1545, %r1848, %r1849;
	and.b32  	%r1546, %r1851, %r1545;
	and.b32  	%r1547, %r1848, %r1849;
	xor.b32  	%r1548, %r1546, %r1547;
	add.s32 	%r1549, %r1544, %r1548;
	add.s32 	%r1854, %r1539, %r1850;
	add.s32 	%r1850, %r1549, %r1539;
	shf.l.wrap.b32 	%r1550, %r1854, %r1854, 26;
	shf.l.wrap.b32 	%r1551, %r1854, %r1854, 21;
	xor.b32  	%r1552, %r1550, %r1551;
	shf.l.wrap.b32 	%r1553, %r1854, %r1854, 7;
	xor.b32  	%r1554, %r1552, %r1553;
	and.b32  	%r1555, %r1854, %r1855;
	not.b32 	%r1556, %r1854;
	and.b32  	%r1557, %r1852, %r1556;
	or.b32  	%r1558, %r1555, %r1557;
	ld.const.u32 	%r1559, [%rd12817+8];
	add.s32 	%r1560, %r1558, %r1853;
	add.s32 	%r1561, %r1560, %r1554;
	add.s32 	%r1562, %r1561, %r1559;
	add.s32 	%r1563, %r1562, %r1510;
	shf.l.wrap.b32 	%r1564, %r1850, %r1850, 30;
	shf.l.wrap.b32 	%r1565, %r1850, %r1850, 19;
	xor.b32  	%r1566, %r1564, %r1565;
	shf.l.wrap.b32 	%r1567, %r1850, %r1850, 10;
	xor.b32  	%r1568, %r1566, %r1567;
	xor.b32  	%r1569, %r1851, %r1848;
	and.b32  	%r1570, %r1850, %r1569;
	and.b32  	%r1571, %r1851, %r1848;
	xor.b32  	%r1572, %r1570, %r1571;
	add.s32 	%r1573, %r1568, %r1572;
	add.s32 	%r1853, %r1563, %r1849;
	add.s32 	%r1849, %r1573, %r1563;
	shf.l.wrap.b32 	%r1574, %r1853, %r1853, 26;
	shf.l.wrap.b32 	%r1575, %r1853, %r1853, 21;
	xor.b32  	%r1576, %r1574, %r1575;
	shf.l.wrap.b32 	%r1577, %r1853, %r1853, 7;
	xor.b32  	%r1578, %r1576, %r1577;
	and.b32  	%r1579, %r1853, %r1854;
	not.b32 	%r1580, %r1853;
	and.b32  	%r1581, %r1855, %r1580;
	or.b32  	%r1582, %r1579, %r1581;
	ld.const.u32 	%r1583, [%rd12817+12];
	add.s32 	%r1584, %r1582, %r1852;
	add.s32 	%r1585, %r1584, %r1578;
	add.s32 	%r1586, %r1585, %r1583;
	add.s32 	%r1587, %r1586, %r1511;
	shf.l.wrap.b32 	%r1588, %r1849, %r1849, 30;
	shf.l.wrap.b32 	%r1589, %r1849, %r1849, 19;
	xor.b32  	%r1590, %r1588, %r1589;
	shf.l.wrap.b32 	%r1591, %r1849, %r1849, 10;
	xor.b32  	%r1592, %r1590, %r1591;
	xor.b32  	%r1593, %r1850, %r1851;
	and.b32  	%r1594, %r1849, %r1593;
	and.b32  	%r1595, %r1850, %r1851;
	xor.b32  	%r1596, %r1594, %r1595;
	add.s32 	%r1597, %r1592, %r1596;
	add.s32 	%r1852, %r1587, %r1848;
	add.s32 	%r1848, %r1597, %r1587;
	add.s32 	%r1856, %r1856, 4;
	setp.ne.s32 	%p3844, %r1856, 64;
	@%p3844 bra 	$L__BB1_1877;
	add.s32 	%r1600, %r295, %r1848;
	prmt.b32 	%r1601, %r1600, 0, 291;
	cvt.u32.u16 	%r1602, %rs15;
	cvt.u32.u16 	%r1603, %rs14;
	prmt.b32 	%r1604, %r1603, %r1602, 0x3340U;
	cvt.u32.u16 	%r1605, %rs13;
	cvt.u32.u16 	%r1606, %rs12;
	prmt.b32 	%r1607, %r1606, %r1605, 0x3340U;
	prmt.b32 	%r1608, %r1607, %r1604, 0x5410U;
	cvt.u32.u16 	%r1609, %rs11;
	cvt.u32.u16 	%r1610, %rs10;
	prmt.b32 	%r1611, %r1610, %r1609, 0x3340U;
	cvt.u32.u16 	%r1612, %rs9;
	cvt.u32.u16 	%r1613, %rs8;
	prmt.b32 	%r1614, %r1613, %r1612, 0x3340U;
	prmt.b32 	%r1615, %r1614, %r1611, 0x5410U;
	cvt.u32.u16 	%r1616, %rs7;
	cvt.u32.u16 	%r1617, %rs6;
	prmt.b32 	%r1618, %r1617, %r1616, 0x3340U;
	cvt.u32.u16 	%r1619, %rs5;
	cvt.u32.u16 	%r1620, %rs4;
	prmt.b32 	%r1621, %r1620, %r1619, 0x3340U;
	prmt.b32 	%r1622, %r1621, %r1618, 0x5410U;
	cvt.u32.u16 	%r1623, %rs3;
	cvt.u32.u16 	%r1624, %rs2;
	prmt.b32 	%r1625, %r1624, %r1623, 0x3340U;
	cvt.u32.u16 	%r1626, %rs1;
	mov.b32 	%r1627, 65;
	prmt.b32 	%r1628, %r1627, %r1626, 0x3340U;
	prmt.b32 	%r1629, %r1628, %r1625, 0x5410U;
	st.local.v4.b32 	[%rd3], {%r1629, %r1622, %r1615, %r1608};
	cvt.u32.u16 	%r1630, %rs19;
	cvt.u32.u16 	%r1631, %rs18;
	prmt.b32 	%r1632, %r1631, %r1630, 0x3340U;
	cvt.u32.u16 	%r1633, %rs17;
	cvt.u32.u16 	%r1634, %rs16;
	prmt.b32 	%r1635, %r1634, %r1633, 0x3340U;
	prmt.b32 	%r1636, %r1635, %r1632, 0x5410U;
	st.local.u32 	[%rd3+16], %r1636;
	st.local.u8 	[%rd3+20], %rs20;
	st.local.u8 	[%rd3+21], %r1601;
	shr.u32 	%r1637, %r1601, 24;
	st.local.u8 	[%rd3+24], %r1637;
	shr.u32 	%r1638, %r1601, 16;
	st.local.u8 	[%rd3+23], %r1638;
	shr.u32 	%r1639, %r1601, 8;
	st.local.u8 	[%rd3+22], %r1639;
	add.s64 	%rd14483, %rd2, -1;
	mov.b32 	%r1858, 0;
	mov.b64 	%rd14482, 25;
	mov.b32 	%r1857, 1;
	bra.uni 	$L__BB1_1880;
$L__BB1_1879:
	setp.eq.s64 	%p3860, %rd14482, 0;
	add.s32 	%r1857, %r349, 1;
	add.s64 	%rd14483, %rd14492, 1;
	@%p3860 bra 	$L__BB1_1899;
$L__BB1_1880:
	mov.u32 	%r350, %r1858;
	mov.u64 	%rd4642, %rd14482;
	mov.u32 	%r349, %r1857;
	mov.u64 	%rd14492, %rd14483;
	and.b64  	%rd4643, %rd4642, 3;
	setp.lt.u64 	%p3845, %rd4642, 4;
	mov.b32 	%r1861, 0;
	mov.b64 	%rd14487, 0;
	@%p3845 bra 	$L__BB1_1884;
	and.b64  	%rd14487, %rd4642, -4;
	mov.b32 	%r1862, 0;
	mov.u64 	%rd14485, %rd3;
	mov.u64 	%rd14486, %rd14487;
$L__BB1_1882:
	shl.b32 	%r1643, %r1862, 8;
	ld.local.u32 	%r1644, [%rd14485];
	bfe.u32 	%r1645, %r1644, 0, 8;
	or.b32  	%r1646, %r1643, %r1645;
	mul.hi.u32 	%r1647, %r1646, -1925330167;
	shr.u32 	%r1648, %r1647, 5;
	mul.lo.s32 	%r1649, %r1648, 58;
	sub.s32 	%r1650, %r1645, %r1649;
	shl.b32 	%r1651, %r1650, 8;
	bfe.u32 	%r1652, %r1644, 8, 8;
	or.b32  	%r1653, %r1651, %r1652;
	cvt.u16.u32 	%rs40, %r1653;
	mul.hi.u16 	%rs41, %rs40, 1130;
	mul.lo.s16 	%rs42, %rs41, 58;
	sub.s16 	%rs43, %rs40, %rs42;
	shl.b16 	%rs44, %rs43, 8;
	cvt.u32.u16 	%r1654, %rs44;
	bfe.u32 	%r1655, %r1644, 16, 8;
	or.b32  	%r1656, %r1654, %r1655;
	cvt.u16.u32 	%rs45, %r1656;
	mul.hi.u16 	%rs46, %rs45, 1130;
	mul.lo.s16 	%rs47, %rs46, 58;
	sub.s16 	%rs48, %rs45, %rs47;
	shl.b16 	%rs49, %rs48, 8;
	cvt.u32.u16 	%r1657, %rs49;
	bfe.u32 	%r1658, %r1644, 24, 8;
	or.b32  	%r1659, %r1657, %r1658;
	cvt.u16.u32 	%rs50, %r1659;
	mul.hi.u16 	%rs51, %rs50, 1130;
	cvt.u32.u16 	%r1660, %rs51;
	cvt.u32.u16 	%r1661, %rs46;
	prmt.b32 	%r1662, %r1661, %r1660, 0x3340U;
	cvt.u32.u16 	%r1663, %rs41;
	prmt.b32 	%r1664, %r1648, %r1663, 0x3340U;
	prmt.b32 	%r1665, %r1664, %r1662, 0x5410U;
	st.local.u32 	[%rd14485], %r1665;
	mul.lo.s16 	%rs52, %rs51, 58;
	sub.s16 	%rs53, %rs50, %rs52;
	cvt.u32.u16 	%r1862, %rs53;
	add.s64 	%rd14486, %rd14486, -4;
	add.s64 	%rd14485, %rd14485, 4;
	setp.ne.s64 	%p3846, %rd14486, 0;
	@%p3846 bra 	$L__BB1_1882;
	shl.b32 	%r1861, %r1862, 8;
$L__BB1_1884:
	setp.eq.s64 	%p3847, %rd4643, 0;
	@%p3847 bra 	$L__BB1_1888;
	add.s64 	%rd12821, %rd3, %rd14487;
	ld.local.u8 	%r1666, [%rd12821];
	add.s32 	%r1667, %r1861, %r1666;
	cvt.u16.u32 	%rs54, %r1667;
	mul.hi.u16 	%rs55, %rs54, 18079;
	shr.u16 	%rs56, %rs55, 4;
	st.local.u8 	[%rd12821], %rs56;
	mul.lo.s16 	%rs57, %rs56, 58;
	sub.s16 	%rs58, %rs54, %rs57;
	cvt.u32.u16 	%r1862, %rs58;
	setp.eq.s64 	%p3848, %rd4643, 1;
	@%p3848 bra 	$L__BB1_1888;
	add.s64 	%rd12822, %rd14487, 1;
	and.b64  	%rd12823, %rd12822, 4294967295;
	shl.b32 	%r1668, %r1862, 8;
	add.s64 	%rd12824, %rd3, %rd12823;
	ld.local.u8 	%r1669, [%rd12824];
	or.b32  	%r1670, %r1668, %r1669;
	cvt.u16.u32 	%rs59, %r1670;
	mul.hi.u16 	%rs60, %rs59, 18079;
	shr.u16 	%rs61, %rs60, 4;
	st.local.u8 	[%rd12824], %rs61;
	mul.lo.s16 	%rs62, %rs61, 58;
	sub.s16 	%rs63, %rs59, %rs62;
	cvt.u32.u16 	%r1862, %rs63;
	setp.eq.s64 	%p3849, %rd4643, 2;
	@%p3849 bra 	$L__BB1_1888;
	add.s64 	%rd12825, %rd14487, 2;
	and.b64  	%rd12826, %rd12825, 4294967295;
	shl.b32 	%r1671, %r1862, 8;
	add.s64 	%rd12827, %rd3, %rd12826;
	ld.local.u8 	%r1672, [%rd12827];
	or.b32  	%r1673, %r1671, %r1672;
	cvt.u16.u32 	%rs64, %r1673;
	mul.hi.u16 	%rs65, %rs64, 18079;
	shr.u16 	%rs66, %rs65, 4;
	st.local.u8 	[%rd12827], %rs66;
	mul.lo.s16 	%rs67, %rs66, 58;
	sub.s16 	%rs68, %rs64, %rs67;
	cvt.u32.u16 	%r1862, %rs68;
$L__BB1_1888:
	cvt.u64.u32 	%rd12828, %r1862;
	mov.u64 	%rd12829, BASE58_ALPHABET;
	add.s64 	%rd12830, %rd12829, %rd12828;
	ld.const.u8 	%rs69, [%rd12830];
	add.s32 	%r1858, %r350, 1;
	cvt.u64.u32 	%rd12831, %r350;
	add.s64 	%rd4650, %rd2, %rd12831;
	st.local.u8 	[%rd4650], %rs69;
	ld.local.u8 	%rs70, [%rd3];
	setp.ne.s16 	%p3850, %rs70, 0;
	mov.u64 	%rd14482, %rd4642;
	@%p3850 bra 	$L__BB1_1879;
	add.s64 	%rd4651, %rd4642, -2;
	mov.b64 	%rd14489, 0;
	mov.u64 	%rd14482, %rd4642;
	bra.uni 	$L__BB1_1895;
$L__BB1_1890:
	setp.eq.s64 	%p3854, %rd4661, 0;
	@%p3854 bra 	$L__BB1_1894;
	add.s64 	%rd12838, %rd14488, 1;
	and.b64  	%rd12839, %rd12838, 4294967295;
	add.s64 	%rd4653, %rd3, %rd12839;
	ld.local.u8 	%rs73, [%rd4653];
	add.s64 	%rd4654, %rd3, %rd14488;
	st.local.u8 	[%rd4654], %rs73;
	setp.eq.s64 	%p3855, %rd4661, 1;
	@%p3855 bra 	$L__BB1_1894;
	add.s64 	%rd12840, %rd14488, 2;
	and.b64  	%rd12841, %rd12840, 4294967295;
	add.s64 	%rd4655, %rd3, %rd12841;
	ld.local.u8 	%rs74, [%rd4655];
	st.local.u8 	[%rd4653], %rs74;
	setp.eq.s64 	%p3856, %rd4661, 2;
	@%p3856 bra 	$L__BB1_1894;
	ld.local.u8 	%rs75, [%rd4654+3];
	st.local.u8 	[%rd4655], %rs75;
$L__BB1_1894:
	setp.eq.s64 	%p3857, %rd14482, 0;
	ld.local.u8 	%rs76, [%rd3];
	setp.ne.s16 	%p3858, %rs76, 0;
	add.s64 	%rd14489, %rd14489, 1;
	or.pred  	%p3859, %p3857, %p3858;
	@%p3859 bra 	$L__BB1_1879;
$L__BB1_1895:
	not.b64 	%rd12833, %rd14489;
	add.s64 	%rd4659, %rd4642, %rd12833;
	add.s64 	%rd14482, %rd14482, -1;
	setp.eq.s64 	%p3851, %rd14482, 0;
	@%p3851 bra 	$L__BB1_1894;
	and.b64  	%rd4661, %rd4659, 3;
	sub.s64 	%rd12835, %rd4651, %rd14489;
	setp.lt.u64 	%p3852, %rd12835, 3;
	mov.b64 	%rd14488, 0;
	@%p3852 bra 	$L__BB1_1890;
	and.b64  	%rd14488, %rd4659, -4;
	mov.b64 	%rd14491, 0;
$L__BB1_1898:
	add.s64 	%rd12837, %rd3, %rd14491;
	ld.local.v2.u8 	{%rs71, %rs72}, [%rd12837+2];
	add.s64 	%rd14491, %rd14491, 4;
	ld.local.u8 	%r1674, [%rd12837+4];
	cvt.u32.u16 	%r1675, %rs72;
	prmt.b32 	%r1676, %r1675, %r1674, 0x3340U;
	ld.local.u8 	%r1677, [%rd12837+1];
	cvt.u32.u16 	%r1678, %rs71;
	prmt.b32 	%r1679, %r1677, %r1678, 0x3340U;
	prmt.b32 	%r1680, %r1679, %r1676, 0x5410U;
	st.local.u32 	[%rd12837], %r1680;
	setp.eq.s64 	%p3853, %rd14491, %rd14488;
	@%p3853 bra 	$L__BB1_1890;
	bra.uni 	$L__BB1_1898;
$L__BB1_1899:
	shr.u32 	%r361, %r1858, 1;
	setp.eq.s32 	%p3861, %r350, 0;
	@%p3861 bra 	$L__BB1_1906;
	add.s32 	%r1682, %r361, -1;
	setp.lt.u32 	%p3862, %r1682, 3;
	mov.b32 	%r1864, 0;
	@%p3862 bra 	$L__BB1_1903;
	and.b32  	%r1864, %r361, 1073741820;
	add.s64 	%rd14493, %rd2, 1;
	shr.u32 	%r1683, %r349, 1;
	and.b32  	%r1684, %r1683, 1073741820;
	neg.s32 	%r1863, %r1684;
$L__BB1_1902:
	ld.local.u8 	%rs79, [%rd14493+-1];
	ld.local.u8 	%rs80, [%rd14492+1];
	st.local.u8 	[%rd14493+-1], %rs80;
	st.local.u8 	[%rd14492+1], %rs79;
	ld.local.u8 	%rs81, [%rd14493];
	ld.local.u8 	%rs82, [%rd14492];
	st.local.u8 	[%rd14493], %rs82;
	st.local.u8 	[%rd14492], %rs81;
	ld.local.u8 	%rs83, [%rd14493+1];
	ld.local.u8 	%rs84, [%rd14492+-1];
	st.local.u8 	[%rd14493+1], %rs84;
	st.local.u8 	[%rd14492+-1], %rs83;
	ld.local.u8 	%rs85, [%rd14493+2];
	ld.local.u8 	%rs86, [%rd14492+-2];
	st.local.u8 	[%rd14493+2], %rs86;
	st.local.u8 	[%rd14492+-2], %rs85;
	add.s64 	%rd14493, %rd14493, 4;
	add.s32 	%r1863, %r1863, 4;
	add.s64 	%rd14492, %rd14492, -4;
	setp.ne.s32 	%p3863, %r1863, 0;
	@%p3863 bra 	$L__BB1_1902;
$L__BB1_1903:
	and.b32  	%r1685, %r361, 3;
	setp.eq.s32 	%p3864, %r1685, 0;
	@%p3864 bra 	$L__BB1_1906;
	sub.s32 	%r1866, %r350, %r1864;
	cvt.u64.u32 	%rd12842, %r1864;
	add.s64 	%rd14494, %rd2, %rd12842;
	shr.u32 	%r1686, %r349, 1;
	and.b32  	%r1687, %r1686, 3;
	neg.s32 	%r1865, %r1687;
$L__BB1_1905:
	.pragma "nounroll";
	cvt.s64.s32 	%rd12843, %r1866;
	add.s64 	%rd12844, %rd2, %rd12843;
	ld.local.u8 	%rs87, [%rd14494];
	ld.local.u8 	%rs88, [%rd12844];
	st.local.u8 	[%rd14494], %rs88;
	st.local.u8 	[%rd12844], %rs87;
	add.s32 	%r1866, %r1866, -1;
	add.s64 	%rd14494, %rd14494, 1;
	add.s32 	%r1865, %r1865, 1;
	setp.ne.s32 	%p3865, %r1865, 0;
	@%p3865 bra 	$L__BB1_1905;
$L__BB1_1906:
	ld.param.u64 	%rd12846, [_Z22test_generation_kernelPc_param_0];
	cvta.to.global.u64 	%rd12845, %rd12846;
	mov.b16 	%rs89, 0;
	st.local.u8 	[%rd4650+1], %rs89;
	ld.local.u8 	%rs90, [%rd2];
	st.global.u8 	[%rd12845], %rs90;
	ld.local.u8 	%rs91, [%rd2+1];
	st.global.u8 	[%rd12845+1], %rs91;
	ld.local.u8 	%rs92, [%rd2+2];
	st.global.u8 	[%rd12845+2], %rs92;
	ld.local.u8 	%rs93, [%rd2+3];
	st.global.u8 	[%rd12845+3], %rs93;
	ld.local.u8 	%rs94, [%rd2+4];
	st.global.u8 	[%rd12845+4], %rs94;
	ld.local.u8 	%rs95, [%rd2+5];
	st.global.u8 	[%rd12845+5], %rs95;
	ld.local.u8 	%rs96, [%rd2+6];
	st.global.u8 	[%rd12845+6], %rs96;
	ld.local.u8 	%rs97, [%rd2+7];
	st.global.u8 	[%rd12845+7], %rs97;
	ld.local.u8 	%rs98, [%rd2+8];
	st.global.u8 	[%rd12845+8], %rs98;
	ld.local.u8 	%rs99, [%rd2+9];
	st.global.u8 	[%rd12845+9], %rs99;
	ld.local.u8 	%rs100, [%rd2+10];
	st.global.u8 	[%rd12845+10], %rs100;
	ld.local.u8 	%rs101, [%rd2+11];
	st.global.u8 	[%rd12845+11], %rs101;
	ld.local.u8 	%rs102, [%rd2+12];
	st.global.u8 	[%rd12845+12], %rs102;
	ld.local.u8 	%rs103, [%rd2+13];
	st.global.u8 	[%rd12845+13], %rs103;
	ld.local.u8 	%rs104, [%rd2+14];
	st.global.u8 	[%rd12845+14], %rs104;
	ld.local.u8 	%rs105, [%rd2+15];
	st.global.u8 	[%rd12845+15], %rs105;
	ld.local.u8 	%rs106, [%rd2+16];
	st.global.u8 	[%rd12845+16], %rs106;
	ld.local.u8 	%rs107, [%rd2+17];
	st.global.u8 	[%rd12845+17], %rs107;
	ld.local.u8 	%rs108, [%rd2+18];
	st.global.u8 	[%rd12845+18], %rs108;
	ld.local.u8 	%rs109, [%rd2+19];
	st.global.u8 	[%rd12845+19], %rs109;
	ld.local.u8 	%rs110, [%rd2+20];
	st.global.u8 	[%rd12845+20], %rs110;
	ld.local.u8 	%rs111, [%rd2+21];
	st.global.u8 	[%rd12845+21], %rs111;
	ld.local.u8 	%rs112, [%rd2+22];
	st.global.u8 	[%rd12845+22], %rs112;
	ld.local.u8 	%rs113, [%rd2+23];
	st.global.u8 	[%rd12845+23], %rs113;
	ld.local.u8 	%rs114, [%rd2+24];
	st.global.u8 	[%rd12845+24], %rs114;
	ld.local.u8 	%rs115, [%rd2+25];
	st.global.u8 	[%rd12845+25], %rs115;
	ld.local.u8 	%rs116, [%rd2+26];
	st.global.u8 	[%rd12845+26], %rs116;
	ld.local.u8 	%rs117, [%rd2+27];
	st.global.u8 	[%rd12845+27], %rs117;
	ld.local.u8 	%rs118, [%rd2+28];
	st.global.u8 	[%rd12845+28], %rs118;
	ld.local.u8 	%rs119, [%rd2+29];
	st.global.u8 	[%rd12845+29], %rs119;
	ld.local.u8 	%rs120, [%rd2+30];
	st.global.u8 	[%rd12845+30], %rs120;
	ld.local.u8 	%rs121, [%rd2+31];
	st.global.u8 	[%rd12845+31], %rs121;
	ld.local.u8 	%rs122, [%rd2+32];
	st.global.u8 	[%rd12845+32], %rs122;
	ld.local.u8 	%rs123, [%rd2+33];
	st.global.u8 	[%rd12845+33], %rs123;
	ld.local.u8 	%rs124, [%rd2+34];
	st.global.u8 	[%rd12845+34], %rs124;
$L__BB1_1907:
	ret;

}
	// .globl	dump_tail_counters
.visible .entry dump_tail_counters(
	.param .u64 .ptr .align 1 dump_tail_counters_param_0
)
{
	.reg .pred 	%p<2>;
	.reg .b32 	%r<4>;
	.reg .b64 	%rd<9>;

	ld.param.u64 	%rd1, [dump_tail_counters_param_0];
	mov.u32 	%r1, %tid.x;
	mov.u32 	%r2, %ctaid.x;
	or.b32  	%r3, %r1, %r2;
	setp.ne.s32 	%p1, %r3, 0;
	@%p1 bra 	$L__BB2_2;
	cvta.to.global.u64 	%rd2, %rd1;
	ld.global.u64 	%rd3, [g_tailN_total];
	st.global.u64 	[%rd2], %rd3;
	ld.global.u64 	%rd4, [g_tail1];
	st.global.u64 	[%rd2+8], %rd4;
	ld.global.u64 	%rd5, [g_tail2];
	st.global.u64 	[%rd2+16], %rd5;
	ld.global.u64 	%rd6, [g_tail3];
	st.global.u64 	[%rd2+24], %rd6;
	ld.global.u64 	%rd7, [g_tail4];
	st.global.u64 	[%rd2+32], %rd7;
	ld.global.u64 	%rd8, [g_tail5];
	st.global.u64 	[%rd2+40], %rd8;
$L__BB2_2:
	ret;

}


// ===== COMPILED SASS (sm_100) =====

	.target	sm_100

	.elftype	@"ET_EXEC"


//--------------------- .note.nv.tkinfo           --------------------------
	.section	.note.nv.tkinfo,"",@"SHT_NOTE"
	.sectionflags	@"SHF_NOTE_NV_TKINFO"
	.tkinfo
        /*0018*/ 	.word	0x00000002
        /*0030*/ 	.string	""
        /*0030*/ 	.string	"ptxas"
        /*0030*/ 	.string	"Cuda compilation tools, release 13.0, V13.0.88"
        /*0030*/ 	.string	"Build cuda_13.0.r13.0/compiler.36424714_0"
        /*0030*/ 	.string	"-arch sm_100 -m 64 "



//--------------------- .note.nv.cuinfo           --------------------------
	.section	.note.nv.cuinfo,"",@"SHT_NOTE"
	.sectionflags	@"SHF_NOTE_NV_CUINFO"
        /*0018*/ 	.short	0x0002
        /*001a*/ 	.short	0x0064
        /*001c*/ 	.short	0x0082
	.zero		2


//--------------------- .nv.info                  --------------------------
	.section	.nv.info,"",@"SHT_CUDA_INFO"
	.align	4


	//----- nvinfo : EIATTR_REGCOUNT
	.align		4
        /*0000*/ 	.byte	0x04, 0x2f
        /*0002*/ 	.short	(.L_23 - .L_22)
	.align		4
.L_22:
        /*0004*/ 	.word	index@(_Z14generate_batchmPcP9uint256_tPbmii)
        /*0008*/ 	.word	0x000000a2


	//----- nvinfo : EIATTR_FRAME_SIZE
	.align		4
.L_23:
        /*000c*/ 	.byte	0x04, 0x11
        /*000e*/ 	.short	(.L_25 - .L_24)
	.align		4
.L_24:
        /*0010*/ 	.word	index@($__internal_0_$__cuda_sm20_rem_u64)
        /*0014*/ 	.word	0x00000e00


	//----- nvinfo : EIATTR_FRAME_SIZE
	.align		4
.L_25:
        /*0018*/ 	.byte	0x04, 0x11
        /*001a*/ 	.short	(.L_27 - .L_26)
	.align		4
.L_26:
        /*001c*/ 	.word	index@(_Z14generate_batchmPcP9uint256_tPbmii)
        /*0020*/ 	.word	0x00000e00


	//----- nvinfo : EIATTR_REGCOUNT
	.align		4
.L_27:
        /*0024*/ 	.byte	0x04, 0x2f
        /*0026*/ 	.short	(.L_29 - .L_28)
	.align		4
.L_28:
        /*0028*/ 	.word	index@(_Z22test_generation_kernelPc)
        /*002c*/ 	.word	0x00000057


	//----- nvinfo : EIATTR_FRAME_SIZE
	.align		4
.L_29:
        /*0030*/ 	.byte	0x04, 0x11
        /*0032*/ 	.short	(.L_31 - .L_30)
	.align		4
.L_30:
        /*0034*/ 	.word	index@(_Z22test_generation_kernelPc)
        /*0038*/ 	.word	0x000001b0


	//----- nvinfo : EIATTR_REGCOUNT
	.align		4
.L_31:
        /*003c*/ 	.byte	0x04, 0x2f
        /*003e*/ 	.short	(.L_33 - .L_32)
	.align		4
.L_32:
        /*0040*/ 	.word	index@(dump_tail_counters)
        /*0044*/ 	.word	0x00000010


	//----- nvinfo : EIATTR_FRAME_SIZE
	.align		4
.L_33:
        /*0048*/ 	.byte	0x04, 0x11
        /*004a*/ 	.short	(.L_35 - .L_34)
	.align		4
.L_34:
        /*004c*/ 	.word	index@(dump_tail_counters)
        /*0050*/ 	.word	0x00000000


	//----- nvinfo : EIATTR_MIN_STACK_SIZE
	.align		4
.L_35:
        /*0054*/ 	.byte	0x04, 0x12
        /*0056*/ 	.short	(.L_37 - .L_36)
	.align		4
.L_36:
        /*0058*/ 	.word	index@(dump_tail_counters)
        /*005c*/ 	.word	0x00000000


	//----- nvinfo : EIATTR_MIN_STACK_SIZE
	.align		4
.L_37:
        /*0060*/ 	.byte	0x04, 0x12
        /*0062*/ 	.short	(.L_39 - .L_38)
	.align		4
.L_38:
        /*0064*/ 	.word	index@(_Z22test_generation_kernelPc)
        /*0068*/ 	.word	0x000001b0


	//----- nvinfo : EIATTR_MIN_STACK_SIZE
	.align		4
.L_39:
        /*006c*/ 	.byte	0x04, 0x12
        /*006e*/ 	.short	(.L_41 - .L_40)
	.align		4
.L_40:
        /*0070*/ 	.word	index@(_Z14generate_batchmPcP9uint256_tPbmii)
        /*0074*/ 	.word	0x00000e00
.L_41:


//--------------------- .nv.compat                --------------------------
	.section	.nv.compat,"",@"SHT_CUDA_COMPAT_INFO"
	.align	4
        /*0000*/ 	.byte	0x02, 0x09, 0x00, 0x00, 0x02, 0x02, 0x01, 0x00, 0x02, 0x05, 0x05, 0x00, 0x03, 0x07, 0x01, 0x01
        /*0010*/ 	.byte	0x02, 0x03, 0x00, 0x00, 0x02, 0x06, 0x01, 0x00, 0x04, 0x0b, 0x08, 0x00, 0x09, 0x00, 0x00, 0x00
        /*0020*/ 	.byte	0x00, 0x00, 0x00, 0x00


//--------------------- .nv.info.dump_tail_counters --------------------------
	.section	.nv.info.dump_tail_counters,"",@"SHT_CUDA_INFO"
	.sectionflags	@""
	.align	4


	//----- nvinfo : EIATTR_CUDA_API_VERSION
	.align		4
        /*0000*/ 	.byte	0x04, 0x37
        /*0002*/ 	.short	(.L_43 - .L_42)
.L_42:
        /*0004*/ 	.word	0x00000082


	//----- nvinfo : EIATTR_KPARAM_INFO
	.align		4
.L_43:
        /*0008*/ 	.byte	0x04, 0x17
        /*000a*/ 	.short	(.L_45 - .L_44)
.L_44:
        /*000c*/ 	.word	0x00000000
        /*0010*/ 	.short	0x0000
        /*0012*/ 	.short	0x0000
        /*0014*/ 	.byte	0x00, 0xf5, 0x21, 0x00


	//----- nvinfo : EIATTR_SPARSE_MMA_MASK
	.align		4
.L_45:
        /*0018*/ 	.byte	0x03, 0x50
        /*001a*/ 	.short	0x0000


	//----- nvinfo : EIATTR_MAXREG_COUNT
	.align		4
        /*001c*/ 	.byte	0x03, 0x1b
        /*001e*/ 	.short	0x00ff


	//----- nvinfo : EIATTR_MERCURY_ISA_VERSION
	.align		4
        /*0020*/ 	.byte	0x03, 0x5f
        /*0022*/ 	.short	0x0101


	//----- nvinfo : EIATTR_VRC_CTA_INIT_COUNT
	.align		4
        /*0024*/ 	.byte	0x02, 0x4a
	.zero		1
	.zero		1


	//----- nvinfo : EIATTR_EXIT_INSTR_OFFSETS
	.align		4
        /*0028*/ 	.byte	0x04, 0x1c
        /*002a*/ 	.short	(.L_47 - .L_46)


	//   ....[0]....
.L_46:
        /*002c*/ 	.word	0x00000040


	//   ....[1]....
        /*0030*/ 	.word	0x00000190


	//----- nvinfo : EIATTR_CBANK_PARAM_SIZE
	.align		4
.L_47:
        /*0034*/ 	.byte	0x03, 0x19
        /*0036*/ 	.short	0x0008


	//----- nvinfo : EIATTR_PARAM_CBANK
	.align		4
        /*0038*/ 	.byte	0x04, 0x0a
        /*003a*/ 	.short	(.L_49 - .L_48)
	.align		4
.L_48:
        /*003c*/ 	.word	index@(.nv.constant0.dump_tail_counters)
        /*0040*/ 	.short	0x0380
        /*0042*/ 	.short	0x0008


	//----- nvinfo : EIATTR_SW_WAR
	.align		4
.L_49:
        /*0044*/ 	.byte	0x04, 0x36
        /*0046*/ 	.short	(.L_51 - .L_50)
.L_50:
        /*0048*/ 	.word	0x00000008
.L_51:


//--------------------- .nv.info._Z22test_generation_kernelPc --------------------------
	.section	.nv.info._Z22test_generation_kernelPc,"",@"SHT_CUDA_INFO"
	.sectionflags	@""
	.align	4


	//----- nvinfo : EIATTR_CUDA_API_VERSION
	.align		4
        /*0000*/ 	.byte	0x04, 0x37
        /*0002*/ 	.short	(.L_53 - .L_52)
.L_52:
        /*0004*/ 	.word	0x00000082


	//----- nvinfo : EIATTR_KPARAM_INFO
	.align		4
.L_53:
        /*0008*/ 	.byte	0x04, 0x17
        /*000a*/ 	.short	(.L_55 - .L_54)
.L_54:
        /*000c*/ 	.word	0x00000000
        /*0010*/ 	.short	0x0000
        /*0012*/ 	.short	0x0000
        /*0014*/ 	.byte	0x00, 0xf5, 0x21, 0x00


	//----- nvinfo : EIATTR_SPARSE_MMA_MASK
	.align		4
.L_55:
        /*0018*/ 	.byte	0x03, 0x50
        /*001a*/ 	.short	0x0000


	//----- nvinfo : EIATTR_MAXREG_COUNT
	.align		4
        /*001c*/ 	.byte	0x03, 0x1b
        /*001e*/ 	.short	0x00ff


	//----- nvinfo : EIATTR_MERCURY_ISA_VERSION
	.align		4
        /*0020*/ 	.byte	0x03, 0x5f
        /*0022*/ 	.short	0x0101


	//----- nvinfo : EIATTR_VRC_CTA_INIT_COUNT
	.align		4
        /*0024*/ 	.byte	0x02, 0x4a
	.zero		1
	.zero		1


	//----- nvinfo : EIATTR_EXIT_INSTR_OFFSETS
	.align		4
        /*0028*/ 	.byte	0x04, 0x1c
        /*002a*/ 	.short	(.L_57 - .L_56)


	//   ....[0]....
.L_56:
        /*002c*/ 	.word	0x00000070


	//   ....[1]....
        /*0030*/ 	.word	0x00075f10


	//----- nvinfo : EIATTR_CBANK_PARAM_SIZE
	.align		4
.L_57:
        /*0034*/ 	.byte	0x03, 0x19
        /*0036*/ 	.short	0x0008


	//----- nvinfo : EIATTR_PARAM_CBANK
	.align		4
        /*0038*/ 	.byte	0x04, 0x0a
        /*003a*/ 	.short	(.L_59 - .L_58)
	.align		4
.L_58:
        /*003c*/ 	.word	index@(.nv.constant0._Z22test_generation_kernelPc)
        /*0040*/ 	.short	0x0380
        /*0042*/ 	.short	0x0008


	//----- nvinfo : EIATTR_SW_WAR
	.align		4
.L_59:
        /*0044*/ 	.byte	0x04, 0x36
        /*0046*/ 	.short	(.L_61 - .L_60)
.L_60:
        /*0048*/ 	.word	0x00000008
.L_61:


//--------------------- .nv.info._Z14generate_batchmPcP9uint256_tPbmii --------------------------
	.section	.nv.info._Z14generate_batchmPcP9uint256_tPbmii,"",@"SHT_CUDA_INFO"
	.sectionflags	@""
	.align	4


	//----- nvinfo : EIATTR_CUDA_API_VERSION
	.align		4
        /*0000*/ 	.byte	0x04, 0x37
        /*0002*/ 	.short	(.L_63 - .L_62)
.L_62:
        /*0004*/ 	.word	0x00000082


	//----- nvinfo : EIATTR_KPARAM_INFO
	.align		4
.L_63:
        /*0008*/ 	.byte	0x04, 0x17
        /*000a*/ 	.short	(.L_65 - .L_64)
.L_64:
        /*000c*/ 	.word	0x00000000
        /*0010*/ 	.short	0x0006
        /*0012*/ 	.short	0x002c
        /*0014*/ 	.byte	0x00, 0xf0, 0x11, 0x00


	//----- nvinfo : EIATTR_KPARAM_INFO
	.align		4
.L_65:
        /*0018*/ 	.byte	0x04, 0x17
        /*001a*/ 	.short	(.L_67 - .L_66)
.L_66:
        /*001c*/ 	.word	0x00000000
        /*0020*/ 	.short	0x0005
        /*0022*/ 	.short	0x0028
        /*0024*/ 	.byte	0x00, 0xf0, 0x11, 0x00


	//----- nvinfo : EIATTR_KPARAM_INFO
	.align		4
.L_67:
        /*0028*/ 	.byte	0x04, 0x17
        /*002a*/ 	.short	(.L_69 - .L_68)
.L_68:
        /*002c*/ 	.word	0x00000000
        /*0030*/ 	.short	0x0004
        /*0032*/ 	.short	0x0020
        /*0034*/ 	.byte	0x00, 0xf0, 0x21, 0x00


	//----- nvinfo : EIATTR_KPARAM_INFO
	.align		4
.L_69:
        /*0038*/ 	.byte	0x04, 0x17
        /*003a*/ 	.short	(.L_71 - .L_70)
.L_70:
        /*003c*/ 	.word	0x00000000
        /*0040*/ 	.short	0x0003
        /*0042*/ 	.short	0x0018
        /*0044*/ 	.byte	0x00, 0xf5, 0x21, 0x00


	//----- nvinfo : EIATTR_KPARAM_INFO
	.align		4
.L_71:
        /*0048*/ 	.byte	0x04, 0x17
        /*004a*/ 	.short	(.L_73 - .L_72)
.L_72:
        /*004c*/ 	.word	0x00000000
        /*0050*/ 	.short	0x0002
        /*0052*/ 	.short	0x0010
        /*0054*/ 	.byte	0x00, 0xf5, 0x21, 0x00


	//----- nvinfo : EIATTR_KPARAM_INFO
	.align		4
.L_73:
        /*0058*/ 	.byte	0x04, 0x17
        /*005a*/ 	.short	(.L_75 - .L_74)
.L_74:
        /*005c*/ 	.word	0x00000000
        /*0060*/ 	.short	0x0001
        /*0062*/ 	.short	0x0008
        /*0064*/ 	.byte	0x00, 0xf5, 0x21, 0x00


	//----- nvinfo : EIATTR_KPARAM_INFO
	.align		4
.L_75:
        /*0068*/ 	.byte	0x04, 0x17
        /*006a*/ 	.short	(.L_77 - .L_76)
.L_76:
        /*006c*/ 	.word	0x00000000
        /*0070*/ 	.short	0x0000
        /*0072*/ 	.short	0x0000
        /*0074*/ 	.byte	0x00, 0xf0, 0x21, 0x00


	//----- nvinfo : EIATTR_SPARSE_MMA_MASK
	.align		4
.L_77:
        /*0078*/ 	.byte	0x03, 0x50
        /*007a*/ 	.short	0x0000


	//----- nvinfo : EIATTR_MAXREG_COUNT
	.align		4
        /*007c*/ 	.byte	0x03, 0x1b
        /*007e*/ 	.short	0x00ff


	//----- nvinfo : EIATTR_MERCURY_ISA_VERSION
	.align		4
        /*0080*/ 	.byte	0x03, 0x5f
        /*0082*/ 	.short	0x0101


	//----- nvinfo : EIATTR_INT_WARP_WIDE_INSTR_OFFSETS
	.align		4
        /*0084*/ 	.byte	0x04, 0x31
        /*0086*/ 	.short	(.L_79 - .L_78)


	//   ....[0]....
.L_78:
        /*0088*/ 	.word	0x000cc8d0


	//   ....[1]....
        /*008c*/ 	.word	0x000ce070


	//   ....[2]....
        /*0090*/ 	.word	0x000ce150


	//   ....[3]....
        /*0094*/ 	.word	0x000cf890


	//   ....[4]....
        /*0098*/ 	.word	0x000cf960


	//   ....[5]....
        /*009c*/ 	.word	0x000e03b0


	//   ....[6]....
        /*00a0*/ 	.word	0x000e04c0


	//   ....[7]....
        /*00a4*/ 	.word	0x000e05d0


	//   ....[8]....
        /*00a8*/ 	.word	0x000e06e0


	//   ....[9]....
        /*00ac*/ 	.word	0x000e07f0


	//----- nvinfo : EIATTR_VRC_CTA_INIT_COUNT
	.align		4
.L_79:
        /*00b0*/ 	.byte	0x02, 0x4a
	.zero		1
	.zero		1


	//----- nvinfo : EIATTR_EXIT_INSTR_OFFSETS
	.align		4
        /*00b4*/ 	.byte	0x04, 0x1c
        /*00b6*/ 	.short	(.L_81 - .L_80)


	//   ....[0]....
.L_80:
        /*00b8*/ 	.word	0x00000080


	//   ....[1]....
        /*00bc*/ 	.word	0x0010e9b0


	//   ....[2]....
        /*00c0*/ 	.word	0x0010f550


	//----- nvinfo : EIATTR_CRS_STACK_SIZE
	.align		4
.L_81:
        /*00c4*/ 	.byte	0x04, 0x1e
        /*00c6*/ 	.short	(.L_83 - .L_82)
.L_82:
        /*00c8*/ 	.word	0x00000000


	//----- nvinfo : EIATTR_CBANK_PARAM_SIZE
	.align		4
.L_83:
        /*00cc*/ 	.byte	0x03, 0x19
        /*00ce*/ 	.short	0x0030


	//----- nvinfo : EIATTR_PARAM_CBANK
	.align		4
        /*00d0*/ 	.byte	0x04, 0x0a
        /*00d2*/ 	.short	(.L_85 - .L_84)
	.align		4
.L_84:
        /*00d4*/ 	.word	index@(.nv.constant0._Z14generate_batchmPcP9uint256_tPbmii)
        /*00d8*/ 	.short	0x0380
        /*00da*/ 	.short	0x0030


	//----- nvinfo : EIATTR_SW_WAR
	.align		4
.L_85:
        /*00dc*/ 	.byte	0x04, 0x36
        /*00de*/ 	.short	(.L_87 - .L_86)
.L_86:
        /*00e0*/ 	.word	0x00000008
.L_87:


//--------------------- .nv.callgraph             --------------------------
	.section	.nv.callgraph,"",@"SHT_CUDA_CALLGRAPH"
	.align	4
	.sectionentsize	8
	.align		4
        /*0000*/ 	.word	0x00000000
	.align		4
        /*0004*/ 	.word	0xffffffff
	.align		4
        /*0008*/ 	.word	0x00000000
	.align		4
        /*000c*/ 	.word	0xfffffffe
	.align		4
        /*0010*/ 	.word	0x00000000
	.align		4
        /*0014*/ 	.word	0xfffffffd
	.align		4
        /*0018*/ 	.word	0x00000000
	.align		4
        /*001c*/ 	.word	0xfffffffc


//--------------------- .nv.constant3             --------------------------
	.section	.nv.constant3,"a",@progbits
	.align	8
.nv.constant3:
	.type		SECP256K1_N,@object
	.size		SECP256K1_N,(SECP256K1_P - SECP256K1_N)
SECP256K1_N:
        /*0000*/ 	.byte	0x41, 0x41, 0x36, 0xd0, 0x8c, 0x5e, 0xd2, 0xbf, 0x3b, 0xa0, 0x48, 0xaf, 0xe6, 0xdc, 0xae, 0xba
        /*0010*/ 	.byte	0xfe, 0xff, 0xff, 0xff, 0xff, 0xff, 0xff, 0xff, 0xff, 0xff, 0xff, 0xff, 0xff, 0xff, 0xff, 0xff
	.type		SECP256K1_P,@object
	.size		SECP256K1_P,(SECP256K1_GX - SECP256K1_P)
SECP256K1_P:
        /*0020*/ 	.byte	0x2f, 0xfc, 0xff, 0xff, 0xfe, 0xff, 0xff, 0xff, 0xff, 0xff, 0xff, 0xff, 0xff, 0xff, 0xff, 0xff
        /*0030*/ 	.byte	0xff, 0xff, 0xff, 0xff, 0xff, 0xff, 0xff, 0xff, 0xff, 0xff, 0xff, 0xff, 0xff, 0xff, 0xff, 0xff
	.type		SECP256K1_GX,@object
	.size		SECP256K1_GX,(SECP256K1_GY - SECP256K1_GX)
SECP256K1_GX:
        /*0040*/ 	.byte	0x98, 0x17, 0xf8, 0x16, 0x5b, 0x81, 0xf2, 0x59, 0xd9, 0x28, 0xce, 0x2d, 0xdb, 0xfc, 0x9b, 0x02
        /*0050*/ 	.byte	0x07, 0x0b, 0x87, 0xce, 0x95, 0x62, 0xa0, 0x55, 0xac, 0xbb, 0xdc, 0xf9, 0x7e, 0x66, 0xbe, 0x79
	.type		SECP256K1_GY,@object
	.size		SECP256K1_GY,(BASE58_ALPHABET - SECP256K1_GY)
SECP256K1_GY:
        /*0060*/ 	.byte	0xb8, 0xd4, 0x10, 0xfb, 0x8f, 0xd0, 0x47, 0x9c, 0x19, 0x54, 0x85, 0xa6, 0x48, 0xb4, 0x17, 0xfd
        /*0070*/ 	.byte	0xa8, 0x08, 0x11, 0x0e, 0xfc, 0xfb, 0xa4, 0x5d, 0x65, 0xc4, 0xa3, 0x26, 0x77, 0xda, 0x3a, 0x48
	.type		BASE58_ALPHABET,@object
	.size		BASE58_ALPHABET,(.L_4 - BASE58_ALPHABET)
BASE58_ALPHABET:
        /*0080*/ 	.byte	0x31, 0x32, 0x33, 0x34, 0x35, 0x36, 0x37, 0x38, 0x39, 0x41, 0x42, 0x43, 0x44, 0x45, 0x46, 0x47
        /*0090*/ 	.byte	0x48, 0x4a, 0x4b, 0x4c, 0x4d, 0x4e, 0x50, 0x51, 0x52, 0x53, 0x54, 0x55, 0x56, 0x57, 0x58, 0x59
        /*00a0*/ 	.byte	0x5a, 0x61, 0x62, 0x63, 0x64, 0x65, 0x66, 0x67, 0x68, 0x69, 0x6a, 0x6b, 0x6d, 0x6e, 0x6f, 0x70
        /*00b0*/ 	.byte	0x71, 0x72, 0x73, 0x74, 0x75, 0x76, 0x77, 0x78, 0x79, 0x7a, 0x00
.L_4:
	.zero		5
	.type		POW58,@object
	.size		POW58,(KECCAK_ROUND_CONSTANTS - POW58)
POW58:
        /*00c0*/ 	.byte	0x01, 0x00, 0x00, 0x00, 0x00, 0x00, 0x00, 0x00, 0x3a, 0x00, 0x00, 0x00, 0x00, 0x00, 0x00, 0x00
        /*00d0*/ 	.byte	0x24, 0x0d, 0x00, 0x00, 0x00, 0x00, 0x00, 0x00, 0x28, 0xfa, 0x02, 0x00, 0x00, 0x00, 0x00, 0x00
        /*00e0*/ 	.byte	0x10, 0xad, 0xac, 0x00, 0x00, 0x00, 0x00, 0x00, 0xa0, 0x35, 0x1f, 0x27, 0x00, 0x00, 0x00, 0x00
        /*00f0*/ 	.byte	0x40, 0x26, 0x12, 0xdd, 0x08, 0x00, 0x00, 0x00, 0x80, 0xaa, 0x1c, 0x16, 0x02, 0x02, 0x00, 0x00
        /*0100*/ 	.byte	0x00, 0xa1, 0x7e, 0x02, 0x79, 0x74, 0x00, 0x00, 0x00, 0x7a, 0xb0, 0x90, 0x6a, 0x63, 0x1a, 0x00
        /*0110*/ 	.byte	0x00, 0xa4, 0xfb, 0xc7, 0x24, 0x86, 0xfa, 0x05
	.type		KECCAK_ROUND_CONSTANTS,@object
	.size		KECCAK_ROUND_CONSTANTS,(KECCAK_ROTATION_OFFSETS - KECCAK_ROUND_CONSTANTS)
KECCAK_ROUND_CONSTANTS:
        /*0118*/ 	.byte	0x01, 0x00, 0x00, 0x00, 0x00, 0x00, 0x00, 0x00, 0x82, 0x80, 0x00, 0x00, 0x00, 0x00, 0x00, 0x00
        /* <DEDUP_REMOVED lines=11> */
	.type		KECCAK_ROTATION_OFFSETS,@object
	.size		KECCAK_ROTATION_OFFSETS,(SHA256_K - KECCAK_ROTATION_OFFSETS)
KECCAK_ROTATION_OFFSETS:
        /*01d8*/ 	.byte	0x00, 0x00, 0x00, 0x00, 0x01, 0x00, 0x00, 0x00, 0x3e, 0x00, 0x00, 0x00, 0x1c, 0x00, 0x00, 0x00
        /*01e8*/ 	.byte	0x1b, 0x00, 0x00, 0x00, 0x24, 0x00, 0x00, 0x00, 0x2c, 0x00, 0x00, 0x00, 0x06, 0x00, 0x00, 0x00
        /*01f8*/ 	.byte	0x37, 0x00, 0x00, 0x00, 0x14, 0x00, 0x00, 0x00, 0x03, 0x00, 0x00, 0x00, 0x0a, 0x00, 0x00, 0x00
        /*0208*/ 	.byte	0x2b, 0x00, 0x00, 0x00, 0x19, 0x00, 0x00, 0x00, 0x27, 0x00, 0x00, 0x00, 0x29, 0x00, 0x00, 0x00
        /*0218*/ 	.byte	0x2d, 0x00, 0x00, 0x00, 0x0f, 0x00, 0x00, 0x00, 0x15, 0x00, 0x00, 0x00, 0x08, 0x00, 0x00, 0x00
        /*0228*/ 	.byte	0x12, 0x00, 0x00, 0x00, 0x02, 0x00, 0x00, 0x00, 0x3d, 0x00, 0x00, 0x00, 0x38, 0x00, 0x00, 0x00
        /*0238*/ 	.byte	0x0e, 0x00, 0x00, 0x00
	.type		SHA256_K,@object
	.size		SHA256_K,(SHA256_H - SHA256_K)
SHA256_K:
        /* <DEDUP_REMOVED lines=16> */
	.type		SHA256_H,@object
	.size		SHA256_H,(.L_9 - SHA256_H)
SHA256_H:
        /*033c*/ 	.byte	0x67, 0xe6, 0x09, 0x6a, 0x85, 0xae, 0x67, 0xbb, 0x72, 0xf3, 0x6e, 0x3c, 0x3a, 0xf5, 0x4f, 0xa5
        /*034c*/ 	.byte	0x7f, 0x52, 0x0e, 0x51, 0x8c, 0x68, 0x05, 0x9b, 0xab, 0xd9, 0x83, 0x1f, 0x19, 0xcd, 0xe0, 0x5b
.L_9:


//--------------------- .nv.constant4             --------------------------
	.section	.nv.constant4,"a",@progbits
	.align	8
	.align		8
.nv.constant4:
        /*0000*/ 	.dword	g_total
	.align		8
        /*0008*/ 	.dword	g_valid
	.align		8
        /*0010*/ 	.dword	g_checksum_total
	.align		8
        /*0018*/ 	.dword	g_checksum_ok
	.align		8
        /*0020*/ 	.dword	g_sample_full25
	.align		8
        /*0028*/ 	.dword	g_tail1
	.align		8
        /*0030*/ 	.dword	g_tail2
	.align		8
        /*0038*/ 	.dword	g_tail3
	.align		8
        /*0040*/ 	.dword	g_tail4
	.align		8
        /*0048*/ 	.dword	g_tail5
	.align		8
        /*0050*/ 	.dword	g_tailN_total
	.align		8
        /*0058*/ 	.dword	g_cnt


//--------------------- .text.dump_tail_counters  --------------------------
	.section	.text.dump_tail_counters,"ax",@progbits
	.align	128
        .global         dump_tail_counters
        .type           dump_tail_counters,@function
        .size           dump_tail_counters,(.L_x_3548 - dump_tail_counters)
        .other          dump_tail_counters,@"STO_CUDA_ENTRY STV_DEFAULT"
dump_tail_counters:
.text.dump_tail_counters:
[----:B------:R-:W-:Y:S01]  /*0000*/  LDC R1, c[0x0][0x37c] ;  /* 0x0000df00ff017b82 */ /* 0x000fe20000000800 */
[----:B------:R-:W0:Y:S07]  /*0010*/  S2R R0, SR_TID.X ;  /* 0x0000000000007919 */ /* 0x000e2e0000002100 */
[----:B------:R-:W0:Y:S02]  /*0020*/  S2UR UR4, SR_CTAID.X ;  /* 0x00000000000479c3 */ /* 0x000e240000002500 */
[----:B0-----:R-:W-:-:S13]  /*0030*/  LOP3.LUT P0, RZ, R0, UR4, RZ, 0xfc, !PT ;  /* 0x0000000400ff7c12 */ /* 0x001fda000f80fcff */
[----:B------:R-:W-:Y:S05]  /*0040*/  @P0 EXIT ;  /* 0x000000000000094d */ /* 0x000fea0003800000 */
[----:B------:R-:W0:Y:S01]  /*0050*/  LDC.64 R2, c[0x4][0x50] ;  /* 0x01001400ff027b82 */ /* 0x000e220000000a00 */
[----:B------:R-:W0:Y:S02]  /*0060*/  LDCU.64 UR4, c[0x0][0x358] ;  /* 0x00006b00ff0477ac */ /* 0x000e240008000a00 */
[----:B0-----:R-:W2:Y:S05]  /*0070*/  LDG.E.64 R2, desc[UR4][R2.64] ;  /* 0x0000000402027981 */ /* 0x001eaa000c1e1b00 */
[----:B------:R-:W2:Y:S08]  /*0080*/  LDC.64 R4, c[0x0][0x380] ;  /* 0x0000e000ff047b82 */ /* 0x000eb00000000a00 */
[----:B------:R-:W0:Y:S08]  /*0090*/  LDC.64 R6, c[0x4][0x28] ;  /* 0x01000a00ff067b82 */ /* 0x000e300000000a00 */
[----:B------:R-:W1:Y:S01]  /*00a0*/  LDC.64 R8, c[0x4][0x30] ;  /* 0x01000c00ff087b82 */ /* 0x000e620000000a00 */
[----:B--2---:R2:W-:Y:S04]  /*00b0*/  STG.E.64 desc[UR4][R4.64], R2 ;  /* 0x0000000204007986 */ /* 0x0045e8000c101b04 */
[----:B0-----:R-:W3:Y:S03]  /*00c0*/  LDG.E.64 R6, desc[UR4][R6.64] ;  /* 0x0000000406067981 */ /* 0x001ee6000c1e1b00 */
[----:B------:R-:W0:Y:S01]  /*00d0*/  LDC.64 R10, c[0x4][0x38] ;  /* 0x01000e00ff0a7b82 */ /* 0x000e220000000a00 */
[----:B---3--:R-:W-:Y:S04]  /*00e0*/  STG.E.64 desc[UR4][R4.64+0x8], R6 ;  /* 0x0000080604007986 */ /* 0x008fe8000c101b04 */
[----:B-1----:R-:W3:Y:S03]  /*00f0*/  LDG.E.64 R8, desc[UR4][R8.64] ;  /* 0x0000000408087981 */ /* 0x002ee6000c1e1b00 */
[----:B------:R-:W1:Y:S01]  /*0100*/  LDC.64 R12, c[0x4][0x40] ;  /* 0x01001000ff0c7b82 */ /* 0x000e620000000a00 */
[----:B---3--:R-:W-:Y:S04]  /*0110*/  STG.E.64 desc[UR4][R4.64+0x10], R8 ;  /* 0x0000100804007986 */ /* 0x008fe8000c101b04 */
[----:B0-----:R-:W3:Y:S03]  /*0120*/  LDG.E.64 R10, desc[UR4][R10.64] ;  /* 0x000000040a0a7981 */ /* 0x001ee6000c1e1b00 */
[----:B--2---:R-:W0:Y:S01]  /*0130*/  LDC.64 R2, c[0x4][0x48] ;  /* 0x01001200ff027b82 */ /* 0x004e220000000a00 */
[----:B---3--:R-:W-:Y:S04]  /*0140*/  STG.E.64 desc[UR4][R4.64+0x18], R10 ;  /* 0x0000180a04007986 */ /* 0x008fe8000c101b04 */
[----:B-1----:R-:W2:Y:S04]  /*0150*/  LDG.E.64 R12, desc[UR4][R12.64] ;  /* 0x000000040c0c7981 */ /* 0x002ea8000c1e1b00 */
[----:B--2---:R-:W-:Y:S04]  /*0160*/  STG.E.64 desc[UR4][R4.64+0x20], R12 ;  /* 0x0000200c04007986 */ /* 0x004fe8000c101b04 */
[----:B0-----:R-:W2:Y:S04]  /*0170*/  LDG.E.64 R2, desc[UR4][R2.64] ;  /* 0x0000000402027981 */ /* 0x001ea8000c1e1b00 */
[----:B--2---:R-:W-:Y:S01]  /*0180*/  STG.E.64 desc[UR4][R4.64+0x28], R2 ;  /* 0x0000280204007986 */ /* 0x004fe2000c101b04 */
[----:B------:R-:W-:Y:S05]  /*0190*/  EXIT ;  /* 0x000000000000794d */ /* 0x000fea0003800000 */
.L_x_0:
[----:B------:R-:W-:-:S00]  /*01a0*/  BRA `(.L_x_0) ;  /* 0xfffffffc00fc7947 */ /* 0x000fc0000383ffff */
[----:B------:R-:W-:-:S00]  /*01b0*/  NOP ;  /* 0x0000000000007918 */ /* 0x000fc00000000000 */
        /* <DEDUP_REMOVED lines=12> */
.L_x_3548:


//--------------------- .text._Z22test_generation_kernelPc --------------------------
	.section	.text._Z22test_generation_kernelPc,"ax",@progbits
	.align	128
        .global         _Z22test_generation_kernelPc
        .type           _Z22test_generation_kernelPc,@function
        .size           _Z22test_generation_kernelPc,(.L_x_3549 - _Z22test_generation_kernelPc)
        .other          _Z22test_generation_kernelPc,@"STO_CUDA_ENTRY STV_DEFAULT"
_Z22test_generation_kernelPc:
.text._Z22test_generation_kernelPc:
[----:B------:R-:W0:Y:S01]  /*0000*/  LDC R1, c[0x0][0x37c] ;  /* 0x0000df00ff017b82 */ /* 0x000e220000000800 */
[----:B------:R-:W1:Y:S07]  /*0010*/  S2R R0, SR_TID.X ;  /* 0x0000000000007919 */ /* 0x000e6e0000002100 */
[----:B------:R-:W1:Y:S01]  /*0020*/  S2UR UR4, SR_CTAID.X ;  /* 0x00000000000479c3 */ /* 0x000e620000002500 */
[----:B0-----:R-:W-:-:S05]  /*0030*/  VIADD R1, R1, 0xfffffe50 ;  /* 0xfffffe5001017836 */ /* 0x001fca0000000000 */
[C---:B------:R-:W-:Y:S02]  /*0040*/  R2UR UR7, R1.reuse ;  /* 0x00000000010772ca */ /* 0x040fe400000e0000 */
[----:B------:R-:W-:Y:S02]  /*0050*/  R2UR UR5, R1 ;  /* 0x00000000010572ca */ /* 0x000fe400000e0000 */
[----:B-1----:R-:W-:-:S13]  /*0060*/  LOP3.LUT P0, RZ, R0, UR4, RZ, 0xfc, !PT ;  /* 0x0000000400ff7c12 */ /* 0x002fda000f80fcff */
[----:B------:R-:W-:Y:S05]  /*0070*/  @P0 EXIT ;  /* 0x000000000000094d */ /* 0x000fea0003800000 */
[----:B------:R-:W-:Y:S01]  /*0080*/  IMAD.MOV.U32 R4, RZ, RZ, 0x76543210 ;  /* 0x76543210ff047424 */ /* 0x000fe200078e00ff */
[----:B------:R-:W-:Y:S01]  /*0090*/  CS2R R52, SRZ ;  /* 0x0000000000347805 */ /* 0x000fe2000001ff00 */
[----:B------:R-:W-:Y:S01]  /*00a0*/  IMAD.MOV.U32 R5, RZ, RZ, -0x1234568 ;  /* 0xfedcba98ff057424 */ /* 0x000fe200078e00ff */
[----:B------:R-:W-:Y:S01]  /*00b0*/  CS2R R54, SRZ ;  /* 0x0000000000367805 */ /* 0x000fe2000001ff00 */
[----:B------:R-:W-:Y:S01]  /*00c0*/  IMAD.MOV.U32 R6, RZ, RZ, 0x11111111 ;  /* 0x11111111ff067424 */ /* 0x000fe200078e00ff */
[----:B------:R-:W-:Y:S01]  /*00d0*/  CS2R R50, SRZ ;  /* 0x0000000000327805 */ /* 0x000fe2000001ff00 */
[----:B------:R-:W-:Y:S01]  /*00e0*/  IMAD.MOV.U32 R7, RZ, RZ, 0x11111111 ;  /* 0x11111111ff077424 */ /* 0x000fe200078e00ff */
[----:B------:R-:W-:Y:S01]  /*00f0*/  CS2R R56, SRZ ;  /* 0x0000000000387805 */ /* 0x000fe2000001ff00 */
[----:B------:R-:W-:Y:S01]  /*0100*/  IMAD.MOV.U32 R2, RZ, RZ, -0x76543211 ;  /* 0x89abcdefff027424 */ /* 0x000fe200078e00ff */
[----:B------:R-:W-:Y:S01]  /*0110*/  CS2R R42, SRZ ;  /* 0x00000000002a7805 */ /* 0x000fe2000001ff00 */
[----:B------:R-:W-:Y:S01]  /*0120*/  IMAD.MOV.U32 R3, RZ, RZ, 0x1234567 ;  /* 0x01234567ff037424 */ /* 0x000fe200078e00ff */
[----:B------:R0:W-:Y:S01]  /*0130*/  STL.128 [R1+0x170], R4 ;  /* 0x0001700401007387 */ /* 0x0001e20000100c00 */
[----:B------:R-:W-:Y:S01]  /*0140*/  IMAD.MOV.U32 R8, RZ, RZ, 0x22222222 ;  /* 0x22222222ff087424 */ /* 0x000fe200078e00ff */
[----:B------:R-:W-:Y:S01]  /*0150*/  CS2R R44, SRZ ;  /* 0x00000000002c7805 */ /* 0x000fe2000001ff00 */
[----:B------:R-:W-:Y:S01]  /*0160*/  IMAD.MOV.U32 R9, RZ, RZ, 0x22222222 ;  /* 0x22222222ff097424 */ /* 0x000fe200078e00ff */
[----:B------:R0:W-:Y:S01]  /*0170*/  STL.64 [R1+0x168], R2 ;  /* 0x0001680201007387 */ /* 0x0001e20000100a00 */
[----:B------:R-:W-:Y:S01]  /*0180*/  IMAD.MOV.U32 R58, RZ, RZ, RZ ;  /* 0x000000ffff3a7224 */ /* 0x000fe200078e00ff */
[----:B------:R-:W-:-:S02]  /*0190*/  CS2R R46, SRZ ;  /* 0x00000000002e7805 */ /* 0x000fc4000001ff00 */
[----:B------:R-:W-:Y:S01]  /*01a0*/  CS2R R48, SRZ ;  /* 0x0000000000307805 */ /* 0x000fe2000001ff00 */
[----:B------:R0:W-:Y:S01]  /*01b0*/  STL.64 [R1+0x180], R8 ;  /* 0x0001800801007387 */ /* 0x0001e20000100a00 */
[----:B------:R-:W-:Y:S02]  /*01c0*/  CS2R R40, SRZ ;  /* 0x0000000000287805 */ /* 0x000fe4000001ff00 */
[----:B------:R-:W-:Y:S02]  /*01d0*/  CS2R R38, SRZ ;  /* 0x0000000000267805 */ /* 0x000fe4000001ff00 */
[----:B------:R-:W-:Y:S01]  /*01e0*/  CS2R R36, SRZ ;  /* 0x0000000000247805 */ /* 0x000fe2000001ff00 */
[----:B------:R-:W-:Y:S01]  /*01f0*/  IMAD.MOV.U32 R34, RZ, RZ, RZ ;  /* 0x000000ffff227224 */ /* 0x000fe200078e00ff */
[----:B------:R-:W1:Y:S01]  /*0200*/  LDCU.64 UR10, c[0x0][0x358] ;  /* 0x00006b00ff0a77ac */ /* 0x000e620008000a00 */
[----:B------:R-:W-:Y:S01]  /*0210*/  UIADD3 UR9, UPT, UPT, UR7, 0x168, URZ ;  /* 0x0000016807097890 */ /* 0x000fe2000fffe0ff */
[----:B------:R-:W-:Y:S01]  /*0220*/  UMOV UR6, UR5 ;  /* 0x0000000500067c82 */ /* 0x000fe20008000000 */
[----:B------:R-:W-:-:S10]  /*0230*/  UMOV UR8, 0xff ;  /* 0x000000ff00087882 */ /* 0x000fd40000000000 */
.L_x_573:
[----:B------:R-:W-:Y:S01]  /*0240*/  LOP3.LUT R0, R55, R57, R58, 0xfe, !PT ;  /* 0x0000003937007212 */ /* 0x000fe200078efe3a */
[----:B------:R-:W-:Y:S01]  /*0250*/  IMAD.MOV.U32 R31, RZ, RZ, R53 ;  /* 0x000000ffff1f7224 */ /* 0x000fe200078e0035 */
[----:B0-----:R-:W-:Y:S01]  /*0260*/  LOP3.LUT R3, R50, R54, R56, 0xfe, !PT ;  /* 0x0000003632037212 */ /* 0x001fe200078efe38 */
[----:B------:R-:W-:Y:S01]  /*0270*/  IMAD.MOV.U32 R26, RZ, RZ, R52 ;  /* 0x000000ffff1a7224 */ /* 0x000fe200078e0034 */
[----:B------:R-:W-:Y:S01]  /*0280*/  LOP3.LUT P0, RZ, R0, R53, RZ, 0xfc, !PT ;  /* 0x0000003500ff7212 */ /* 0x000fe2000780fcff */
[----:B------:R-:W-:Y:S02]  /*0290*/  IMAD.MOV.U32 R29, RZ, RZ, R55 ;  /* 0x000000ffff1d7224 */ /* 0x000fe400078e0037 */
[----:B------:R-:W-:Y:S01]  /*02a0*/  IMAD.MOV.U32 R24, RZ, RZ, R50 ;  /* 0x000000ffff187224 */ /* 0x000fe200078e0032 */
[----:B------:R-:W-:Y:S01]  /*02b0*/  LOP3.LUT P0, RZ, R3, R52, RZ, 0xfc, P0 ;  /* 0x0000003403ff7212 */ /* 0x000fe2000000fcff */
[----:B------:R-:W-:Y:S02]  /*02c0*/  IMAD.MOV.U32 R27, RZ, RZ, R57 ;  /* 0x000000ffff1b7224 */ /* 0x000fe400078e0039 */
[----:B------:R-:W-:-:S02]  /*02d0*/  IMAD.MOV.U32 R22, RZ, RZ, R54 ;  /* 0x000000ffff167224 */ /* 0x000fc400078e0036 */
[----:B------:R-:W-:Y:S02]  /*02e0*/  IMAD.MOV.U32 R25, RZ, RZ, R58 ;  /* 0x000000ffff197224 */ /* 0x000fe400078e003a */
[----:B------:R-:W-:Y:S02]  /*02f0*/  IMAD.MOV.U32 R20, RZ, RZ, R56 ;  /* 0x000000ffff147224 */ /* 0x000fe400078e0038 */
[----:B------:R-:W-:Y:S02]  /*0300*/  IMAD.MOV.U32 R23, RZ, RZ, R42 ;  /* 0x000000ffff177224 */ /* 0x000fe400078e002a */
[----:B------:R-:W-:Y:S02]  /*0310*/  IMAD.MOV.U32 R21, RZ, RZ, R45 ;  /* 0x000000ffff157224 */ /* 0x000fe400078e002d */
        /* <DEDUP_REMOVED lines=13> */
[----:B------:R-:W-:Y:S01]  /*03f0*/  IMAD.MOV.U32 R32, RZ, RZ, R41 ;  /* 0x000000ffff207224 */ /* 0x000fe200078e0029 */
[----:B-12-4-:R-:W-:Y:S06]  /*0400*/  @!P0 BRA `(.L_x_1) ;  /* 0x0000017c00808947 */ /* 0x016fec0003800000 */
[-C--:B------:R-:W-:Y:S01]  /*0410*/  IMAD.WIDE.U32 R2, R41, R43.reuse, RZ ;  /* 0x0000002b29027225 */ /* 0x080fe200078e00ff */
[----:B------:R0:W-:Y:S03]  /*0420*/  STL.128 [R1+0x20], RZ ;  /* 0x000020ff01007387 */ /* 0x0001e60000100c00 */
[C---:B------:R-:W-:Y:S01]  /*0430*/  IMAD.WIDE.U32 R8, R43.reuse, R43, RZ ;  /* 0x0000002b2b087225 */ /* 0x040fe200078e00ff */
[----:B------:R0:W-:Y:S03]  /*0440*/  STL.128 [R1+0x30], RZ ;  /* 0x000030ff01007387 */ /* 0x0001e60000100c00 */
[----:B------:R-:W-:-:S04]  /*0450*/  IMAD.WIDE.U32 R2, P0, R43, R41, R2 ;  /* 0x000000292b027225 */ /* 0x000fc80007800002 */
[----:B------:R-:W-:Y:S01]  /*0460*/  IMAD.X R5, RZ, RZ, RZ, P0 ;  /* 0x000000ffff057224 */ /* 0x000fe200000e06ff */
[----:B------:R-:W-:Y:S01]  /*0470*/  IADD3 R19, P0, PT, R9, R2, RZ ;  /* 0x0000000209137210 */ /* 0x000fe20007f1e0ff */
[----:B------:R-:W-:Y:S02]  /*0480*/  IMAD.MOV.U32 R4, RZ, RZ, R3 ;  /* 0x000000ffff047224 */ /* 0x000fe400078e0003 */
[----:B------:R-:W-:-:S04]  /*0490*/  IMAD.WIDE.U32 R10, R41, R37, RZ ;  /* 0x00000025290a7225 */ /* 0x000fc800078e00ff */
[-C--:B------:R-:W-:Y:S02]  /*04a0*/  IMAD R0, R34, R43.reuse, RZ ;  /* 0x0000002b22007224 */ /* 0x080fe400078e02ff */
[----:B------:R-:W-:-:S04]  /*04b0*/  IMAD.WIDE.U32 R6, R37, R43, RZ ;  /* 0x0000002b25067225 */ /* 0x000fc800078e00ff */
[----:B------:R-:W-:-:S04]  /*04c0*/  IMAD.WIDE.U32.X R2, R41, R41, R4, P0 ;  /* 0x0000002929027225 */ /* 0x000fc800000e0404 */
[----:B------:R-:W-:Y:S02]  /*04d0*/  IMAD R9, R37, R41, R0 ;  /* 0x0000002925097224 */ /* 0x000fe400078e0200 */
[----:B------:R-:W-:Y:S01]  /*04e0*/  IMAD.WIDE.U32 R12, P0, R34, R43, R10 ;  /* 0x0000002b220c7225 */ /* 0x000fe2000780000a */
[----:B------:R-:W-:-:S03]  /*04f0*/  IADD3 R10, P1, PT, R2, R6, RZ ;  /* 0x00000006020a7210 */ /* 0x000fc60007f3e0ff */
[----:B------:R-:W-:Y:S02]  /*0500*/  IMAD.IADD R2, R7, 0x1, R9 ;  /* 0x0000000107027824 */ /* 0x000fe400078e0209 */
[----:B------:R-:W-:-:S04]  /*0510*/  IMAD.WIDE.U32 R4, R43, R37, RZ ;  /* 0x000000252b047225 */ /* 0x000fc800078e00ff */
[----:B------:R-:W-:Y:S01]  /*0520*/  IMAD.X R7, RZ, RZ, RZ, P0 ;  /* 0x000000ffff077224 */ /* 0x000fe200000e06ff */
[----:B------:R-:W-:Y:S01]  /*0530*/  ISETP.GE.U32.AND P0, PT, R10, R6, PT ;  /* 0x000000060a00720c */ /* 0x000fe20003f06070 */
[----:B------:R-:W-:Y:S01]  /*0540*/  IMAD.X R11, R2, 0x1, R3, P1 ;  /* 0x00000001020b7824 */ /* 0x000fe200008e0603 */
[----:B------:R-:W-:Y:S01]  /*0550*/  IADD3 RZ, P1, PT, R5, R12, RZ ;  /* 0x0000000c05ff7210 */ /* 0x000fe20007f3e0ff */
[----:B------:R-:W-:Y:S02]  /*0560*/  IMAD.MOV.U32 R6, RZ, RZ, R13 ;  /* 0x000000ffff067224 */ /* 0x000fe400078e000d */
[----:B------:R-:W-:Y:S01]  /*0570*/  IMAD R0, R36, R43, RZ ;  /* 0x0000002b24007224 */ /* 0x000fe200078e02ff */
[----:B------:R-:W-:Y:S01]  /*0580*/  ISETP.GE.U32.AND.EX P0, PT, R11, R2, PT, P0 ;  /* 0x000000020b00720c */ /* 0x000fe20003f06100 */
[----:B------:R-:W-:-:S04]  /*0590*/  IMAD.WIDE.U32 R4, R41, R39, RZ ;  /* 0x0000002729047225 */ /* 0x000fc800078e00ff */
[----:B------:R-:W-:-:S04]  /*05a0*/  IMAD.WIDE.U32 R12, R39, R43, RZ ;  /* 0x0000002b270c7225 */ /* 0x000fc800078e00ff */
[-C--:B------:R-:W-:Y:S02]  /*05b0*/  IMAD R9, R39, R41.reuse, R0 ;  /* 0x0000002927097224 */ /* 0x080fe400078e0200 */
[----:B------:R-:W-:Y:S01]  /*05c0*/  IMAD.WIDE.U32.X R2, R34, R41, R6, P1 ;  /* 0x0000002922027225 */ /* 0x000fe200008e0406 */
[----:B------:R-:W-:-:S03]  /*05d0*/  SEL R7, RZ, 0x1, P0 ;  /* 0x00000001ff077807 */ /* 0x000fc60000000000 */
[----:B------:R-:W-:Y:S01]  /*05e0*/  IMAD.WIDE.U32 R14, P0, R36, R43, R4 ;  /* 0x0000002b240e7225 */ /* 0x000fe20007800004 */
[----:B------:R-:W-:-:S03]  /*05f0*/  IADD3 R4, P1, P2, R12, R2, R7 ;  /* 0x000000020c047210 */ /* 0x000fc60007a3e007 */
[----:B------:R-:W-:Y:S02]  /*0600*/  IMAD.IADD R0, R13, 0x1, R9 ;  /* 0x000000010d007824 */ /* 0x000fe400078e0209 */
[----:B------:R-:W-:-:S03]  /*0610*/  IMAD.WIDE.U32 R6, R43, R39, RZ ;  /* 0x000000272b067225 */ /* 0x000fc600078e00ff */
[----:B------:R-:W-:Y:S01]  /*0620*/  IADD3.X R5, PT, PT, R0, R3, RZ, P1, P2 ;  /* 0x0000000300057210 */ /* 0x000fe20000fe44ff */
[----:B------:R-:W-:Y:S01]  /*0630*/  IMAD.X R13, RZ, RZ, RZ, P0 ;  /* 0x000000ffff0d7224 */ /* 0x000fe200000e06ff */
[----:B------:R-:W-:Y:S01]  /*0640*/  ISETP.GE.U32.AND P0, PT, R4, R12, PT ;  /* 0x0000000c0400720c */ /* 0x000fe20003f06070 */
[----:B------:R-:W-:Y:S01]  /*0650*/  IMAD.WIDE.U32 R2, R41, R40, RZ ;  /* 0x0000002829027225 */ /* 0x000fe200078e00ff */
[----:B------:R-:W-:Y:S02]  /*0660*/  IADD3 RZ, P1, PT, R7, R14, RZ ;  /* 0x0000000e07ff7210 */ /* 0x000fe40007f3e0ff */
[----:B------:R-:W-:Y:S01]  /*0670*/  ISETP.GE.U32.AND.EX P0, PT, R5, R0, PT, P0 ;  /* 0x000000000500720c */ /* 0x000fe20003f06100 */
[----:B------:R-:W-:Y:S02]  /*0680*/  IMAD.MOV.U32 R12, RZ, RZ, R15 ;  /* 0x000000ffff0c7224 */ /* 0x000fe400078e000f */
[CC--:B------:R-:W-:Y:S01]  /*0690*/  IMAD R6, R38.reuse, R43.reuse, RZ ;  /* 0x0000002b26067224 */ /* 0x0c0fe200078e02ff */
[----:B------:R-:W-:Y:S01]  /*06a0*/  SEL R9, RZ, 0x1, P0 ;  /* 0x00000001ff097807 */ /* 0x000fe20000000000 */
[----:B------:R-:W-:-:S04]  /*06b0*/  IMAD.WIDE.U32 R16, P2, R38, R43, R2 ;  /* 0x0000002b26107225 */ /* 0x000fc80007840002 */
[----:B------:R-:W-:-:S04]  /*06c0*/  IMAD.WIDE.U32 R14, R40, R43, RZ ;  /* 0x0000002b280e7225 */ /* 0x000fc800078e00ff */
[----:B------:R-:W-:-:S04]  /*06d0*/  IMAD.WIDE.U32.X R2, R36, R41, R12, P1 ;  /* 0x0000002924027225 */ /* 0x000fc800008e040c */
[----:B------:R-:W-:Y:S02]  /*06e0*/  IMAD R21, R40, R41, R6 ;  /* 0x0000002928157224 */ /* 0x000fe400078e0206 */
[----:B------:R-:W-:-:S04]  /*06f0*/  IMAD.WIDE.U32 R6, R43, R40, RZ ;  /* 0x000000282b067225 */ /* 0x000fc800078e00ff */
[----:B------:R-:W-:Y:S01]  /*0700*/  IMAD.X R13, RZ, RZ, RZ, P2 ;  /* 0x000000ffff0d7224 */ /* 0x000fe200010e06ff */
[----:B------:R-:W-:Y:S01]  /*0710*/  IADD3 R6, P2, P3, R14, R2, R9 ;  /* 0x000000020e067210 */ /* 0x000fe20007b5e009 */
[----:B------:R-:W-:Y:S01]  /*0720*/  IMAD.IADD R2, R15, 0x1, R21 ;  /* 0x000000010f027824 */ /* 0x000fe200078e0215 */
[----:B------:R-:W-:Y:S01]  /*0730*/  IADD3 RZ, P1, PT, R7, R16, RZ ;  /* 0x0000001007ff7210 */ /* 0x000fe20007f3e0ff */
[----:B------:R-:W-:Y:S01]  /*0740*/  IMAD.MOV.U32 R12, RZ, RZ, R17 ;  /* 0x000000ffff0c7224 */ /* 0x000fe200078e0011 */
[----:B------:R-:W-:Y:S01]  /*0750*/  ISETP.GE.U32.AND P0, PT, R6, R14, PT ;  /* 0x0000000e0600720c */ /* 0x000fe20003f06070 */
[----:B------:R-:W-:Y:S01]  /*0760*/  IMAD.MOV.U32 R9, RZ, RZ, R19 ;  /* 0x000000ffff097224 */ /* 0x000fe200078e0013 */
[----:B------:R-:W-:Y:S01]  /*0770*/  IADD3.X R7, PT, PT, R2, R3, RZ, P2, P3 ;  /* 0x0000000302077210 */ /* 0x000fe200017e64ff */
[----:B------:R-:W-:-:S03]  /*0780*/  IMAD.WIDE.U32.X R12, R38, R41, R12, P1 ;  /* 0x00000029260c7225 */ /* 0x000fc600008e040c */
[----:B------:R-:W-:Y:S01]  /*0790*/  ISETP.GE.U32.AND.EX P0, PT, R7, R2, PT, P0 ;  /* 0x000000020700720c */ /* 0x000fe20003f06100 */
[----:B------:R0:W-:Y:S01]  /*07a0*/  STL.128 [R1], R8 ;  /* 0x0000000801007387 */ /* 0x0001e20000100c00 */
[----:B------:R-:W-:Y:S02]  /*07b0*/  CS2R R2, SRZ ;  /* 0x0000000000027805 */ /* 0x000fe4000001ff00 */
[----:B------:R-:W-:Y:S01]  /*07c0*/  SEL R0, RZ, 0x1, P0 ;  /* 0x00000001ff007807 */ /* 0x000fe20000000000 */
[----:B------:R0:W-:Y:S03]  /*07d0*/  STL.128 [R1+0x10], R4 ;  /* 0x0000100401007387 */ /* 0x0001e60000100c00 */
[----:B------:R-:W-:-:S05]  /*07e0*/  IADD3 R0, P0, PT, R0, R12, RZ ;  /* 0x0000000c00007210 */ /* 0x000fca0007f1e0ff */
[----:B------:R-:W-:Y:S01]  /*07f0*/  IMAD.X R12, RZ, RZ, R13, P0 ;  /* 0x000000ffff0c7224 */ /* 0x000fe200000e060d */
[----:B------:R-:W-:-:S04]  /*0800*/  ISETP.NE.U32.AND P0, PT, R0, RZ, PT ;  /* 0x000000ff0000720c */ /* 0x000fc80003f05070 */
[----:B------:R-:W-:-:S13]  /*0810*/  ISETP.NE.AND.EX P0, PT, R12, RZ, PT, P0 ;  /* 0x000000ff0c00720c */ /* 0x000fda0003f05300 */
[----:B0-----:R-:W-:Y:S05]  /*0820*/  @!P0 BRA `(.L_x_2) ;  /* 0x00000000003c8947 */ /* 0x001fea0003800000 */
[----:B------:R-:W-:-:S05]  /*0830*/  UMOV UR4, 0x4 ;  /* 0x0000000400047882 */ /* 0x000fca0000000000 */
.L_x_3:
[----:B------:R-:W-:-:S09]  /*0840*/  ULEA UR12, UR4, UR5, 0x3 ;  /* 0x00000005040c7291 */ /* 0x000fd2000f8e18ff */
[----:B------:R-:W2:Y:S01]  /*0850*/  LDL.64 R2, [UR12] ;  /* 0x0000000cff027983 */ /* 0x000ea20008100a00 */
[----:B------:R-:W-:Y:S01]  /*0860*/  UIADD3 UR4, UPT, UPT, UR4, 0x1, URZ ;  /* 0x0000000104047890 */ /* 0x000fe2000fffe0ff */
[----:B--2---:R-:W-:Y:S01]  /*0870*/  IADD3 R4, P0, PT, R2, R0, RZ ;  /* 0x0000000002047210 */ /* 0x004fe20007f1e0ff */
[----:B------:R-:W-:-:S04]  /*0880*/  IMAD.MOV.U32 R0, RZ, RZ, 0x1 ;  /* 0x00000001ff007424 */ /* 0x000fc800078e00ff */
[----:B------:R-:W-:Y:S01]  /*0890*/  IMAD.X R5, R3, 0x1, R12, P0 ;  /* 0x0000000103057824 */ /* 0x000fe200000e060c */
[----:B------:R-:W-:Y:S01]  /*08a0*/  ISETP.GE.U32.AND P0, PT, R4, R2, PT ;  /* 0x000000020400720c */ /* 0x000fe20003f06070 */
[----:B------:R-:W-:-:S03]  /*08b0*/  IMAD.MOV.U32 R12, RZ, RZ, RZ ;  /* 0x000000ffff0c7224 */ /* 0x000fc600078e00ff */
[----:B------:R-:W-:Y:S01]  /*08c0*/  ISETP.GE.U32.AND.EX P0, PT, R5, R3, PT, P0 ;  /* 0x000000030500720c */ /* 0x000fe20003f06100 */
[----:B------:R0:W-:-:S12]  /*08d0*/  STL.64 [UR12], R4 ;  /* 0x00000004ff007987 */ /* 0x0001d80008100a0c */
[----:B0-----:R-:W-:Y:S05]  /*08e0*/  @!P0 BRA `(.L_x_3) ;  /* 0xfffffffc00d48947 */ /* 0x001fea000383ffff */
[----:B------:R0:W5:Y:S04]  /*08f0*/  LDL.64 R2, [R1+0x20] ;  /* 0x0000200001027983 */ /* 0x0001680000100a00 */
[----:B------:R0:W5:Y:S04]  /*0900*/  LDL.64 R10, [R1+0x8] ;  /* 0x00000800010a7983 */ /* 0x0001680000100a00 */
[----:B------:R0:W5:Y:S02]  /*0910*/  LDL.128 R4, [R1+0x10] ;  /* 0x0000100001047983 */ /* 0x0001640000100c00 */
.L_x_2:
[----:B------:R-:W-:-:S04]  /*0920*/  IMAD.WIDE.U32 R8, R34, R43, RZ ;  /* 0x0000002b22087225 */ /* 0x000fc800078e00ff */
[----:B-----5:R-:W-:-:S04]  /*0930*/  IMAD.WIDE.U32 R12, R37, R43, R10 ;  /* 0x0000002b250c7225 */ /* 0x020fc800078e000a */
[----:B------:R-:W-:Y:S01]  /*0940*/  IMAD.WIDE.U32 R18, P1, R37, R41, R8 ;  /* 0x0000002925127225 */ /* 0x000fe20007820008 */
[----:B------:R-:W-:-:S03]  /*0950*/  ISETP.GE.U32.AND P0, PT, R12, R10, PT ;  /* 0x0000000a0c00720c */ /* 0x000fc60003f06070 */
[----:B------:R-:W-:-:S04]  /*0960*/  IMAD.WIDE.U32 R16, R37, R43, RZ ;  /* 0x0000002b25107225 */ /* 0x000fc800078e00ff */
[----:B------:R-:W-:Y:S01]  /*0970*/  IMAD.IADD R13, R18, 0x1, R13 ;  /* 0x00000001120d7824 */ /* 0x000fe200078e020d */
[----:B------:R-:W-:Y:S01]  /*0980*/  IADD3 RZ, P2, PT, R17, R18, RZ ;  /* 0x0000001211ff7210 */ /* 0x000fe20007f5e0ff */
[----:B------:R-:W-:-:S03]  /*0990*/  IMAD.WIDE.U32 R14, R34, R37, RZ ;  /* 0x00000025220e7225 */ /* 0x000fc600078e00ff */
[----:B------:R-:W-:Y:S01]  /*09a0*/  ISETP.GE.U32.AND.EX P0, PT, R13, R11, PT, P0 ;  /* 0x0000000b0d00720c */ /* 0x000fe20003f06100 */
[----:B------:R-:W-:Y:S01]  /*09b0*/  IMAD.X R9, RZ, RZ, RZ, P1 ;  /* 0x000000ffff097224 */ /* 0x000fe200008e06ff */
[----:B------:R2:W-:Y:S01]  /*09c0*/  STL.64 [R1+0x8], R12 ;  /* 0x0000080c01007387 */ /* 0x0005e20000100a00 */
[----:B------:R-:W-:Y:S01]  /*09d0*/  IMAD.MOV.U32 R8, RZ, RZ, R19 ;  /* 0x000000ffff087224 */ /* 0x000fe200078e0013 */
[----:B------:R-:W-:Y:S01]  /*09e0*/  SEL R19, RZ, 0x1, P0 ;  /* 0x00000001ff137807 */ /* 0x000fe20000000000 */
[----:B------:R-:W-:-:S04]  /*09f0*/  IMAD.WIDE.U32 R14, P1, R37, R34, R14 ;  /* 0x00000022250e7225 */ /* 0x000fc8000782000e */
[----:B------:R-:W-:-:S04]  /*0a00*/  IMAD.WIDE.U32 R16, R37, R37, R4 ;  /* 0x0000002525107225 */ /* 0x000fc800078e0004 */
[----:B------:R-:W-:Y:S01]  /*0a10*/  IMAD.WIDE.U32.X R8, R34, R41, R8, P2 ;  /* 0x0000002922087225 */ /* 0x000fe200010e0408 */
[----:B------:R-:W-:-:S03]  /*0a20*/  ISETP.GE.U32.AND P0, PT, R16, R4, PT ;  /* 0x000000041000720c */ /* 0x000fc60003f06070 */
[----:B------:R-:W-:Y:S01]  /*0a30*/  IMAD.IADD R0, R14, 0x1, R17 ;  /* 0x000000010e007824 */ /* 0x000fe200078e0211 */
[----:B------:R-:W-:Y:S01]  /*0a40*/  IADD3 R8, P2, P3, R16, R8, R19 ;  /* 0x0000000810087210 */ /* 0x000fe20007b5e013 */
[----:B------:R-:W-:-:S03]  /*0a50*/  IMAD.WIDE.U32 R10, R37, R37, RZ ;  /* 0x00000025250a7225 */ /* 0x000fc600078e00ff */
[----:B------:R-:W-:Y:S01]  /*0a60*/  IADD3.X R9, PT, PT, R0, R9, RZ, P2, P3 ;  /* 0x0000000900097210 */ /* 0x000fe200017e64ff */
[----:B------:R-:W-:Y:S01]  /*0a70*/  IMAD.X R17, RZ, RZ, RZ, P1 ;  /* 0x000000ffff117224 */ /* 0x000fe200008e06ff */
[----:B------:R-:W-:Y:S01]  /*0a80*/  ISETP.GE.U32.AND P1, PT, R8, R16, PT ;  /* 0x000000100800720c */ /* 0x000fe20003f26070 */
[----:B------:R-:W-:Y:S01]  /*0a90*/  IMAD.MOV.U32 R16, RZ, RZ, R15 ;  /* 0x000000ffff107224 */ /* 0x000fe200078e000f */
[----:B------:R-:W-:Y:S01]  /*0aa0*/  IADD3 RZ, P2, PT, R11, R14, RZ ;  /* 0x0000000e0bff7210 */ /* 0x000fe20007f5e0ff */
[----:B------:R-:W-:Y:S01]  /*0ab0*/  IMAD.WIDE.U32 R10, R34, R39, RZ ;  /* 0x00000027220a7225 */ /* 0x000fe200078e00ff */
[----:B------:R-:W-:Y:S02]  /*0ac0*/  ISETP.GE.U32.AND.EX P0, PT, R0, R5, PT, P0 ;  /* 0x000000050000720c */ /* 0x000fe40003f06100 */
[----:B------:R-:W-:Y:S01]  /*0ad0*/  ISETP.GE.U32.AND.EX P1, PT, R9, R0, PT, P1 ;  /* 0x000000000900720c */ /* 0x000fe20003f26110 */
[----:B------:R-:W-:Y:S01]  /*0ae0*/  IMAD.WIDE.U32.X R4, R34, R34, R16, P2 ;  /* 0x0000002222047225 */ /* 0x000fe200010e0410 */
[----:B------:R-:W-:-:S02]  /*0af0*/  SEL R0, RZ, 0x1, P0 ;  /* 0x00000001ff007807 */ /* 0x000fc40000000000 */
[----:B------:R-:W-:Y:S01]  /*0b00*/  SEL R17, RZ, 0x1, P1 ;  /* 0x00000001ff117807 */ /* 0x000fe20000800000 */
[-C--:B------:R-:W-:Y:S02]  /*0b10*/  IMAD R14, R36, R37.reuse, RZ ;  /* 0x00000025240e7224 */ /* 0x080fe400078e02ff */
[----:B------:R-:W-:Y:S01]  /*0b20*/  IMAD.WIDE.U32 R18, R39, R37, R6 ;  /* 0x0000002527127225 */ /* 0x000fe200078e0006 */
[----:B------:R-:W-:-:S03]  /*0b30*/  IADD3 R17, P1, P2, R17, R4, R0 ;  /* 0x0000000411117210 */ /* 0x000fc60007a3e000 */
[----:B------:R-:W-:Y:S01]  /*0b40*/  IMAD R23, R39, R34, R14 ;  /* 0x0000002227177224 */ /* 0x000fe200078e020e */
[----:B------:R-:W-:Y:S01]  /*0b50*/  IADD3.X R21, PT, PT, RZ, R5, RZ, P1, P2 ;  /* 0x00000005ff157210 */ /* 0x000fe20000fe44ff */
[----:B------:R-:W-:Y:S01]  /*0b60*/  IMAD.WIDE.U32 R14, P3, R36, R37, R10 ;  /* 0x00000025240e7225 */ /* 0x000fe2000786000a */
[----:B------:R-:W-:-:S03]  /*0b70*/  ISETP.GE.U32.AND P0, PT, R18, R6, PT ;  /* 0x000000061200720c */ /* 0x000fc60003f06070 */
[----:B------:R-:W-:Y:S01]  /*0b80*/  IMAD.WIDE.U32 R10, R37, R39, RZ ;  /* 0x00000027250a7225 */ /* 0x000fe200078e00ff */
[----:B------:R-:W-:-:S03]  /*0b90*/  IADD3 R10, P4, PT, R17, R18, RZ ;  /* 0x00000012110a7210 */ /* 0x000fc60007f9e0ff */
[----:B------:R-:W-:Y:S01]  /*0ba0*/  IMAD.IADD R0, R19, 0x1, R23 ;  /* 0x0000000113007824 */ /* 0x000fe200078e0217 */
[----:B------:R-:W-:Y:S01]  /*0bb0*/  IADD3 RZ, P2, PT, R11, R14, RZ ;  /* 0x0000000e0bff7210 */ /* 0x000fe20007f5e0ff */
[----:B------:R-:W-:Y:S01]  /*0bc0*/  IMAD.X R5, RZ, RZ, RZ, P3 ;  /* 0x000000ffff057224 */ /* 0x000fe200018e06ff */
[----:B------:R-:W-:Y:S01]  /*0bd0*/  ISETP.GE.U32.AND P1, PT, R10, R18, PT ;  /* 0x000000120a00720c */ /* 0x000fe20003f26070 */
[C---:B------:R-:W-:Y:S01]  /*0be0*/  IMAD.X R11, R0.reuse, 0x1, R21, P4 ;  /* 0x00000001000b7824 */ /* 0x040fe200020e0615 */
[----:B------:R-:W-:Y:S01]  /*0bf0*/  ISETP.GE.U32.AND.EX P0, PT, R0, R7, PT, P0 ;  /* 0x000000070000720c */ /* 0x000fe20003f06100 */
[----:B------:R-:W-:Y:S02]  /*0c00*/  IMAD.MOV.U32 R4, RZ, RZ, R15 ;  /* 0x000000ffff047224 */ /* 0x000fe400078e000f */
[----:B------:R-:W-:Y:S01]  /*0c10*/  IMAD.MOV.U32 R16, RZ, RZ, R2 ;  /* 0x000000ffff107224 */ /* 0x000fe200078e0002 */
[----:B------:R-:W-:Y:S01]  /*0c20*/  ISETP.GE.U32.AND.EX P1, PT, R11, R0, PT, P1 ;  /* 0x000000000b00720c */ /* 0x000fe20003f26110 */
[----:B------:R-:W-:Y:S01]  /*0c30*/  IMAD.MOV.U32 R17, RZ, RZ, R3 ;  /* 0x000000ffff117224 */ /* 0x000fe200078e0003 */
[----:B------:R-:W-:Y:S01]  /*0c40*/  SEL R0, RZ, 0x1, P0 ;  /* 0x00000001ff007807 */ /* 0x000fe20000000000 */
[----:B------:R-:W-:Y:S01]  /*0c50*/  IMAD.WIDE.U32.X R4, R36, R34, R4, P2 ;  /* 0x0000002224047225 */ /* 0x000fe200010e0404 */
[----:B------:R-:W-:Y:S01]  /*0c60*/  SEL R19, RZ, 0x1, P1 ;  /* 0x00000001ff137807 */ /* 0x000fe20000800000 */
[----:B------:R2:W-:Y:S02]  /*0c70*/  STL.128 [R1+0x10], R8 ;  /* 0x0000100801007387 */ /* 0x0005e40000100c00 */
[-C--:B------:R-:W-:Y:S01]  /*0c80*/  IMAD R21, R38, R37.reuse, RZ ;  /* 0x0000002526157224 */ /* 0x080fe200078e02ff */
[----:B------:R-:W-:Y:S01]  /*0c90*/  IADD3 R19, P1, P5, R19, R4, R0 ;  /* 0x0000000413137210 */ /* 0x000fe20007d3e000 */
[----:B------:R-:W-:-:S04]  /*0ca0*/  IMAD.WIDE.U32 R16, R40, R37, R16 ;  /* 0x0000002528107225 */ /* 0x000fc800078e0010 */
[----:B------:R-:W-:Y:S01]  /*0cb0*/  IMAD.WIDE.U32 R14, R34, R40, RZ ;  /* 0x00000028220e7225 */ /* 0x000fe200078e00ff */
[----:B------:R-:W-:Y:S02]  /*0cc0*/  IADD3 R18, P4, PT, R19, R16, RZ ;  /* 0x0000001013127210 */ /* 0x000fe40007f9e0ff */
[----:B------:R-:W-:Y:S01]  /*0cd0*/  IADD3.X R19, PT, PT, RZ, R5, RZ, P1, P5 ;  /* 0x00000005ff137210 */ /* 0x000fe20000fea4ff */
[----:B------:R-:W-:Y:S01]  /*0ce0*/  IMAD R21, R40, R34, R21 ;  /* 0x0000002228157224 */ /* 0x000fe200078e0215 */
[----:B------:R-:W-:Y:S01]  /*0cf0*/  ISETP.GE.U32.AND P0, PT, R16, R2, PT ;  /* 0x000000021000720c */ /* 0x000fe20003f06070 */
[----:B------:R-:W-:Y:S01]  /*0d00*/  IMAD.WIDE.U32 R6, R37, R40, RZ ;  /* 0x0000002825067225 */ /* 0x000fe200078e00ff */
[----:B------:R-:W-:-:S03]  /*0d10*/  ISETP.GE.U32.AND P1, PT, R18, R16, PT ;  /* 0x000000101200720c */ /* 0x000fc60003f26070 */
[----:B------:R-:W-:Y:S02]  /*0d20*/  IMAD.IADD R0, R17, 0x1, R21 ;  /* 0x0000000111007824 */ /* 0x000fe400078e0215 */
[----:B------:R-:W-:-:S03]  /*0d30*/  IMAD.WIDE.U32 R14, P3, R38, R37, R14 ;  /* 0x00000025260e7225 */ /* 0x000fc6000786000e */
[C---:B------:R-:W-:Y:S01]  /*0d40*/  ISETP.GE.U32.AND.EX P0, PT, R0.reuse, R3, PT, P0 ;  /* 0x000000030000720c */ /* 0x040fe20003f06100 */
[----:B------:R-:W-:Y:S01]  /*0d50*/  IMAD.X R19, R0, 0x1, R19, P4 ;  /* 0x0000000100137824 */ /* 0x000fe200020e0613 */
[----:B------:R-:W-:Y:S01]  /*0d60*/  IADD3 RZ, P2, PT, R7, R14, RZ ;  /* 0x0000000e07ff7210 */ /* 0x000fe20007f5e0ff */
[----:B------:R-:W-:Y:S01]  /*0d70*/  IMAD.X R5, RZ, RZ, RZ, P3 ;  /* 0x000000ffff057224 */ /* 0x000fe200018e06ff */
[----:B------:R-:W-:Y:S01]  /*0d80*/  SEL R3, RZ, 0x1, P0 ;  /* 0x00000001ff037807 */ /* 0x000fe20000000000 */
[----:B------:R-:W-:Y:S01]  /*0d90*/  IMAD.MOV.U32 R4, RZ, RZ, R15 ;  /* 0x000000ffff047224 */ /* 0x000fe200078e000f */
[----:B------:R-:W-:Y:S01]  /*0da0*/  ISETP.GE.U32.AND.EX P1, PT, R19, R0, PT, P1 ;  /* 0x000000001300720c */ /* 0x000fe20003f26110 */
[----:B------:R-:W-:Y:S02]  /*0db0*/  IMAD.MOV.U32 R6, RZ, RZ, R18 ;  /* 0x000000ffff067224 */ /* 0x000fe400078e0012 */
[----:B------:R-:W-:Y:S01]  /*0dc0*/  IMAD.WIDE.U32.X R4, R38, R34, R4, P2 ;  /* 0x0000002226047225 */ /* 0x000fe200010e0404 */
[----:B------:R-:W-:-:S03]  /*0dd0*/  SEL R0, RZ, 0x1, P1 ;  /* 0x00000001ff007807 */ /* 0x000fc60000800000 */
[----:B------:R-:W-:Y:S01]  /*0de0*/  IMAD.MOV.U32 R7, RZ, RZ, R19 ;  /* 0x000000ffff077224 */ /* 0x000fe200078e0013 */
[----:B------:R-:W-:-:S04]  /*0df0*/  IADD3 R0, P0, P1, R0, R4, R3 ;  /* 0x0000000400007210 */ /* 0x000fc8000791e003 */
[----:B------:R2:W-:Y:S01]  /*0e00*/  STL.64 [R1+0x20], R6 ;  /* 0x0000200601007387 */ /* 0x0005e20000100a00 */
[----:B------:R-:W-:Y:S02]  /*0e10*/  IADD3.X R2, PT, PT, RZ, R5, RZ, P0, P1 ;  /* 0x00000005ff027210 */ /* 0x000fe400007e24ff */
[----:B------:R-:W-:-:S04]  /*0e20*/  ISETP.NE.U32.AND P0, PT, R0, RZ, PT ;  /* 0x000000ff0000720c */ /* 0x000fc80003f05070 */
[----:B------:R-:W-:-:S13]  /*0e30*/  ISETP.NE.AND.EX P0, PT, R2, RZ, PT, P0 ;  /* 0x000000ff0200720c */ /* 0x000fda0003f05300 */
[----:B--2---:R-:W-:Y:S05]  /*0e40*/  @!P0 BRA `(.L_x_4) ;  /* 0x00000000003c8947 */ /* 0x004fea0003800000 */
[----:B------:R-:W-:Y:S01]  /*0e50*/  IMAD.MOV.U32 R7, RZ, RZ, R2 ;  /* 0x000000ffff077224 */ /* 0x000fe200078e0002 */
[----:B------:R-:W-:-:S06]  /*0e60*/  UMOV UR4, 0x5 ;  /* 0x0000000500047882 */ /* 0x000fcc0000000000 */
.L_x_5:
        /* <DEDUP_REMOVED lines=10> */
[----:B--2---:R-:W-:Y:S05]  /*0f10*/  @!P0 BRA `(.L_x_5) ;  /* 0xfffffffc00d48947 */ /* 0x004fea000383ffff */
[----:B------:R2:W5:Y:S04]  /*0f20*/  LDL.64 R18, [R1+0x20] ;  /* 0x0000200001127983 */ /* 0x0005680000100a00 */
[----:B------:R2:W5:Y:S02]  /*0f30*/  LDL.128 R8, [R1+0x10] ;  /* 0x0000100001087983 */ /* 0x0005640000100c00 */
.L_x_4:
[----:B------:R-:W3:Y:S01]  /*0f40*/  LDL.64 R20, [R1+0x28] ;  /* 0x0000280001147983 */ /* 0x000ee20000100a00 */
[----:B------:R-:W-:-:S04]  /*0f50*/  IMAD.WIDE.U32 R4, R36, R43, RZ ;  /* 0x0000002b24047225 */ /* 0x000fc800078e00ff */
[----:B-----5:R-:W-:-:S04]  /*0f60*/  IMAD.WIDE.U32 R2, R39, R43, R8 ;  /* 0x0000002b27027225 */ /* 0x020fc800078e0008 */
[----:B------:R-:W-:Y:S01]  /*0f70*/  IMAD.WIDE.U32 R12, P1, R39, R41, R4 ;  /* 0x00000029270c7225 */ /* 0x000fe20007820004 */
[----:B------:R-:W-:-:S03]  /*0f80*/  ISETP.GE.U32.AND P0, PT, R2, R8, PT ;  /* 0x000000080200720c */ /* 0x000fc60003f06070 */
[----:B------:R-:W-:-:S04]  /*0f90*/  IMAD.WIDE.U32 R6, R39, R43, RZ ;  /* 0x0000002b27067225 */ /* 0x000fc800078e00ff */
[----:B------:R-:W-:Y:S02]  /*0fa0*/  IMAD.IADD R0, R12, 0x1, R3 ;  /* 0x000000010c007824 */ /* 0x000fe400078e0203 */
[----:B------:R-:W-:Y:S01]  /*0fb0*/  IMAD.X R5, RZ, RZ, RZ, P1 ;  /* 0x000000ffff057224 */ /* 0x000fe200008e06ff */
[----:B------:R-:W-:Y:S01]  /*0fc0*/  IADD3 RZ, P1, PT, R7, R12, RZ ;  /* 0x0000000c07ff7210 */ /* 0x000fe20007f3e0ff */
[----:B------:R-:W-:Y:S01]  /*0fd0*/  IMAD.WIDE.U32 R14, R36, R37, RZ ;  /* 0x00000025240e7225 */ /* 0x000fe200078e00ff */
[----:B------:R-:W-:-:S03]  /*0fe0*/  ISETP.GE.U32.AND.EX P0, PT, R0, R9, PT, P0 ;  /* 0x000000090000720c */ /* 0x000fc60003f06100 */
[----:B------:R-:W-:Y:S01]  /*0ff0*/  IMAD.MOV.U32 R4, RZ, RZ, R13 ;  /* 0x000000ffff047224 */ /* 0x000fe200078e000d */
[----:B------:R-:W-:Y:S01]  /*1000*/  SEL R3, RZ, 0x1, P0 ;  /* 0x00000001ff037807 */ /* 0x000fe20000000000 */
[----:B------:R-:W-:-:S04]  /*1010*/  IMAD.WIDE.U32 R8, R39, R37, R10 ;  /* 0x0000002527087225 */ /* 0x000fc800078e000a */
[----:B------:R-:W-:Y:S01]  /*1020*/  IMAD.WIDE.U32.X R4, R36, R41, R4, P1 ;  /* 0x0000002924047225 */ /* 0x000fe200008e0404 */
[----:B------:R-:W-:-:S03]  /*1030*/  ISETP.GE.U32.AND P0, PT, R8, R10, PT ;  /* 0x0000000a0800720c */ /* 0x000fc60003f06070 */
[----:B------:R-:W-:Y:S01]  /*1040*/  IMAD.WIDE.U32 R14, P4, R39, R34, R14 ;  /* 0x00000022270e7225 */ /* 0x000fe2000788000e */
[----:B------:R-:W-:-:S03]  /*1050*/  IADD3 R16, P2, P3, R8, R4, R3 ;  /* 0x0000000408107210 */ /* 0x000fc60007b5e003 */
[----:B------:R-:W-:Y:S01]  /*1060*/  IMAD.IADD R4, R14, 0x1, R9 ;  /* 0x000000010e047824 */ /* 0x000fe200078e0209 */
[----:B------:R-:W-:Y:S01]  /*1070*/  ISETP.GE.U32.AND P1, PT, R16, R8, PT ;  /* 0x000000081000720c */ /* 0x000fe20003f26070 */
[----:B------:R-:W-:-:S03]  /*1080*/  IMAD.WIDE.U32 R6, R39, R37, RZ ;  /* 0x0000002527067225 */ /* 0x000fc600078e00ff */
[----:B------:R-:W-:Y:S01]  /*1090*/  IADD3.X R17, PT, PT, R4, R5, RZ, P2, P3 ;  /* 0x0000000504117210 */ /* 0x000fe200017e64ff */
[----:B------:R-:W-:Y:S01]  /*10a0*/  IMAD.X R9, RZ, RZ, RZ, P4 ;  /* 0x000000ffff097224 */ /* 0x000fe200020e06ff */
[----:B------:R-:W-:Y:S01]  /*10b0*/  IADD3 RZ, P2, PT, R14, R7, RZ ;  /* 0x000000070eff7210 */ /* 0x000fe20007f5e0ff */
[----:B------:R-:W-:Y:S01]  /*10c0*/  IMAD.MOV.U32 R8, RZ, RZ, R15 ;  /* 0x000000ffff087224 */ /* 0x000fe200078e000f */
[----:B------:R-:W-:Y:S01]  /*10d0*/  ISETP.GE.U32.AND.EX P0, PT, R4, R11, PT, P0 ;  /* 0x0000000b0400720c */ /* 0x000fe20003f06100 */
[C---:B------:R-:W-:Y:S01]  /*10e0*/  IMAD.WIDE.U32 R10, R36.reuse, R39, RZ ;  /* 0x00000027240a7225 */ /* 0x040fe200078e00ff */
[----:B------:R-:W-:Y:S02]  /*10f0*/  ISETP.GE.U32.AND.EX P1, PT, R17, R4, PT, P1 ;  /* 0x000000041100720c */ /* 0x000fe40003f26110 */
[----:B------:R-:W-:Y:S01]  /*1100*/  SEL R6, RZ, 0x1, P0 ;  /* 0x00000001ff067807 */ /* 0x000fe20000000000 */
[----:B------:R-:W-:Y:S01]  /*1110*/  IMAD.WIDE.U32.X R4, R36, R34, R8, P2 ;  /* 0x0000002224047225 */ /* 0x000fe200010e0408 */
[----:B------:R-:W-:-:S03]  /*1120*/  SEL R3, RZ, 0x1, P1 ;  /* 0x00000001ff037807 */ /* 0x000fc60000800000 */
[----:B------:R-:W-:Y:S01]  /*1130*/  IMAD.WIDE.U32 R10, P3, R39, R36, R10 ;  /* 0x00000024270a7225 */ /* 0x000fe2000786000a */
[----:B------:R-:W-:-:S03]  /*1140*/  IADD3 R3, P0, P1, R3, R4, R6 ;  /* 0x0000000403037210 */ /* 0x000fc6000791e006 */
[----:B------:R-:W-:Y:S01]  /*1150*/  IMAD.WIDE.U32 R6, R39, R39, RZ ;  /* 0x0000002727067225 */ /* 0x000fe200078e00ff */
[----:B------:R-:W-:-:S03]  /*1160*/  IADD3.X R5, PT, PT, RZ, R5, RZ, P0, P1 ;  /* 0x00000005ff057210 */ /* 0x000fc600007e24ff */
[----:B------:R-:W-:Y:S01]  /*1170*/  IMAD.WIDE.U32 R8, R39, R39, R18 ;  /* 0x0000002727087225 */ /* 0x000fe200078e0012 */
[----:B------:R-:W-:-:S03]  /*1180*/  IADD3 RZ, P2, PT, R7, R10, RZ ;  /* 0x0000000a07ff7210 */ /* 0x000fc60007f5e0ff */
[----:B------:R-:W-:Y:S01]  /*1190*/  IMAD.IADD R10, R10, 0x1, R9 ;  /* 0x000000010a0a7824 */ /* 0x000fe200078e0209 */
[----:B------:R-:W-:Y:S01]  /*11a0*/  IADD3 R4, P4, PT, R3, R8, RZ ;  /* 0x0000000803047210 */ /* 0x000fe20007f9e0ff */
[----:B------:R-:W-:Y:S01]  /*11b0*/  IMAD.WIDE.U32 R12, R36, R40, RZ ;  /* 0x00000028240c7225 */ /* 0x000fe200078e00ff */
[----:B------:R-:W-:Y:S02]  /*11c0*/  ISETP.GE.U32.AND P0, PT, R8, R18, PT ;  /* 0x000000120800720c */ /* 0x000fe40003f06070 */
[----:B------:R-:W-:Y:S01]  /*11d0*/  ISETP.GE.U32.AND P1, PT, R4, R8, PT ;  /* 0x000000080400720c */ /* 0x000fe20003f26070 */
[C---:B------:R-:W-:Y:S01]  /*11e0*/  IMAD.X R5, R10.reuse, 0x1, R5, P4 ;  /* 0x000000010a057824 */ /* 0x040fe200020e0605 */
[----:B------:R-:W-:Y:S01]  /*11f0*/  ISETP.GE.U32.AND.EX P0, PT, R10, R19, PT, P0 ;  /* 0x000000130a00720c */ /* 0x000fe20003f06100 */
[----:B------:R-:W-:Y:S02]  /*1200*/  IMAD.X R7, RZ, RZ, RZ, P3 ;  /* 0x000000ffff077224 */ /* 0x000fe400018e06ff */
[----:B------:R-:W-:Y:S01]  /*1210*/  IMAD.MOV.U32 R6, RZ, RZ, R11 ;  /* 0x000000ffff067224 */ /* 0x000fe200078e000b */
[----:B------:R-:W-:Y:S01]  /*1220*/  ISETP.GE.U32.AND.EX P1, PT, R5, R10, PT, P1 ;  /* 0x0000000a0500720c */ /* 0x000fe20003f26110 */
[----:B------:R-:W-:-:S02]  /*1230*/  IMAD R3, R38, R39, RZ ;  /* 0x0000002726037224 */ /* 0x000fc400078e02ff */
[----:B------:R-:W-:Y:S01]  /*1240*/  IMAD.WIDE.U32 R8, R39, R40, RZ ;  /* 0x0000002827087225 */ /* 0x000fe200078e00ff */
[----:B------:R-:W-:-:S03]  /*1250*/  SEL R8, RZ, 0x1, P0 ;  /* 0x00000001ff087807 */ /* 0x000fc60000000000 */
[----:B------:R-:W-:-:S04]  /*1260*/  IMAD.WIDE.U32 R12, P3, R38, R39, R12 ;  /* 0x00000027260c7225 */ /* 0x000fc8000786000c */
[-C--:B------:R-:W-:Y:S01]  /*1270*/  IMAD R19, R40, R36.reuse, R3 ;  /* 0x0000002428137224 */ /* 0x080fe200078e0203 */
[----:B------:R-:W-:Y:S01]  /*1280*/  SEL R3, RZ, 0x1, P1 ;  /* 0x00000001ff037807 */ /* 0x000fe20000800000 */
[----:B------:R-:W-:Y:S01]  /*1290*/  IMAD.WIDE.U32.X R6, R36, R36, R6, P2 ;  /* 0x0000002424067225 */ /* 0x000fe200010e0406 */
[----:B------:R-:W-:-:S03]  /*12a0*/  IADD3 RZ, P2, PT, R9, R12, RZ ;  /* 0x0000000c09ff7210 */ /* 0x000fc60007f5e0ff */
[----:B------:R-:W-:Y:S01]  /*12b0*/  IMAD.X R15, RZ, RZ, RZ, P3 ;  /* 0x000000ffff0f7224 */ /* 0x000fe200018e06ff */
[----:B------:R-:W-:Y:S01]  /*12c0*/  IADD3 R9, P1, P4, R3, R6, R8 ;  /* 0x0000000603097210 */ /* 0x000fe20007c3e008 */
[----:B------:R-:W-:-:S03]  /*12d0*/  IMAD.MOV.U32 R14, RZ, RZ, R13 ;  /* 0x000000ffff0e7224 */ /* 0x000fc600078e000d */
[----:B------:R-:W-:Y:S01]  /*12e0*/  IADD3.X R8, PT, PT, RZ, R7, RZ, P1, P4 ;  /* 0x00000007ff087210 */ /* 0x000fe20000fe84ff */
[----:B------:R-:W-:-:S04]  /*12f0*/  IMAD.WIDE.U32.X R12, R38, R36, R14, P2 ;  /* 0x00000024260c7225 */ /* 0x000fc800010e040e */
[----:B---3--:R-:W-:-:S04]  /*1300*/  IMAD.WIDE.U32 R10, R40, R39, R20 ;  /* 0x00000027280a7225 */ /* 0x008fc800078e0014 */
[----:B------:R-:W-:Y:S01]  /*1310*/  IMAD.IADD R3, R11, 0x1, R19 ;  /* 0x000000010b037824 */ /* 0x000fe200078e0213 */
[----:B------:R-:W-:Y:S01]  /*1320*/  IADD3 R6, P3, PT, R9, R10, RZ ;  /* 0x0000000a09067210 */ /* 0x000fe20007f7e0ff */
[----:B------:R-:W-:Y:S01]  /*1330*/  IMAD.MOV.U32 R9, RZ, RZ, R0 ;  /* 0x000000ffff097224 */ /* 0x000fe200078e0000 */
[----:B------:R-:W-:Y:S01]  /*1340*/  ISETP.GE.U32.AND P0, PT, R10, R20, PT ;  /* 0x000000140a00720c */ /* 0x000fe20003f06070 */
[----:B------:R-:W-:Y:S01]  /*1350*/  IMAD.MOV.U32 R11, RZ, RZ, R17 ;  /* 0x000000ffff0b7224 */ /* 0x000fe200078e0011 */
[----:B------:R-:W-:Y:S01]  /*1360*/  ISETP.GE.U32.AND P1, PT, R6, R10, PT ;  /* 0x0000000a0600720c */ /* 0x000fe20003f26070 */
[C---:B------:R-:W-:Y:S01]  /*1370*/  IMAD.X R7, R3.reuse, 0x1, R8, P3 ;  /* 0x0000000103077824 */ /* 0x040fe200018e0608 */
[----:B------:R-:W-:Y:S01]  /*1380*/  ISETP.GE.U32.AND.EX P0, PT, R3, R21, PT, P0 ;  /* 0x000000150300720c */ /* 0x000fe20003f06100 */
[----:B------:R-:W-:Y:S02]  /*1390*/  IMAD.MOV.U32 R8, RZ, RZ, R2 ;  /* 0x000000ffff087224 */ /* 0x000fe400078e0002 */
[----:B------:R-:W-:Y:S01]  /*13a0*/  IMAD.MOV.U32 R10, RZ, RZ, R16 ;  /* 0x000000ffff0a7224 */ /* 0x000fe200078e0010 */
[----:B------:R-:W-:Y:S01]  /*13b0*/  ISETP.GE.U32.AND.EX P1, PT, R7, R3, PT, P1 ;  /* 0x000000030700720c */ /* 0x000fe20003f26110 */
[----:B------:R3:W-:Y:S01]  /*13c0*/  STL.128 [R1+0x20], R4 ;  /* 0x0000200401007387 */ /* 0x0007e20000100c00 */
[----:B------:R-:W-:-:S02]  /*13d0*/  SEL R3, RZ, 0x1, P0 ;  /* 0x00000001ff037807 */ /* 0x000fc40000000000 */
[----:B------:R-:W-:Y:S01]  /*13e0*/  SEL R0, RZ, 0x1, P1 ;  /* 0x00000001ff007807 */ /* 0x000fe20000800000 */
[----:B------:R3:W-:Y:S03]  /*13f0*/  STL.128 [R1+0x10], R8 ;  /* 0x0000100801007387 */ /* 0x0007e60000100c00 */
[----:B------:R-:W-:-:S04]  /*1400*/  IADD3 R0, P0, P1, R0, R12, R3 ;  /* 0x0000000c00007210 */ /* 0x000fc8000791e003 */
[----:B------:R-:W-:Y:S02]  /*1410*/  IADD3.X R2, PT, PT, RZ, R13, RZ, P0, P1 ;  /* 0x0000000dff027210 */ /* 0x000fe400007e24ff */
[----:B------:R-:W-:-:S04]  /*1420*/  ISETP.NE.U32.AND P0, PT, R0, RZ, PT ;  /* 0x000000ff0000720c */ /* 0x000fc80003f05070 */
[----:B------:R-:W-:-:S13]  /*1430*/  ISETP.NE.AND.EX P0, PT, R2, RZ, PT, P0 ;  /* 0x000000ff0200720c */ /* 0x000fda0003f05300 */
[----:B---3--:R-:W-:Y:S05]  /*1440*/  @!P0 BRA `(.L_x_6) ;  /* 0x00000000003c8947 */ /* 0x008fea0003800000 */
[----:B------:R-:W-:Y:S01]  /*1450*/  IMAD.MOV.U32 R7, RZ, RZ, R2 ;  /* 0x000000ffff077224 */ /* 0x000fe200078e0002 */
[----:B------:R-:W-:-:S06]  /*1460*/  UMOV UR4, 0x6 ;  /* 0x0000000600047882 */ /* 0x000fcc0000000000 */
.L_x_7:
[----:B------:R-:W-:-:S09]  /*1470*/  ULEA UR12, UR4, UR5, 0x3 ;  /* 0x00000005040c7291 */ /* 0x000fd2000f8e18ff */
[----:B------:R-:W3:Y:S01]  /*1480*/  LDL.64 R2, [UR12] ;  /* 0x0000000cff027983 */ /* 0x000ee20008100a00 */
[----:B------:R-:W-:Y:S01]  /*1490*/  UIADD3 UR4, UPT, UPT, UR4, 0x1, URZ ;  /* 0x0000000104047890 */ /* 0x000fe2000fffe0ff */
[----:B---3--:R-:W-:Y:S01]  /*14a0*/  IADD3 R4, P0, PT, R2, R0, RZ ;  /* 0x0000000002047210 */ /* 0x008fe20007f1e0ff */
[----:B------:R-:W-:-:S04]  /*14b0*/  IMAD.MOV.U32 R0, RZ, RZ, 0x1 ;  /* 0x00000001ff007424 */ /* 0x000fc800078e00ff */
[----:B------:R-:W-:Y:S01]  /*14c0*/  IMAD.X R5, R3, 0x1, R7, P0 ;  /* 0x0000000103057824 */ /* 0x000fe200000e0607 */
[----:B------:R-:W-:Y:S01]  /*14d0*/  ISETP.GE.U32.AND P0, PT, R4, R2, PT ;  /* 0x000000020400720c */ /* 0x000fe20003f06070 */
[----:B------:R-:W-:-:S03]  /*14e0*/  IMAD.MOV.U32 R7, RZ, RZ, RZ ;  /* 0x000000ffff077224 */ /* 0x000fc600078e00ff */
[----:B------:R-:W-:Y:S01]  /*14f0*/  ISETP.GE.U32.AND.EX P0, PT, R5, R3, PT, P0 ;  /* 0x000000030500720c */ /* 0x000fe20003f06100 */
[----:B------:R3:W-:-:S12]  /*1500*/  STL.64 [UR12], R4 ;  /* 0x00000004ff007987 */ /* 0x0007d80008100a0c */
[----:B---3--:R-:W-:Y:S05]  /*1510*/  @!P0 BRA `(.L_x_7) ;  /* 0xfffffffc00d48947 */ /* 0x008fea000383ffff */
[----:B------:R3:W5:Y:S04]  /*1520*/  LDL.64 R16, [R1+0x18] ;  /* 0x0000180001107983 */ /* 0x0007680000100a00 */
[----:B------:R3:W5:Y:S02]  /*1530*/  LDL.128 R4, [R1+0x20] ;  /* 0x0000200001047983 */ /* 0x0007640000100c00 */
.L_x_6:
[----:B------:R-:W4:Y:S01]  /*1540*/  LDL.64 R18, [R1+0x30] ;  /* 0x0000300001127983 */ /* 0x000f220000100a00 */
        /* <DEDUP_REMOVED lines=9> */
[----:B------:R-:W-:Y:S01]  /*15e0*/  ISETP.GE.U32.AND.EX P0, PT, R9, R17, PT, P0 ;  /* 0x000000110900720c */ /* 0x000fe20003f06100 */
[----:B------:R0:W-:Y:S02]  /*15f0*/  STL.64 [R1+0x18], R8 ;  /* 0x0000180801007387 */ /* 0x0001e40000100a00 */
        /* <DEDUP_REMOVED lines=15> */
[----:B------:R-:W-:Y:S01]  /*16f0*/  IMAD.WIDE.U32 R10, R40, R39, R6 ;  /* 0x00000027280a7225 */ /* 0x000fe200078e0006 */
[----:B------:R-:W-:Y:S02]  /*1700*/  ISETP.GE.U32.AND.EX P0, PT, R3, R0, PT, P0 ;  /* 0x000000000300720c */ /* 0x000fe40003f06100 */
[----:B------:R-:W-:Y:S01]  /*1710*/  SEL R0, RZ, 0x1, P1 ;  /* 0x00000001ff007807 */ /* 0x000fe20000800000 */
[----:B------:R-:W-:Y:S01]  /*1720*/  IMAD.WIDE.U32.X R4, R38, R34, R12, P2 ;  /* 0x0000002226047225 */ /* 0x000fe200010e040c */
[----:B------:R-:W-:-:S03]  /*1730*/  SEL R21, RZ, 0x1, P0 ;  /* 0x00000001ff157807 */ /* 0x000fc60000000000 */
[----:B------:R-:W-:Y:S01]  /*1740*/  IMAD.WIDE.U32 R12, R38, R39, RZ ;  /* 0x00000027260c7225 */ /* 0x000fe200078e00ff */
[----:B------:R-:W-:-:S04]  /*1750*/  IADD3 R21, P0, P1, R21, R4, R0 ;  /* 0x0000000415157210 */ /* 0x000fc8000791e000 */
[----:B------:R-:W-:Y:S01]  /*1760*/  IADD3.X R15, PT, PT, RZ, R5, RZ, P0, P1 ;  /* 0x00000005ff0f7210 */ /* 0x000fe200007e24ff */
[----:B------:R-:W-:Y:S01]  /*1770*/  IMAD.WIDE.U32 R12, P3, R40, R36, R12 ;  /* 0x00000024280c7225 */ /* 0x000fe2000786000c */
[----:B------:R-:W-:Y:S02]  /*1780*/  IADD3 R21, P2, PT, R21, R10, RZ ;  /* 0x0000000a15157210 */ /* 0x000fe40007f5e0ff */
[----:B------:R-:W-:Y:S01]  /*1790*/  ISETP.GE.U32.AND P0, PT, R10, R6, PT ;  /* 0x000000060a00720c */ /* 0x000fe20003f06070 */
[----:B------:R-:W-:Y:S01]  /*17a0*/  IMAD.IADD R14, R12, 0x1, R11 ;  /* 0x000000010c0e7824 */ /* 0x000fe200078e020b */
[----:B------:R-:W-:Y:S01]  /*17b0*/  ISETP.GE.U32.AND P1, PT, R21, R10, PT ;  /* 0x0000000a1500720c */ /* 0x000fe20003f26070 */
[----:B------:R-:W-:-:S03]  /*17c0*/  IMAD.WIDE.U32 R4, R40, R39, RZ ;  /* 0x0000002728047225 */ /* 0x000fc600078e00ff */
[C---:B------:R-:W-:Y:S01]  /*17d0*/  ISETP.GE.U32.AND.EX P0, PT, R14.reuse, R7, PT, P0 ;  /* 0x000000070e00720c */ /* 0x040fe20003f06100 */
[----:B------:R-:W-:Y:S01]  /*17e0*/  IMAD.X R0, R14, 0x1, R15, P2 ;  /* 0x000000010e007824 */ /* 0x000fe200010e060f */
[----:B------:R-:W-:Y:S01]  /*17f0*/  IADD3 RZ, P2, PT, R12, R5, RZ ;  /* 0x000000050cff7210 */ /* 0x000fe20007f5e0ff */
[----:B------:R-:W-:Y:S01]  /*1800*/  IMAD.X R11, RZ, RZ, RZ, P3 ;  /* 0x000000ffff0b7224 */ /* 0x000fe200018e06ff */
[----:B------:R-:W-:Y:S01]  /*1810*/  SEL R12, RZ, 0x1, P0 ;  /* 0x00000001ff0c7807 */ /* 0x000fe20000000000 */
[----:B------:R-:W-:Y:S01]  /*1820*/  IMAD.MOV.U32 R10, RZ, RZ, R13 ;  /* 0x000000ffff0a7224 */ /* 0x000fe200078e000d */
[----:B------:R-:W-:Y:S01]  /*1830*/  ISETP.GE.U32.AND.EX P1, PT, R0, R14, PT, P1 ;  /* 0x0000000e0000720c */ /* 0x000fe20003f26110 */
[----:B------:R-:W-:-:S03]  /*1840*/  IMAD.WIDE.U32 R6, R38, R40, RZ ;  /* 0x0000002826067225 */ /* 0x000fc600078e00ff */
[----:B------:R-:W-:Y:S01]  /*1850*/  SEL R15, RZ, 0x1, P1 ;  /* 0x00000001ff0f7807 */ /* 0x000fe20000800000 */
[----:B------:R-:W-:-:S04]  /*1860*/  IMAD.WIDE.U32.X R4, R38, R36, R10, P2 ;  /* 0x0000002426047225 */ /* 0x000fc800010e040a */
[----:B------:R-:W-:Y:S01]  /*1870*/  IMAD.WIDE.U32 R10, P2, R40, R38, R6 ;  /* 0x00000026280a7225 */ /* 0x000fe20007840006 */
[----:B------:R-:W-:-:S03]  /*1880*/  IADD3 R15, P0, P1, R15, R4, R12 ;  /* 0x000000040f0f7210 */ /* 0x000fc6000791e00c */
[----:B------:R-:W-:Y:S01]  /*1890*/  IMAD.WIDE.U32 R6, R40, R40, RZ ;  /* 0x0000002828067225 */ /* 0x000fe200078e00ff */
[----:B------:R-:W-:-:S03]  /*18a0*/  IADD3.X R4, PT, PT, RZ, R5, RZ, P0, P1 ;  /* 0x00000005ff047210 */ /* 0x000fc600007e24ff */
[----:B------:R-:W-:Y:S01]  /*18b0*/  IMAD.X R13, RZ, RZ, RZ, P2 ;  /* 0x000000ffff0d7224 */ /* 0x000fe200010e06ff */
[----:B------:R-:W-:Y:S01]  /*18c0*/  IADD3 RZ, P2, PT, R7, R10, RZ ;  /* 0x0000000a07ff7210 */ /* 0x000fe20007f5e0ff */
[----:B------:R-:W-:Y:S02]  /*18d0*/  IMAD.MOV.U32 R12, RZ, RZ, R11 ;  /* 0x000000ffff0c7224 */ /* 0x000fe400078e000b */
[----:B------:R-:W-:Y:S02]  /*18e0*/  IMAD.MOV.U32 R7, RZ, RZ, R0 ;  /* 0x000000ffff077224 */ /* 0x000fe400078e0000 */
[----:B------:R-:W-:-:S04]  /*18f0*/  IMAD.WIDE.U32.X R12, R38, R38, R12, P2 ;  /* 0x00000026260c7225 */ /* 0x000fc800010e040c */
[----:B------:R-:W-:Y:S02]  /*1900*/  IMAD.MOV.U32 R6, RZ, RZ, R21 ;  /* 0x000000ffff067224 */ /* 0x000fe400078e0015 */
[----:B----4-:R-:W-:-:S04]  /*1910*/  IMAD.WIDE.U32 R16, R40, R40, R18 ;  /* 0x0000002828107225 */ /* 0x010fc800078e0012 */
[----:B------:R-:W-:Y:S01]  /*1920*/  IMAD.IADD R5, R10, 0x1, R17 ;  /* 0x000000010a057824 */ /* 0x000fe200078e0211 */
[----:B------:R-:W-:Y:S02]  /*1930*/  IADD3 R14, P3, PT, R15, R16, RZ ;  /* 0x000000100f0e7210 */ /* 0x000fe40007f7e0ff */
[----:B------:R-:W-:Y:S02]  /*1940*/  ISETP.GE.U32.AND P0, PT, R16, R18, PT ;  /* 0x000000121000720c */ /* 0x000fe40003f06070 */
[----:B------:R-:W-:Y:S01]  /*1950*/  ISETP.GE.U32.AND P1, PT, R14, R16, PT ;  /* 0x000000100e00720c */ /* 0x000fe20003f26070 */
[C---:B------:R-:W-:Y:S01]  /*1960*/  IMAD.X R15, R5.reuse, 0x1, R4, P3 ;  /* 0x00000001050f7824 */ /* 0x040fe200018e0604 */
[----:B------:R-:W-:Y:S01]  /*1970*/  ISETP.GE.U32.AND.EX P0, PT, R5, R19, PT, P0 ;  /* 0x000000130500720c */ /* 0x000fe20003f06100 */
[----:B------:R-:W-:-:S03]  /*1980*/  IMAD.MOV.U32 R4, RZ, RZ, R2 ;  /* 0x000000ffff047224 */ /* 0x000fc600078e0002 */
[----:B------:R-:W-:Y:S01]  /*1990*/  ISETP.GE.U32.AND.EX P1, PT, R15, R5, PT, P1 ;  /* 0x000000050f00720c */ /* 0x000fe20003f26110 */
[----:B------:R-:W-:Y:S01]  /*19a0*/  IMAD.MOV.U32 R5, RZ, RZ, R3 ;  /* 0x000000ffff057224 */ /* 0x000fe200078e0003 */
[----:B------:R-:W-:Y:S01]  /*19b0*/  SEL R11, RZ, 0x1, P0 ;  /* 0x00000001ff0b7807 */ /* 0x000fe20000000000 */
[----:B------:R0:W-:Y:S01]  /*19c0*/  STL.64 [R1+0x30], R14 ;  /* 0x0000300e01007387 */ /* 0x0001e20000100a00 */
[----:B------:R-:W-:-:S03]  /*19d0*/  SEL R0, RZ, 0x1, P1 ;  /* 0x00000001ff007807 */ /* 0x000fc60000800000 */
[----:B------:R0:W-:Y:S01]  /*19e0*/  STL.128 [R1+0x20], R4 ;  /* 0x0000200401007387 */ /* 0x0001e20000100c00 */
[----:B------:R-:W-:-:S04]  /*19f0*/  IADD3 R0, P0, P1, R0, R12, R11 ;  /* 0x0000000c00007210 */ /* 0x000fc8000791e00b */
[----:B------:R-:W-:Y:S02]  /*1a00*/  IADD3.X R10, PT, PT, RZ, R13, RZ, P0, P1 ;  /* 0x0000000dff0a7210 */ /* 0x000fe400007e24ff */
[----:B------:R-:W-:-:S04]  /*1a10*/  ISETP.NE.U32.AND P0, PT, R0, RZ, PT ;  /* 0x000000ff0000720c */ /* 0x000fc80003f05070 */
[----:B------:R-:W-:-:S13]  /*1a20*/  ISETP.NE.AND.EX P0, PT, R10, RZ, PT, P0 ;  /* 0x000000ff0a00720c */ /* 0x000fda0003f05300 */
[----:B0-----:R-:W-:Y:S05]  /*1a30*/  @!P0 BRA `(.L_x_8) ;  /* 0x0000000000388947 */ /* 0x001fea0003800000 */
[----:B------:R-:W-:-:S05]  /*1a40*/  UMOV UR4, 0x7 ;  /* 0x0000000700047882 */ /* 0x000fca0000000000 */
.L_x_9:
[----:B------:R-:W-:-:S09]  /*1a50*/  ULEA UR12, UR4, UR5, 0x3 ;  /* 0x00000005040c7291 */ /* 0x000fd2000f8e18ff */
[----:B------:R-:W4:Y:S01]  /*1a60*/  LDL.64 R2, [UR12] ;  /* 0x0000000cff027983 */ /* 0x000f220008100a00 */
[----:B------:R-:W-:Y:S01]  /*1a70*/  UIADD3 UR4, UPT, UPT, UR4, 0x1, URZ ;  /* 0x0000000104047890 */ /* 0x000fe2000fffe0ff */
[----:B----4-:R-:W-:Y:S01]  /*1a80*/  IADD3 R4, P0, PT, R2, R0, RZ ;  /* 0x0000000002047210 */ /* 0x010fe20007f1e0ff */
        /* <DEDUP_REMOVED lines=8> */
[----:B------:R0:W5:Y:S02]  /*1b10*/  LDL.64 R2, [R1+0x20] ;  /* 0x0000200001027983 */ /* 0x0001640000100a00 */
.L_x_8:
[----:B------:R-:W4:Y:S04]  /*1b20*/  LDL.64 R18, [R1+0x8] ;  /* 0x0000080001127983 */ /* 0x000f280000100a00 */
[----:B------:R-:W2:Y:S04]  /*1b30*/  LDL.64 R10, [R1+0x28] ;  /* 0x00002800010a7983 */ /* 0x000ea80000100a00 */
[----:B------:R0:W5:Y:S04]  /*1b40*/  LDL.128 R4, [R1+0x30] ;  /* 0x0000300001047983 */ /* 0x0001680000100c00 */
[----:B------:R0:W5:Y:S01]  /*1b50*/  LDL.64 R12, [R1+0x10] ;  /* 0x00001000010c7983 */ /* 0x0001620000100a00 */
[----:B------:R-:W-:-:S02]  /*1b60*/  IMAD R0, R41, R43, RZ ;  /* 0x0000002b29007224 */ /* 0x000fc400078e02ff */
[----:B------:R-:W-:-:S04]  /*1b70*/  IMAD.WIDE.U32 R16, R43, R43, RZ ;  /* 0x0000002b2b107225 */ /* 0x000fc800078e00ff */
[----:B------:R-:W-:Y:S01]  /*1b80*/  IMAD R15, R43, R41, R0 ;  /* 0x000000292b0f7224 */ /* 0x000fe200078e0200 */
[----:B------:R-:W-:-:S03]  /*1b90*/  IADD3 R14, P1, PT, RZ, R16, RZ ;  /* 0x00000010ff0e7210 */ /* 0x000fc60007f3e0ff */
[----:B------:R-:W-:Y:S01]  /*1ba0*/  IMAD.IADD R17, R17, 0x1, R15 ;  /* 0x0000000111117824 */ /* 0x000fe200078e020f */
[----:B------:R-:W-:-:S03]  /*1bb0*/  ISETP.GE.U32.AND P0, PT, R14, R16, PT ;  /* 0x000000100e00720c */ /* 0x000fc60003f06070 */
[----:B-----5:R-:W-:-:S05]  /*1bc0*/  IMAD.X R15, R2, 0x1, R17, P1 ;  /* 0x00000001020f7824 */ /* 0x020fca00008e0611 */
[----:B------:R-:W-:-:S04]  /*1bd0*/  ISETP.GE.U32.AND.EX P0, PT, R15, R17, PT, P0 ;  /* 0x000000110f00720c */ /* 0x000fc80003f06100 */
[----:B------:R-:W-:-:S04]  /*1be0*/  SEL R0, RZ, 0x1, P0 ;  /* 0x00000001ff007807 */ /* 0x000fc80000000000 */
[----:B------:R-:W-:-:S05]  /*1bf0*/  IADD3 R0, P0, PT, R3, R0, RZ ;  /* 0x0000000003007210 */ /* 0x000fca0007f1e0ff */
[----:B------:R-:W-:Y:S01]  /*1c00*/  IMAD.X R17, RZ, RZ, RZ, P0 ;  /* 0x000000ffff117224 */ /* 0x000fe200000e06ff */
[----:B----4-:R-:W-:Y:S02]  /*1c10*/  IADD3 R21, P1, PT, R18, R0, RZ ;  /* 0x0000000012157210 */ /* 0x010fe40007f3e0ff */
[-C--:B------:R-:W-:Y:S02]  /*1c20*/  ISETP.GT.U32.AND P0, PT, R0, R18.reuse, PT ;  /* 0x000000120000720c */ /* 0x080fe40003f04070 */
[----:B------:R-:W-:Y:S01]  /*1c30*/  IADD3 R24, P2, PT, RZ, R21, RZ ;  /* 0x00000015ff187210 */ /* 0x000fe20007f5e0ff */
[----:B------:R-:W-:Y:S01]  /*1c40*/  IMAD.X R23, R19, 0x1, R17, P1 ;  /* 0x0000000113177824 */ /* 0x000fe200008e0611 */
[----:B------:R-:W-:Y:S02]  /*1c50*/  ISETP.GT.U32.AND.EX P0, PT, R17, R19, PT, P0 ;  /* 0x000000131100720c */ /* 0x000fe40003f04100 */
[----:B------:R-:W-:Y:S01]  /*1c60*/  ISETP.GE.U32.AND P1, PT, R24, R21, PT ;  /* 0x000000151800720c */ /* 0x000fe20003f26070 */
[----:B--2---:R-:W-:Y:S01]  /*1c70*/  IMAD.X R26, R23, 0x1, R10, P2 ;  /* 0x00000001171a7824 */ /* 0x004fe200010e060a */
[----:B------:R-:W-:-:S02]  /*1c80*/  SEL R0, R0, R18, P0 ;  /* 0x0000001200007207 */ /* 0x000fc40000000000 */
[----:B------:R-:W-:Y:S01]  /*1c90*/  SEL R20, R17, R19, P0 ;  /* 0x0000001311147207 */ /* 0x000fe20000000000 */
[----:B------:R-:W-:Y:S01]  /*1ca0*/  IMAD.WIDE.U32 R18, R3, 0x3d1, RZ ;  /* 0x000003d103127825 */ /* 0x000fe200078e00ff */
[----:B------:R-:W-:Y:S02]  /*1cb0*/  ISETP.GE.U32.AND.EX P1, PT, R26, R23, PT, P1 ;  /* 0x000000171a00720c */ /* 0x000fe40003f26110 */
[----:B------:R-:W-:Y:S01]  /*1cc0*/  ISETP.GT.U32.AND P2, PT, R0, R21, PT ;  /* 0x000000150000720c */ /* 0x000fe20003f44070 */
[----:B------:R-:W-:Y:S01]  /*1cd0*/  IMAD.WIDE.U32 R16, R2, 0x3d1, R14 ;  /* 0x000003d102107825 */ /* 0x000fe200078e000e */
[----:B------:R-:W-:Y:S02]  /*1ce0*/  SEL R25, RZ, 0x1, P1 ;  /* 0x00000001ff197807 */ /* 0x000fe40000800000 */
[----:B------:R-:W-:Y:S01]  /*1cf0*/  ISETP.GT.U32.AND.EX P1, PT, R20, R23, PT, P2 ;  /* 0x000000171400720c */ /* 0x000fe20003f24120 */
[----:B------:R-:W-:Y:S01]  /*1d00*/  IMAD.WIDE.U32 R20, P3, RZ, R2, R18 ;  /* 0x00000002ff147225 */ /* 0x000fe20007860012 */
[----:B------:R-:W-:-:S02]  /*1d10*/  IADD3 R25, P2, PT, R25, R11, RZ ;  /* 0x0000000b19197210 */ /* 0x000fc40007f5e0ff */
[----:B------:R-:W-:Y:S01]  /*1d20*/  ISETP.GE.U32.AND P0, PT, R16, R14, PT ;  /* 0x0000000e1000720c */ /* 0x000fe20003f06070 */
[----:B------:R-:W-:Y:S02]  /*1d30*/  IMAD.MOV.U32 R23, RZ, RZ, RZ ;  /* 0x000000ffff177224 */ /* 0x000fe400078e00ff */
[----:B------:R-:W-:-:S04]  /*1d40*/  IMAD.WIDE.U32 R18, R2, 0x3d1, RZ ;  /* 0x000003d102127825 */ /* 0x000fc800078e00ff */
[----:B------:R-:W-:Y:S02]  /*1d50*/  IMAD.X R27, RZ, RZ, RZ, P3 ;  /* 0x000000ffff1b7224 */ /* 0x000fe400018e06ff */
[----:B------:R-:W-:Y:S02]  /*1d60*/  IMAD.X R22, RZ, RZ, RZ, P2 ;  /* 0x000000ffff167224 */ /* 0x000fe400010e06ff */
[----:B------:R-:W-:Y:S01]  /*1d70*/  IMAD.MOV.U32 R0, RZ, RZ, RZ ;  /* 0x000000ffff007224 */ /* 0x000fe200078e00ff */
[----:B0-----:R-:W-:Y:S06]  /*1d80*/  @!P1 BRA `(.L_x_10) ;  /* 0x00000000002c9947 */ /* 0x001fec0003800000 */
[----:B------:R-:W-:-:S04]  /*1d90*/  IADD3 R12, P2, PT, R12, 0x1, RZ ;  /* 0x000000010c0c7810 */ /* 0x000fc80007f5e0ff */
[----:B------:R-:W-:Y:S01]  /*1da0*/  ISETP.NE.U32.AND P1, PT, R12, RZ, PT ;  /* 0x000000ff0c00720c */ /* 0x000fe20003f25070 */
[----:B------:R-:W-:-:S05]  /*1db0*/  IMAD.X R13, RZ, RZ, R13, P2 ;  /* 0x000000ffff0d7224 */ /* 0x000fca00010e060d */
[----:B------:R-:W-:-:S13]  /*1dc0*/  ISETP.NE.AND.EX P1, PT, R13, RZ, PT, P1 ;  /* 0x000000ff0d00720c */ /* 0x000fda0003f25310 */
[----:B------:R-:W-:Y:S01]  /*1dd0*/  @!P1 IADD3 R8, P3, PT, R8, 0x1, RZ ;  /* 0x0000000108089810 */ /* 0x000fe20007f7e0ff */
[----:B------:R-:W-:Y:S01]  /*1de0*/  @!P1 IMAD.MOV.U32 R0, RZ, RZ, RZ ;  /* 0x000000ffff009224 */ /* 0x000fe200078e00ff */
[----:B------:R-:W-:Y:S02]  /*1df0*/  @!P1 CS2R R12, SRZ ;  /* 0x00000000000c9805 */ /* 0x000fe4000001ff00 */
[----:B------:R-:W-:Y:S01]  /*1e00*/  @!P1 ISETP.NE.U32.AND P2, PT, R8, RZ, PT ;  /* 0x000000ff0800920c */ /* 0x000fe20003f45070 */
[----:B------:R-:W-:-:S05]  /*1e10*/  @!P1 IMAD.X R9, RZ, RZ, R9, P3 ;  /* 0x000000ffff099224 */ /* 0x000fca00018e0609 */
[----:B------:R-:W-:-:S04]  /*1e20*/  @!P1 ISETP.NE.AND.EX P2, PT, R9, RZ, PT, P2 ;  /* 0x000000ff0900920c */ /* 0x000fc80003f45320 */
[----:B------:R-:W-:-:S09]  /*1e30*/  @!P1 SEL R23, RZ, 0x1, P2 ;  /* 0x00000001ff179807 */ /* 0x000fd20001000000 */
.L_x_10:
[----:B------:R-:W-:Y:S01]  /*1e40*/  ISETP.GT.U32.AND P1, PT, R25, R12, PT ;  /* 0x0000000c1900720c */ /* 0x000fe20003f24070 */
[----:B------:R-:W-:Y:S01]  /*1e50*/  IMAD.IADD R14, R20, 0x1, R17 ;  /* 0x00000001140e7824 */ /* 0x000fe200078e0211 */
[----:B------:R-:W-:Y:S01]  /*1e60*/  IADD3 RZ, P3, PT, R19, R20, RZ ;  /* 0x0000001413ff7210 */ /* 0x000fe20007f7e0ff */
[----:B------:R-:W-:Y:S01]  /*1e70*/  IMAD.MOV.U32 R20, RZ, RZ, R21 ;  /* 0x000000ffff147224 */ /* 0x000fe200078e0015 */
[----:B------:R-:W-:Y:S01]  /*1e80*/  ISETP.GT.U32.AND.EX P1, PT, R22, R13, PT, P1 ;  /* 0x0000000d1600720c */ /* 0x000fe20003f24110 */
[----:B------:R-:W-:Y:S01]  /*1e90*/  IMAD.MOV.U32 R21, RZ, RZ, R27 ;  /* 0x000000ffff157224 */ /* 0x000fe200078e001b */
[----:B------:R-:W-:Y:S01]  /*1ea0*/  ISETP.GE.U32.AND.EX P0, PT, R14, R15, PT, P0 ;  /* 0x0000000f0e00720c */ /* 0x000fe20003f06100 */
[----:B------:R-:W-:Y:S01]  /*1eb0*/  IMAD.WIDE.U32 R18, R11, 0x3d1, RZ ;  /* 0x000003d10b127825 */ /* 0x000fe200078e00ff */
[----:B------:R-:W-:Y:S02]  /*1ec0*/  IADD3 R28, P2, PT, R12, R25, RZ ;  /* 0x000000190c1c7210 */ /* 0x000fe40007f5e0ff */
[----:B------:R-:W-:Y:S01]  /*1ed0*/  SEL R12, R25, R12, P1 ;  /* 0x0000000c190c7207 */ /* 0x000fe20000800000 */
[----:B------:R-:W-:Y:S01]  /*1ee0*/  IMAD.WIDE.U32.X R2, RZ, R3, R20, P3 ;  /* 0x00000003ff027225 */ /* 0x000fe200018e0414 */
[----:B------:R-:W-:-:S02]  /*1ef0*/  SEL R25, RZ, 0x1, P0 ;  /* 0x00000001ff197807 */ /* 0x000fc40000000000 */
[----:B------:R-:W-:Y:S01]  /*1f00*/  IADD3 R15, P4, PT, RZ, R28, RZ ;  /* 0x0000001cff0f7210 */ /* 0x000fe20007f9e0ff */
[----:B------:R-:W-:Y:S01]  /*1f10*/  IMAD.X R20, R13, 0x1, R22, P2 ;  /* 0x000000010d147824 */ /* 0x000fe200010e0616 */
[----:B------:R-:W-:Y:S02]  /*1f20*/  SEL R13, R22, R13, P1 ;  /* 0x0000000d160d7207 */ /* 0x000fe40000800000 */
[----:B------:R-:W-:Y:S01]  /*1f30*/  IADD3 R25, P0, PT, R25, R2, RZ ;  /* 0x0000000219197210 */ /* 0x000fe20007f1e0ff */
[----:B------:R-:W-:Y:S01]  /*1f40*/  IMAD.X R21, R4, 0x1, R20, P4 ;  /* 0x0000000104157824 */ /* 0x000fe200020e0614 */
[----:B------:R-:W-:Y:S02]  /*1f50*/  ISETP.GT.U32.AND P1, PT, R12, R28, PT ;  /* 0x0000001c0c00720c */ /* 0x000fe40003f24070 */
[----:B------:R-:W-:Y:S01]  /*1f60*/  ISETP.GT.U32.AND P2, PT, R25, R24, PT ;  /* 0x000000181900720c */ /* 0x000fe20003f44070 */
[----:B------:R-:W-:Y:S01]  /*1f70*/  IMAD.X R27, RZ, RZ, R3, P0 ;  /* 0x000000ffff1b7224 */ /* 0x000fe200000e0603 */
[----:B------:R-:W-:Y:S01]  /*1f80*/  ISETP.GT.U32.AND.EX P1, PT, R13, R20, PT, P1 ;  /* 0x000000140d00720c */ /* 0x000fe20003f24110 */
[----:B------:R-:W-:Y:S01]  /*1f90*/  IMAD.WIDE.U32 R2, P3, RZ, R10, R18 ;  /* 0x0000000aff027225 */ /* 0x000fe20007860012 */
[----:B------:R-:W-:-:S02]  /*1fa0*/  ISETP.GE.U32.AND P0, PT, R15, R28, PT ;  /* 0x0000001c0f00720c */ /* 0x000fc40003f06070 */
[----:B------:R-:W-:Y:S01]  /*1fb0*/  IADD3 R18, P5, PT, R25, R24, RZ ;  /* 0x0000001819127210 */ /* 0x000fe20007fbe0ff */
[----:B------:R-:W-:Y:S01]  /*1fc0*/  IMAD.WIDE.U32 R12, R10, 0x3d1, RZ ;  /* 0x000003d10a0c7825 */ /* 0x000fe200078e00ff */
[----:B------:R-:W-:Y:S02]  /*1fd0*/  ISETP.GE.U32.AND.EX P0, PT, R21, R20, PT, P0 ;  /* 0x000000141500720c */ /* 0x000fe40003f06100 */
[C---:B------:R-:W-:Y:S01]  /*1fe0*/  ISETP.GT.U32.AND.EX P2, PT, R27.reuse, R26, PT, P2 ;  /* 0x0000001a1b00720c */ /* 0x040fe20003f44120 */
[----:B------:R-:W-:Y:S01]  /*1ff0*/  IMAD.X R19, R27, 0x1, R26, P5 ;  /* 0x000000011b137824 */ /* 0x000fe200028e061a */
[----:B------:R-:W-:Y:S01]  /*2000*/  SEL R29, RZ, 0x1, P0 ;  /* 0x00000001ff1d7807 */ /* 0x000fe20000000000 */
[----:B------:R-:W-:Y:S01]  /*2010*/  IMAD.MOV.U32 R12, RZ, RZ, R3 ;  /* 0x000000ffff0c7224 */ /* 0x000fe200078e0003 */
[----:B------:R-:W-:Y:S01]  /*2020*/  IADD3 RZ, P4, PT, R13, R2, RZ ;  /* 0x000000020dff7210 */ /* 0x000fe20007f9e0ff */
[----:B------:R-:W-:Y:S01]  /*2030*/  IMAD.X R13, RZ, RZ, RZ, P3 ;  /* 0x000000ffff0d7224 */ /* 0x000fe200018e06ff */
[----:B------:R-:W-:-:S02]  /*2040*/  @P1 IADD3 R8, P5, PT, R8, 0x1, RZ ;  /* 0x0000000108081810 */ /* 0x000fc40007fbe0ff */
[----:B------:R-:W-:Y:S01]  /*2050*/  IADD3 R29, P0, PT, R5, R29, RZ ;  /* 0x0000001d051d7210 */ /* 0x000fe20007f1e0ff */
[----:B------:R-:W-:Y:S01]  /*2060*/  IMAD.WIDE.U32.X R12, RZ, R11, R12, P4 ;  /* 0x0000000bff0c7225 */ /* 0x000fe200020e040c */
[----:B------:R-:W-:Y:S02]  /*2070*/  SEL R25, R25, R24, P2 ;  /* 0x0000001819197207 */ /* 0x000fe40001000000 */
[----:B------:R-:W-:Y:S01]  /*2080*/  ISETP.GT.U32.AND P3, PT, R29, R8, PT ;  /* 0x000000081d00720c */ /* 0x000fe20003f64070 */
[----:B------:R-:W-:Y:S01]  /*2090*/  IMAD.X R20, RZ, RZ, RZ, P0 ;  /* 0x000000ffff147224 */ /* 0x000fe200000e06ff */
[----:B------:R-:W-:Y:S01]  /*20a0*/  SEL R27, R27, R26, P2 ;  /* 0x0000001a1b1b7207 */ /* 0x000fe20001000000 */
[----:B------:R-:W-:Y:S01]  /*20b0*/  @P1 IMAD.X R9, RZ, RZ, R9, P5 ;  /* 0x000000ffff091224 */ /* 0x000fe200028e0609 */
[----:B------:R-:W-:Y:S01]  /*20c0*/  IADD3 R3, P4, PT, R8, R29, RZ ;  /* 0x0000001d08037210 */ /* 0x000fe20007f9e0ff */
[----:B------:R-:W-:Y:S01]  /*20d0*/  IMAD.WIDE.U32 R10, R10, 0x3d1, R18 ;  /* 0x000003d10a0a7825 */ /* 0x000fe200078e0012 */
[----:B------:R-:W-:-:S02]  /*20e0*/  @P1 ISETP.NE.U32.AND P2, PT, R8, RZ, PT ;  /* 0x000000ff0800120c */ /* 0x000fc40003f45070 */
[----:B------:R-:W-:Y:S01]  /*20f0*/  ISETP.GT.U32.AND.EX P3, PT, R20, R9, PT, P3 ;  /* 0x000000091400720c */ /* 0x000fe20003f64130 */
[----:B------:R-:W-:Y:S01]  /*2100*/  IMAD.IADD R2, R2, 0x1, R11 ;  /* 0x0000000102027824 */ /* 0x000fe200078e020b */
[----:B------:R-:W-:Y:S01]  /*2110*/  ISETP.GT.U32.AND P0, PT, R25, R18, PT ;  /* 0x000000121900720c */ /* 0x000fe20003f04070 */
[----:B------:R-:W-:Y:S01]  /*2120*/  IMAD.X R25, R9, 0x1, R20, P4 ;  /* 0x0000000109197824 */ /* 0x000fe200020e0614 */
[----:B------:R-:W-:Y:S02]  /*2130*/  SEL R8, R29, R8, P3 ;  /* 0x000000081d087207 */ /* 0x000fe40001800000 */
[----:B------:R-:W-:Y:S02]  /*2140*/  IADD3 R28, P5, PT, RZ, R3, RZ ;  /* 0x00000003ff1c7210 */ /* 0x000fe40007fbe0ff */
[----:B------:R-:W-:Y:S02]  /*2150*/  @P1 ISETP.NE.AND.EX P2, PT, R9, RZ, PT, P2 ;  /* 0x000000ff0900120c */ /* 0x000fe40003f45320 */
[----:B------:R-:W-:Y:S01]  /*2160*/  SEL R9, R20, R9, P3 ;  /* 0x0000000914097207 */ /* 0x000fe20001800000 */
[----:B------:R-:W-:Y:S01]  /*2170*/  IMAD.X R30, R6, 0x1, R25, P5 ;  /* 0x00000001061e7824 */ /* 0x000fe200028e0619 */
[----:B------:R-:W-:-:S02]  /*2180*/  ISETP.GT.U32.AND P3, PT, R8, R3, PT ;  /* 0x000000030800720c */ /* 0x000fc40003f64070 */
[----:B------:R-:W-:Y:S02]  /*2190*/  ISETP.GE.U32.AND P4, PT, R28, R3, PT ;  /* 0x000000031c00720c */ /* 0x000fe40003f86070 */
[----:B------:R-:W-:Y:S02]  /*21a0*/  @P1 SEL R8, RZ, 0x1, P2 ;  /* 0x00000001ff081807 */ /* 0x000fe40001000000 */
[----:B------:R-:W-:Y:S02]  /*21b0*/  ISETP.GT.U32.AND.EX P3, PT, R9, R25, PT, P3 ;  /* 0x000000190900720c */ /* 0x000fe40003f64130 */
[----:B------:R-:W-:Y:S02]  /*21c0*/  ISETP.GE.U32.AND P2, PT, R10, R18, PT ;  /* 0x000000120a00720c */ /* 0x000fe40003f46070 */
[----:B------:R-:W-:Y:S02]  /*21d0*/  @P1 IADD3 R23, P5, PT, R8, R23, RZ ;  /* 0x0000001708171210 */ /* 0x000fe40007fbe0ff */
[----:B------:R-:W-:-:S02]  /*21e0*/  ISETP.GE.U32.AND.EX P4, PT, R30, R25, PT, P4 ;  /* 0x000000191e00720c */ /* 0x000fc40003f86140 */
[-C--:B------:R-:W-:Y:S01]  /*21f0*/  ISETP.GT.U32.AND.EX P0, PT, R27, R19.reuse, PT, P0 ;  /* 0x000000131b00720c */ /* 0x080fe20003f04100 */
[----:B------:R-:W-:Y:S01]  /*2200*/  @P1 IMAD.X R0, RZ, RZ, R0, P5 ;  /* 0x000000ffff001224 */ /* 0x000fe200028e0600 */
[----:B------:R-:W-:Y:S02]  /*2210*/  SEL R3, RZ, 0x1, !P3 ;  /* 0x00000001ff037807 */ /* 0x000fe40005800000 */
[----:B------:R-:W-:Y:S02]  /*2220*/  ISETP.GE.U32.AND.EX P2, PT, R2, R19, PT, P2 ;  /* 0x000000130200720c */ /* 0x000fe40003f46120 */
[----:B------:R-:W-:Y:S02]  /*2230*/  SEL R8, RZ, 0x1, P4 ;  /* 0x00000001ff087807 */ /* 0x000fe40002000000 */
[----:B------:R-:W-:Y:S02]  /*2240*/  IADD3 R23, P4, P3, R7, R23, R3 ;  /* 0x0000001707177210 */ /* 0x000fe40007b9e003 */
[----:B------:R-:W-:-:S02]  /*2250*/  SEL R3, RZ, 0x1, P2 ;  /* 0x00000001ff037807 */ /* 0x000fc40001000000 */
[----:B------:R-:W-:Y:S02]  /*2260*/  IADD3 R27, P1, PT, R23, R8, RZ ;  /* 0x00000008171b7210 */ /* 0x000fe40007f3e0ff */
[----:B------:R-:W-:Y:S02]  /*2270*/  IADD3 R24, P2, PT, R3, R12, RZ ;  /* 0x0000000c03187210 */ /* 0x000fe40007f5e0ff */
[----:B------:R-:W-:-:S03]  /*2280*/  IADD3.X R0, PT, PT, RZ, R0, RZ, P4, P3 ;  /* 0x00000000ff007210 */ /* 0x000fc600027e64ff */
[----:B------:R-:W-:Y:S02]  /*2290*/  IMAD.X R26, RZ, RZ, R13, P2 ;  /* 0x000000ffff1a7224 */ /* 0x000fe400010e060d */
[----:B------:R-:W-:Y:S01]  /*22a0*/  IMAD.X R29, RZ, RZ, R0, P1 ;  /* 0x000000ffff1d7224 */ /* 0x000fe200008e0600 */
[----:B------:R-:W-:Y:S06]  /*22b0*/  @!P0 BRA `(.L_x_11) ;  /* 0x0000000000388947 */ /* 0x000fec0003800000 */
[----:B------:R-:W-:-:S05]  /*22c0*/  IADD3 R15, P0, PT, R15, 0x1, RZ ;  /* 0x000000010f0f7810 */ /* 0x000fca0007f1e0ff */
[----:B------:R-:W-:Y:S01]  /*22d0*/  IMAD.X R21, RZ, RZ, R21, P0 ;  /* 0x000000ffff157224 */ /* 0x000fe200000e0615 */
[----:B------:R-:W-:-:S04]  /*22e0*/  ISETP.NE.U32.AND P0, PT, R15, RZ, PT ;  /* 0x000000ff0f00720c */ /* 0x000fc80003f05070 */
[----:B------:R-:W-:-:S13]  /*22f0*/  ISETP.NE.AND.EX P0, PT, R21, RZ, PT, P0 ;  /* 0x000000ff1500720c */ /* 0x000fda0003f05300 */
[----:B------:R-:W-:Y:S05]  /*2300*/  @P0 BRA `(.L_x_11) ;  /* 0x0000000000240947 */ /* 0x000fea0003800000 */
[----:B------:R-:W-:Y:S01]  /*2310*/  IADD3 R28, P0, PT, R28, 0x1, RZ ;  /* 0x000000011c1c7810 */ /* 0x000fe20007f1e0ff */
[----:B------:R-:W-:Y:S02]  /*2320*/  IMAD.MOV.U32 R15, RZ, RZ, RZ ;  /* 0x000000ffff0f7224 */ /* 0x000fe400078e00ff */
[----:B------:R-:W-:Y:S02]  /*2330*/  IMAD.MOV.U32 R21, RZ, RZ, RZ ;  /* 0x000000ffff157224 */ /* 0x000fe400078e00ff */
[----:B------:R-:W-:Y:S01]  /*2340*/  IMAD.X R30, RZ, RZ, R30, P0 ;  /* 0x000000ffff1e7224 */ /* 0x000fe200000e061e */
[----:B------:R-:W-:-:S04]  /*2350*/  ISETP.NE.U32.AND P0, PT, R28, RZ, PT ;  /* 0x000000ff1c00720c */ /* 0x000fc80003f05070 */
[----:B------:R-:W-:-:S04]  /*2360*/  ISETP.NE.AND.EX P0, PT, R30, RZ, PT, P0 ;  /* 0x000000ff1e00720c */ /* 0x000fc80003f05300 */
[----:B------:R-:W-:-:S04]  /*2370*/  SEL R0, RZ, 0x1, P0 ;  /* 0x00000001ff007807 */ /* 0x000fc80000000000 */
[----:B------:R-:W-:-:S05]  /*2380*/  IADD3 R27, P0, PT, R0, R27, RZ ;  /* 0x0000001b001b7210 */ /* 0x000fca0007f1e0ff */
[----:B------:R-:W-:-:S08]  /*2390*/  IMAD.X R29, RZ, RZ, R29, P0 ;  /* 0x000000ffff1d7224 */ /* 0x000fd000000e061d */
.L_x_11:
[----:B------:R-:W-:Y:S01]  /*23a0*/  IADD3 R12, P0, PT, R15, R24, RZ ;  /* 0x000000180f0c7210 */ /* 0x000fe20007f1e0ff */
[----:B------:R-:W-:Y:S01]  /*23b0*/  IMAD.WIDE.U32 R8, R5, 0x3d1, RZ ;  /* 0x000003d105087825 */ /* 0x000fe200078e00ff */
[----:B------:R-:W-:-:S03]  /*23c0*/  ISETP.GT.U32.AND P1, PT, R24, R15, PT ;  /* 0x0000000f1800720c */ /* 0x000fc60003f24070 */
[----:B------:R-:W-:Y:S01]  /*23d0*/  IMAD.X R13, R21, 0x1, R26, P0 ;  /* 0x00000001150d7824 */ /* 0x000fe200000e061a */
[----:B------:R-:W-:Y:S01]  /*23e0*/  ISETP.GT.U32.AND.EX P1, PT, R26, R21, PT, P1 ;  /* 0x000000151a00720c */ /* 0x000fe20003f24110 */
[----:B------:R-:W-:-:S03]  /*23f0*/  IMAD.WIDE.U32 R18, R4, 0x3d1, RZ ;  /* 0x000003d104127825 */ /* 0x000fc600078e00ff */
[----:B------:R-:W-:Y:S01]  /*2400*/  SEL R15, R24, R15, P1 ;  /* 0x0000000f180f7207 */ /* 0x000fe20000800000 */
[----:B------:R-:W-:Y:S01]  /*2410*/  IMAD.WIDE.U32 R22, P0, RZ, R4, R8 ;  /* 0x00000004ff167225 */ /* 0x000fe20007800008 */
[----:B------:R-:W-:Y:S02]  /*2420*/  SEL R21, R26, R21, P1 ;  /* 0x000000151a157207 */ /* 0x000fe40000800000 */
[----:B------:R-:W-:Y:S01]  /*2430*/  ISETP.GT.U32.AND P1, PT, R15, R12, PT ;  /* 0x0000000c0f00720c */ /* 0x000fe20003f24070 */
[----:B------:R-:W-:Y:S01]  /*2440*/  IMAD.WIDE.U32 R8, R4, 0x3d1, R12 ;  /* 0x000003d104087825 */ /* 0x000fe200078e000c */
[----:B------:R-:W-:-:S03]  /*2450*/  IADD3 RZ, P2, PT, R19, R22, RZ ;  /* 0x0000001613ff7210 */ /* 0x000fc60007f5e0ff */
[----:B------:R-:W-:Y:S01]  /*2460*/  IMAD.X R19, RZ, RZ, RZ, P0 ;  /* 0x000000ffff137224 */ /* 0x000fe200000e06ff */
[----:B------:R-:W-:Y:S01]  /*2470*/  ISETP.GE.U32.AND P0, PT, R8, R12, PT ;  /* 0x0000000c0800720c */ /* 0x000fe20003f06070 */
[----:B------:R-:W-:Y:S02]  /*2480*/  IMAD.IADD R20, R22, 0x1, R9 ;  /* 0x0000000116147824 */ /* 0x000fe400078e0209 */
[----:B------:R-:W-:-:S03]  /*2490*/  IMAD.MOV.U32 R18, RZ, RZ, R23 ;  /* 0x000000ffff127224 */ /* 0x000fc600078e0017 */
[----:B------:R-:W-:Y:S01]  /*24a0*/  ISETP.GE.U32.AND.EX P0, PT, R20, R13, PT, P0 ;  /* 0x0000000d1400720c */ /* 0x000fe20003f06100 */
[----:B------:R-:W-:-:S03]  /*24b0*/  IMAD.WIDE.U32.X R4, RZ, R5, R18, P2 ;  /* 0x00000005ff047225 */ /* 0x000fc600010e0412 */
[----:B------:R-:W-:Y:S02]  /*24c0*/  SEL R3, RZ, 0x1, P0 ;  /* 0x00000001ff037807 */ /* 0x000fe40000000000 */
[----:B------:R-:W-:Y:S02]  /*24d0*/  ISETP.GT.U32.AND.EX P0, PT, R21, R13, PT, P1 ;  /* 0x0000000d1500720c */ /* 0x000fe40003f04110 */
[----:B------:R-:W-:-:S11]  /*24e0*/  IADD3 R3, P1, PT, R3, R4, RZ ;  /* 0x0000000403037210 */ /* 0x000fd60007f3e0ff */
[----:B------:R-:W-:Y:S05]  /*24f0*/  @!P0 BRA `(.L_x_12) ;  /* 0x00000000001c8947 */ /* 0x000fea0003800000 */
[----:B------:R-:W-:-:S05]  /*2500*/  IADD3 R28, P0, PT, R28, 0x1, RZ ;  /* 0x000000011c1c7810 */ /* 0x000fca0007f1e0ff */
[----:B------:R-:W-:Y:S01]  /*2510*/  IMAD.X R30, RZ, RZ, R30, P0 ;  /* 0x000000ffff1e7224 */ /* 0x000fe200000e061e */
[----:B------:R-:W-:-:S04]  /*2520*/  ISETP.NE.U32.AND P0, PT, R28, RZ, PT ;  /* 0x000000ff1c00720c */ /* 0x000fc80003f05070 */
[----:B------:R-:W-:-:S04]  /*2530*/  ISETP.NE.AND.EX P0, PT, R30, RZ, PT, P0 ;  /* 0x000000ff1e00720c */ /* 0x000fc80003f05300 */
[----:B------:R-:W-:-:S04]  /*2540*/  SEL R0, RZ, 0x1, P0 ;  /* 0x00000001ff007807 */ /* 0x000fc80000000000 */
[----:B------:R-:W-:-:S05]  /*2550*/  IADD3 R27, P0, PT, R0, R27, RZ ;  /* 0x0000001b001b7210 */ /* 0x000fca0007f1e0ff */
[----:B------:R-:W-:-:S08]  /*2560*/  IMAD.X R29, RZ, RZ, R29, P0 ;  /* 0x000000ffff1d7224 */ /* 0x000fd000000e061d */
.L_x_12:
[----:B------:R-:W-:Y:S01]  /*2570*/  IMAD.X R9, RZ, RZ, R5, P1 ;  /* 0x000000ffff097224 */ /* 0x000fe200008e0605 */
[----:B------:R-:W-:Y:S01]  /*2580*/  ISETP.GT.U32.AND P0, PT, R3, R28, PT ;  /* 0x0000001c0300720c */ /* 0x000fe20003f04070 */
[----:B------:R-:W-:Y:S01]  /*2590*/  IMAD.WIDE.U32 R4, R7, 0x3d1, RZ ;  /* 0x000003d107047825 */ /* 0x000fe200078e00ff */
[----:B------:R-:W-:Y:S02]  /*25a0*/  IADD3 R22, P1, PT, R28, R3, RZ ;  /* 0x000000031c167210 */ /* 0x000fe40007f3e0ff */
[----:B------:R-:W-:Y:S01]  /*25b0*/  ISETP.GT.U32.AND.EX P0, PT, R9, R30, PT, P0 ;  /* 0x0000001e0900720c */ /* 0x000fe20003f04100 */
[----:B------:R-:W-:-:S03]  /*25c0*/  IMAD.WIDE.U32 R12, R6, 0x3d1, RZ ;  /* 0x000003d1060c7825 */ /* 0x000fc600078e00ff */
[----:B------:R-:W-:Y:S01]  /*25d0*/  SEL R3, R3, R28, P0 ;  /* 0x0000001c03037207 */ /* 0x000fe20000000000 */
[----:B------:R-:W-:Y:S01]  /*25e0*/  IMAD.X R23, R30, 0x1, R9, P1 ;  /* 0x000000011e177824 */ /* 0x000fe200008e0609 */
[----:B------:R-:W-:Y:S01]  /*25f0*/  SEL R9, R9, R30, P0 ;  /* 0x0000001e09097207 */ /* 0x000fe20000000000 */
[----:B------:R-:W-:Y:S01]  /*2600*/  IMAD.WIDE.U32 R18, P1, RZ, R6, R4 ;  /* 0x00000006ff127225 */ /* 0x000fe20007820004 */
[----:B------:R-:W-:-:S03]  /*2610*/  ISETP.GT.U32.AND P0, PT, R3, R22, PT ;  /* 0x000000160300720c */ /* 0x000fc60003f04070 */
[----:B------:R-:W-:Y:S01]  /*2620*/  IMAD.WIDE.U32 R4, R6, 0x3d1, R22 ;  /* 0x000003d106047825 */ /* 0x000fe200078e0016 */
[----:B------:R-:W-:Y:S02]  /*2630*/  IADD3 RZ, P2, PT, R13, R18, RZ ;  /* 0x000000120dff7210 */ /* 0x000fe40007f5e0ff */
[----:B------:R-:W-:Y:S01]  /*2640*/  ISETP.GT.U32.AND.EX P0, PT, R9, R23, PT, P0 ;  /* 0x000000170900720c */ /* 0x000fe20003f04100 */
[----:B------:R-:W-:Y:S01]  /*2650*/  IMAD.X R25, RZ, RZ, RZ, P1 ;  /* 0x000000ffff197224 */ /* 0x000fe200008e06ff */
[----:B------:R-:W-:Y:S01]  /*2660*/  ISETP.GE.U32.AND P1, PT, R4, R22, PT ;  /* 0x000000160400720c */ /* 0x000fe20003f26070 */
[----:B------:R-:W-:Y:S01]  /*2670*/  IMAD.MOV.U32 R24, RZ, RZ, R19 ;  /* 0x000000ffff187224 */ /* 0x000fe200078e0013 */
[----:B------:R-:W-:Y:S01]  /*2680*/  SEL R3, RZ, 0x1, !P0 ;  /* 0x00000001ff037807 */ /* 0x000fe20004000000 */
[----:B------:R-:W-:Y:S02]  /*2690*/  IMAD.IADD R22, R18, 0x1, R5 ;  /* 0x0000000112167824 */ /* 0x000fe400078e0205 */
[----:B------:R-:W-:-:S03]  /*26a0*/  IMAD.WIDE.U32.X R6, RZ, R7, R24, P2 ;  /* 0x00000007ff067225 */ /* 0x000fc600010e0418 */
[----:B------:R-:W-:Y:S01]  /*26b0*/  ISETP.GE.U32.AND.EX P0, PT, R22, R23, PT, P1 ;  /* 0x000000171600720c */ /* 0x000fe20003f06110 */
[----:B------:R-:W-:Y:S01]  /*26c0*/  IMAD.MOV.U32 R15, RZ, RZ, R10 ;  /* 0x000000ffff0f7224 */ /* 0x000fe200078e000a */
[----:B------:R-:W-:Y:S01]  /*26d0*/  IADD3 R0, P1, P2, R6, R27, R3 ;  /* 0x0000001b06007210 */ /* 0x000fe20007a3e003 */
[----:B------:R-:W-:Y:S01]  /*26e0*/  IMAD.MOV.U32 R27, RZ, RZ, R16 ;  /* 0x000000ffff1b7224 */ /* 0x000fe200078e0010 */
[----:B------:R-:W-:Y:S01]  /*26f0*/  SEL R3, RZ, 0x1, P0 ;  /* 0x00000001ff037807 */ /* 0x000fe20000000000 */
[----:B------:R-:W-:Y:S01]  /*2700*/  IMAD.MOV.U32 R17, RZ, RZ, R8 ;  /* 0x000000ffff117224 */ /* 0x000fe200078e0008 */
[----:B------:R-:W-:Y:S01]  /*2710*/  IADD3.X R6, PT, PT, R7, R29, RZ, P1, P2 ;  /* 0x0000001d07067210 */ /* 0x000fe20000fe44ff */
[----:B------:R-:W-:Y:S01]  /*2720*/  IMAD.MOV.U32 R25, RZ, RZ, R4 ;  /* 0x000000ffff197224 */ /* 0x000fe200078e0004 */
[----:B------:R-:W-:-:S05]  /*2730*/  IADD3 R3, P0, PT, R0, R3, RZ ;  /* 0x0000000300037210 */ /* 0x000fca0007f1e0ff */
[----:B------:R-:W-:Y:S01]  /*2740*/  IMAD.X R19, RZ, RZ, R6, P0 ;  /* 0x000000ffff137224 */ /* 0x000fe200000e0606 */
[----:B------:R-:W-:-:S04]  /*2750*/  ISETP.NE.U32.AND P0, PT, R3, RZ, PT ;  /* 0x000000ff0300720c */ /* 0x000fc80003f05070 */
[----:B------:R-:W-:-:S13]  /*2760*/  ISETP.NE.AND.EX P0, PT, R19, RZ, PT, P0 ;  /* 0x000000ff1300720c */ /* 0x000fda0003f05300 */
[----:B------:R-:W-:Y:S05]  /*2770*/  @!P0 BRA `(.L_x_13) ;  /* 0x0000000000d88947 */ /* 0x000fea0003800000 */
[----:B------:R-:W-:Y:S01]  /*2780*/  IADD3 R12, P0, PT, RZ, R27, RZ ;  /* 0x0000001bff0c7210 */ /* 0x000fe20007f1e0ff */
[----:B------:R-:W-:-:S04]  /*2790*/  IMAD.WIDE.U32 R6, R19, 0x3d1, RZ ;  /* 0x000003d113067825 */ /* 0x000fc800078e00ff */
[----:B------:R-:W-:Y:S01]  /*27a0*/  IMAD.X R13, R3, 0x1, R14, P0 ;  /* 0x00000001030d7824 */ /* 0x000fe200000e060e */
[----:B------:R-:W-:Y:S01]  /*27b0*/  ISETP.GE.U32.AND P0, PT, R12, R27, PT ;  /* 0x0000001b0c00720c */ /* 0x000fe20003f06070 */
[----:B------:R-:W-:-:S03]  /*27c0*/  IMAD.WIDE.U32 R8, P2, RZ, R3, R6 ;  /* 0x00000003ff087225 */ /* 0x000fc60007840006 */
[----:B------:R-:W-:Y:S01]  /*27d0*/  ISETP.GE.U32.AND.EX P0, PT, R13, R14, PT, P0 ;  /* 0x0000000e0d00720c */ /* 0x000fe20003f06100 */
[----:B------:R-:W-:-:S04]  /*27e0*/  IMAD.WIDE.U32 R4, R3, 0x3d1, R12 ;  /* 0x000003d103047825 */ /* 0x000fc800078e000c */
[----:B------:R-:W-:Y:S01]  /*27f0*/  IMAD.WIDE.U32 R6, R3, 0x3d1, RZ ;  /* 0x000003d103067825 */ /* 0x000fe200078e00ff */
[----:B------:R-:W-:-:S03]  /*2800*/  ISETP.GE.U32.AND P1, PT, R4, R12, PT ;  /* 0x0000000c0400720c */ /* 0x000fc60003f26070 */
[----:B------:R-:W-:Y:S01]  /*2810*/  IMAD.X R11, RZ, RZ, RZ, P2 ;  /* 0x000000ffff0b7224 */ /* 0x000fe200010e06ff */
[----:B------:R-:W-:Y:S01]  /*2820*/  IADD3 RZ, P2, PT, R7, R8, RZ ;  /* 0x0000000807ff7210 */ /* 0x000fe20007f5e0ff */
[----:B------:R-:W-:Y:S01]  /*2830*/  IMAD.IADD R14, R8, 0x1, R5 ;  /* 0x00000001080e7824 */ /* 0x000fe200078e0205 */
[----:B------:R-:W-:Y:S01]  /*2840*/  SEL R8, RZ, 0x1, P0 ;  /* 0x00000001ff087807 */ /* 0x000fe20000000000 */
[----:B------:R-:W-:-:S03]  /*2850*/  IMAD.MOV.U32 R10, RZ, RZ, R9 ;  /* 0x000000ffff0a7224 */ /* 0x000fc600078e0009 */
[----:B------:R-:W-:Y:S01]  /*2860*/  ISETP.GE.U32.AND.EX P0, PT, R14, R13, PT, P1 ;  /* 0x0000000d0e00720c */ /* 0x000fe20003f06110 */
[-C--:B------:R-:W-:Y:S01]  /*2870*/  IMAD.WIDE.U32.X R6, RZ, R19.reuse, R10, P2 ;  /* 0x00000013ff067225 */ /* 0x080fe200010e040a */
[----:B------:R-:W-:Y:S02]  /*2880*/  IADD3 R8, P1, PT, R8, R19, RZ ;  /* 0x0000001308087210 */ /* 0x000fe40007f3e0ff */
[----:B------:R-:W-:Y:S02]  /*2890*/  SEL R3, RZ, 0x1, P0 ;  /* 0x00000001ff037807 */ /* 0x000fe40000000000 */
[CC--:B------:R-:W-:Y:S01]  /*28a0*/  ISETP.GT.U32.AND P0, PT, R8.reuse, R15.reuse, PT ;  /* 0x0000000f0800720c */ /* 0x0c0fe20003f04070 */
[----:B------:R-:W-:Y:S01]  /*28b0*/  IMAD.X R9, RZ, RZ, RZ, P1 ;  /* 0x000000ffff097224 */ /* 0x000fe200008e06ff */
[----:B------:R-:W-:Y:S02]  /*28c0*/  IADD3 R0, P2, PT, R3, R6, RZ ;  /* 0x0000000603007210 */ /* 0x000fe40007f5e0ff */
[----:B------:R-:W-:-:S02]  /*28d0*/  IADD3 R11, P1, PT, R8, R15, RZ ;  /* 0x0000000f080b7210 */ /* 0x000fc40007f3e0ff */
[CC--:B------:R-:W-:Y:S01]  /*28e0*/  ISETP.GT.U32.AND.EX P0, PT, R9.reuse, R2.reuse, PT, P0 ;  /* 0x000000020900720c */ /* 0x0c0fe20003f04100 */
[----:B------:R-:W-:Y:S02]  /*28f0*/  IMAD.X R3, RZ, RZ, R7, P2 ;  /* 0x000000ffff037224 */ /* 0x000fe400010e0607 */
[C---:B------:R-:W-:Y:S01]  /*2900*/  IMAD.X R10, R9.reuse, 0x1, R2, P1 ;  /* 0x00000001090a7824 */ /* 0x040fe200008e0602 */
[----:B------:R-:W-:Y:S02]  /*2910*/  SEL R6, R8, R15, P0 ;  /* 0x0000000f08067207 */ /* 0x000fe40000000000 */
[----:B------:R-:W-:Y:S02]  /*2920*/  SEL R7, R9, R2, P0 ;  /* 0x0000000209077207 */ /* 0x000fe40000000000 */
[-C--:B------:R-:W-:Y:S02]  /*2930*/  ISETP.GT.U32.AND P0, PT, R6, R11.reuse, PT ;  /* 0x0000000b0600720c */ /* 0x080fe40003f04070 */
[----:B------:R-:W-:-:S02]  /*2940*/  ISETP.GT.U32.AND P1, PT, R0, R11, PT ;  /* 0x0000000b0000720c */ /* 0x000fc40003f24070 */
[-C--:B------:R-:W-:Y:S02]  /*2950*/  ISETP.GT.U32.AND.EX P0, PT, R7, R10.reuse, PT, P0 ;  /* 0x0000000a0700720c */ /* 0x080fe40003f04100 */
[----:B------:R-:W-:Y:S02]  /*2960*/  ISETP.GT.U32.AND.EX P1, PT, R3, R10, PT, P1 ;  /* 0x0000000a0300720c */ /* 0x000fe40003f24110 */
[CC--:B------:R-:W-:Y:S02]  /*2970*/  IADD3 R15, P2, PT, R0.reuse, R11.reuse, RZ ;  /* 0x0000000b000f7210 */ /* 0x0c0fe40007f5e0ff */
[----:B------:R-:W-:-:S03]  /*2980*/  SEL R0, R0, R11, P1 ;  /* 0x0000000b00007207 */ /* 0x000fc60000800000 */
[C---:B------:R-:W-:Y:S01]  /*2990*/  IMAD.X R2, R3.reuse, 0x1, R10, P2 ;  /* 0x0000000103027824 */ /* 0x040fe200010e060a */
[----:B------:R-:W-:Y:S02]  /*29a0*/  ISETP.GT.U32.AND P2, PT, R0, R15, PT ;  /* 0x0000000f0000720c */ /* 0x000fe40003f44070 */
[----:B------:R-:W-:-:S04]  /*29b0*/  SEL R3, R3, R10, P1 ;  /* 0x0000000a03037207 */ /* 0x000fc80000800000 */
[----:B------:R-:W-:Y:S01]  /*29c0*/  ISETP.GT.U32.AND.EX P1, PT, R3, R2, PT, P2 ;  /* 0x000000020300720c */ /* 0x000fe20003f24120 */
[----:B------:R-:W-:-:S12]  /*29d0*/  @!P0 BRA `(.L_x_14) ;  /* 0x00000000001c8947 */ /* 0x000fd80003800000 */
[----:B------:R-:W-:-:S05]  /*29e0*/  IADD3 R17, P0, PT, R17, 0x1, RZ ;  /* 0x0000000111117810 */ /* 0x000fca0007f1e0ff */
[----:B------:R-:W-:Y:S01]  /*29f0*/  IMAD.X R20, RZ, RZ, R20, P0 ;  /* 0x000000ffff147224 */ /* 0x000fe200000e0614 */
[----:B------:R-:W-:-:S04]  /*2a00*/  ISETP.NE.U32.AND P0, PT, R17, RZ, PT ;  /* 0x000000ff1100720c */ /* 0x000fc80003f05070 */
[----:B------:R-:W-:-:S04]  /*2a10*/  ISETP.NE.AND.EX P0, PT, R20, RZ, PT, P0 ;  /* 0x000000ff1400720c */ /* 0x000fc80003f05300 */
[----:B------:R-:W-:-:S04]  /*2a20*/  SEL R0, RZ, 0x1, P0 ;  /* 0x00000001ff007807 */ /* 0x000fc80000000000 */
[----:B------:R-:W-:-:S05]  /*2a30*/  IADD3 R25, P0, PT, R0, R25, RZ ;  /* 0x0000001900197210 */ /* 0x000fca0007f1e0ff */
[----:B------:R-:W-:-:S08]  /*2a40*/  IMAD.X R22, RZ, RZ, R22, P0 ;  /* 0x000000ffff167224 */ /* 0x000fd000000e0616 */
.L_x_14:
[----:B------:R-:W-:Y:S01]  /*2a50*/  IMAD.MOV.U32 R27, RZ, RZ, R4 ;  /* 0x000000ffff1b7224 */ /* 0x000fe200078e0004 */
[----:B------:R-:W-:Y:S06]  /*2a60*/  @!P1 BRA `(.L_x_13) ;  /* 0x00000000001c9947 */ /* 0x000fec0003800000 */
[----:B------:R-:W-:-:S05]  /*2a70*/  IADD3 R17, P0, PT, R17, 0x1, RZ ;  /* 0x0000000111117810 */ /* 0x000fca0007f1e0ff */
[----:B------:R-:W-:Y:S01]  /*2a80*/  IMAD.X R20, RZ, RZ, R20, P0 ;  /* 0x000000ffff147224 */ /* 0x000fe200000e0614 */
[----:B------:R-:W-:-:S04]  /*2a90*/  ISETP.NE.U32.AND P0, PT, R17, RZ, PT ;  /* 0x000000ff1100720c */ /* 0x000fc80003f05070 */
[----:B------:R-:W-:-:S04]  /*2aa0*/  ISETP.NE.AND.EX P0, PT, R20, RZ, PT, P0 ;  /* 0x000000ff1400720c */ /* 0x000fc80003f05300 */
[----:B------:R-:W-:-:S04]  /*2ab0*/  SEL R0, RZ, 0x1, P0 ;  /* 0x00000001ff007807 */ /* 0x000fc80000000000 */
[----:B------:R-:W-:-:S05]  /*2ac0*/  IADD3 R25, P0, PT, R0, R25, RZ ;  /* 0x0000001900197210 */ /* 0x000fca0007f1e0ff */
[----:B------:R-:W-:-:S08]  /*2ad0*/  IMAD.X R22, RZ, RZ, R22, P0 ;  /* 0x000000ffff167224 */ /* 0x000fd000000e0616 */
.L_x_13:
[----:B------:R-:W0:Y:S02]  /*2ae0*/  LDC.64 R12, c[0x3][0x38] ;  /* 0x00c00e00ff0c7b82 */ /* 0x000e240000000a00 */
[----:B0-----:R-:W-:-:S04]  /*2af0*/  ISETP.GT.U32.AND P0, PT, R25, R12, PT ;  /* 0x0000000c1900720c */ /* 0x001fc80003f04070 */
[----:B------:R-:W-:-:S13]  /*2b00*/  ISETP.GT.U32.AND.EX P0, PT, R22, R13, PT, P0 ;  /* 0x0000000d1600720c */ /* 0x000fda0003f04100 */
[----:B------:R-:W-:Y:S05]  /*2b10*/  @P0 BRA `(.L_x_15) ;  /* 0x0000000000500947 */ /* 0x000fea0003800000 */
[----:B------:R-:W-:-:S04]  /*2b20*/  ISETP.GE.U32.AND P0, PT, R25, R12, PT ;  /* 0x0000000c1900720c */ /* 0x000fc80003f06070 */
[----:B------:R-:W-:-:S13]  /*2b30*/  ISETP.GE.U32.AND.EX P0, PT, R22, R13, PT, P0 ;  /* 0x0000000d1600720c */ /* 0x000fda0003f06100 */
[----:B------:R-:W-:Y:S05]  /*2b40*/  @!P0 BRA `(.L_x_16) ;  /* 0x0000000000bc8947 */ /* 0x000fea0003800000 */
[----:B------:R-:W0:Y:S02]  /*2b50*/  LDCU.64 UR12, c[0x3][0x30] ;  /* 0x00c00600ff0c77ac */ /* 0x000e240008000a00 */
[----:B0-----:R-:W-:-:S04]  /*2b60*/  ISETP.GT.U32.AND P0, PT, R17, UR12, PT ;  /* 0x0000000c11007c0c */ /* 0x001fc8000bf04070 */
[----:B------:R-:W-:-:S13]  /*2b70*/  ISETP.GT.U32.AND.EX P0, PT, R20, UR13, PT, P0 ;  /* 0x0000000d14007c0c */ /* 0x000fda000bf04100 */
[----:B------:R-:W-:Y:S05]  /*2b80*/  @P0 BRA `(.L_x_15) ;  /* 0x0000000000340947 */ /* 0x000fea0003800000 */
[----:B------:R-:W-:-:S04]  /*2b90*/  ISETP.GE.U32.AND P0, PT, R17, UR12, PT ;  /* 0x0000000c11007c0c */ /* 0x000fc8000bf06070 */
[----:B------:R-:W-:-:S13]  /*2ba0*/  ISETP.GE.U32.AND.EX P0, PT, R20, UR13, PT, P0 ;  /* 0x0000000d14007c0c */ /* 0x000fda000bf06100 */
[----:B------:R-:W-:Y:S05]  /*2bb0*/  @!P0 BRA `(.L_x_16) ;  /* 0x0000000000a08947 */ /* 0x000fea0003800000 */
[----:B------:R-:W0:Y:S02]  /*2bc0*/  LDCU.64 UR12, c[0x3][0x28] ;  /* 0x00c00500ff0c77ac */ /* 0x000e240008000a00 */
[----:B0-----:R-:W-:-:S04]  /*2bd0*/  ISETP.GT.U32.AND P0, PT, R15, UR12, PT ;  /* 0x0000000c0f007c0c */ /* 0x001fc8000bf04070 */
[----:B------:R-:W-:-:S13]  /*2be0*/  ISETP.GT.U32.AND.EX P0, PT, R2, UR13, PT, P0 ;  /* 0x0000000d02007c0c */ /* 0x000fda000bf04100 */
[----:B------:R-:W-:Y:S05]  /*2bf0*/  @P0 BRA `(.L_x_15) ;  /* 0x0000000000180947 */ /* 0x000fea0003800000 */
[----:B------:R-:W0:Y:S01]  /*2c00*/  LDCU.64 UR14, c[0x3][0x20] ;  /* 0x00c00400ff0e77ac */ /* 0x000e220008000a00 */
[----:B------:R-:W-:Y:S02]  /*2c10*/  ISETP.LT.U32.AND P1, PT, R15, UR12, PT ;  /* 0x0000000c0f007c0c */ /* 0x000fe4000bf21070 */
[----:B0-----:R-:W-:-:S04]  /*2c20*/  ISETP.GE.U32.AND P0, PT, R27, UR14, PT ;  /* 0x0000000e1b007c0c */ /* 0x001fc8000bf06070 */
[----:B------:R-:W-:-:S04]  /*2c30*/  ISETP.GE.U32.AND.EX P0, PT, R14, UR15, PT, P0 ;  /* 0x0000000f0e007c0c */ /* 0x000fc8000bf06100 */
[----:B------:R-:W-:-:S13]  /*2c40*/  ISETP.LT.U32.OR.EX P0, PT, R2, UR13, !P0, P1 ;  /* 0x0000000d02007c0c */ /* 0x000fda000c701510 */
[----:B------:R-:W-:Y:S05]  /*2c50*/  @P0 BRA `(.L_x_16) ;  /* 0x0000000000780947 */ /* 0x000fea0003800000 */
.L_x_15:
[----:B------:R-:W0:Y:S08]  /*2c60*/  LDC.64 R4, c[0x3][0x20] ;  /* 0x00c00800ff047b82 */ /* 0x000e300000000a00 */
[----:B------:R-:W2:Y:S08]  /*2c70*/  LDC.64 R6, c[0x3][0x28] ;  /* 0x00c00a00ff067b82 */ /* 0x000eb00000000a00 */
[----:B------:R-:W4:Y:S01]  /*2c80*/  LDC.64 R18, c[0x3][0x30] ;  /* 0x00c00c00ff127b82 */ /* 0x000f220000000a00 */
[----:B0-----:R-:W-:-:S04]  /*2c90*/  ISETP.GE.U32.AND P0, PT, R27, R4, PT ;  /* 0x000000041b00720c */ /* 0x001fc80003f06070 */
[----:B------:R-:W-:Y:S02]  /*2ca0*/  ISETP.GE.U32.AND.EX P0, PT, R14, R5, PT, P0 ;  /* 0x000000050e00720c */ /* 0x000fe40003f06100 */
[CC--:B--2---:R-:W-:Y:S02]  /*2cb0*/  IADD3 R9, P1, PT, R15.reuse, -R6.reuse, RZ ;  /* 0x800000060f097210 */ /* 0x0c4fe40007f3e0ff */
[----:B------:R-:W-:Y:S02]  /*2cc0*/  SEL R0, RZ, 0x1, P0 ;  /* 0x00000001ff007807 */ /* 0x000fe40000000000 */
[----:B------:R-:W-:Y:S01]  /*2cd0*/  ISETP.LT.U32.AND P2, PT, R15, R6, PT ;  /* 0x000000060f00720c */ /* 0x000fe20003f41070 */
[----:B------:R-:W-:Y:S01]  /*2ce0*/  IMAD.X R11, R2, 0x1, ~R7, P1 ;  /* 0x00000001020b7824 */ /* 0x000fe200008e0e07 */
[----:B------:R-:W-:Y:S02]  /*2cf0*/  ISETP.GE.U32.AND P1, PT, R9, R0, PT ;  /* 0x000000000900720c */ /* 0x000fe40003f26070 */
[----:B----4-:R-:W-:-:S02]  /*2d00*/  ISETP.LT.U32.AND P3, PT, R17, R18, PT ;  /* 0x000000121100720c */ /* 0x010fc40003f61070 */
[----:B------:R-:W-:-:S04]  /*2d10*/  ISETP.GE.U32.AND.EX P1, PT, R11, RZ, PT, P1 ;  /* 0x000000ff0b00720c */ /* 0x000fc80003f26110 */
[----:B------:R-:W-:Y:S02]  /*2d20*/  ISETP.LT.U32.OR.EX P1, PT, R2, R7, !P1, P2 ;  /* 0x000000070200720c */ /* 0x000fe40004f21520 */
[----:B------:R-:W-:Y:S02]  /*2d30*/  IADD3 R3, P2, PT, R17, -R18, RZ ;  /* 0x8000001211037210 */ /* 0x000fe40007f5e0ff */
[----:B------:R-:W-:Y:S02]  /*2d40*/  SEL R0, RZ, 0x1, !P1 ;  /* 0x00000001ff007807 */ /* 0x000fe40004800000 */
[----:B------:R-:W-:Y:S01]  /*2d50*/  SEL R2, RZ, 0xffffffff, P0 ;  /* 0xffffffffff027807 */ /* 0x000fe20000000000 */
[----:B------:R-:W-:Y:S01]  /*2d60*/  IMAD.X R7, R20, 0x1, ~R19, P2 ;  /* 0x0000000114077824 */ /* 0x000fe200010e0e13 */
[----:B------:R-:W-:Y:S02]  /*2d70*/  ISETP.GE.U32.AND P2, PT, R3, R0, PT ;  /* 0x000000000300720c */ /* 0x000fe40003f46070 */
[----:B------:R-:W-:-:S02]  /*2d80*/  IADD3 R27, P0, PT, R27, -R4, RZ ;  /* 0x800000041b1b7210 */ /* 0x000fc40007f1e0ff */
[----:B------:R-:W-:-:S03]  /*2d90*/  ISETP.GE.U32.AND.EX P2, PT, R7, RZ, PT, P2 ;  /* 0x000000ff0700720c */ /* 0x000fc60003f46120 */
[----:B------:R-:W-:Y:S01]  /*2da0*/  IMAD.X R14, R14, 0x1, ~R5, P0 ;  /* 0x000000010e0e7824 */ /* 0x000fe200000e0e05 */
[----:B------:R-:W-:Y:S02]  /*2db0*/  ISETP.LT.U32.OR.EX P2, PT, R20, R19, !P2, P3 ;  /* 0x000000131400720c */ /* 0x000fe40005741530 */
[----:B------:R-:W-:Y:S02]  /*2dc0*/  SEL R20, RZ, 0xffffffff, !P1 ;  /* 0xffffffffff147807 */ /* 0x000fe40004800000 */
[----:B------:R-:W-:Y:S02]  /*2dd0*/  SEL R0, RZ, 0xffffffff, !P2 ;  /* 0xffffffffff007807 */ /* 0x000fe40005000000 */
[----:B------:R-:W-:Y:S02]  /*2de0*/  IADD3 R15, P1, PT, R2, R9, RZ ;  /* 0x00000009020f7210 */ /* 0x000fe40007f3e0ff */
[----:B------:R-:W-:Y:S02]  /*2df0*/  IADD3 R17, P2, PT, R20, R3, RZ ;  /* 0x0000000314117210 */ /* 0x000fe40007f5e0ff */
[----:B------:R-:W-:Y:S01]  /*2e00*/  IADD3 R25, P3, P4, R0, -R12, R25 ;  /* 0x8000000c00197210 */ /* 0x000fe20007c7e019 */
[----:B------:R-:W-:-:S02]  /*2e10*/  IMAD.X R2, R2, 0x1, R11, P1 ;  /* 0x0000000102027824 */ /* 0x000fc400008e060b */
[----:B------:R-:W-:Y:S01]  /*2e20*/  IMAD.X R20, R20, 0x1, R7, P2 ;  /* 0x0000000114147824 */ /* 0x000fe200010e0607 */
[----:B------:R-:W-:-:S09]  /*2e30*/  IADD3.X R22, PT, PT, R0, ~R13, R22, P3, P4 ;  /* 0x8000000d00167210 */ /* 0x000fd20001fe8416 */
.L_x_16:
[----:B------:R-:W-:-:S04]  /*2e40*/  ISETP.GT.U32.AND P0, PT, R25, R12, PT ;  /* 0x0000000c1900720c */ /* 0x000fc80003f04070 */
[----:B------:R-:W-:-:S13]  /*2e50*/  ISETP.GT.U32.AND.EX P0, PT, R22, R13, PT, P0 ;  /* 0x0000000d1600720c */ /* 0x000fda0003f04100 */
[----:B------:R-:W-:Y:S05]  /*2e60*/  @P0 BRA `(.L_x_17) ;  /* 0x00000000005c0947 */ /* 0x000fea0003800000 */
[----:B------:R-:W-:Y:S01]  /*2e70*/  ISETP.GE.U32.AND P0, PT, R25, R12, PT ;  /* 0x0000000c1900720c */ /* 0x000fe20003f06070 */
[----:B------:R-:W-:-:S03]  /*2e80*/  IMAD.MOV.U32 R24, RZ, RZ, R14 ;  /* 0x000000ffff187224 */ /* 0x000fc600078e000e */
[----:B------:R-:W-:-:S13]  /*2e90*/  ISETP.GE.U32.AND.EX P0, PT, R22, R13, PT, P0 ;  /* 0x0000000d1600720c */ /* 0x000fda0003f06100 */
[----:B------:R-:W-:Y:S05]  /*2ea0*/  @!P0 BRA `(.L_x_18) ;  /* 0x0000000000c48947 */ /* 0x000fea0003800000 */
[----:B------:R-:W0:Y:S02]  /*2eb0*/  LDCU.64 UR12, c[0x3][0x30] ;  /* 0x00c00600ff0c77ac */ /* 0x000e240008000a00 */
[----:B0-----:R-:W-:-:S04]  /*2ec0*/  ISETP.GT.U32.AND P0, PT, R17, UR12, PT ;  /* 0x0000000c11007c0c */ /* 0x001fc8000bf04070 */
[----:B------:R-:W-:-:S13]  /*2ed0*/  ISETP.GT.U32.AND.EX P0, PT, R20, UR13, PT, P0 ;  /* 0x0000000d14007c0c */ /* 0x000fda000bf04100 */
[----:B------:R-:W-:Y:S05]  /*2ee0*/  @P0 BRA `(.L_x_17) ;  /* 0x00000000003c0947 */ /* 0x000fea0003800000 */
[----:B------:R-:W-:Y:S01]  /*2ef0*/  ISETP.GE.U32.AND P0, PT, R17, UR12, PT ;  /* 0x0000000c11007c0c */ /* 0x000fe2000bf06070 */
[----:B------:R-:W-:-:S03]  /*2f00*/  IMAD.MOV.U32 R24, RZ, RZ, R14 ;  /* 0x000000ffff187224 */ /* 0x000fc600078e000e */
[----:B------:R-:W-:-:S13]  /*2f10*/  ISETP.GE.U32.AND.EX P0, PT, R20, UR13, PT, P0 ;  /* 0x0000000d14007c0c */ /* 0x000fda000bf06100 */
[----:B------:R-:W-:Y:S05]  /*2f20*/  @!P0 BRA `(.L_x_18) ;  /* 0x0000000000a48947 */ /* 0x000fea0003800000 */
[----:B------:R-:W0:Y:S02]  /*2f30*/  LDCU.64 UR12, c[0x3][0x28] ;  /* 0x00c00500ff0c77ac */ /* 0x000e240008000a00 */
[----:B0-----:R-:W-:-:S04]  /*2f40*/  ISETP.GT.U32.AND P0, PT, R15, UR12, PT ;  /* 0x0000000c0f007c0c */ /* 0x001fc8000bf04070 */
[----:B------:R-:W-:-:S13]  /*2f50*/  ISETP.GT.U32.AND.EX P0, PT, R2, UR13, PT, P0 ;  /* 0x0000000d02007c0c */ /* 0x000fda000bf04100 */
[----:B------:R-:W-:Y:S05]  /*2f60*/  @P0 BRA `(.L_x_17) ;  /* 0x00000000001c0947 */ /* 0x000fea0003800000 */
[----:B------:R-:W0:Y:S01]  /*2f70*/  LDCU.64 UR14, c[0x3][0x20] ;  /* 0x00c00400ff0e77ac */ /* 0x000e220008000a00 */
[----:B------:R-:W-:Y:S01]  /*2f80*/  ISETP.LT.U32.AND P1, PT, R15, UR12, PT ;  /* 0x0000000c0f007c0c */ /* 0x000fe2000bf21070 */
[----:B------:R-:W-:Y:S01]  /*2f90*/  IMAD.MOV.U32 R24, RZ, RZ, R14 ;  /* 0x000000ffff187224 */ /* 0x000fe200078e000e */
[----:B0-----:R-:W-:-:S04]  /*2fa0*/  ISETP.GE.U32.AND P0, PT, R27, UR14, PT ;  /* 0x0000000e1b007c0c */ /* 0x001fc8000bf06070 */
[----:B------:R-:W-:-:S04]  /*2fb0*/  ISETP.GE.U32.AND.EX P0, PT, R14, UR15, PT, P0 ;  /* 0x0000000f0e007c0c */ /* 0x000fc8000bf06100 */
[----:B------:R-:W-:-:S13]  /*2fc0*/  ISETP.LT.U32.OR.EX P0, PT, R2, UR13, !P0, P1 ;  /* 0x0000000d02007c0c */ /* 0x000fda000c701510 */
[----:B------:R-:W-:Y:S05]  /*2fd0*/  @P0 BRA `(.L_x_18) ;  /* 0x0000000000780947 */ /* 0x000fea0003800000 */
.L_x_17:
        /* <DEDUP_REMOVED lines=30> */
.L_x_18:
        /* <DEDUP_REMOVED lines=24> */
[----:B------:R-:W-:Y:S01]  /*3340*/  IMAD.WIDE.U32 R28, R48, R47, RZ ;  /* 0x0000002f301c7225 */ /* 0x000fe200078e00ff */
[----:B------:R0:W-:Y:S02]  /*3350*/  STL.128 [R1], R8 ;  /* 0x0000000801007387 */ /* 0x0001e40000100c00 */
[----:B------:R-:W-:Y:S01]  /*3360*/  SEL R3, RZ, 0x1, P0 ;  /* 0x00000001ff037807 */ /* 0x000fe20000000000 */
[----:B------:R-:W-:-:S04]  /*3370*/  IMAD.WIDE.U32 R6, R47, R51, RZ ;  /* 0x000000332f067225 */ /* 0x000fc800078e00ff */
[-C--:B------:R-:W-:Y:S02]  /*3380*/  IMAD R21, R47, R48.reuse, R0 ;  /* 0x000000302f157224 */ /* 0x080fe400078e0200 */
[----:B------:R-:W-:-:S04]  /*3390*/  IMAD.WIDE.U32.X R4, R46, R48, R18, P1 ;  /* 0x000000302e047225 */ /* 0x000fc800008e0412 */
        /* <DEDUP_REMOVED lines=11> */
[-C--:B------:R-:W-:Y:S02]  /*3450*/  IMAD R3, R45, R51.reuse, RZ ;  /* 0x000000332d037224 */ /* 0x080fe400078e02ff */
[----:B------:R-:W-:-:S04]  /*3460*/  IMAD.WIDE.U32 R28, R42, R51, RZ ;  /* 0x000000332a1c7225 */ /* 0x000fc800078e00ff */
[----:B------:R-:W-:-:S04]  /*3470*/  IMAD.WIDE.U32 R30, P2, R45, R51, R30 ;  /* 0x000000332d1e7225 */ /* 0x000fc8000784001e */
[-C--:B------:R-:W-:Y:S01]  /*3480*/  IMAD R21, R42, R48.reuse, R3 ;  /* 0x000000302a157224 */ /* 0x080fe200078e0203 */
[----:B------:R-:W-:Y:S01]  /*3490*/  SEL R3, RZ, 0x1, P0 ;  /* 0x00000001ff037807 */ /* 0x000fe20000000000 */
[----:B------:R-:W-:-:S04]  /*34a0*/  IMAD.WIDE.U32.X R6, R44, R48, R6, P1 ;  /* 0x000000302c067225 */ /* 0x000fc800008e0406 */
[----:B------:R-:W-:Y:S01]  /*34b0*/  IMAD.X R19, RZ, RZ, RZ, P2 ;  /* 0x000000ffff137224 */ /* 0x000fe200010e06ff */
[----:B------:R-:W-:Y:S01]  /*34c0*/  IADD3 R6, P2, P3, R28, R6, R3 ;  /* 0x000000061c067210 */ /* 0x000fe20007b5e003 */
[----:B------:R-:W-:Y:S02]  /*34d0*/  IMAD.IADD R0, R29, 0x1, R21 ;  /* 0x000000011d007824 */ /* 0x000fe400078e0215 */
[----:B------:R-:W-:Y:S01]  /*34e0*/  IMAD.WIDE.U32 R32, R51, R42, RZ ;  /* 0x0000002a33207225 */ /* 0x000fe200078e00ff */
[----:B------:R-:W-:Y:S02]  /*34f0*/  ISETP.GE.U32.AND P0, PT, R6, R28, PT ;  /* 0x0000001c0600720c */ /* 0x000fe40003f06070 */
[----:B------:R-:W-:Y:S01]  /*3500*/  IADD3.X R7, PT, PT, R0, R7, RZ, P2, P3 ;  /* 0x0000000700077210 */ /* 0x000fe200017e64ff */
[----:B------:R-:W-:Y:S01]  /*3510*/  IMAD.MOV.U32 R18, RZ, RZ, R31 ;  /* 0x000000ffff127224 */ /* 0x000fe200078e001f */
[----:B------:R-:W-:Y:S02]  /*3520*/  IADD3 RZ, P1, PT, R33, R30, RZ ;  /* 0x0000001e21ff7210 */ /* 0x000fe40007f3e0ff */
[----:B------:R-:W-:Y:S01]  /*3530*/  ISETP.GE.U32.AND.EX P0, PT, R7, R0, PT, P0 ;  /* 0x000000000700720c */ /* 0x000fe20003f06100 */
[----:B------:R0:W-:Y:S02]  /*3540*/  STL.128 [R1+0x10], R4 ;  /* 0x0000100401007387 */ /* 0x0001e40000100c00 */
[----:B------:R-:W-:Y:S01]  /*3550*/  IMAD.WIDE.U32.X R18, R45, R48, R18, P1 ;  /* 0x000000302d127225 */ /* 0x000fe200008e0412 */
[----:B------:R-:W-:-:S04]  /*3560*/  SEL R0, RZ, 0x1, P0 ;  /* 0x00000001ff007807 */ /* 0x000fc80000000000 */
[----:B------:R-:W-:-:S05]  /*3570*/  IADD3 R0, P0, PT, R0, R18, RZ ;  /* 0x0000001200007210 */ /* 0x000fca0007f1e0ff */
[----:B------:R-:W-:Y:S01]  /*3580*/  IMAD.X R3, RZ, RZ, R19, P0 ;  /* 0x000000ffff037224 */ /* 0x000fe200000e0613 */
[----:B------:R-:W-:Y:S02]  /*3590*/  ISETP.NE.U32.AND P0, PT, R0, RZ, PT ;  /* 0x000000ff0000720c */ /* 0x000fe40003f05070 */
[----:B------:R-:W-:Y:S02]  /*35a0*/  CS2R R18, SRZ ;  /* 0x0000000000127805 */ /* 0x000fe4000001ff00 */
[----:B------:R-:W-:-:S13]  /*35b0*/  ISETP.NE.AND.EX P0, PT, R3, RZ, PT, P0 ;  /* 0x000000ff0300720c */ /* 0x000fda0003f05300 */
[----:B0-----:R-:W-:Y:S05]  /*35c0*/  @!P0 BRA `(.L_x_19) ;  /* 0x00000000003c8947 */ /* 0x001fea0003800000 */
[----:B------:R-:W-:-:S05]  /*35d0*/  UMOV UR4, 0x4 ;  /* 0x0000000400047882 */ /* 0x000fca0000000000 */
.L_x_20:
        /* <DEDUP_REMOVED lines=14> */
.L_x_19:
        /* <DEDUP_REMOVED lines=47> */
[----:B------:R-:W-:Y:S01]  /*39b0*/  IMAD.WIDE.U32 R30, R46, R42, RZ ;  /* 0x0000002a2e1e7225 */ /* 0x000fe200078e00ff */
[----:B------:R-:W-:Y:S01]  /*39c0*/  ISETP.GE.U32.AND.EX P1, PT, R11, R0, PT, P1 ;  /* 0x000000000b00720c */ /* 0x000fe20003f26110 */
[----:B------:R2:W-:Y:S01]  /*39d0*/  STL.128 [R1+0x10], R8 ;  /* 0x0000100801007387 */ /* 0x0005e20000100c00 */
[----:B------:R-:W-:Y:S01]  /*39e0*/  SEL R0, RZ, 0x1, P0 ;  /* 0x00000001ff007807 */ /* 0x000fe20000000000 */
[----:B------:R-:W-:Y:S01]  /*39f0*/  IMAD.MOV.U32 R32, RZ, RZ, R18 ;  /* 0x000000ffff207224 */ /* 0x000fe200078e0012 */
[----:B------:R-:W-:Y:S01]  /*3a00*/  SEL R3, RZ, 0x1, P1 ;  /* 0x00000001ff037807 */ /* 0x000fe20000800000 */
[----:B------:R-:W-:-:S02]  /*3a10*/  IMAD.MOV.U32 R33, RZ, RZ, R19 ;  /* 0x000000ffff217224 */ /* 0x000fc400078e0013 */
[----:B------:R-:W-:-:S04]  /*3a20*/  IMAD.WIDE.U32.X R4, R44, R46, R4, P2 ;  /* 0x0000002e2c047225 */ /* 0x000fc800010e0404 */
[----:B------:R-:W-:Y:S01]  /*3a30*/  IMAD R21, R45, R49, RZ ;  /* 0x000000312d157224 */ /* 0x000fe200078e02ff */
[----:B------:R-:W-:Y:S01]  /*3a40*/  IADD3 R3, P1, P5, R3, R4, R0 ;  /* 0x0000000403037210 */ /* 0x000fe20007d3e000 */
[----:B------:R-:W-:-:S04]  /*3a50*/  IMAD.WIDE.U32 R6, R49, R42, RZ ;  /* 0x0000002a31067225 */ /* 0x000fc800078e00ff */
[----:B------:R-:W-:-:S04]  /*3a60*/  IMAD.WIDE.U32 R30, P3, R45, R49, R30 ;  /* 0x000000312d1e7225 */ /* 0x000fc8000786001e */
[C---:B------:R-:W-:Y:S01]  /*3a70*/  IMAD.WIDE.U32 R32, R42.reuse, R49, R32 ;  /* 0x000000312a207225 */ /* 0x040fe200078e0020 */
[----:B------:R-:W-:Y:S02]  /*3a80*/  IADD3 RZ, P2, PT, R7, R30, RZ ;  /* 0x0000001e07ff7210 */ /* 0x000fe40007f5e0ff */
[----:B------:R-:W-:Y:S01]  /*3a90*/  IADD3.X R7, PT, PT, RZ, R5, RZ, P1, P5 ;  /* 0x00000005ff077210 */ /* 0x000fe20000fea4ff */
[----:B------:R-:W-:Y:S01]  /*3aa0*/  IMAD R21, R42, R46, R21 ;  /* 0x0000002e2a157224 */ /* 0x000fe200078e0215 */
[----:B------:R-:W-:Y:S01]  /*3ab0*/  IADD3 R6, P4, PT, R3, R32, RZ ;  /* 0x0000002003067210 */ /* 0x000fe20007f9e0ff */
[----:B------:R-:W-:Y:S01]  /*3ac0*/  IMAD.X R5, RZ, RZ, RZ, P3 ;  /* 0x000000ffff057224 */ /* 0x000fe200018e06ff */
[----:B------:R-:W-:Y:S01]  /*3ad0*/  ISETP.GE.U32.AND P0, PT, R32, R18, PT ;  /* 0x000000122000720c */ /* 0x000fe20003f06070 */
[----:B------:R-:W-:Y:S01]  /*3ae0*/  IMAD.IADD R0, R33, 0x1, R21 ;  /* 0x0000000121007824 */ /* 0x000fe200078e0215 */
[----:B------:R-:W-:Y:S01]  /*3af0*/  ISETP.GE.U32.AND P1, PT, R6, R32, PT ;  /* 0x000000200600720c */ /* 0x000fe20003f26070 */
[----:B------:R-:W-:-:S02]  /*3b00*/  IMAD.MOV.U32 R4, RZ, RZ, R31 ;  /* 0x000000ffff047224 */ /* 0x000fc400078e001f */
[C---:B------:R-:W-:Y:S01]  /*3b10*/  IMAD.X R7, R0.reuse, 0x1, R7, P4 ;  /* 0x0000000100077824 */ /* 0x040fe200020e0607 */
[----:B------:R-:W-:Y:S01]  /*3b20*/  ISETP.GE.U32.AND.EX P0, PT, R0, R19, PT, P0 ;  /* 0x000000130000720c */ /* 0x000fe20003f06100 */
[----:B------:R-:W-:-:S03]  /*3b30*/  IMAD.WIDE.U32.X R4, R45, R46, R4, P2 ;  /* 0x0000002e2d047225 */ /* 0x000fc600010e0404 */
[----:B------:R-:W-:Y:S01]  /*3b40*/  ISETP.GE.U32.AND.EX P1, PT, R7, R0, PT, P1 ;  /* 0x000000000700720c */ /* 0x000fe20003f26110 */
[----:B------:R2:W-:Y:S01]  /*3b50*/  STL.64 [R1+0x20], R6 ;  /* 0x0000200601007387 */ /* 0x0005e20000100a00 */
[----:B------:R-:W-:Y:S02]  /*3b60*/  SEL R3, RZ, 0x1, P0 ;  /* 0x00000001ff037807 */ /* 0x000fe40000000000 */
[----:B------:R-:W-:-:S04]  /*3b70*/  SEL R0, RZ, 0x1, P1 ;  /* 0x00000001ff007807 */ /* 0x000fc80000800000 */
[----:B------:R-:W-:-:S04]  /*3b80*/  IADD3 R0, P0, P1, R0, R4, R3 ;  /* 0x0000000400007210 */ /* 0x000fc8000791e003 */
[----:B------:R-:W-:Y:S02]  /*3b90*/  IADD3.X R3, PT, PT, RZ, R5, RZ, P0, P1 ;  /* 0x00000005ff037210 */ /* 0x000fe400007e24ff */
[----:B------:R-:W-:-:S04]  /*3ba0*/  ISETP.NE.U32.AND P0, PT, R0, RZ, PT ;  /* 0x000000ff0000720c */ /* 0x000fc80003f05070 */
[----:B------:R-:W-:-:S13]  /*3bb0*/  ISETP.NE.AND.EX P0, PT, R3, RZ, PT, P0 ;  /* 0x000000ff0300720c */ /* 0x000fda0003f05300 */
[----:B--2---:R-:W-:Y:S05]  /*3bc0*/  @!P0 BRA `(.L_x_21) ;  /* 0x0000000000388947 */ /* 0x004fea0003800000 */
[----:B------:R-:W-:-:S05]  /*3bd0*/  UMOV UR4, 0x5 ;  /* 0x0000000500047882 */ /* 0x000fca0000000000 */
.L_x_22:
        /* <DEDUP_REMOVED lines=13> */
.L_x_21:
        /* <DEDUP_REMOVED lines=31> */
[----:B------:R-:W-:Y:S01]  /*3ea0*/  IMAD.WIDE.U32 R30, R47, R47, RZ ;  /* 0x0000002f2f1e7225 */ /* 0x000fe200078e00ff */
[----:B------:R-:W-:-:S03]  /*3eb0*/  IADD3 R3, P0, P1, R3, R4, R10 ;  /* 0x0000000403037210 */ /* 0x000fc6000791e00a */
[----:B------:R-:W-:Y:S01]  /*3ec0*/  IMAD.WIDE.U32 R8, P3, R47, R44, R8 ;  /* 0x0000002c2f087225 */ /* 0x000fe20007860008 */
[----:B------:R-:W-:-:S03]  /*3ed0*/  IADD3.X R5, PT, PT, RZ, R5, RZ, P0, P1 ;  /* 0x00000005ff057210 */ /* 0x000fc600007e24ff */
[----:B------:R-:W-:Y:S01]  /*3ee0*/  IMAD.WIDE.U32 R10, R47, R47, R6 ;  /* 0x0000002f2f0a7225 */ /* 0x000fe200078e0006 */
[----:B------:R-:W-:-:S03]  /*3ef0*/  IADD3 RZ, P2, PT, R31, R8, RZ ;  /* 0x000000081fff7210 */ /* 0x000fc60007f5e0ff */
[----:B------:R-:W-:Y:S01]  /*3f00*/  IMAD.IADD R8, R8, 0x1, R11 ;  /* 0x0000000108087824 */ /* 0x000fe200078e020b */
[----:B------:R-:W-:Y:S01]  /*3f10*/  IADD3 R4, P4, PT, R3, R10, RZ ;  /* 0x0000000a03047210 */ /* 0x000fe20007f9e0ff */
[----:B------:R-:W-:Y:S01]  /*3f20*/  IMAD.X R31, RZ, RZ, RZ, P3 ;  /* 0x000000ffff1f7224 */ /* 0x000fe200018e06ff */
[----:B------:R-:W-:Y:S01]  /*3f30*/  ISETP.GE.U32.AND P0, PT, R10, R6, PT ;  /* 0x000000060a00720c */ /* 0x000fe20003f06070 */
[----:B------:R-:W-:Y:S01]  /*3f40*/  IMAD.MOV.U32 R30, RZ, RZ, R9 ;  /* 0x000000ffff1e7224 */ /* 0x000fe200078e0009 */
[----:B------:R-:W-:Y:S01]  /*3f50*/  ISETP.GE.U32.AND P1, PT, R4, R10, PT ;  /* 0x0000000a0400720c */ /* 0x000fe20003f26070 */
[C---:B------:R-:W-:Y:S01]  /*3f60*/  IMAD.X R5, R8.reuse, 0x1, R5, P4 ;  /* 0x0000000108057824 */ /* 0x040fe200020e0605 */
[----:B------:R-:W-:Y:S01]  /*3f70*/  ISETP.GE.U32.AND.EX P0, PT, R8, R7, PT, P0 ;  /* 0x000000070800720c */ /* 0x000fe20003f06100 */
[----:B------:R-:W-:-:S03]  /*3f80*/  IMAD.WIDE.U32 R10, R44, R42, RZ ;  /* 0x0000002a2c0a7225 */ /* 0x000fc600078e00ff */
[----:B------:R-:W-:Y:S01]  /*3f90*/  ISETP.GE.U32.AND.EX P1, PT, R5, R8, PT, P1 ;  /* 0x000000080500720c */ /* 0x000fe20003f26110 */
[CC--:B------:R-:W-:Y:S02]  /*3fa0*/  IMAD R3, R45.reuse, R47.reuse, RZ ;  /* 0x0000002f2d037224 */ /* 0x0c0fe400078e02ff */
[----:B------:R-:W-:Y:S01]  /*3fb0*/  IMAD.WIDE.U32 R6, P3, R45, R47, R10 ;  /* 0x0000002f2d067225 */ /* 0x000fe2000786000a */
[----:B------:R-:W-:-:S03]  /*3fc0*/  SEL R19, RZ, 0x1, P1 ;  /* 0x00000001ff137807 */ /* 0x000fc60000800000 */
[-C--:B------:R-:W-:Y:S01]  /*3fd0*/  IMAD R21, R42, R44.reuse, R3 ;  /* 0x0000002c2a157224 */ /* 0x080fe200078e0203 */
[----:B------:R-:W-:Y:S01]  /*3fe0*/  SEL R3, RZ, 0x1, P0 ;  /* 0x00000001ff037807 */ /* 0x000fe20000000000 */
[----:B------:R-:W-:-:S04]  /*3ff0*/  IMAD.WIDE.U32.X R10, R44, R44, R30, P2 ;  /* 0x0000002c2c0a7225 */ /* 0x000fc800010e041e */
[----:B------:R-:W-:Y:S01]  /*4000*/  IMAD.WIDE.U32 R60, R47, R42, RZ ;  /* 0x0000002a2f3c7225 */ /* 0x000fe200078e00ff */
[----:B------:R-:W-:-:S03]  /*4010*/  IADD3 R19, P1, P4, R19, R10, R3 ;  /* 0x0000000a13137210 */ /* 0x000fc60007c3e003 */
[----:B------:R-:W-:Y:S01]  /*4020*/  IMAD.X R31, RZ, RZ, RZ, P3 ;  /* 0x000000ffff1f7224 */ /* 0x000fe200018e06ff */
[----:B------:R-:W-:Y:S01]  /*4030*/  IADD3 RZ, P2, PT, R61, R6, RZ ;  /* 0x000000063dff7210 */ /* 0x000fe20007f5e0ff */
[----:B------:R-:W-:Y:S01]  /*4040*/  IMAD.MOV.U32 R30, RZ, RZ, R7 ;  /* 0x000000ffff1e7224 */ /* 0x000fe200078e0007 */
[----:B------:R-:W-:Y:S01]  /*4050*/  IADD3.X R10, PT, PT, RZ, R11, RZ, P1, P4 ;  /* 0x0000000bff0a7210 */ /* 0x000fe20000fe84ff */
[----:B------:R-:W-:Y:S02]  /*4060*/  IMAD.MOV.U32 R11, RZ, RZ, R29 ;  /* 0x000000ffff0b7224 */ /* 0x000fe400078e001d */
[----:B----4-:R-:W-:-:S04]  /*4070*/  IMAD.WIDE.U32 R8, R42, R47, R32 ;  /* 0x0000002f2a087225 */ /* 0x010fc800078e0020 */
[----:B------:R-:W-:Y:S01]  /*4080*/  IMAD.IADD R3, R9, 0x1, R21 ;  /* 0x0000000109037824 */ /* 0x000fe200078e0215 */
[----:B------:R-:W-:Y:S01]  /*4090*/  IADD3 R6, P3, PT, R19, R8, RZ ;  /* 0x0000000813067210 */ /* 0x000fe20007f7e0ff */
[----:B------:R-:W-:Y:S01]  /*40a0*/  IMAD.MOV.U32 R9, RZ, RZ, R0 ;  /* 0x000000ffff097224 */ /* 0x000fe200078e0000 */
[----:B------:R-:W-:Y:S02]  /*40b0*/  ISETP.GE.U32.AND P0, PT, R8, R32, PT ;  /* 0x000000200800720c */ /* 0x000fe40003f06070 */
[----:B------:R-:W-:Y:S01]  /*40c0*/  ISETP.GE.U32.AND P1, PT, R6, R8, PT ;  /* 0x000000080600720c */ /* 0x000fe20003f26070 */
[C---:B------:R-:W-:Y:S01]  /*40d0*/  IMAD.X R7, R3.reuse, 0x1, R10, P3 ;  /* 0x0000000103077824 */ /* 0x040fe200018e060a */
[----:B------:R-:W-:Y:S01]  /*40e0*/  ISETP.GE.U32.AND.EX P0, PT, R3, R33, PT, P0 ;  /* 0x000000210300720c */ /* 0x000fe20003f06100 */
[----:B------:R-:W-:Y:S02]  /*40f0*/  IMAD.MOV.U32 R8, RZ, RZ, R18 ;  /* 0x000000ffff087224 */ /* 0x000fe400078e0012 */
[----:B------:R-:W-:Y:S01]  /*4100*/  IMAD.WIDE.U32.X R18, R45, R44, R30, P2 ;  /* 0x0000002c2d127225 */ /* 0x000fe200010e041e */
[----:B------:R-:W-:Y:S01]  /*4110*/  ISETP.GE.U32.AND.EX P1, PT, R7, R3, PT, P1 ;  /* 0x000000030700720c */ /* 0x000fe20003f26110 */
[----:B------:R4:W-:Y:S01]  /*4120*/  STL.128 [R1+0x20], R4 ;  /* 0x0000200401007387 */ /* 0x0009e20000100c00 */
[----:B------:R-:W-:Y:S01]  /*4130*/  SEL R3, RZ, 0x1, P0 ;  /* 0x00000001ff037807 */ /* 0x000fe20000000000 */
[----:B------:R-:W-:Y:S01]  /*4140*/  IMAD.MOV.U32 R10, RZ, RZ, R28 ;  /* 0x000000ffff0a7224 */ /* 0x000fe200078e001c */
[----:B------:R-:W-:-:S04]  /*4150*/  SEL R0, RZ, 0x1, P1 ;  /* 0x00000001ff007807 */ /* 0x000fc80000800000 */
[----:B------:R-:W-:Y:S01]  /*4160*/  IADD3 R0, P0, P1, R0, R18, R3 ;  /* 0x0000001200007210 */ /* 0x000fe2000791e003 */
[----:B------:R4:W-:Y:S03]  /*4170*/  STL.128 [R1+0x10], R8 ;  /* 0x0000100801007387 */ /* 0x0009e60000100c00 */
[----:B------:R-:W-:Y:S02]  /*4180*/  IADD3.X R3, PT, PT, RZ, R19, RZ, P0, P1 ;  /* 0x00000013ff037210 */ /* 0x000fe400007e24ff */
[----:B------:R-:W-:-:S04]  /*4190*/  ISETP.NE.U32.AND P0, PT, R0, RZ, PT ;  /* 0x000000ff0000720c */ /* 0x000fc80003f05070 */
[----:B------:R-:W-:-:S13]  /*41a0*/  ISETP.NE.AND.EX P0, PT, R3, RZ, PT, P0 ;  /* 0x000000ff0300720c */ /* 0x000fda0003f05300 */
[----:B----4-:R-:W-:Y:S05]  /*41b0*/  @!P0 BRA `(.L_x_23) ;  /* 0x0000000000388947 */ /* 0x010fea0003800000 */
[----:B------:R-:W-:-:S05]  /*41c0*/  UMOV UR4, 0x6 ;  /* 0x0000000600047882 */ /* 0x000fca0000000000 */
.L_x_24:
        /* <DEDUP_REMOVED lines=10> */
[----:B----4-:R-:W-:Y:S05]  /*4270*/  @!P0 BRA `(.L_x_24) ;  /* 0xfffffffc00d48947 */ /* 0x010fea000383ffff */
[----:B------:R4:W5:Y:S04]  /*4280*/  LDL.64 R28, [R1+0x18] ;  /* 0x00001800011c7983 */ /* 0x0009680000100a00 */
[----:B------:R4:W5:Y:S02]  /*4290*/  LDL.128 R4, [R1+0x20] ;  /* 0x0000200001047983 */ /* 0x0009640000100c00 */
.L_x_23:
[----:B------:R-:W2:Y:S01]  /*42a0*/  LDL.64 R32, [R1+0x30] ;  /* 0x0000300001207983 */ /* 0x000ea20000100a00 */
        /* <DEDUP_REMOVED lines=20> */
[----:B------:R-:W-:Y:S01]  /*43f0*/  ISETP.GE.U32.AND P0, PT, R10, R28, PT ;  /* 0x0000001c0a00720c */ /* 0x000fe20003f06070 */
[----:B------:R-:W-:Y:S01]  /*4400*/  IMAD.X R29, RZ, RZ, RZ, P2 ;  /* 0x000000ffff1d7224 */ /* 0x000fe200010e06ff */
[----:B------:R-:W-:Y:S01]  /*4410*/  IADD3.X R11, PT, PT, R0, R11, RZ, P3, P4 ;  /* 0x0000000b000b7210 */ /* 0x000fe20001fe84ff */
[----:B------:R-:W-:Y:S01]  /*4420*/  IMAD.MOV.U32 R28, RZ, RZ, R61 ;  /* 0x000000ffff1c7224 */ /* 0x000fe200078e003d */
[----:B------:R-:W-:Y:S01]  /*4430*/  IADD3 RZ, P2, PT, R60, R19, RZ ;  /* 0x000000133cff7210 */ /* 0x000fe20007f5e0ff */
[----:B------:R-:W-:Y:S01]  /*4440*/  IMAD.WIDE.U32 R18, R42, R47, R6 ;  /* 0x0000002f2a127225 */ /* 0x000fe200078e0006 */
[----:B------:R-:W-:Y:S02]  /*4450*/  ISETP.GE.U32.AND.EX P1, PT, R0, R5, PT, P1 ;  /* 0x000000050000720c */ /* 0x000fe40003f26110 */
[----:B------:R-:W-:Y:S01]  /*4460*/  ISETP.GE.U32.AND.EX P0, PT, R11, R0, PT, P0 ;  /* 0x000000000b00720c */ /* 0x000fe20003f06100 */
[----:B------:R-:W-:Y:S01]  /*4470*/  IMAD.WIDE.U32.X R28, R45, R46, R28, P2 ;  /* 0x0000002e2d1c7225 */ /* 0x000fe200010e041c */
[----:B------:R-:W-:-:S02]  /*4480*/  SEL R0, RZ, 0x1, P1 ;  /* 0x00000001ff007807 */ /* 0x000fc40000800000 */
[----:B------:R-:W-:Y:S01]  /*4490*/  SEL R21, RZ, 0x1, P0 ;  /* 0x00000001ff157807 */ /* 0x000fe20000000000 */
[----:B------:R-:W-:-:S03]  /*44a0*/  IMAD.WIDE.U32 R4, R45, R47, RZ ;  /* 0x0000002f2d047225 */ /* 0x000fc600078e00ff */
[----:B------:R-:W-:Y:S01]  /*44b0*/  IADD3 R21, P0, P1, R21, R28, R0 ;  /* 0x0000001c15157210 */ /* 0x000fe2000791e000 */
[----:B------:R-:W-:-:S03]  /*44c0*/  IMAD.WIDE.U32 R30, R42, R42, RZ ;  /* 0x0000002a2a1e7225 */ /* 0x000fc600078e00ff */
        /* <DEDUP_REMOVED lines=10> */
[----:B------:R-:W-:Y:S02]  /*4570*/  IMAD.X R19, RZ, RZ, RZ, P3 ;  /* 0x000000ffff137224 */ /* 0x000fe400018e06ff */
[----:B------:R-:W-:Y:S01]  /*4580*/  IMAD.MOV.U32 R18, RZ, RZ, R5 ;  /* 0x000000ffff127224 */ /* 0x000fe200078e0005 */
[----:B------:R-:W-:Y:S01]  /*4590*/  ISETP.GE.U32.AND.EX P1, PT, R14, R0, PT, P1 ;  /* 0x000000000e00720c */ /* 0x000fe20003f26110 */
[C---:B------:R-:W-:Y:S01]  /*45a0*/  IMAD.WIDE.U32 R6, R45.reuse, R42, RZ ;  /* 0x0000002a2d067225 */ /* 0x040fe200078e00ff */
[----:B------:R-:W-:Y:S02]  /*45b0*/  SEL R0, RZ, 0x1, P0 ;  /* 0x00000001ff007807 */ /* 0x000fe40000000000 */
[----:B------:R-:W-:Y:S01]  /*45c0*/  SEL R3, RZ, 0x1, P1 ;  /* 0x00000001ff037807 */ /* 0x000fe20000800000 */
[----:B------:R-:W-:-:S04]  /*45d0*/  IMAD.WIDE.U32.X R18, R45, R44, R18, P2 ;  /* 0x0000002c2d127225 */ /* 0x000fc800010e0412 */
[----:B------:R-:W-:Y:S01]  /*45e0*/  IMAD.WIDE.U32 R4, P2, R42, R45, R6 ;  /* 0x0000002d2a047225 */ /* 0x000fe20007840006 */
[----:B------:R-:W-:-:S03]  /*45f0*/  IADD3 R3, P0, P1, R3, R18, R0 ;  /* 0x0000001203037210 */ /* 0x000fc6000791e000 */
[----:B------:R-:W-:Y:S01]  /*4600*/  IMAD.X R29, RZ, RZ, RZ, P2 ;  /* 0x000000ffff1d7224 */ /* 0x000fe200010e06ff */
[----:B------:R-:W-:Y:S01]  /*4610*/  IADD3.X R0, PT, PT, RZ, R19, RZ, P0, P1 ;  /* 0x00000013ff007210 */ /* 0x000fe200007e24ff */
[----:B------:R-:W-:Y:S01]  /*4620*/  IMAD.MOV.U32 R28, RZ, RZ, R5 ;  /* 0x000000ffff1c7224 */ /* 0x000fe200078e0005 */
[----:B------:R-:W-:Y:S01]  /*4630*/  IADD3 RZ, P2, PT, R31, R4, RZ ;  /* 0x000000041fff7210 */ /* 0x000fe20007f5e0ff */
[----:B------:R-:W-:-:S04]  /*4640*/  IMAD.MOV.U32 R5, RZ, RZ, R11 ;  /* 0x000000ffff057224 */ /* 0x000fc800078e000b */
[----:B------:R-:W-:-:S04]  /*4650*/  IMAD.WIDE.U32.X R28, R45, R45, R28, P2 ;  /* 0x0000002d2d1c7225 */ /* 0x000fc800010e041c */
[----:B--2---:R-:W-:-:S03]  /*4660*/  IMAD.WIDE.U32 R6, R42, R42, R32 ;  /* 0x0000002a2a067225 */ /* 0x004fc600078e0020 */
[----:B------:R-:W-:Y:S01]  /*4670*/  IADD3 R18, P3, PT, R3, R6, RZ ;  /* 0x0000000603127210 */ /* 0x000fe20007f7e0ff */
[----:B------:R-:W-:Y:S01]  /*4680*/  IMAD.IADD R3, R4, 0x1, R7 ;  /* 0x0000000104037824 */ /* 0x000fe200078e0207 */
        /* <DEDUP_REMOVED lines=8> */
[----:B------:R0:W-:Y:S01]  /*4710*/  STL.64 [R1+0x30], R18 ;  /* 0x0000301201007387 */ /* 0x0001e20000100a00 */
[----:B------:R-:W-:-:S02]  /*4720*/  SEL R3, RZ, 0x1, P0 ;  /* 0x00000001ff037807 */ /* 0x000fc40000000000 */
[----:B------:R-:W-:Y:S01]  /*4730*/  SEL R0, RZ, 0x1, P1 ;  /* 0x00000001ff007807 */ /* 0x000fe20000800000 */
[----:B------:R0:W-:Y:S03]  /*4740*/  STL.128 [R1+0x20], R4 ;  /* 0x0000200401007387 */ /* 0x0001e60000100c00 */
[----:B------:R-:W-:-:S04]  /*4750*/  IADD3 R0, P0, P1, R0, R28, R3 ;  /* 0x0000001c00007210 */ /* 0x000fc8000791e003 */
[----:B------:R-:W-:Y:S02]  /*4760*/  IADD3.X R3, PT, PT, RZ, R29, RZ, P0, P1 ;  /* 0x0000001dff037210 */ /* 0x000fe400007e24ff */
[----:B------:R-:W-:-:S04]  /*4770*/  ISETP.NE.U32.AND P0, PT, R0, RZ, PT ;  /* 0x000000ff0000720c */ /* 0x000fc80003f05070 */
[----:B------:R-:W-:-:S13]  /*4780*/  ISETP.NE.AND.EX P0, PT, R3, RZ, PT, P0 ;  /* 0x000000ff0300720c */ /* 0x000fda0003f05300 */
[----:B0-----:R-:W-:Y:S05]  /*4790*/  @!P0 BRA `(.L_x_25) ;  /* 0x0000000000388947 */ /* 0x001fea0003800000 */
[----:B------:R-:W-:-:S05]  /*47a0*/  UMOV UR4, 0x7 ;  /* 0x0000000700047882 */ /* 0x000fca0000000000 */
.L_x_26:
        /* <DEDUP_REMOVED lines=13> */
.L_x_25:
[----:B------:R-:W2:Y:S04]  /*4880*/  LDL.64 R60, [R1+0x8] ;  /* 0x00000800013c7983 */ /* 0x000ea80000100a00 */
[----:B------:R-:W3:Y:S04]  /*4890*/  LDL.64 R18, [R1+0x28] ;  /* 0x0000280001127983 */ /* 0x000ee80000100a00 */
[----:B------:R0:W5:Y:S04]  /*48a0*/  LDL.128 R4, [R1+0x30] ;  /* 0x0000300001047983 */ /* 0x0001680000100c00 */
[----:B------:R0:W5:Y:S01]  /*48b0*/  LDL.64 R28, [R1+0x10] ;  /* 0x00001000011c7983 */ /* 0x0001620000100a00 */
[----:B------:R-:W-:-:S02]  /*48c0*/  IMAD R0, R48, R51, RZ ;  /* 0x0000003330007224 */ /* 0x000fc400078e02ff */
[----:B------:R-:W-:-:S04]  /*48d0*/  IMAD.WIDE.U32 R32, R51, R51, RZ ;  /* 0x0000003333207225 */ /* 0x000fc800078e00ff */
[----:B------:R-:W-:Y:S01]  /*48e0*/  IMAD R3, R51, R48, R0 ;  /* 0x0000003033037224 */ /* 0x000fe200078e0200 */
[----:B------:R-:W-:Y:S01]  /*48f0*/  IADD3 R30, P1, PT, RZ, R32, RZ ;  /* 0x00000020ff1e7210 */ /* 0x000fe20007f3e0ff */
[----:B-----5:R-:W-:-:S03]  /*4900*/  IMAD.WIDE.U32 R62, R10, 0x3d1, RZ ;  /* 0x000003d10a3e7825 */ /* 0x020fc600078e00ff */
[----:B------:R-:W-:Y:S01]  /*4910*/  ISETP.GE.U32.AND P0, PT, R30, R32, PT ;  /* 0x000000201e00720c */ /* 0x000fe20003f06070 */
[----:B------:R-:W-:Y:S02]  /*4920*/  IMAD.IADD R3, R33, 0x1, R3 ;  /* 0x0000000121037824 */ /* 0x000fe400078e0203 */
[----:B------:R-:W-:-:S04]  /*4930*/  IMAD.WIDE.U32 R32, R11, 0x3d1, RZ ;  /* 0x000003d10b207825 */ /* 0x000fc800078e00ff */
[----:B------:R-:W-:Y:S02]  /*4940*/  IMAD.X R31, R10, 0x1, R3, P1 ;  /* 0x000000010a1f7824 */ /* 0x000fe400008e0603 */
[----:B------:R-:W-:-:S03]  /*4950*/  IMAD.WIDE.U32 R32, P3, RZ, R10, R32 ;  /* 0x0000000aff207225 */ /* 0x000fc60007860020 */
[----:B------:R-:W-:Y:S01]  /*4960*/  ISETP.GE.U32.AND.EX P0, PT, R31, R3, PT, P0 ;  /* 0x000000031f00720c */ /* 0x000fe20003f06100 */
[----:B------:R-:W-:-:S03]  /*4970*/  IMAD.X R59, RZ, RZ, RZ, P3 ;  /* 0x000000ffff3b7224 */ /* 0x000fc600018e06ff */
[----:B------:R-:W-:-:S04]  /*4980*/  SEL R0, RZ, 0x1, P0 ;  /* 0x00000001ff007807 */ /* 0x000fc80000000000 */
[----:B------:R-:W-:-:S05]  /*4990*/  IADD3 R0, P0, PT, R11, R0, RZ ;  /* 0x000000000b007210 */ /* 0x000fca0007f1e0ff */
[----:B------:R-:W-:Y:S01]  /*49a0*/  IMAD.X R3, RZ, RZ, RZ, P0 ;  /* 0x000000ffff037224 */ /* 0x000fe200000e06ff */
[----:B--2---:R-:W-:Y:S02]  /*49b0*/  IADD3 R21, P1, PT, R60, R0, RZ ;  /* 0x000000003c157210 */ /* 0x004fe40007f3e0ff */
[-C--:B------:R-:W-:Y:S02]  /*49c0*/  ISETP.GT.U32.AND P0, PT, R0, R60.reuse, PT ;  /* 0x0000003c0000720c */ /* 0x080fe40003f04070 */
[----:B------:R-:W-:Y:S01]  /*49d0*/  IADD3 R26, P2, PT, RZ, R21, RZ ;  /* 0x00000015ff1a7210 */ /* 0x000fe20007f5e0ff */
[----:B------:R-:W-:Y:S01]  /*49e0*/  IMAD.X R14, R61, 0x1, R3, P1 ;  /* 0x000000013d0e7824 */ /* 0x000fe200008e0603 */
[----:B------:R-:W-:Y:S02]  /*49f0*/  ISETP.GT.U32.AND.EX P0, PT, R3, R61, PT, P0 ;  /* 0x0000003d0300720c */ /* 0x000fe40003f04100 */
[----:B------:R-:W-:Y:S01]  /*4a00*/  ISETP.GE.U32.AND P1, PT, R26, R21, PT ;  /* 0x000000151a00720c */ /* 0x000fe20003f26070 */
[----:B---3--:R-:W-:Y:S01]  /*4a10*/  IMAD.X R23, R14, 0x1, R18, P2 ;  /* 0x000000010e177824 */ /* 0x008fe200010e0612 */
[----:B------:R-:W-:-:S02]  /*4a20*/  SEL R0, R0, R60, P0 ;  /* 0x0000003c00007207 */ /* 0x000fc40000000000 */
[----:B------:R-:W-:Y:S01]  /*4a30*/  SEL R3, R3, R61, P0 ;  /* 0x0000003d03037207 */ /* 0x000fe20000000000 */
[----:B------:R-:W-:Y:S01]  /*4a40*/  IMAD.WIDE.U32 R60, R10, 0x3d1, R30 ;  /* 0x000003d10a3c7825 */ /* 0x000fe200078e001e */
[-C--:B------:R-:W-:Y:S02]  /*4a50*/  ISETP.GE.U32.AND.EX P1, PT, R23, R14.reuse, PT, P1 ;  /* 0x0000000e1700720c */ /* 0x080fe40003f26110 */
[----:B------:R-:W-:Y:S01]  /*4a60*/  ISETP.GT.U32.AND P2, PT, R0, R21, PT ;  /* 0x000000150000720c */ /* 0x000fe20003f44070 */
[----:B------:R-:W-:Y:S01]  /*4a70*/  IMAD.MOV.U32 R21, RZ, RZ, RZ ;  /* 0x000000ffff157224 */ /* 0x000fe200078e00ff */
[----:B------:R-:W-:Y:S02]  /*4a80*/  SEL R35, RZ, 0x1, P1 ;  /* 0x00000001ff237807 */ /* 0x000fe40000800000 */
[----:B------:R-:W-:Y:S01]  /*4a90*/  ISETP.GT.U32.AND.EX P1, PT, R3, R14, PT, P2 ;  /* 0x0000000e0300720c */ /* 0x000fe20003f24120 */
[----:B------:R-:W-:Y:S01]  /*4aa0*/  IMAD.MOV.U32 R3, RZ, RZ, RZ ;  /* 0x000000ffff037224 */ /* 0x000fe200078e00ff */
[----:B------:R-:W-:-:S02]  /*4ab0*/  IADD3 R35, P2, PT, R35, R19, RZ ;  /* 0x0000001323237210 */ /* 0x000fc40007f5e0ff */
[----:B------:R-:W-:-:S03]  /*4ac0*/  ISETP.GE.U32.AND P0, PT, R60, R30, PT ;  /* 0x0000001e3c00720c */ /* 0x000fc60003f06070 */
[----:B------:R-:W-:-:S06]  /*4ad0*/  IMAD.X R10, RZ, RZ, RZ, P2 ;  /* 0x000000ffff0a7224 */ /* 0x000fcc00010e06ff */
[----:B0-----:R-:W-:Y:S05]  /*4ae0*/  @!P1 BRA `(.L_x_27) ;  /* 0x00000000002c9947 */ /* 0x001fea0003800000 */
        /* <DEDUP_REMOVED lines=11> */
.L_x_27:
[----:B------:R-:W-:Y:S01]  /*4ba0*/  IMAD.IADD R0, R32, 0x1, R61 ;  /* 0x0000000120007824 */ /* 0x000fe200078e023d */
[----:B------:R-:W-:Y:S02]  /*4bb0*/  ISETP.GT.U32.AND P1, PT, R35, R28, PT ;  /* 0x0000001c2300720c */ /* 0x000fe40003f24070 */
[----:B------:R-:W-:Y:S01]  /*4bc0*/  IADD3 RZ, P3, PT, R63, R32, RZ ;  /* 0x000000203fff7210 */ /* 0x000fe20007f7e0ff */
[----:B------:R-:W-:Y:S01]  /*4bd0*/  IMAD.MOV.U32 R32, RZ, RZ, R33 ;  /* 0x000000ffff207224 */ /* 0x000fe200078e0021 */
[----:B------:R-:W-:Y:S01]  /*4be0*/  ISETP.GE.U32.AND.EX P0, PT, R0, R31, PT, P0 ;  /* 0x0000001f0000720c */ /* 0x000fe20003f06100 */
[----:B------:R-:W-:Y:S01]  /*4bf0*/  IMAD.MOV.U32 R33, RZ, RZ, R59 ;  /* 0x000000ffff217224 */ /* 0x000fe200078e003b */
[----:B------:R-:W-:Y:S02]  /*4c00*/  ISETP.GT.U32.AND.EX P1, PT, R10, R29, PT, P1 ;  /* 0x0000001d0a00720c */ /* 0x000fe40003f24110 */
[----:B------:R-:W-:Y:S01]  /*4c10*/  IADD3 R59, P2, PT, R28, R35, RZ ;  /* 0x000000231c3b7210 */ /* 0x000fe20007f5e0ff */
[----:B------:R-:W-:Y:S01]  /*4c20*/  IMAD.WIDE.U32.X R32, RZ, R11, R32, P3 ;  /* 0x0000000bff207225 */ /* 0x000fe200018e0420 */
[----:B------:R-:W-:-:S02]  /*4c30*/  SEL R31, RZ, 0x1, P0 ;  /* 0x00000001ff1f7807 */ /* 0x000fc40000000000 */
[----:B------:R-:W-:Y:S01]  /*4c40*/  SEL R28, R35, R28, P1 ;  /* 0x0000001c231c7207 */ /* 0x000fe20000800000 */
[----:B------:R-:W-:Y:S01]  /*4c50*/  IMAD.X R35, R29, 0x1, R10, P2 ;  /* 0x000000011d237824 */ /* 0x000fe200010e060a */
[----:B------:R-:W-:Y:S01]  /*4c60*/  SEL R29, R10, R29, P1 ;  /* 0x0000001d0a1d7207 */ /* 0x000fe20000800000 */
[----:B------:R-:W-:Y:S01]  /*4c70*/  IMAD.WIDE.U32 R10, R19, 0x3d1, RZ ;  /* 0x000003d1130a7825 */ /* 0x000fe200078e00ff */
[----:B------:R-:W-:Y:S02]  /*4c80*/  IADD3 R31, P0, PT, R31, R32, RZ ;  /* 0x000000201f1f7210 */ /* 0x000fe40007f1e0ff */
[-C--:B------:R-:W-:Y:S02]  /*4c90*/  IADD3 R14, P4, PT, RZ, R59.reuse, RZ ;  /* 0x0000003bff0e7210 */ /* 0x080fe40007f9e0ff */
[-C--:B------:R-:W-:Y:S01]  /*4ca0*/  ISETP.GT.U32.AND P1, PT, R28, R59.reuse, PT ;  /* 0x0000003b1c00720c */ /* 0x080fe20003f24070 */
[----:B------:R-:W-:Y:S01]  /*4cb0*/  IMAD.X R32, RZ, RZ, R33, P0 ;  /* 0x000000ffff207224 */ /* 0x000fe200000e0621 */
[----:B------:R-:W-:Y:S01]  /*4cc0*/  ISETP.GE.U32.AND P0, PT, R14, R59, PT ;  /* 0x0000003b0e00720c */ /* 0x000fe20003f06070 */
[----:B------:R-:W-:Y:S01]  /*4cd0*/  IMAD.X R16, R4, 0x1, R35, P4 ;  /* 0x0000000104107824 */ /* 0x000fe200020e0623 */
[----:B------:R-:W-:Y:S01]  /*4ce0*/  ISETP.GT.U32.AND.EX P1, PT, R29, R35, PT, P1 ;  /* 0x000000231d00720c */ /* 0x000fe20003f24110 */
[----:B------:R-:W-:Y:S01]  /*4cf0*/  IMAD.WIDE.U32 R28, R18, 0x3d1, RZ ;  /* 0x000003d1121c7825 */ /* 0x000fe200078e00ff */
[----:B------:R-:W-:-:S02]  /*4d00*/  IADD3 R28, P5, PT, R31, R26, RZ ;  /* 0x0000001a1f1c7210 */ /* 0x000fc40007fbe0ff */
[----:B------:R-:W-:Y:S01]  /*4d10*/  ISETP.GE.U32.AND.EX P0, PT, R16, R35, PT, P0 ;  /* 0x000000231000720c */ /* 0x000fe20003f06100 */
[----:B------:R-:W-:Y:S01]  /*4d20*/  IMAD.WIDE.U32 R10, P3, RZ, R18, R10 ;  /* 0x00000012ff0a7225 */ /* 0x000fe2000786000a */
[----:B------:R-:W-:Y:S02]  /*4d30*/  ISETP.GT.U32.AND P2, PT, R31, R26, PT ;  /* 0x0000001a1f00720c */ /* 0x000fe40003f44070 */
[----:B------:R-:W-:Y:S01]  /*4d40*/  SEL R35, RZ, 0x1, P0 ;  /* 0x00000001ff237807 */ /* 0x000fe20000000000 */
[----:B------:R-:W-:Y:S01]  /*4d50*/  IMAD.MOV.U32 R30, RZ, RZ, R11 ;  /* 0x000000ffff1e7224 */ /* 0x000fe200078e000b */
[----:B------:R-:W-:Y:S01]  /*4d60*/  IADD3 RZ, P4, PT, R29, R10, RZ ;  /* 0x0000000a1dff7210 */ /* 0x000fe20007f9e0ff */
[C---:B------:R-:W-:Y:S01]  /*4d70*/  IMAD.X R29, R32.reuse, 0x1, R23, P5 ;  /* 0x00000001201d7824 */ /* 0x040fe200028e0617 */
[----:B------:R-:W-:Y:S02]  /*4d80*/  ISETP.GT.U32.AND.EX P2, PT, R32, R23, PT, P2 ;  /* 0x000000172000720c */ /* 0x000fe40003f44120 */
[----:B------:R-:W-:-:S02]  /*4d90*/  @P1 IADD3 R8, P5, PT, R8, 0x1, RZ ;  /* 0x0000000108081810 */ /* 0x000fc40007fbe0ff */
[----:B------:R-:W-:Y:S02]  /*4da0*/  IADD3 R35, P0, PT, R5, R35, RZ ;  /* 0x0000002305237210 */ /* 0x000fe40007f1e0ff */
[----:B------:R-:W-:Y:S01]  /*4db0*/  SEL R33, R31, R26, P2 ;  /* 0x0000001a1f217207 */ /* 0x000fe20001000000 */
[----:B------:R-:W-:Y:S01]  /*4dc0*/  IMAD.X R31, RZ, RZ, RZ, P3 ;  /* 0x000000ffff1f7224 */ /* 0x000fe200018e06ff */
[----:B------:R-:W-:Y:S01]  /*4dd0*/  SEL R59, R32, R23, P2 ;  /* 0x00000017203b7207 */ /* 0x000fe20001000000 */
[----:B------:R-:W-:Y:S01]  /*4de0*/  IMAD.X R32, RZ, RZ, RZ, P0 ;  /* 0x000000ffff207224 */ /* 0x000fe200000e06ff */
[----:B------:R-:W-:Y:S01]  /*4df0*/  ISETP.GT.U32.AND P3, PT, R35, R8, PT ;  /* 0x000000082300720c */ /* 0x000fe20003f64070 */
[----:B------:R-:W-:Y:S01]  /*4e00*/  @P1 IMAD.X R9, RZ, RZ, R9, P5 ;  /* 0x000000ffff091224 */ /* 0x000fe200028e0609 */
[C---:B------:R-:W-:Y:S01]  /*4e10*/  @P1 ISETP.NE.U32.AND P2, PT, R8.reuse, RZ, PT ;  /* 0x000000ff0800120c */ /* 0x040fe20003f45070 */
[----:B------:R-:W-:Y:S01]  /*4e20*/  IMAD.WIDE.U32.X R30, RZ, R19, R30, P4 ;  /* 0x00000013ff1e7225 */ /* 0x000fe200020e041e */
[----:B------:R-:W-:-:S02]  /*4e30*/  IADD3 R11, P4, PT, R8, R35, RZ ;  /* 0x00000023080b7210 */ /* 0x000fc40007f9e0ff */
[----:B------:R-:W-:Y:S01]  /*4e40*/  ISETP.GT.U32.AND.EX P3, PT, R32, R9, PT, P3 ;  /* 0x000000092000720c */ /* 0x000fe20003f64130 */
[----:B------:R-:W-:Y:S01]  /*4e50*/  IMAD.WIDE.U32 R18, R18, 0x3d1, R28 ;  /* 0x000003d112127825 */ /* 0x000fe200078e001c */
[----:B------:R-:W-:Y:S02]  /*4e60*/  IADD3 R23, P5, PT, RZ, R11, RZ ;  /* 0x0000000bff177210 */ /* 0x000fe40007fbe0ff */
[----:B------:R-:W-:Y:S01]  /*4e70*/  SEL R8, R35, R8, P3 ;  /* 0x0000000823087207 */ /* 0x000fe20001800000 */
[----:B------:R-:W-:Y:S01]  /*4e80*/  IMAD.IADD R26, R10, 0x1, R19 ;  /* 0x000000010a1a7824 */ /* 0x000fe200078e0213 */
[C---:B------:R-:W-:Y:S01]  /*4e90*/  @P1 ISETP.NE.AND.EX P2, PT, R9.reuse, RZ, PT, P2 ;  /* 0x000000ff0900120c */ /* 0x040fe20003f45320 */
[----:B------:R-:W-:Y:S01]  /*4ea0*/  IMAD.X R10, R9, 0x1, R32, P4 ;  /* 0x00000001090a7824 */ /* 0x000fe200020e0620 */
[----:B------:R-:W-:Y:S02]  /*4eb0*/  SEL R9, R32, R9, P3 ;  /* 0x0000000920097207 */ /* 0x000fe40001800000 */
[----:B------:R-:W-:Y:S01]  /*4ec0*/  ISETP.GT.U32.AND P3, PT, R8, R11, PT ;  /* 0x0000000b0800720c */ /* 0x000fe20003f64070 */
[----:B------:R-:W-:Y:S01]  /*4ed0*/  IMAD.X R35, R6, 0x1, R10, P5 ;  /* 0x0000000106237824 */ /* 0x000fe200028e060a */
[----:B------:R-:W-:-:S02]  /*4ee0*/  ISETP.GT.U32.AND P0, PT, R33, R28, PT ;  /* 0x0000001c2100720c */ /* 0x000fc40003f04070 */
[----:B------:R-:W-:Y:S02]  /*4ef0*/  @P1 SEL R8, RZ, 0x1, P2 ;  /* 0x00000001ff081807 */ /* 0x000fe40001000000 */
[----:B------:R-:W-:Y:S02]  /*4f00*/  ISETP.GE.U32.AND P4, PT, R23, R11, PT ;  /* 0x0000000b1700720c */ /* 0x000fe40003f86070 */
[----:B------:R-:W-:Y:S02]  /*4f10*/  ISETP.GT.U32.AND.EX P3, PT, R9, R10, PT, P3 ;  /* 0x0000000a0900720c */ /* 0x000fe40003f64130 */
[----:B------:R-:W-:Y:S02]  /*4f20*/  ISETP.GE.U32.AND P2, PT, R18, R28, PT ;  /* 0x0000001c1200720c */ /* 0x000fe40003f46070 */
[----:B------:R-:W-:Y:S02]  /*4f30*/  @P1 IADD3 R3, P5, PT, R8, R3, RZ ;  /* 0x0000000308031210 */ /* 0x000fe40007fbe0ff */
[----:B------:R-:W-:-:S02]  /*4f40*/  ISETP.GT.U32.AND.EX P0, PT, R59, R29, PT, P0 ;  /* 0x0000001d3b00720c */ /* 0x000fc40003f04100 */
[----:B------:R-:W-:Y:S01]  /*4f50*/  ISETP.GE.U32.AND.EX P4, PT, R35, R10, PT, P4 ;  /* 0x0000000a2300720c */ /* 0x000fe20003f86140 */
        /* <DEDUP_REMOVED lines=26> */
.L_x_28:
[----:B------:R-:W-:Y:S01]  /*5100*/  IADD3 R10, P0, PT, R14, R59, RZ ;  /* 0x0000003b0e0a7210 */ /* 0x000fe20007f1e0ff */
[----:B------:R-:W-:Y:S01]  /*5110*/  IMAD.WIDE.U32 R28, R5, 0x3d1, RZ ;  /* 0x000003d1051c7825 */ /* 0x000fe200078e00ff */
[----:B------:R-:W-:-:S03]  /*5120*/  ISETP.GT.U32.AND P1, PT, R59, R14, PT ;  /* 0x0000000e3b00720c */ /* 0x000fc60003f24070 */
[----:B------:R-:W-:Y:S01]  /*5130*/  IMAD.X R11, R16, 0x1, R63, P0 ;  /* 0x00000001100b7824 */ /* 0x000fe200000e063f */
[----:B------:R-:W-:Y:S01]  /*5140*/  ISETP.GT.U32.AND.EX P1, PT, R63, R16, PT, P1 ;  /* 0x000000103f00720c */ /* 0x000fe20003f24110 */
[----:B------:R-:W-:-:S04]  /*5150*/  IMAD.WIDE.U32 R28, P0, RZ, R4, R28 ;  /* 0x00000004ff1c7225 */ /* 0x000fc8000780001c */
[----:B------:R-:W-:-:S04]  /*5160*/  IMAD.WIDE.U32 R8, R4, 0x3d1, R10 ;  /* 0x000003d104087825 */ /* 0x000fc800078e000a */
[----:B------:R-:W-:-:S04]  /*5170*/  IMAD.WIDE.U32 R30, R4, 0x3d1, RZ ;  /* 0x000003d1041e7825 */ /* 0x000fc800078e00ff */
[----:B------:R-:W-:Y:S01]  /*5180*/  IMAD.X R33, RZ, RZ, RZ, P0 ;  /* 0x000000ffff217224 */ /* 0x000fe200000e06ff */
[----:B------:R-:W-:Y:S01]  /*5190*/  ISETP.GE.U32.AND P0, PT, R8, R10, PT ;  /* 0x0000000a0800720c */ /* 0x000fe20003f06070 */
[----:B------:R-:W-:Y:S01]  /*51a0*/  IMAD.IADD R30, R28, 0x1, R9 ;  /* 0x000000011c1e7824 */ /* 0x000fe200078e0209 */
[----:B------:R-:W-:Y:S01]  /*51b0*/  IADD3 RZ, P2, PT, R31, R28, RZ ;  /* 0x0000001c1fff7210 */ /* 0x000fe20007f5e0ff */
[----:B------:R-:W-:Y:S01]  /*51c0*/  IMAD.MOV.U32 R32, RZ, RZ, R29 ;  /* 0x000000ffff207224 */ /* 0x000fe200078e001d */
[----:B------:R-:W-:Y:S02]  /*51d0*/  SEL R29, R59, R14, P1 ;  /* 0x0000000e3b1d7207 */ /* 0x000fe40000800000 */
[----:B------:R-:W-:Y:S01]  /*51e0*/  ISETP.GE.U32.AND.EX P0, PT, R30, R11, PT, P0 ;  /* 0x0000000b1e00720c */ /* 0x000fe20003f06100 */
[----:B------:R-:W-:Y:S01]  /*51f0*/  IMAD.WIDE.U32.X R4, RZ, R5, R32, P2 ;  /* 0x00000005ff047225 */ /* 0x000fe200010e0420 */
[----:B------:R-:W-:Y:S02]  /*5200*/  SEL R31, R63, R16, P1 ;  /* 0x000000103f1f7207 */ /* 0x000fe40000800000 */
[----:B------:R-:W-:-:S02]  /*5210*/  ISETP.GT.U32.AND P1, PT, R29, R10, PT ;  /* 0x0000000a1d00720c */ /* 0x000fc40003f24070 */
        /* <DEDUP_REMOVED lines=11> */
.L_x_29:
        /* <DEDUP_REMOVED lines=13> */
[-C--:B------:R-:W-:Y:S01]  /*53a0*/  ISETP.GT.U32.AND.EX P0, PT, R35, R33.reuse, PT, P0 ;  /* 0x000000212300720c */ /* 0x080fe20003f04100 */
[----:B------:R-:W-:Y:S01]  /*53b0*/  IMAD.X R29, RZ, RZ, RZ, P1 ;  /* 0x000000ffff1d7224 */ /* 0x000fe200008e06ff */
[----:B------:R-:W-:Y:S01]  /*53c0*/  ISETP.GE.U32.AND P1, PT, R4, R32, PT ;  /* 0x000000200400720c */ /* 0x000fe20003f26070 */
[----:B------:R-:W-:Y:S01]  /*53d0*/  IMAD.IADD R32, R10, 0x1, R5 ;  /* 0x000000010a207824 */ /* 0x000fe200078e0205 */
[----:B------:R-:W-:Y:S01]  /*53e0*/  SEL R5, RZ, 0x1, !P0 ;  /* 0x00000001ff057807 */ /* 0x000fe20004000000 */
[----:B------:R-:W-:Y:S02]  /*53f0*/  IMAD.MOV.U32 R28, RZ, RZ, R11 ;  /* 0x000000ffff1c7224 */ /* 0x000fe400078e000b */
[----:B------:R-:W-:Y:S01]  /*5400*/  IMAD.MOV.U32 R59, RZ, RZ, R60 ;  /* 0x000000ffff3b7224 */ /* 0x000fe200078e003c */
[----:B------:R-:W-:Y:S01]  /*5410*/  ISETP.GE.U32.AND.EX P0, PT, R32, R33, PT, P1 ;  /* 0x000000212000720c */ /* 0x000fe20003f06110 */
[----:B------:R-:W-:-:S03]  /*5420*/  IMAD.WIDE.U32.X R6, RZ, R7, R28, P2 ;  /* 0x00000007ff067225 */ /* 0x000fc600010e041c */
[----:B------:R-:W-:Y:S01]  /*5430*/  SEL R10, RZ, 0x1, P0 ;  /* 0x00000001ff0a7807 */ /* 0x000fe20000000000 */
[----:B------:R-:W-:Y:S01]  /*5440*/  IMAD.MOV.U32 R35, RZ, RZ, R18 ;  /* 0x000000ffff237224 */ /* 0x000fe200078e0012 */
[----:B------:R-:W-:Y:S01]  /*5450*/  IADD3 R3, P1, P2, R6, R3, R5 ;  /* 0x0000000306037210 */ /* 0x000fe20007a3e005 */
[----:B------:R-:W-:Y:S02]  /*5460*/  IMAD.MOV.U32 R31, RZ, RZ, R8 ;  /* 0x000000ffff1f7224 */ /* 0x000fe400078e0008 */
[----:B------:R-:W-:Y:S01]  /*5470*/  IMAD.MOV.U32 R33, RZ, RZ, R4 ;  /* 0x000000ffff217224 */ /* 0x000fe200078e0004 */
[----:B------:R-:W-:Y:S02]  /*5480*/  IADD3.X R6, PT, PT, R7, R21, RZ, P1, P2 ;  /* 0x0000001507067210 */ /* 0x000fe40000fe44ff */
        /* <DEDUP_REMOVED lines=13> */
[----:B------:R-:W-:Y:S02]  /*5560*/  ISETP.GE.U32.AND P1, PT, R4, R8, PT ;  /* 0x000000080400720c */ /* 0x000fe40003f26070 */
[----:B------:R-:W-:Y:S01]  /*5570*/  SEL R8, RZ, 0x1, P0 ;  /* 0x00000001ff087807 */ /* 0x000fe20000000000 */
[----:B------:R-:W-:Y:S02]  /*5580*/  IMAD.IADD R0, R10, 0x1, R5 ;  /* 0x000000010a007824 */ /* 0x000fe400078e0205 */
[----:B------:R-:W-:Y:S01]  /*5590*/  IMAD.X R7, RZ, RZ, RZ, P2 ;  /* 0x000000ffff077224 */ /* 0x000fe200010e06ff */
[----:B------:R-:W-:Y:S01]  /*55a0*/  IADD3 RZ, P2, PT, R19, R10, RZ ;  /* 0x0000000a13ff7210 */ /* 0x000fe20007f5e0ff */
[----:B------:R-:W-:Y:S01]  /*55b0*/  IMAD.MOV.U32 R6, RZ, RZ, R11 ;  /* 0x000000ffff067224 */ /* 0x000fe200078e000b */
[----:B------:R-:W-:Y:S02]  /*55c0*/  ISETP.GE.U32.AND.EX P0, PT, R0, R9, PT, P1 ;  /* 0x000000090000720c */ /* 0x000fe40003f06110 */
[-C--:B------:R-:W-:Y:S01]  /*55d0*/  IADD3 R8, P1, PT, R8, R21.reuse, RZ ;  /* 0x0000001508087210 */ /* 0x080fe20007f3e0ff */
[----:B------:R-:W-:Y:S01]  /*55e0*/  IMAD.WIDE.U32.X R6, RZ, R21, R6, P2 ;  /* 0x00000015ff067225 */ /* 0x000fe200010e0406 */
[----:B------:R-:W-:-:S02]  /*55f0*/  SEL R3, RZ, 0x1, P0 ;  /* 0x00000001ff037807 */ /* 0x000fc40000000000 */
[CC--:B------:R-:W-:Y:S01]  /*5600*/  ISETP.GT.U32.AND P0, PT, R8.reuse, R35.reuse, PT ;  /* 0x000000230800720c */ /* 0x0c0fe20003f04070 */
[----:B------:R-:W-:Y:S01]  /*5610*/  IMAD.X R9, RZ, RZ, RZ, P1 ;  /* 0x000000ffff097224 */ /* 0x000fe200008e06ff */
[----:B------:R-:W-:Y:S02]  /*5620*/  IADD3 R6, P2, PT, R3, R6, RZ ;  /* 0x0000000603067210 */ /* 0x000fe40007f5e0ff */
[CC--:B------:R-:W-:Y:S02]  /*5630*/  IADD3 R11, P1, PT, R8.reuse, R35.reuse, RZ ;  /* 0x00000023080b7210 */ /* 0x0c0fe40007f3e0ff */
[C---:B------:R-:W-:Y:S01]  /*5640*/  ISETP.GT.U32.AND.EX P0, PT, R9.reuse, R26, PT, P0 ;  /* 0x0000001a0900720c */ /* 0x040fe20003f04100 */
[----:B------:R-:W-:Y:S02]  /*5650*/  IMAD.X R3, RZ, RZ, R7, P2 ;  /* 0x000000ffff037224 */ /* 0x000fe400010e0607 */
[----:B------:R-:W-:Y:S01]  /*5660*/  IMAD.X R10, R9, 0x1, R26, P1 ;  /* 0x00000001090a7824 */ /* 0x000fe200008e061a */
[----:B------:R-:W-:-:S02]  /*5670*/  SEL R7, R8, R35, P0 ;  /* 0x0000002308077207 */ /* 0x000fc40000000000 */
[----:B------:R-:W-:Y:S02]  /*5680*/  SEL R8, R9, R26, P0 ;  /* 0x0000001a09087207 */ /* 0x000fe40000000000 */
[-C--:B------:R-:W-:Y:S02]  /*5690*/  ISETP.GT.U32.AND P0, PT, R7, R11.reuse, PT ;  /* 0x0000000b0700720c */ /* 0x080fe40003f04070 */
[-C--:B------:R-:W-:Y:S02]  /*56a0*/  ISETP.GT.U32.AND P1, PT, R6, R11.reuse, PT ;  /* 0x0000000b0600720c */ /* 0x080fe40003f24070 */
[-C--:B------:R-:W-:Y:S02]  /*56b0*/  ISETP.GT.U32.AND.EX P0, PT, R8, R10.reuse, PT, P0 ;  /* 0x0000000a0800720c */ /* 0x080fe40003f04100 */
[----:B------:R-:W-:Y:S02]  /*56c0*/  ISETP.GT.U32.AND.EX P1, PT, R3, R10, PT, P1 ;  /* 0x0000000a0300720c */ /* 0x000fe40003f24110 */
[----:B------:R-:W-:-:S02]  /*56d0*/  IADD3 R35, P2, PT, R6, R11, RZ ;  /* 0x0000000b06237210 */ /* 0x000fc40007f5e0ff */
        /* <DEDUP_REMOVED lines=13> */
.L_x_31:
        /* <DEDUP_REMOVED lines=9> */
.L_x_30:
        /* <DEDUP_REMOVED lines=26> */
.L_x_32:
[----:B------:R-:W0:Y:S08]  /*59e0*/  LDC.64 R4, c[0x3][0x20] ;  /* 0x00c00800ff047b82 */ /* 0x000e300000000a00 */
[----:B------:R-:W2:Y:S08]  /*59f0*/  LDC.64 R8, c[0x3][0x28] ;  /* 0x00c00a00ff087b82 */ /* 0x000eb00000000a00 */
[----:B------:R-:W3:Y:S01]  /*5a00*/  LDC.64 R6, c[0x3][0x30] ;  /* 0x00c00c00ff067b82 */ /* 0x000ee20000000a00 */
[----:B0-----:R-:W-:-:S04]  /*5a10*/  ISETP.GE.U32.AND P0, PT, R59, R4, PT ;  /* 0x000000043b00720c */ /* 0x001fc80003f06070 */
[----:B------:R-:W-:Y:S02]  /*5a20*/  ISETP.GE.U32.AND.EX P0, PT, R0, R5, PT, P0 ;  /* 0x000000050000720c */ /* 0x000fe40003f06100 */
[CC--:B--2---:R-:W-:Y:S02]  /*5a30*/  IADD3 R19, P1, PT, R35.reuse, -R8.reuse, RZ ;  /* 0x8000000823137210 */ /* 0x0c4fe40007f3e0ff */
[----:B------:R-:W-:Y:S02]  /*5a40*/  SEL R10, RZ, 0x1, P0 ;  /* 0x00000001ff0a7807 */ /* 0x000fe40000000000 */
[----:B------:R-:W-:Y:S01]  /*5a50*/  ISETP.LT.U32.AND P2, PT, R35, R8, PT ;  /* 0x000000082300720c */ /* 0x000fe20003f41070 */
[----:B------:R-:W-:Y:S01]  /*5a60*/  IMAD.X R21, R26, 0x1, ~R9, P1 ;  /* 0x000000011a157824 */ /* 0x000fe200008e0e09 */
[----:B------:R-:W-:Y:S02]  /*5a70*/  ISETP.GE.U32.AND P1, PT, R19, R10, PT ;  /* 0x0000000a1300720c */ /* 0x000fe40003f26070 */
[----:B---3--:R-:W-:-:S02]  /*5a80*/  ISETP.LT.U32.AND P3, PT, R31, R6, PT ;  /* 0x000000061f00720c */ /* 0x008fc40003f61070 */
        /* <DEDUP_REMOVED lines=19> */
.L_x_33:
[----:B------:R-:W-:-:S04]  /*5bc0*/  ISETP.GT.U32.AND P0, PT, R33, R12, PT ;  /* 0x0000000c2100720c */ /* 0x000fc80003f04070 */
        /* <DEDUP_REMOVED lines=22> */
.L_x_34:
        /* <DEDUP_REMOVED lines=30> */
.L_x_35:
        /* <DEDUP_REMOVED lines=8> */
[----:B------:R-:W-:Y:S02]  /*5f90*/  IMAD R0, R26, R59, RZ ;  /* 0x0000003b1a007224 */ /* 0x000fe400078e02ff */
[----:B------:R-:W-:-:S04]  /*5fa0*/  IMAD.WIDE.U32 R6, R60, R35, RZ ;  /* 0x000000233c067225 */ /* 0x000fc800078e00ff */
[----:B------:R-:W-:-:S04]  /*5fb0*/  IMAD.WIDE.U32 R4, R35, R59, RZ ;  /* 0x0000003b23047225 */ /* 0x000fc800078e00ff */
[----:B------:R-:W-:-:S04]  /*5fc0*/  IMAD.WIDE.U32.X R10, R60, R60, R10, P0 ;  /* 0x0000003c3c0a7225 */ /* 0x000fc800000e040a */
[----:B------:R-:W-:Y:S01]  /*5fd0*/  IMAD R19, R35, R60, R0 ;  /* 0x0000003c23137224 */ /* 0x000fe200078e0200 */
[----:B------:R-:W-:Y:S01]  /*5fe0*/  IADD3 R10, P1, PT, R10, R4, RZ ;  /* 0x000000040a0a7210 */ /* 0x000fe20007f3e0ff */
[----:B------:R-:W-:-:S04]  /*5ff0*/  IMAD.WIDE.U32 R6, P0, R26, R59, R6 ;  /* 0x0000003b1a067225 */ /* 0x000fc80007800006 */
        /* <DEDUP_REMOVED lines=9> */
[----:B------:R-:W-:-:S03]  /*6090*/  IMAD.WIDE.U32 R6, R60, R31, RZ ;  /* 0x0000001f3c067225 */ /* 0x000fc600078e00ff */
        /* <DEDUP_REMOVED lines=15> */
[-C--:B------:R-:W-:Y:S01]  /*6190*/  IMAD R6, R32, R59.reuse, RZ ;  /* 0x0000003b20067224 */ /* 0x080fe200078e02ff */
[----:B------:R-:W-:Y:S01]  /*61a0*/  SEL R21, RZ, 0x1, P0 ;  /* 0x00000001ff157807 */ /* 0x000fe20000000000 */
[----:B------:R-:W-:-:S04]  /*61b0*/  IMAD.WIDE.U32 R28, R33, R59, RZ ;  /* 0x0000003b211c7225 */ /* 0x000fc800078e00ff */
[----:B------:R-:W-:-:S04]  /*61c0*/  IMAD.WIDE.U32 R8, P2, R32, R59, R8 ;  /* 0x0000003b20087225 */ /* 0x000fc80007840008 */
        /* <DEDUP_REMOVED lines=11> */
[----:B------:R-:W-:Y:S01]  /*6280*/  IMAD.WIDE.U32.X R18, R32, R60, R18, P1 ;  /* 0x0000003c20127225 */ /* 0x000fe200008e0412 */
[----:B------:R-:W-:Y:S02]  /*6290*/  CS2R R28, SRZ ;  /* 0x00000000001c7805 */ /* 0x000fe4000001ff00 */
[----:B------:R-:W-:Y:S01]  /*62a0*/  ISETP.GE.U32.AND.EX P0, PT, R7, R62, PT, P0 ;  /* 0x0000003e0700720c */ /* 0x000fe20003f06100 */
[----:B------:R-:W-:Y:S01]  /*62b0*/  IMAD.MOV.U32 R8, RZ, RZ, R64 ;  /* 0x000000ffff087224 */ /* 0x000fe200078e0040 */
[----:B------:R0:W-:Y:S02]  /*62c0*/  STL.128 [R1+0x10], R4 ;  /* 0x0000100401007387 */ /* 0x0001e40000100c00 */
[----:B------:R-:W-:-:S02]  /*62d0*/  SEL R3, RZ, 0x1, P0 ;  /* 0x00000001ff037807 */ /* 0x000fc40000000000 */
[----:B------:R0:W-:Y:S02]  /*62e0*/  STL.128 [R1], R8 ;  /* 0x0000000801007387 */ /* 0x0001e40000100c00 */
[----:B------:R-:W-:-:S05]  /*62f0*/  IADD3 R0, P0, PT, R3, R18, RZ ;  /* 0x0000001203007210 */ /* 0x000fca0007f1e0ff */
[----:B------:R-:W-:Y:S01]  /*6300*/  IMAD.X R18, RZ, RZ, R19, P0 ;  /* 0x000000ffff127224 */ /* 0x000fe200000e0613 */
[----:B------:R-:W-:-:S04]  /*6310*/  ISETP.NE.U32.AND P0, PT, R0, RZ, PT ;  /* 0x000000ff0000720c */ /* 0x000fc80003f05070 */
[----:B------:R-:W-:-:S13]  /*6320*/  ISETP.NE.AND.EX P0, PT, R18, RZ, PT, P0 ;  /* 0x000000ff1200720c */ /* 0x000fda0003f05300 */
[----:B0-----:R-:W-:Y:S05]  /*6330*/  @!P0 BRA `(.L_x_36) ;  /* 0x00000000003c8947 */ /* 0x001fea0003800000 */
[----:B------:R-:W-:-:S05]  /*6340*/  UMOV UR4, 0x4 ;  /* 0x0000000400047882 */ /* 0x000fca0000000000 */
.L_x_37:
        /* <DEDUP_REMOVED lines=14> */
.L_x_36:
        /* <DEDUP_REMOVED lines=31> */
[----:B------:R-:W-:Y:S01]  /*6620*/  IMAD.WIDE.U32 R4, R26, R31, RZ ;  /* 0x0000001f1a047225 */ /* 0x000fe200078e00ff */
[----:B------:R-:W-:Y:S02]  /*6630*/  ISETP.GE.U32.AND P0, PT, R62, R6, PT ;  /* 0x000000063e00720c */ /* 0x000fe40003f06070 */
[----:B------:R-:W-:Y:S01]  /*6640*/  IADD3 R3, P1, P2, R3, R64, R0 ;  /* 0x0000004003037210 */ /* 0x000fe20007a3e000 */
[----:B------:R-:W-:Y:S02]  /*6650*/  IMAD R10, R30, R35, RZ ;  /* 0x000000231e0a7224 */ /* 0x000fe400078e02ff */
[----:B------:R-:W-:Y:S01]  /*6660*/  IMAD.WIDE.U32 R4, P3, R35, R30, R4 ;  /* 0x0000001e23047225 */ /* 0x000fe20007860004 */
[----:B------:R-:W-:-:S03]  /*6670*/  IADD3.X R21, PT, PT, RZ, R65, RZ, P1, P2 ;  /* 0x00000041ff157210 */ /* 0x000fc60000fe44ff */
[-C--:B------:R-:W-:Y:S02]  /*6680*/  IMAD R23, R26, R31.reuse, R10 ;  /* 0x0000001f1a177224 */ /* 0x080fe400078e020a */
        /* <DEDUP_REMOVED lines=21> */
[----:B------:R-:W-:Y:S01]  /*67e0*/  IMAD.WIDE.U32 R4, R35, R33, R4 ;  /* 0x0000002123047225 */ /* 0x000fe200078e0004 */
[----:B------:R-:W-:Y:S02]  /*67f0*/  IADD3 RZ, P2, PT, R7, R62, RZ ;  /* 0x0000003e07ff7210 */ /* 0x000fe40007f5e0ff */
[----:B------:R-:W-:Y:S01]  /*6800*/  IADD3.X R7, PT, PT, RZ, R65, RZ, P1, P5 ;  /* 0x00000041ff077210 */ /* 0x000fe20000fea4ff */
[----:B------:R-:W-:Y:S01]  /*6810*/  IMAD R21, R26, R33, R14 ;  /* 0x000000211a157224 */ /* 0x000fe200078e020e */
[----:B------:R-:W-:Y:S02]  /*6820*/  IADD3 R6, P4, PT, R3, R4, RZ ;  /* 0x0000000403067210 */ /* 0x000fe40007f9e0ff */
[----:B------:R-:W-:Y:S01]  /*6830*/  ISETP.GE.U32.AND P0, PT, R4, R28, PT ;  /* 0x0000001c0400720c */ /* 0x000fe20003f06070 */
[----:B------:R-:W-:Y:S01]  /*6840*/  IMAD.IADD R0, R5, 0x1, R21 ;  /* 0x0000000105007824 */ /* 0x000fe200078e0215 */
[----:B------:R-:W-:Y:S01]  /*6850*/  ISETP.GE.U32.AND P1, PT, R6, R4, PT ;  /* 0x000000040600720c */ /* 0x000fe20003f26070 */
[----:B------:R-:W-:-:S02]  /*6860*/  IMAD.X R5, RZ, RZ, RZ, P3 ;  /* 0x000000ffff057224 */ /* 0x000fc400018e06ff */
[C---:B------:R-:W-:Y:S01]  /*6870*/  IMAD.X R7, R0.reuse, 0x1, R7, P4 ;  /* 0x0000000100077824 */ /* 0x040fe200020e0607 */
[----:B------:R-:W-:Y:S01]  /*6880*/  ISETP.GE.U32.AND.EX P0, PT, R0, R29, PT, P0 ;  /* 0x0000001d0000720c */ /* 0x000fe20003f06100 */
[----:B------:R-:W-:-:S03]  /*6890*/  IMAD.MOV.U32 R4, RZ, RZ, R63 ;  /* 0x000000ffff047224 */ /* 0x000fc600078e003f */
[----:B------:R-:W-:Y:S01]  /*68a0*/  ISETP.GE.U32.AND.EX P1, PT, R7, R0, PT, P1 ;  /* 0x000000000700720c */ /* 0x000fe20003f26110 */
[----:B------:R-:W-:Y:S01]  /*68b0*/  IMAD.WIDE.U32.X R4, R26, R32, R4, P2 ;  /* 0x000000201a047225 */ /* 0x000fe200010e0404 */
[----:B------:R-:W-:Y:S01]  /*68c0*/  SEL R0, RZ, 0x1, P0 ;  /* 0x00000001ff007807 */ /* 0x000fe20000000000 */
[----:B------:R2:W-:Y:S01]  /*68d0*/  STL.64 [R1+0x20], R6 ;  /* 0x0000200601007387 */ /* 0x0005e20000100a00 */
[----:B------:R-:W-:-:S04]  /*68e0*/  SEL R3, RZ, 0x1, P1 ;  /* 0x00000001ff037807 */ /* 0x000fc80000800000 */
[----:B------:R-:W-:-:S04]  /*68f0*/  IADD3 R0, P0, P1, R3, R4, R0 ;  /* 0x0000000403007210 */ /* 0x000fc8000791e000 */
[----:B------:R-:W-:Y:S02]  /*6900*/  IADD3.X R4, PT, PT, RZ, R5, RZ, P0, P1 ;  /* 0x00000005ff047210 */ /* 0x000fe400007e24ff */
[----:B------:R-:W-:-:S04]  /*6910*/  ISETP.NE.U32.AND P0, PT, R0, RZ, PT ;  /* 0x000000ff0000720c */ /* 0x000fc80003f05070 */
[----:B------:R-:W-:-:S13]  /*6920*/  ISETP.NE.AND.EX P0, PT, R4, RZ, PT, P0 ;  /* 0x000000ff0400720c */ /* 0x000fda0003f05300 */
[----:B--2---:R-:W-:Y:S05]  /*6930*/  @!P0 BRA `(.L_x_38) ;  /* 0x00000000003c8947 */ /* 0x004fea0003800000 */
[----:B------:R-:W-:Y:S01]  /*6940*/  IMAD.MOV.U32 R3, RZ, RZ, R4 ;  /* 0x000000ffff037224 */ /* 0x000fe200078e0004 */
[----:B------:R-:W-:-:S06]  /*6950*/  UMOV UR4, 0x5 ;  /* 0x0000000500047882 */ /* 0x000fcc0000000000 */
.L_x_39:
        /* <DEDUP_REMOVED lines=13> */
.L_x_38:
        /* <DEDUP_REMOVED lines=26> */
[----:B------:R-:W-:Y:S01]  /*6bd0*/  IMAD.WIDE.U32 R64, R30, R31, RZ ;  /* 0x0000001f1e407225 */ /* 0x000fe200078e00ff */
[----:B------:R-:W-:Y:S02]  /*6be0*/  ISETP.GE.U32.AND.EX P1, PT, R19, R66, PT, P1 ;  /* 0x000000421300720c */ /* 0x000fe40003f26110 */
[----:B------:R-:W-:Y:S01]  /*6bf0*/  SEL R4, RZ, 0x1, P0 ;  /* 0x00000001ff047807 */ /* 0x000fe20000000000 */
[----:B------:R-:W-:Y:S01]  /*6c00*/  IMAD.WIDE.U32.X R10, R26, R30, R8, P2 ;  /* 0x0000001e1a0a7225 */ /* 0x000fe200010e0408 */
[----:B------:R-:W-:-:S03]  /*6c10*/  SEL R3, RZ, 0x1, P1 ;  /* 0x00000001ff037807 */ /* 0x000fc60000800000 */
[----:B------:R-:W-:Y:S01]  /*6c20*/  IMAD.WIDE.U32 R64, P3, R31, R30, R64 ;  /* 0x0000001e1f407225 */ /* 0x000fe20007860040 */
[----:B------:R-:W-:-:S03]  /*6c30*/  IADD3 R3, P0, P1, R3, R10, R4 ;  /* 0x0000000a03037210 */ /* 0x000fc6000791e004 */
[----:B------:R-:W-:-:S04]  /*6c40*/  IMAD.WIDE.U32 R4, R31, R31, RZ ;  /* 0x0000001f1f047225 */ /* 0x000fc800078e00ff */
[----:B------:R-:W-:Y:S01]  /*6c50*/  IMAD.WIDE.U32 R8, R31, R31, R6 ;  /* 0x0000001f1f087225 */ /* 0x000fe200078e0006 */
[----:B------:R-:W-:Y:S02]  /*6c60*/  IADD3 RZ, P2, PT, R5, R64, RZ ;  /* 0x0000004005ff7210 */ /* 0x000fe40007f5e0ff */
[----:B------:R-:W-:Y:S01]  /*6c70*/  IADD3.X R5, PT, PT, RZ, R11, RZ, P0, P1 ;  /* 0x0000000bff057210 */ /* 0x000fe200007e24ff */
        /* <DEDUP_REMOVED lines=10> */
[----:B------:R-:W-:Y:S02]  /*6d20*/  IMAD R3, R32, R31, RZ ;  /* 0x0000001f20037224 */ /* 0x000fe400078e02ff */
[----:B------:R-:W-:Y:S01]  /*6d30*/  IMAD.WIDE.U32.X R10, R30, R30, R10, P2 ;  /* 0x0000001e1e0a7225 */ /* 0x000fe200010e040a */
[----:B------:R-:W-:-:S03]  /*6d40*/  SEL R21, RZ, 0x1, P1 ;  /* 0x00000001ff157807 */ /* 0x000fc60000800000 */
[-C--:B------:R-:W-:Y:S01]  /*6d50*/  IMAD R23, R30, R33.reuse, R3 ;  /* 0x000000211e177224 */ /* 0x080fe200078e0203 */
[----:B------:R-:W-:Y:S01]  /*6d60*/  SEL R3, RZ, 0x1, P0 ;  /* 0x00000001ff037807 */ /* 0x000fe20000000000 */
[----:B------:R-:W-:-:S03]  /*6d70*/  IMAD.WIDE.U32 R64, R31, R33, RZ ;  /* 0x000000211f407225 */ /* 0x000fc600078e00ff */
[----:B------:R-:W-:Y:S01]  /*6d80*/  IADD3 R21, P1, P4, R21, R10, R3 ;  /* 0x0000000a15157210 */ /* 0x000fe20007c3e003 */
[----:B------:R-:W-:-:S03]  /*6d90*/  IMAD.WIDE.U32 R6, P3, R31, R32, R8 ;  /* 0x000000201f067225 */ /* 0x000fc60007860008 */
[----:B------:R-:W-:Y:S01]  /*6da0*/  IADD3.X R10, PT, PT, RZ, R11, RZ, P1, P4 ;  /* 0x0000000bff0a7210 */ /* 0x000fe20000fe84ff */
[----:B------:R-:W-:Y:S01]  /*6db0*/  IMAD.MOV.U32 R64, RZ, RZ, R7 ;  /* 0x000000ffff407224 */ /* 0x000fe200078e0007 */
[----:B------:R-:W-:Y:S01]  /*6dc0*/  IADD3 RZ, P2, PT, R65, R6, RZ ;  /* 0x0000000641ff7210 */ /* 0x000fe20007f5e0ff */
[----:B------:R-:W-:Y:S02]  /*6dd0*/  IMAD.X R65, RZ, RZ, RZ, P3 ;  /* 0x000000ffff417224 */ /* 0x000fe400018e06ff */
[----:B------:R-:W-:Y:S02]  /*6de0*/  IMAD.MOV.U32 R11, RZ, RZ, R19 ;  /* 0x000000ffff0b7224 */ /* 0x000fe400078e0013 */
[----:B------:R-:W-:-:S04]  /*6df0*/  IMAD.WIDE.U32.X R64, R30, R32, R64, P2 ;  /* 0x000000201e407225 */ /* 0x000fc800010e0440 */
[----:B---3--:R-:W-:-:S04]  /*6e00*/  IMAD.WIDE.U32 R8, R31, R33, R62 ;  /* 0x000000211f087225 */ /* 0x008fc800078e003e */
        /* <DEDUP_REMOVED lines=19> */
[----:B------:R-:W-:-:S05]  /*6f40*/  UMOV UR4, 0x6 ;  /* 0x0000000600047882 */ /* 0x000fca0000000000 */
.L_x_41:
        /* <DEDUP_REMOVED lines=13> */
.L_x_40:
        /* <DEDUP_REMOVED lines=32> */
[----:B------:R-:W-:Y:S01]  /*7220*/  IMAD.WIDE.U32 R18, R31, R33, R6 ;  /* 0x000000211f127225 */ /* 0x000fe200078e0006 */
[----:B------:R-:W-:-:S03]  /*7230*/  IADD3 R21, P0, P1, R21, R62, R0 ;  /* 0x0000003e15157210 */ /* 0x000fc6000791e000 */
[----:B------:R-:W-:Y:S01]  /*7240*/  IMAD.WIDE.U32 R4, P3, R30, R33, R4 ;  /* 0x000000211e047225 */ /* 0x000fe20007860004 */
[----:B------:R-:W-:Y:S02]  /*7250*/  IADD3.X R0, PT, PT, RZ, R63, RZ, P0, P1 ;  /* 0x0000003fff007210 */ /* 0x000fe400007e24ff */
[----:B------:R-:W-:Y:S01]  /*7260*/  IADD3 R21, P2, PT, R21, R18, RZ ;  /* 0x0000001215157210 */ /* 0x000fe20007f5e0ff */
[----:B------:R-:W-:Y:S01]  /*7270*/  IMAD.IADD R3, R4, 0x1, R19 ;  /* 0x0000000104037824 */ /* 0x000fe200078e0213 */
[----:B------:R-:W-:Y:S01]  /*7280*/  ISETP.GE.U32.AND P0, PT, R18, R6, PT ;  /* 0x000000061200720c */ /* 0x000fe20003f06070 */
[----:B------:R-:W-:Y:S01]  /*7290*/  IMAD.WIDE.U32 R62, R33, R31, RZ ;  /* 0x0000001f213e7225 */ /* 0x000fe200078e00ff */
[----:B------:R-:W-:Y:S02]  /*72a0*/  ISETP.GE.U32.AND P1, PT, R21, R18, PT ;  /* 0x000000121500720c */ /* 0x000fe40003f26070 */
        /* <DEDUP_REMOVED lines=40> */
.L_x_43:
        /* <DEDUP_REMOVED lines=13> */
.L_x_42:
[----:B------:R-:W2:Y:S04]  /*7600*/  LDL.64 R66, [R1+0x8] ;  /* 0x0000080001427983 */ /* 0x000ea80000100a00 */
[----:B------:R-:W3:Y:S04]  /*7610*/  LDL.64 R62, [R1+0x28] ;  /* 0x00002800013e7983 */ /* 0x000ee80000100a00 */
        /* <DEDUP_REMOVED lines=8> */
[C---:B-----5:R-:W-:Y:S02]  /*76a0*/  IMAD.X R65, R10.reuse, 0x1, R3, P1 ;  /* 0x000000010a417824 */ /* 0x060fe400008e0603 */
[----:B------:R-:W-:-:S03]  /*76b0*/  IMAD.WIDE.U32 R28, R10, 0x3d1, R64 ;  /* 0x000003d10a1c7825 */ /* 0x000fc600078e0040 */
[----:B------:R-:W-:-:S04]  /*76c0*/  ISETP.GE.U32.AND.EX P0, PT, R65, R3, PT, P0 ;  /* 0x000000034100720c */ /* 0x000fc80003f06100 */
[----:B------:R-:W-:-:S04]  /*76d0*/  SEL R0, RZ, 0x1, P0 ;  /* 0x00000001ff007807 */ /* 0x000fc80000000000 */
[----:B------:R-:W-:-:S05]  /*76e0*/  IADD3 R3, P0, PT, R11, R0, RZ ;  /* 0x000000000b037210 */ /* 0x000fca0007f1e0ff */
[----:B------:R-:W-:Y:S01]  /*76f0*/  IMAD.X R23, RZ, RZ, RZ, P0 ;  /* 0x000000ffff177224 */ /* 0x000fe200000e06ff */
[----:B--2---:R-:W-:Y:S02]  /*7700*/  IADD3 R16, P1, PT, R66, R3, RZ ;  /* 0x0000000342107210 */ /* 0x004fe40007f3e0ff */
[----:B------:R-:W-:Y:S02]  /*7710*/  ISETP.GT.U32.AND P0, PT, R3, R66, PT ;  /* 0x000000420300720c */ /* 0x000fe40003f04070 */
[-C--:B------:R-:W-:Y:S01]  /*7720*/  IADD3 R21, P2, PT, RZ, R16.reuse, RZ ;  /* 0x00000010ff157210 */ /* 0x080fe20007f5e0ff */
[----:B------:R-:W-:Y:S01]  /*7730*/  IMAD.X R69, R67, 0x1, R23, P1 ;  /* 0x0000000143457824 */ /* 0x000fe200008e0617 */
[----:B------:R-:W-:Y:S02]  /*7740*/  ISETP.GT.U32.AND.EX P0, PT, R23, R67, PT, P0 ;  /* 0x000000431700720c */ /* 0x000fe40003f04100 */
[----:B------:R-:W-:Y:S01]  /*7750*/  ISETP.GE.U32.AND P1, PT, R21, R16, PT ;  /* 0x000000101500720c */ /* 0x000fe20003f26070 */
[----:B---3--:R-:W-:Y:S01]  /*7760*/  IMAD.X R0, R69, 0x1, R62, P2 ;  /* 0x0000000145007824 */ /* 0x008fe200010e063e */
[----:B------:R-:W-:-:S02]  /*7770*/  SEL R3, R3, R66, P0 ;  /* 0x0000004203037207 */ /* 0x000fc40000000000 */
[----:B------:R-:W-:Y:S01]  /*7780*/  SEL R14, R23, R67, P0 ;  /* 0x00000043170e7207 */ /* 0x000fe20000000000 */
[----:B------:R-:W-:Y:S01]  /*7790*/  IMAD.WIDE.U32 R66, R11, 0x3d1, RZ ;  /* 0x000003d10b427825 */ /* 0x000fe200078e00ff */
[-C--:B------:R-:W-:Y:S02]  /*77a0*/  ISETP.GE.U32.AND.EX P1, PT, R0, R69.reuse, PT, P1 ;  /* 0x000000450000720c */ /* 0x080fe40003f26110 */
[----:B------:R-:W-:Y:S01]  /*77b0*/  ISETP.GT.U32.AND P2, PT, R3, R16, PT ;  /* 0x000000100300720c */ /* 0x000fe20003f44070 */
[----:B------:R-:W-:Y:S01]  /*77c0*/  IMAD.MOV.U32 R3, RZ, RZ, RZ ;  /* 0x000000ffff037224 */ /* 0x000fe200078e00ff */
[----:B------:R-:W-:Y:S01]  /*77d0*/  SEL R61, RZ, 0x1, P1 ;  /* 0x00000001ff3d7807 */ /* 0x000fe20000800000 */
[----:B------:R-:W-:Y:S01]  /*77e0*/  IMAD.WIDE.U32 R66, P3, RZ, R10, R66 ;  /* 0x0000000aff427225 */ /* 0x000fe20007860042 */
[----:B------:R-:W-:Y:S02]  /*77f0*/  ISETP.GT.U32.AND.EX P1, PT, R14, R69, PT, P2 ;  /* 0x000000450e00720c */ /* 0x000fe40003f24120 */
[----:B------:R-:W-:Y:S01]  /*7800*/  IADD3 R61, P2, PT, R61, R63, RZ ;  /* 0x0000003f3d3d7210 */ /* 0x000fe20007f5e0ff */
[----:B------:R-:W-:Y:S01]  /*7810*/  IMAD.WIDE.U32 R68, R10, 0x3d1, RZ ;  /* 0x000003d10a447825 */ /* 0x000fe200078e00ff */
[----:B------:R-:W-:-:S03]  /*7820*/  ISETP.GE.U32.AND P0, PT, R28, R64, PT ;  /* 0x000000401c00720c */ /* 0x000fc60003f06070 */
[----:B------:R-:W-:Y:S02]  /*7830*/  IMAD.X R71, RZ, RZ, RZ, P3 ;  /* 0x000000ffff477224 */ /* 0x000fe400018e06ff */
[----:B------:R-:W-:Y:S02]  /*7840*/  IMAD.X R16, RZ, RZ, RZ, P2 ;  /* 0x000000ffff107224 */ /* 0x000fe400010e06ff */
[----:B------:R-:W-:Y:S02]  /*7850*/  IMAD.MOV.U32 R14, RZ, RZ, RZ ;  /* 0x000000ffff0e7224 */ /* 0x000fe400078e00ff */
        /* <DEDUP_REMOVED lines=12> */
.L_x_44:
[----:B------:R-:W-:Y:S01]  /*7920*/  ISETP.GT.U32.AND P1, PT, R61, R18, PT ;  /* 0x000000123d00720c */ /* 0x000fe20003f24070 */
[----:B------:R-:W-:Y:S01]  /*7930*/  IMAD.IADD R23, R66, 0x1, R29 ;  /* 0x0000000142177824 */ /* 0x000fe200078e021d */
[----:B------:R-:W-:Y:S01]  /*7940*/  IADD3 RZ, P3, PT, R69, R66, RZ ;  /* 0x0000004245ff7210 */ /* 0x000fe20007f7e0ff */
[----:B------:R-:W-:Y:S01]  /*7950*/  IMAD.MOV.U32 R66, RZ, RZ, R67 ;  /* 0x000000ffff427224 */ /* 0x000fe200078e0043 */
[----:B------:R-:W-:Y:S01]  /*7960*/  ISETP.GT.U32.AND.EX P1, PT, R16, R19, PT, P1 ;  /* 0x000000131000720c */ /* 0x000fe20003f24110 */
[----:B------:R-:W-:Y:S01]  /*7970*/  IMAD.MOV.U32 R67, RZ, RZ, R71 ;  /* 0x000000ffff437224 */ /* 0x000fe200078e0047 */
[----:B------:R-:W-:Y:S02]  /*7980*/  ISETP.GE.U32.AND.EX P0, PT, R23, R65, PT, P0 ;  /* 0x000000411700720c */ /* 0x000fe40003f06100 */
[----:B------:R-:W-:Y:S01]  /*7990*/  IADD3 R65, P2, PT, R18, R61, RZ ;  /* 0x0000003d12417210 */ /* 0x000fe20007f5e0ff */
[----:B------:R-:W-:Y:S01]  /*79a0*/  IMAD.WIDE.U32.X R10, RZ, R11, R66, P3 ;  /* 0x0000000bff0a7225 */ /* 0x000fe200018e0442 */
[----:B------:R-:W-:-:S02]  /*79b0*/  SEL R18, R61, R18, P1 ;  /* 0x000000123d127207 */ /* 0x000fc40000800000 */
[----:B------:R-:W-:Y:S01]  /*79c0*/  SEL R61, RZ, 0x1, P0 ;  /* 0x00000001ff3d7807 */ /* 0x000fe20000000000 */
        /* <DEDUP_REMOVED lines=16> */
[C---:B------:R-:W-:Y:S01]  /*7ad0*/  IMAD.X R19, R69.reuse, 0x1, R0, P5 ;  /* 0x0000000145137824 */ /* 0x040fe200028e0600 */
[----:B------:R-:W-:Y:S01]  /*7ae0*/  ISETP.GT.U32.AND.EX P2, PT, R69, R0, PT, P2 ;  /* 0x000000004500720c */ /* 0x000fe20003f44120 */
[----:B------:R-:W-:Y:S01]  /*7af0*/  IMAD.X R65, RZ, RZ, RZ, P3 ;  /* 0x000000ffff417224 */ /* 0x000fe200018e06ff */
[----:B------:R-:W-:Y:S02]  /*7b00*/  IADD3 R71, P0, PT, R5, R71, RZ ;  /* 0x0000004705477210 */ /* 0x000fe40007f1e0ff */
[----:B------:R-:W-:-:S02]  /*7b10*/  @P1 IADD3 R8, P5, PT, R8, 0x1, RZ ;  /* 0x0000000108081810 */ /* 0x000fc40007fbe0ff */
[----:B------:R-:W-:Y:S01]  /*7b20*/  IADD3 RZ, P4, PT, R11, R66, RZ ;  /* 0x000000420bff7210 */ /* 0x000fe20007f9e0ff */
[----:B------:R-:W-:Y:S01]  /*7b30*/  IMAD.X R68, RZ, RZ, RZ, P0 ;  /* 0x000000ffff447224 */ /* 0x000fe200000e06ff */
[----:B------:R-:W-:Y:S01]  /*7b40*/  SEL R21, R64, R21, P2 ;  /* 0x0000001540157207 */ /* 0x000fe20001000000 */
[----:B------:R-:W-:Y:S01]  /*7b50*/  @P1 IMAD.X R9, RZ, RZ, R9, P5 ;  /* 0x000000ffff091224 */ /* 0x000fe200028e0609 */
[----:B------:R-:W-:Y:S01]  /*7b60*/  ISETP.GT.U32.AND P3, PT, R71, R8, PT ;  /* 0x000000084700720c */ /* 0x000fe20003f64070 */
[----:B------:R-:W-:Y:S01]  /*7b70*/  IMAD.MOV.U32 R64, RZ, RZ, R67 ;  /* 0x000000ffff407224 */ /* 0x000fe200078e0043 */
[----:B------:R-:W-:Y:S01]  /*7b80*/  ISETP.GT.U32.AND P0, PT, R21, R18, PT ;  /* 0x000000121500720c */ /* 0x000fe20003f04070 */
[----:B------:R-:W-:Y:S01]  /*7b90*/  IMAD.WIDE.U32 R10, R62, 0x3d1, R18 ;  /* 0x000003d13e0a7825 */ /* 0x000fe200078e0012 */
[----:B------:R-:W-:Y:S02]  /*7ba0*/  ISETP.GT.U32.AND.EX P3, PT, R68, R9, PT, P3 ;  /* 0x000000094400720c */ /* 0x000fe40003f64130 */
[----:B------:R-:W-:Y:S01]  /*7bb0*/  SEL R69, R69, R0, P2 ;  /* 0x0000000045457207 */ /* 0x000fe20001000000 */
[----:B------:R-:W-:Y:S01]  /*7bc0*/  IMAD.WIDE.U32.X R64, RZ, R63, R64, P4 ;  /* 0x0000003fff407225 */ /* 0x000fe200020e0440 */
[----:B------:R-:W-:-:S02]  /*7bd0*/  IADD3 R21, P4, PT, R8, R71, RZ ;  /* 0x0000004708157210 */ /* 0x000fc40007f9e0ff */
[----:B------:R-:W-:Y:S01]  /*7be0*/  @P1 ISETP.NE.U32.AND P2, PT, R8, RZ, PT ;  /* 0x000000ff0800120c */ /* 0x000fe20003f45070 */
[----:B------:R-:W-:Y:S01]  /*7bf0*/  IMAD.IADD R0, R66, 0x1, R11 ;  /* 0x0000000142007824 */ /* 0x000fe200078e020b */
[----:B------:R-:W-:Y:S01]  /*7c00*/  SEL R8, R71, R8, P3 ;  /* 0x0000000847087207 */ /* 0x000fe20001800000 */
[C---:B------:R-:W-:Y:S01]  /*7c10*/  IMAD.X R63, R9.reuse, 0x1, R68, P4 ;  /* 0x00000001093f7824 */ /* 0x040fe200020e0644 */
[----:B------:R-:W-:Y:S02]  /*7c20*/  IADD3 R67, P5, PT, RZ, R21, RZ ;  /* 0x00000015ff437210 */ /* 0x000fe40007fbe0ff */
[----:B------:R-:W-:Y:S02]  /*7c30*/  @P1 ISETP.NE.AND.EX P2, PT, R9, RZ, PT, P2 ;  /* 0x000000ff0900120c */ /* 0x000fe40003f45320 */
[----:B------:R-:W-:Y:S01]  /*7c40*/  SEL R9, R68, R9, P3 ;  /* 0x0000000944097207 */ /* 0x000fe20001800000 */
        /* <DEDUP_REMOVED lines=35> */
.L_x_45:
[----:B------:R-:W-:Y:S01]  /*7e80*/  IADD3 R18, P0, PT, R16, R69, RZ ;  /* 0x0000004510127210 */ /* 0x000fe20007f1e0ff */
[----:B------:R-:W-:Y:S01]  /*7e90*/  IMAD.WIDE.U32 R64, R5, 0x3d1, RZ ;  /* 0x000003d105407825 */ /* 0x000fe200078e00ff */
[----:B------:R-:W-:-:S03]  /*7ea0*/  ISETP.GT.U32.AND P1, PT, R69, R16, PT ;  /* 0x000000104500720c */ /* 0x000fc60003f24070 */
[----:B------:R-:W-:Y:S01]  /*7eb0*/  IMAD.X R19, R61, 0x1, R68, P0 ;  /* 0x000000013d137824 */ /* 0x000fe200000e0644 */
[----:B------:R-:W-:Y:S01]  /*7ec0*/  ISETP.GT.U32.AND.EX P1, PT, R68, R61, PT, P1 ;  /* 0x0000003d4400720c */ /* 0x000fe20003f24110 */
[----:B------:R-:W-:-:S04]  /*7ed0*/  IMAD.WIDE.U32 R62, R4, 0x3d1, RZ ;  /* 0x000003d1043e7825 */ /* 0x000fc800078e00ff */
[----:B------:R-:W-:-:S04]  /*7ee0*/  IMAD.WIDE.U32 R64, P0, RZ, R4, R64 ;  /* 0x00000004ff407225 */ /* 0x000fc80007800040 */
[----:B------:R-:W-:Y:S01]  /*7ef0*/  IMAD.WIDE.U32 R8, R4, 0x3d1, R18 ;  /* 0x000003d104087825 */ /* 0x000fe200078e0012 */
[----:B------:R-:W-:-:S03]  /*7f00*/  IADD3 RZ, P2, PT, R63, R64, RZ ;  /* 0x000000403fff7210 */ /* 0x000fc60007f5e0ff */
[----:B------:R-:W-:Y:S01]  /*7f10*/  IMAD.X R63, RZ, RZ, RZ, P0 ;  /* 0x000000ffff3f7224 */ /* 0x000fe200000e06ff */
[----:B------:R-:W-:Y:S01]  /*7f20*/  ISETP.GE.U32.AND P0, PT, R8, R18, PT ;  /* 0x000000120800720c */ /* 0x000fe20003f06070 */
[----:B------:R-:W-:Y:S02]  /*7f30*/  IMAD.IADD R14, R64, 0x1, R9 ;  /* 0x00000001400e7824 */ /* 0x000fe400078e0209 */
        /* <DEDUP_REMOVED lines=17> */
.L_x_46:
[----:B------:R-:W-:Y:S01]  /*8050*/  IMAD.X R5, RZ, RZ, R5, P1 ;  /* 0x000000ffff057224 */ /* 0x000fe200008e0605 */
[-C--:B------:R-:W-:Y:S01]  /*8060*/  ISETP.GT.U32.AND P0, PT, R16, R67.reuse, PT ;  /* 0x000000431000720c */ /* 0x080fe20003f04070 */
[----:B------:R-:W-:Y:S01]  /*8070*/  IMAD.WIDE.U32 R64, R7, 0x3d1, RZ ;  /* 0x000003d107407825 */ /* 0x000fe200078e00ff */
[----:B------:R-:W-:Y:S02]  /*8080*/  IADD3 R18, P1, PT, R67, R16, RZ ;  /* 0x0000001043127210 */ /* 0x000fe40007f3e0ff */
[C---:B------:R-:W-:Y:S01]  /*8090*/  ISETP.GT.U32.AND.EX P0, PT, R5.reuse, R66, PT, P0 ;  /* 0x000000420500720c */ /* 0x040fe20003f04100 */
[----:B------:R-:W-:Y:S02]  /*80a0*/  IMAD.MOV.U32 R61, RZ, RZ, R28 ;  /* 0x000000ffff3d7224 */ /* 0x000fe400078e001c */
[----:B------:R-:W-:Y:S01]  /*80b0*/  IMAD.X R19, R66, 0x1, R5, P1 ;  /* 0x0000000142137824 */ /* 0x000fe200008e0605 */
[----:B------:R-:W-:Y:S01]  /*80c0*/  SEL R67, R16, R67, P0 ;  /* 0x0000004310437207 */ /* 0x000fe20000000000 */
[----:B------:R-:W-:Y:S01]  /*80d0*/  IMAD.WIDE.U32 R64, P1, RZ, R6, R64 ;  /* 0x00000006ff407225 */ /* 0x000fe20007820040 */
[----:B------:R-:W-:-:S02]  /*80e0*/  SEL R9, R5, R66, P0 ;  /* 0x0000004205097207 */ /* 0x000fc40000000000 */
[----:B------:R-:W-:Y:S01]  /*80f0*/  ISETP.GT.U32.AND P0, PT, R67, R18, PT ;  /* 0x000000124300720c */ /* 0x000fe20003f04070 */
[----:B------:R-:W-:-:S03]  /*8100*/  IMAD.WIDE.U32 R66, R6, 0x3d1, RZ ;  /* 0x000003d106427825 */ /* 0x000fc600078e00ff */
[----:B------:R-:W-:Y:S01]  /*8110*/  ISETP.GT.U32.AND.EX P0, PT, R9, R19, PT, P0 ;  /* 0x000000130900720c */ /* 0x000fe20003f04100 */
[----:B------:R-:W-:Y:S01]  /*8120*/  IMAD.WIDE.U32 R4, R6, 0x3d1, R18 ;  /* 0x000003d106047825 */ /* 0x000fe200078e0012 */
[----:B------:R-:W-:-:S03]  /*8130*/  IADD3 RZ, P2, PT, R67, R64, RZ ;  /* 0x0000004043ff7210 */ /* 0x000fc60007f5e0ff */
[----:B------:R-:W-:Y:S01]  /*8140*/  IMAD.X R63, RZ, RZ, RZ, P1 ;  /* 0x000000ffff3f7224 */ /* 0x000fe200008e06ff */
[----:B------:R-:W-:Y:S01]  /*8150*/  ISETP.GE.U32.AND P1, PT, R4, R18, PT ;  /* 0x000000120400720c */ /* 0x000fe20003f26070 */
[----:B------:R-:W-:Y:S01]  /*8160*/  IMAD.IADD R16, R64, 0x1, R5 ;  /* 0x0000000140107824 */ /* 0x000fe200078e0205 */
[----:B------:R-:W-:Y:S01]  /*8170*/  SEL R5, RZ, 0x1, !P0 ;  /* 0x00000001ff057807 */ /* 0x000fe20004000000 */
[----:B------:R-:W-:-:S03]  /*8180*/  IMAD.MOV.U32 R62, RZ, RZ, R65 ;  /* 0x000000ffff3e7224 */ /* 0x000fc600078e0041 */
[----:B------:R-:W-:Y:S01]  /*8190*/  ISETP.GE.U32.AND.EX P0, PT, R16, R19, PT, P1 ;  /* 0x000000131000720c */ /* 0x000fe20003f06110 */
[----:B------:R-:W-:-:S03]  /*81a0*/  IMAD.WIDE.U32.X R6, RZ, R7, R62, P2 ;  /* 0x00000007ff067225 */ /* 0x000fc600010e043e */
[----:B------:R-:W-:Y:S01]  /*81b0*/  SEL R18, RZ, 0x1, P0 ;  /* 0x00000001ff127807 */ /* 0x000fe20000000000 */
[----:B------:R-:W-:Y:S01]  /*81c0*/  IMAD.MOV.U32 R19, RZ, RZ, R8 ;  /* 0x000000ffff137224 */ /* 0x000fe200078e0008 */
[----:B------:R-:W-:-:S04]  /*81d0*/  IADD3 R3, P1, P2, R6, R3, R5 ;  /* 0x0000000306037210 */ /* 0x000fc80007a3e005 */
[----:B------:R-:W-:Y:S01]  /*81e0*/  IADD3.X R6, PT, PT, R7, R21, RZ, P1, P2 ;  /* 0x0000001507067210 */ /* 0x000fe20000fe44ff */
[----:B------:R-:W-:Y:S01]  /*81f0*/  IMAD.MOV.U32 R21, RZ, RZ, R4 ;  /* 0x000000ffff157224 */ /* 0x000fe200078e0004 */
[----:B------:R-:W-:Y:S01]  /*8200*/  IADD3 R29, P0, PT, R3, R18, RZ ;  /* 0x00000012031d7210 */ /* 0x000fe20007f1e0ff */
[----:B------:R-:W-:-:S04]  /*8210*/  IMAD.MOV.U32 R3, RZ, RZ, R10 ;  /* 0x000000ffff037224 */ /* 0x000fc800078e000a */
        /* <DEDUP_REMOVED lines=49> */
.L_x_48:
        /* <DEDUP_REMOVED lines=9> */
.L_x_47:
        /* <DEDUP_REMOVED lines=26> */
.L_x_49:
        /* <DEDUP_REMOVED lines=11> */
[----:B------:R-:W-:Y:S02]  /*8810*/  ISETP.GE.U32.AND.EX P1, PT, R29, RZ, PT, P1 ;  /* 0x000000ff1d00720c */ /* 0x000fe40003f26110 */
[----:B------:R-:W-:Y:S02]  /*8820*/  SEL R6, RZ, 0xffffffff, P0 ;  /* 0xffffffffff067807 */ /* 0x000fe40000000000 */
[----:B------:R-:W-:Y:S02]  /*8830*/  ISETP.LT.U32.OR.EX P1, PT, R0, R7, !P1, P2 ;  /* 0x000000070000720c */ /* 0x000fe40004f21520 */
[----:B------:R-:W-:Y:S02]  /*8840*/  IADD3 R3, P2, PT, R19, -R8, RZ ;  /* 0x8000000813037210 */ /* 0x000fe40007f5e0ff */
[----:B------:R-:W-:Y:S02]  /*8850*/  SEL R0, RZ, 0x1, !P1 ;  /* 0x00000001ff007807 */ /* 0x000fe40004800000 */
[----:B------:R-:W-:Y:S01]  /*8860*/  IADD3 R61, P0, PT, R61, -R4, RZ ;  /* 0x800000043d3d7210 */ /* 0x000fe20007f1e0ff */
[----:B------:R-:W-:Y:S01]  /*8870*/  IMAD.X R7, R14, 0x1, ~R9, P2 ;  /* 0x000000010e077824 */ /* 0x000fe200010e0e09 */
[----:B------:R-:W-:-:S03]  /*8880*/  ISETP.GE.U32.AND P2, PT, R3, R0, PT ;  /* 0x000000000300720c */ /* 0x000fc60003f46070 */
[----:B------:R-:W-:Y:S01]  /*8890*/  IMAD.X R18, R23, 0x1, ~R5, P0 ;  /* 0x0000000117127824 */ /* 0x000fe200000e0e05 */
[----:B------:R-:W-:-:S04]  /*88a0*/  ISETP.GE.U32.AND.EX P2, PT, R7, RZ, PT, P2 ;  /* 0x000000ff0700720c */ /* 0x000fc80003f46120 */
        /* <DEDUP_REMOVED lines=8> */
[----:B------:R-:W-:Y:S01]  /*8930*/  IADD3.X R16, PT, PT, R0, ~R13, R16, P3, P4 ;  /* 0x8000000d00107210 */ /* 0x000fe20001fe8410 */
[----:B------:R-:W-:Y:S02]  /*8940*/  IMAD.MOV.U32 R3, RZ, RZ, R4 ;  /* 0x000000ffff037224 */ /* 0x000fe400078e0004 */
[----:B------:R-:W-:-:S07]  /*8950*/  IMAD.MOV.U32 R0, RZ, RZ, R5 ;  /* 0x000000ffff007224 */ /* 0x000fce00078e0005 */
.L_x_50:
        /* <DEDUP_REMOVED lines=26> */
.L_x_51:
        /* <DEDUP_REMOVED lines=30> */
[----:B------:R-:W-:-:S08]  /*8ce0*/  IMAD.MOV.U32 R0, RZ, RZ, R4 ;  /* 0x000000ffff007224 */ /* 0x000fd000078e0004 */
.L_x_52:
[-C--:B------:R-:W-:Y:S01]  /*8cf0*/  IMAD.WIDE.U32 R4, R41, R59.reuse, RZ ;  /* 0x0000003b29047225 */ /* 0x080fe200078e00ff */
[----:B------:R0:W-:Y:S03]  /*8d00*/  STL.128 [R1+0x20], RZ ;  /* 0x000020ff01007387 */ /* 0x0001e60000100c00 */
[C---:B------:R-:W-:Y:S01]  /*8d10*/  IMAD.WIDE.U32 R6, R43.reuse, R59, RZ ;  /* 0x0000003b2b067225 */ /* 0x040fe200078e00ff */
[----:B------:R0:W-:Y:S03]  /*8d20*/  STL.128 [R1+0x30], RZ ;  /* 0x000030ff01007387 */ /* 0x0001e60000100c00 */
[----:B------:R-:W-:-:S04]  /*8d30*/  IMAD.WIDE.U32 R4, P0, R43, R60, R4 ;  /* 0x0000003c2b047225 */ /* 0x000fc80007800004 */
[----:B------:R-:W-:Y:S01]  /*8d40*/  IMAD.X R11, RZ, RZ, RZ, P0 ;  /* 0x000000ffff0b7224 */ /* 0x000fe200000e06ff */
[----:B------:R-:W-:Y:S01]  /*8d50*/  IADD3 RZ, P0, PT, R7, R4, RZ ;  /* 0x0000000407ff7210 */ /* 0x000fe20007f1e0ff */
[----:B------:R-:W-:Y:S02]  /*8d60*/  IMAD.MOV.U32 R10, RZ, RZ, R5 ;  /* 0x000000ffff0a7224 */ /* 0x000fe400078e0005 */
[----:B------:R-:W-:Y:S02]  /*8d70*/  IMAD R8, R26, R43, RZ ;  /* 0x0000002b1a087224 */ /* 0x000fe400078e02ff */
[----:B------:R-:W-:-:S04]  /*8d80*/  IMAD.WIDE.U32 R6, R41, R35, RZ ;  /* 0x0000002329067225 */ /* 0x000fc800078e00ff */
[----:B------:R-:W-:-:S04]  /*8d90*/  IMAD.WIDE.U32 R4, R35, R43, RZ ;  /* 0x0000002b23047225 */ /* 0x000fc800078e00ff */
[----:B------:R-:W-:-:S04]  /*8da0*/  IMAD.WIDE.U32.X R10, R41, R60, R10, P0 ;  /* 0x0000003c290a7225 */ /* 0x000fc800000e040a */
[-C--:B------:R-:W-:Y:S01]  /*8db0*/  IMAD R29, R41, R35.reuse, R8 ;  /* 0x00000023291d7224 */ /* 0x080fe200078e0208 */
[----:B------:R-:W-:Y:S01]  /*8dc0*/  IADD3 R10, P2, PT, R10, R4, RZ ;  /* 0x000000040a0a7210 */ /* 0x000fe20007f5e0ff */
[----:B------:R-:W-:-:S04]  /*8dd0*/  IMAD.WIDE.U32 R8, R43, R35, RZ ;  /* 0x000000232b087225 */ /* 0x000fc800078e00ff */
[----:B------:R-:W-:-:S04]  /*8de0*/  IMAD.WIDE.U32 R6, P0, R43, R26, R6 ;  /* 0x0000001a2b067225 */ /* 0x000fc80007800006 */
[----:B------:R-:W-:Y:S01]  /*8df0*/  IMAD.IADD R8, R5, 0x1, R29 ;  /* 0x0000000105087824 */ /* 0x000fe200078e021d */
[----:B------:R-:W-:Y:S01]  /*8e00*/  IADD3 RZ, P1, PT, R9, R6, RZ ;  /* 0x0000000609ff7210 */ /* 0x000fe20007f3e0ff */
[----:B------:R-:W-:Y:S01]  /*8e10*/  IMAD.X R5, RZ, RZ, RZ, P0 ;  /* 0x000000ffff057224 */ /* 0x000fe200000e06ff */
[----:B------:R-:W-:Y:S01]  /*8e20*/  ISETP.GE.U32.AND P0, PT, R10, R4, PT ;  /* 0x000000040a00720c */ /* 0x000fe20003f06070 */
[----:B------:R-:W-:Y:S02]  /*8e30*/  IMAD.X R11, R8, 0x1, R11, P2 ;  /* 0x00000001080b7824 */ /* 0x000fe400010e060b */
[----:B------:R-:W-:Y:S02]  /*8e40*/  IMAD.MOV.U32 R4, RZ, RZ, R7 ;  /* 0x000000ffff047224 */ /* 0x000fe400078e0007 */
[----:B------:R-:W-:Y:S01]  /*8e50*/  IMAD R62, R30, R43, RZ ;  /* 0x0000002b1e3e7224 */ /* 0x000fe200078e02ff */
[----:B------:R-:W-:Y:S01]  /*8e60*/  ISETP.GE.U32.AND.EX P0, PT, R11, R8, PT, P0 ;  /* 0x000000080b00720c */ /* 0x000fe20003f06100 */
[----:B------:R-:W-:-:S03]  /*8e70*/  IMAD.WIDE.U32 R6, R41, R31, RZ ;  /* 0x0000001f29067225 */ /* 0x000fc600078e00ff */
[----:B------:R-:W-:Y:S01]  /*8e80*/  SEL R61, RZ, 0x1, P0 ;  /* 0x00000001ff3d7807 */ /* 0x000fe20000000000 */
[----:B------:R-:W-:-:S04]  /*8e90*/  IMAD.WIDE.U32 R28, R31, R43, RZ ;  /* 0x0000002b1f1c7225 */ /* 0x000fc800078e00ff */
[C---:B------:R-:W-:Y:S02]  /*8ea0*/  IMAD R63, R41.reuse, R31, R62 ;  /* 0x0000001f293f7224 */ /* 0x040fe400078e023e */
[----:B------:R-:W-:-:S04]  /*8eb0*/  IMAD.WIDE.U32.X R4, R41, R26, R4, P1 ;  /* 0x0000001a29047225 */ /* 0x000fc800008e0404 */
[----:B------:R-:W-:Y:S01]  /*8ec0*/  IMAD.WIDE.U32 R8, R43, R31, RZ ;  /* 0x0000001f2b087225 */ /* 0x000fe200078e00ff */
[----:B------:R-:W-:-:S03]  /*8ed0*/  IADD3 R4, P1, P2, R28, R4, R61 ;  /* 0x000000041c047210 */ /* 0x000fc60007a3e03d */
[----:B------:R-:W-:Y:S02]  /*8ee0*/  IMAD.IADD R8, R29, 0x1, R63 ;  /* 0x000000011d087824 */ /* 0x000fe400078e023f */
[----:B------:R-:W-:-:S03]  /*8ef0*/  IMAD.WIDE.U32 R6, P0, R43, R30, R6 ;  /* 0x0000001e2b067225 */ /* 0x000fc60007800006 */
[----:B------:R-:W-:Y:S01]  /*8f00*/  IADD3.X R5, PT, PT, R8, R5, RZ, P1, P2 ;  /* 0x0000000508057210 */ /* 0x000fe20000fe44ff */
[----:B------:R-:W-:Y:S01]  /*8f10*/  IMAD.MOV.U32 R64, RZ, RZ, R7 ;  /* 0x000000ffff407224 */ /* 0x000fe200078e0007 */
[----:B------:R-:W-:Y:S01]  /*8f20*/  IADD3 RZ, P1, PT, R9, R6, RZ ;  /* 0x0000000609ff7210 */ /* 0x000fe20007f3e0ff */
[----:B------:R-:W-:Y:S01]  /*8f30*/  IMAD.X R65, RZ, RZ, RZ, P0 ;  /* 0x000000ffff417224 */ /* 0x000fe200000e06ff */
[----:B------:R-:W-:Y:S01]  /*8f40*/  ISETP.GE.U32.AND P0, PT, R4, R28, PT ;  /* 0x0000001c0400720c */ /* 0x000fe20003f06070 */
[----:B------:R-:W-:-:S03]  /*8f50*/  IMAD.WIDE.U32 R6, R41, R33, RZ ;  /* 0x0000002129067225 */ /* 0x000fc600078e00ff */
[----:B------:R-:W-:Y:S01]  /*8f60*/  ISETP.GE.U32.AND.EX P0, PT, R5, R8, PT, P0 ;  /* 0x000000080500720c */ /* 0x000fe20003f06100 */
[----:B------:R-:W-:Y:S02]  /*8f70*/  IMAD R68, R32, R43, RZ ;  /* 0x0000002b20447224 */ /* 0x000fe400078e02ff */
[----:B------:R-:W-:-:S04]  /*8f80*/  IMAD.WIDE.U32 R66, R43, R33, RZ ;  /* 0x000000212b427225 */ /* 0x000fc800078e00ff */
[----:B------:R-:W-:-:S04]  /*8f90*/  IMAD.WIDE.U32 R6, P2, R43, R32, R6 ;  /* 0x000000202b067225 */ /* 0x000fc80007840006 */
[-C--:B------:R-:W-:Y:S02]  /*8fa0*/  IMAD R28, R60, R43.reuse, RZ ;  /* 0x0000002b3c1c7224 */ /* 0x080fe400078e02ff */
[----:B------:R-:W-:-:S04]  /*8fb0*/  IMAD.WIDE.U32 R8, R33, R43, RZ ;  /* 0x0000002b21087225 */ /* 0x000fc800078e00ff */
[----:B------:R-:W-:Y:S01]  /*8fc0*/  IMAD.WIDE.U32 R62, R59, R43, RZ ;  /* 0x0000002b3b3e7225 */ /* 0x000fe200078e00ff */
[----:B------:R-:W-:Y:S02]  /*8fd0*/  SEL R43, RZ, 0x1, P0 ;  /* 0x00000001ff2b7807 */ /* 0x000fe40000000000 */
[----:B------:R-:W-:Y:S01]  /*8fe0*/  IADD3 RZ, P0, PT, R67, R6, RZ ;  /* 0x0000000643ff7210 */ /* 0x000fe20007f1e0ff */
[C---:B------:R-:W-:Y:S02]  /*8ff0*/  IMAD R61, R41.reuse, R33, R68 ;  /* 0x00000021293d7224 */ /* 0x040fe400078e0244 */
[----:B------:R-:W-:-:S04]  /*9000*/  IMAD.WIDE.U32.X R64, R41, R30, R64, P1 ;  /* 0x0000001e29407225 */ /* 0x000fc800008e0440 */
[----:B------:R-:W-:Y:S02]  /*9010*/  IMAD R69, R41, R59, R28 ;  /* 0x0000003b29457224 */ /* 0x000fe400078e021c */
[----:B------:R-:W-:Y:S01]  /*9020*/  IMAD.X R29, RZ, RZ, RZ, P2 ;  /* 0x000000ffff1d7224 */ /* 0x000fe200010e06ff */
[----:B------:R-:W-:Y:S01]  /*9030*/  IADD3 R6, P1, P2, R8, R64, R43 ;  /* 0x0000004008067210 */ /* 0x000fe20007a3e02b */
[----:B------:R-:W-:Y:S02]  /*9040*/  IMAD.IADD R61, R9, 0x1, R61 ;  /* 0x00000001093d7824 */ /* 0x000fe400078e023d */
[----:B------:R-:W-:Y:S02]  /*9050*/  IMAD.MOV.U32 R28, RZ, RZ, R7 ;  /* 0x000000ffff1c7224 */ /* 0x000fe400078e0007 */
[----:B------:R-:W-:Y:S01]  /*9060*/  IMAD.IADD R43, R63, 0x1, R69 ;  /* 0x000000013f2b7824 */ /* 0x000fe200078e0245 */
[----:B------:R-:W-:Y:S01]  /*9070*/  IADD3.X R7, PT, PT, R61, R65, RZ, P1, P2 ;  /* 0x000000413d077210 */ /* 0x000fe20000fe44ff */
[----:B------:R-:W-:Y:S01]  /*9080*/  IMAD.WIDE.U32.X R28, R41, R32, R28, P0 ;  /* 0x00000020291c7225 */ /* 0x000fe200000e041c */
[----:B------:R-:W-:-:S02]  /*9090*/  ISETP.GE.U32.AND P0, PT, R6, R8, PT ;  /* 0x000000080600720c */ /* 0x000fc40003f06070 */
[----:B------:R-:W-:Y:S01]  /*90a0*/  CS2R R64, SRZ ;  /* 0x0000000000407805 */ /* 0x000fe2000001ff00 */
[----:B------:R-:W-:Y:S01]  /*90b0*/  IMAD.MOV.U32 R8, RZ, RZ, R62 ;  /* 0x000000ffff087224 */ /* 0x000fe200078e003e */
[----:B------:R-:W-:Y:S01]  /*90c0*/  ISETP.GE.U32.AND.EX P0, PT, R7, R61, PT, P0 ;  /* 0x0000003d0700720c */ /* 0x000fe20003f06100 */
[----:B------:R-:W-:Y:S01]  /*90d0*/  IMAD.MOV.U32 R9, RZ, RZ, R43 ;  /* 0x000000ffff097224 */ /* 0x000fe200078e002b */
[----:B------:R0:W-:Y:S02]  /*90e0*/  STL.128 [R1+0x10], R4 ;  /* 0x0000100401007387 */ /* 0x0001e40000100c00 */
[----:B------:R-:W-:Y:S02]  /*90f0*/  SEL R41, RZ, 0x1, P0 ;  /* 0x00000001ff297807 */ /* 0x000fe40000000000 */
[----:B------:R0:W-:Y:S02]  /*9100*/  STL.128 [R1], R8 ;  /* 0x0000000801007387 */ /* 0x0001e40000100c00 */
[----:B------:R-:W-:-:S05]  /*9110*/  IADD3 R28, P0, PT, R41, R28, RZ ;  /* 0x0000001c291c7210 */ /* 0x000fca0007f1e0ff */
[----:B------:R-:W-:Y:S01]  /*9120*/  IMAD.X R29, RZ, RZ, R29, P0 ;  /* 0x000000ffff1d7224 */ /* 0x000fe200000e061d */
[----:B------:R-:W-:-:S04]  /*9130*/  ISETP.NE.U32.AND P0, PT, R28, RZ, PT ;  /* 0x000000ff1c00720c */ /* 0x000fc80003f05070 */
[----:B------:R-:W-:-:S13]  /*9140*/  ISETP.NE.AND.EX P0, PT, R29, RZ, PT, P0 ;  /* 0x000000ff1d00720c */ /* 0x000fda0003f05300 */
[----:B0-----:R-:W-:Y:S05]  /*9150*/  @!P0 BRA `(.L_x_53) ;  /* 0x00000000003c8947 */ /* 0x001fea0003800000 */
[----:B------:R-:W-:-:S05]  /*9160*/  UMOV UR4, 0x4 ;  /* 0x0000000400047882 */ /* 0x000fca0000000000 */
.L_x_54:
        /* <DEDUP_REMOVED lines=14> */
.L_x_53:
[----:B------:R-:W-:-:S04]  /*9250*/  IMAD.WIDE.U32 R66, R34, R59, RZ ;  /* 0x0000003b22427225 */ /* 0x000fc800078e00ff */
[----:B------:R-:W-:Y:S02]  /*9260*/  IMAD R8, R60, R37, RZ ;  /* 0x000000253c087224 */ /* 0x000fe400078e02ff */
[----:B-----5:R-:W-:-:S04]  /*9270*/  IMAD.WIDE.U32 R28, R37, R59, R10 ;  /* 0x0000003b251c7225 */ /* 0x020fc800078e000a */
[----:B------:R-:W-:Y:S01]  /*9280*/  IMAD R9, R34, R59, R8 ;  /* 0x0000003b22097224 */ /* 0x000fe200078e0208 */
[----:B------:R-:W-:Y:S01]  /*9290*/  ISETP.GE.U32.AND P0, PT, R28, R10, PT ;  /* 0x0000000a1c00720c */ /* 0x000fe20003f06070 */
[----:B------:R-:W-:-:S04]  /*92a0*/  IMAD.WIDE.U32 R66, P1, R37, R60, R66 ;  /* 0x0000003c25427225 */ /* 0x000fc80007820042 */
[----:B------:R-:W-:-:S04]  /*92b0*/  IMAD.WIDE.U32 R68, R37, R59, RZ ;  /* 0x0000003b25447225 */ /* 0x000fc800078e00ff */
[----:B------:R-:W-:Y:S02]  /*92c0*/  IMAD.IADD R29, R29, 0x1, R9 ;  /* 0x000000011d1d7824 */ /* 0x000fe400078e0209 */
[----:B------:R-:W-:Y:S01]  /*92d0*/  IMAD.X R9, RZ, RZ, RZ, P1 ;  /* 0x000000ffff097224 */ /* 0x000fe200008e06ff */
[----:B------:R-:W-:Y:S01]  /*92e0*/  IADD3 RZ, P1, PT, R69, R66, RZ ;  /* 0x0000004245ff7210 */ /* 0x000fe20007f3e0ff */
[----:B------:R-:W-:Y:S01]  /*92f0*/  IMAD.MOV.U32 R8, RZ, RZ, R67 ;  /* 0x000000ffff087224 */ /* 0x000fe200078e0043 */
[----:B------:R-:W-:Y:S01]  /*9300*/  ISETP.GE.U32.AND.EX P0, PT, R29, R11, PT, P0 ;  /* 0x0000000b1d00720c */ /* 0x000fe20003f06100 */
[----:B------:R-:W-:Y:S01]  /*9310*/  IMAD R41, R26, R37, RZ ;  /* 0x000000251a297224 */ /* 0x000fe200078e02ff */
[----:B------:R2:W-:Y:S01]  /*9320*/  STL.64 [R1+0x8], R28 ;  /* 0x0000081c01007387 */ /* 0x0005e20000100a00 */
[----:B------:R-:W-:-:S04]  /*9330*/  IMAD.WIDE.U32 R66, R34, R35, RZ ;  /* 0x0000002322427225 */ /* 0x000fc800078e00ff */
[----:B------:R-:W-:-:S04]  /*9340*/  IMAD.WIDE.U32 R10, R37, R35, R4 ;  /* 0x00000023250a7225 */ /* 0x000fc800078e0004 */
[C---:B------:R-:W-:Y:S01]  /*9350*/  IMAD R61, R34.reuse, R35, R41 ;  /* 0x00000023223d7224 */ /* 0x040fe200078e0229 */
[----:B------:R-:W-:Y:S01]  /*9360*/  SEL R41, RZ, 0x1, P0 ;  /* 0x00000001ff297807 */ /* 0x000fe20000000000 */
[----:B------:R-:W-:Y:S01]  /*9370*/  IMAD.WIDE.U32.X R8, R34, R60, R8, P1 ;  /* 0x0000003c22087225 */ /* 0x000fe200008e0408 */
[----:B------:R-:W-:-:S03]  /*9380*/  ISETP.GE.U32.AND P0, PT, R10, R4, PT ;  /* 0x000000040a00720c */ /* 0x000fc60003f06070 */
[----:B------:R-:W-:Y:S01]  /*9390*/  IMAD.WIDE.U32 R68, R37, R35, RZ ;  /* 0x0000002325447225 */ /* 0x000fe200078e00ff */
[----:B------:R-:W-:-:S03]  /*93a0*/  IADD3 R8, P2, P3, R10, R8, R41 ;  /* 0x000000080a087210 */ /* 0x000fc60007b5e029 */
[----:B------:R-:W-:-:S04]  /*93b0*/  IMAD.WIDE.U32 R66, P1, R37, R26, R66 ;  /* 0x0000001a25427225 */ /* 0x000fc80007820042 */
[----:B------:R-:W-:Y:S02]  /*93c0*/  IMAD.IADD R68, R11, 0x1, R61 ;  /* 0x000000010b447824 */ /* 0x000fe400078e023d */
[----:B------:R-:W-:Y:S01]  /*93d0*/  IMAD.X R11, RZ, RZ, RZ, P1 ;  /* 0x000000ffff0b7224 */ /* 0x000fe200008e06ff */
[----:B------:R-:W-:Y:S01]  /*93e0*/  ISETP.GE.U32.AND P1, PT, R8, R10, PT ;  /* 0x0000000a0800720c */ /* 0x000fe20003f26070 */
[----:B------:R-:W-:Y:S01]  /*93f0*/  IMAD.MOV.U32 R10, RZ, RZ, R67 ;  /* 0x000000ffff0a7224 */ /* 0x000fe200078e0043 */
[----:B------:R-:W-:Y:S01]  /*9400*/  IADD3.X R9, PT, PT, R68, R9, RZ, P2, P3 ;  /* 0x0000000944097210 */ /* 0x000fe200017e64ff */
[----:B------:R-:W-:Y:S01]  /*9410*/  IMAD R61, R30, R37, RZ ;  /* 0x000000251e3d7224 */ /* 0x000fe200078e02ff */
[----:B------:R-:W-:Y:S01]  /*9420*/  IADD3 RZ, P2, PT, R69, R66, RZ ;  /* 0x0000004245ff7210 */ /* 0x000fe20007f5e0ff */
[----:B------:R-:W-:Y:S01]  /*9430*/  IMAD.WIDE.U32 R66, R37, R31, R6 ;  /* 0x0000001f25427225 */ /* 0x000fe200078e0006 */
[----:B------:R-:W-:Y:S02]  /*9440*/  ISETP.GE.U32.AND.EX P0, PT, R68, R5, PT, P0 ;  /* 0x000000054400720c */ /* 0x000fe40003f06100 */
[----:B------:R-:W-:Y:S01]  /*9450*/  ISETP.GE.U32.AND.EX P1, PT, R9, R68, PT, P1 ;  /* 0x000000440900720c */ /* 0x000fe20003f26110 */
[----:B------:R-:W-:-:S03]  /*9460*/  IMAD.WIDE.U32 R4, R34, R31, RZ ;  /* 0x0000001f22047225 */ /* 0x000fc600078e00ff */
[----:B------:R-:W-:Y:S01]  /*9470*/  SEL R41, RZ, 0x1, P1 ;  /* 0x00000001ff297807 */ /* 0x000fe20000800000 */
[----:B------:R-:W-:Y:S01]  /*9480*/  IMAD.WIDE.U32.X R68, R34, R26, R10, P2 ;  /* 0x0000001a22447225 */ /* 0x000fe200010e040a */
[----:B------:R-:W-:-:S03]  /*9490*/  SEL R10, RZ, 0x1, P0 ;  /* 0x00000001ff0a7807 */ /* 0x000fc60000000000 */
[----:B------:R-:W-:Y:S01]  /*94a0*/  IMAD.WIDE.U32 R4, P3, R37, R30, R4 ;  /* 0x0000001e25047225 */ /* 0x000fe20007860004 */
[----:B------:R-:W-:-:S03]  /*94b0*/  IADD3 R41, P0, P1, R41, R68, R10 ;  /* 0x0000004429297210 */ /* 0x000fc6000791e00a */
[----:B------:R-:W-:Y:S01]  /*94c0*/  IMAD.WIDE.U32 R10, R37, R31, RZ ;  /* 0x0000001f250a7225 */ /* 0x000fe200078e00ff */
[----:B------:R-:W-:-:S03]  /*94d0*/  IADD3 R10, P4, PT, R41, R66, RZ ;  /* 0x00000042290a7210 */ /* 0x000fc60007f9e0ff */
[----:B------:R-:W-:Y:S01]  /*94e0*/  IMAD R61, R34, R31, R61 ;  /* 0x0000001f223d7224 */ /* 0x000fe200078e023d */
[----:B------:R-:W-:Y:S01]  /*94f0*/  IADD3 RZ, P2, PT, R11, R4, RZ ;  /* 0x000000040bff7210 */ /* 0x000fe20007f5e0ff */
[----:B------:R-:W-:Y:S01]  /*9500*/  IMAD.MOV.U32 R68, RZ, RZ, R5 ;  /* 0x000000ffff447224 */ /* 0x000fe200078e0005 */
[----:B------:R-:W-:Y:S01]  /*9510*/  IADD3.X R11, PT, PT, RZ, R69, RZ, P0, P1 ;  /* 0x00000045ff0b7210 */ /* 0x000fe200007e24ff */
[----:B------:R-:W-:Y:S01]  /*9520*/  IMAD.IADD R4, R67, 0x1, R61 ;  /* 0x0000000143047824 */ /* 0x000fe200078e023d */
[----:B------:R-:W-:Y:S01]  /*9530*/  ISETP.GE.U32.AND P0, PT, R66, R6, PT ;  /* 0x000000064200720c */ /* 0x000fe20003f06070 */
[----:B------:R-:W-:Y:S01]  /*9540*/  IMAD.X R69, RZ, RZ, RZ, P3 ;  /* 0x000000ffff457224 */ /* 0x000fe200018e06ff */
[----:B------:R-:W-:Y:S01]  /*9550*/  ISETP.GE.U32.AND P1, PT, R10, R66, PT ;  /* 0x000000420a00720c */ /* 0x000fe20003f26070 */
[C---:B------:R-:W-:Y:S01]  /*9560*/  IMAD.X R11, R4.reuse, 0x1, R11, P4 ;  /* 0x00000001040b7824 */ /* 0x040fe200020e060b */
[----:B------:R-:W-:Y:S01]  /*9570*/  ISETP.GE.U32.AND.EX P0, PT, R4, R7, PT, P0 ;  /* 0x000000070400720c */ /* 0x000fe20003f06100 */
[----:B------:R-:W-:-:S03]  /*9580*/  IMAD.WIDE.U32 R66, R34, R33, RZ ;  /* 0x0000002122427225 */ /* 0x000fc600078e00ff */
[----:B------:R-:W-:Y:S01]  /*9590*/  ISETP.GE.U32.AND.EX P1, PT, R11, R4, PT, P1 ;  /* 0x000000040b00720c */ /* 0x000fe20003f26110 */
[----:B------:R-:W-:Y:S01]  /*95a0*/  IMAD.WIDE.U32 R6, R37, R33, RZ ;  /* 0x0000002125067225 */ /* 0x000fe200078e00ff */
[----:B------:R-:W-:Y:S01]  /*95b0*/  SEL R6, RZ, 0x1, P0 ;  /* 0x00000001ff067807 */ /* 0x000fe20000000000 */
[----:B------:R2:W-:Y:S01]  /*95c0*/  STL.128 [R1+0x10], R8 ;  /* 0x0000100801007387 */ /* 0x0005e20000100c00 */
[----:B------:R-:W-:Y:S01]  /*95d0*/  SEL R41, RZ, 0x1, P1 ;  /* 0x00000001ff297807 */ /* 0x000fe20000800000 */
[----:B------:R-:W-:-:S04]  /*95e0*/  IMAD.WIDE.U32.X R68, R34, R30, R68, P2 ;  /* 0x0000001e22447225 */ /* 0x000fc800010e0444 */
[----:B------:R-:W-:Y:S01]  /*95f0*/  IMAD.MOV.U32 R4, RZ, RZ, R64 ;  /* 0x000000ffff047224 */ /* 0x000fe200078e0040 */
[----:B------:R-:W-:Y:S01]  /*9600*/  IADD3 R41, P1, P4, R41, R68, R6 ;  /* 0x0000004429297210 */ /* 0x000fe20007c3e006 */
[----:B------:R-:W-:Y:S02]  /*9610*/  IMAD.MOV.U32 R5, RZ, RZ, R65 ;  /* 0x000000ffff057224 */ /* 0x000fe400078e0041 */
[----:B------:R-:W-:Y:S01]  /*9620*/  IMAD R61, R32, R37, RZ ;  /* 0x00000025203d7224 */ /* 0x000fe200078e02ff */
[----:B------:R-:W-:Y:S01]  /*9630*/  IADD3.X R68, PT, PT, RZ, R69, RZ, P1, P4 ;  /* 0x00000045ff447210 */ /* 0x000fe20000fe84ff */
[----:B------:R-:W-:-:S04]  /*9640*/  IMAD.WIDE.U32 R4, R37, R33, R4 ;  /* 0x0000002125047225 */ /* 0x000fc800078e0004 */
[----:B------:R-:W-:Y:S01]  /*9650*/  IMAD.WIDE.U32 R66, P3, R37, R32, R66 ;  /* 0x0000002025427225 */ /* 0x000fe20007860042 */
[----:B------:R-:W-:Y:S02]  /*9660*/  IADD3 R6, P4, PT, R41, R4, RZ ;  /* 0x0000000429067210 */ /* 0x000fe40007f9e0ff */
[----:B------:R-:W-:Y:S01]  /*9670*/  ISETP.GE.U32.AND P0, PT, R4, R64, PT ;  /* 0x000000400400720c */ /* 0x000fe20003f06070 */
[----:B------:R-:W-:Y:S01]  /*9680*/  IMAD R37, R34, R33, R61 ;  /* 0x0000002122257224 */ /* 0x000fe200078e023d */
[----:B------:R-:W-:Y:S02]  /*9690*/  IADD3 RZ, P2, PT, R7, R66, RZ ;  /* 0x0000004207ff7210 */ /* 0x000fe40007f5e0ff */
[----:B------:R-:W-:Y:S01]  /*96a0*/  ISETP.GE.U32.AND P1, PT, R6, R4, PT ;  /* 0x000000040600720c */ /* 0x000fe20003f26070 */
[----:B------:R-:W-:Y:S02]  /*96b0*/  IMAD.IADD R37, R5, 0x1, R37 ;  /* 0x0000000105257824 */ /* 0x000fe400078e0225 */
        /* <DEDUP_REMOVED lines=16> */
.L_x_56:
[----:B------:R-:W-:-:S09]  /*97c0*/  ULEA UR12, UR4, UR5, 0x3 ;  /* 0x00000005040c7291 */ /* 0x000fd2000f8e18ff */
[----:B------:R-:W2:Y:S01]  /*97d0*/  LDL.64 R6, [UR12] ;  /* 0x0000000cff067983 */ /* 0x000ea20008100a00 */
[----:B------:R-:W-:Y:S01]  /*97e0*/  UIADD3 UR4, UPT, UPT, UR4, 0x1, URZ ;  /* 0x0000000104047890 */ /* 0x000fe2000fffe0ff */
[----:B--2---:R-:W-:Y:S01]  /*97f0*/  IADD3 R4, P0, PT, R6, R9, RZ ;  /* 0x0000000906047210 */ /* 0x004fe20007f1e0ff */
[----:B------:R-:W-:-:S04]  /*9800*/  IMAD.MOV.U32 R9, RZ, RZ, 0x1 ;  /* 0x00000001ff097424 */ /* 0x000fc800078e00ff */
[----:B------:R-:W-:Y:S01]  /*9810*/  IMAD.X R5, R7, 0x1, R5, P0 ;  /* 0x0000000107057824 */ /* 0x000fe200000e0605 */
[----:B------:R-:W-:-:S04]  /*9820*/  ISETP.GE.U32.AND P0, PT, R4, R6, PT ;  /* 0x000000060400720c */ /* 0x000fc80003f06070 */
[----:B------:R-:W-:Y:S01]  /*9830*/  ISETP.GE.U32.AND.EX P0, PT, R5, R7, PT, P0 ;  /* 0x000000070500720c */ /* 0x000fe20003f06100 */
[----:B------:R2:W-:Y:S02]  /*9840*/  STL.64 [UR12], R4 ;  /* 0x00000004ff007987 */ /* 0x0005e40008100a0c */
[----:B--2---:R-:W-:-:S10]  /*9850*/  IMAD.MOV.U32 R5, RZ, RZ, RZ ;  /* 0x000000ffff057224 */ /* 0x004fd400078e00ff */
[----:B------:R-:W-:Y:S05]  /*9860*/  @!P0 BRA `(.L_x_56) ;  /* 0xfffffffc00d48947 */ /* 0x000fea000383ffff */
[----:B------:R2:W5:Y:S04]  /*9870*/  LDL.64 R6, [R1+0x20] ;  /* 0x0000200001067983 */ /* 0x0005680000100a00 */
[----:B------:R2:W5:Y:S02]  /*9880*/  LDL.128 R8, [R1+0x10] ;  /* 0x0000100001087983 */ /* 0x0005640000100c00 */
.L_x_55:
[----:B------:R-:W3:Y:S01]  /*9890*/  LDL.64 R66, [R1+0x28] ;  /* 0x0000280001427983 */ /* 0x000ee20000100a00 */
[----:B------:R-:W-:-:S04]  /*98a0*/  IMAD.WIDE.U32 R4, R36, R59, RZ ;  /* 0x0000003b24047225 */ /* 0x000fc800078e00ff */
[----:B------:R-:W-:Y:S02]  /*98b0*/  IMAD R28, R60, R39, RZ ;  /* 0x000000273c1c7224 */ /* 0x000fe400078e02ff */
[----:B------:R-:W-:-:S04]  /*98c0*/  IMAD.WIDE.U32 R4, P0, R39, R60, R4 ;  /* 0x0000003c27047225 */ /* 0x000fc80007800004 */
[----:B-----5:R-:W-:-:S04]  /*98d0*/  IMAD.WIDE.U32 R64, R39, R59, R8 ;  /* 0x0000003b27407225 */ /* 0x020fc800078e0008 */
[-C--:B------:R-:W-:Y:S02]  /*98e0*/  IMAD R37, R36, R59.reuse, R28 ;  /* 0x0000003b24257224 */ /* 0x080fe400078e021c */
[----:B------:R-:W-:-:S04]  /*98f0*/  IMAD.WIDE.U32 R68, R39, R59, RZ ;  /* 0x0000003b27447225 */ /* 0x000fc800078e00ff */
[----:B------:R-:W-:Y:S01]  /*9900*/  IMAD.X R29, RZ, RZ, RZ, P0 ;  /* 0x000000ffff1d7224 */ /* 0x000fe200000e06ff */
[----:B------:R-:W-:Y:S01]  /*9910*/  ISETP.GE.U32.AND P0, PT, R64, R8, PT ;  /* 0x000000084000720c */ /* 0x000fe20003f06070 */
[----:B------:R-:W-:Y:S01]  /*9920*/  IMAD.IADD R34, R65, 0x1, R37 ;  /* 0x0000000141227824 */ /* 0x000fe200078e0225 */
[----:B------:R-:W-:Y:S01]  /*9930*/  IADD3 RZ, P1, PT, R69, R4, RZ ;  /* 0x0000000445ff7210 */ /* 0x000fe20007f3e0ff */
[----:B------:R-:W-:Y:S02]  /*9940*/  IMAD.MOV.U32 R28, RZ, RZ, R5 ;  /* 0x000000ffff1c7224 */ /* 0x000fe400078e0005 */
[----:B------:R-:W-:Y:S01]  /*9950*/  IMAD R37, R26, R39, RZ ;  /* 0x000000271a257224 */ /* 0x000fe200078e02ff */
[----:B------:R-:W-:Y:S01]  /*9960*/  ISETP.GE.U32.AND.EX P0, PT, R34, R9, PT, P0 ;  /* 0x000000092200720c */ /* 0x000fe20003f06100 */
[----:B------:R-:W-:-:S04]  /*9970*/  IMAD.WIDE.U32 R8, R36, R35, RZ ;  /* 0x0000002324087225 */ /* 0x000fc800078e00ff */
[----:B------:R-:W-:-:S04]  /*9980*/  IMAD.WIDE.U32 R4, R39, R35, R10 ;  /* 0x0000002327047225 */ /* 0x000fc800078e000a */
[C---:B------:R-:W-:Y:S01]  /*9990*/  IMAD R41, R36.reuse, R35, R37 ;  /* 0x0000002324297224 */ /* 0x040fe200078e0225 */
[----:B------:R-:W-:Y:S01]  /*99a0*/  SEL R37, RZ, 0x1, P0 ;  /* 0x00000001ff257807 */ /* 0x000fe20000000000 */
[----:B------:R-:W-:Y:S01]  /*99b0*/  IMAD.WIDE.U32.X R28, R36, R60, R28, P1 ;  /* 0x0000003c241c7225 */ /* 0x000fe200008e041c */
[----:B------:R-:W-:-:S03]  /*99c0*/  ISETP.GE.U32.AND P1, PT, R4, R10, PT ;  /* 0x0000000a0400720c */ /* 0x000fc60003f26070 */
[----:B------:R-:W-:Y:S01]  /*99d0*/  IMAD.IADD R70, R5, 0x1, R41 ;  /* 0x0000000105467824 */ /* 0x000fe200078e0229 */
[----:B------:R-:W-:Y:S01]  /*99e0*/  IADD3 R28, P3, P4, R4, R28, R37 ;  /* 0x0000001c041c7210 */ /* 0x000fe20007c7e025 */
[----:B------:R-:W-:-:S03]  /*99f0*/  IMAD.WIDE.U32 R8, P2, R39, R26, R8 ;  /* 0x0000001a27087225 */ /* 0x000fc60007840008 */
[----:B------:R-:W-:Y:S01]  /*9a00*/  ISETP.GE.U32.AND P0, PT, R28, R4, PT ;  /* 0x000000041c00720c */ /* 0x000fe20003f06070 */
[----:B------:R-:W-:Y:S01]  /*9a10*/  IMAD.WIDE.U32 R68, R39, R35, RZ ;  /* 0x0000002327447225 */ /* 0x000fe200078e00ff */
[C---:B------:R-:W-:Y:S02]  /*9a20*/  IADD3.X R29, PT, PT, R70.reuse, R29, RZ, P3, P4 ;  /* 0x0000001d461d7210 */ /* 0x040fe40001fe84ff */
[----:B------:R-:W-:Y:S01]  /*9a30*/  ISETP.GE.U32.AND.EX P1, PT, R70, R11, PT, P1 ;  /* 0x0000000b4600720c */ /* 0x000fe20003f26110 */
[----:B------:R-:W-:Y:S01]  /*9a40*/  IMAD.X R5, RZ, RZ, RZ, P2 ;  /* 0x000000ffff057224 */ /* 0x000fe200010e06ff */
[----:B------:R-:W-:Y:S01]  /*9a50*/  IADD3 RZ, P2, PT, R69, R8, RZ ;  /* 0x0000000845ff7210 */ /* 0x000fe20007f5e0ff */
[----:B------:R-:W-:Y:S01]  /*9a60*/  IMAD.MOV.U32 R4, RZ, RZ, R9 ;  /* 0x000000ffff047224 */ /* 0x000fe200078e0009 */
[----:B------:R-:W-:Y:S01]  /*9a70*/  ISETP.GE.U32.AND.EX P0, PT, R29, R70, PT, P0 ;  /* 0x000000461d00720c */ /* 0x000fe20003f06100 */
[----:B------:R-:W-:Y:S01]  /*9a80*/  IMAD R41, R30, R39, RZ ;  /* 0x000000271e297224 */ /* 0x000fe200078e02ff */
[----:B------:R-:W-:Y:S01]  /*9a90*/  SEL R8, RZ, 0x1, P1 ;  /* 0x00000001ff087807 */ /* 0x000fe20000800000 */
[----:B------:R-:W-:Y:S01]  /*9aa0*/  IMAD.WIDE.U32.X R4, R36, R26, R4, P2 ;  /* 0x0000001a24047225 */ /* 0x000fe200010e0404 */
[----:B------:R-:W-:-:S03]  /*9ab0*/  SEL R37, RZ, 0x1, P0 ;  /* 0x00000001ff257807 */ /* 0x000fc60000000000 */
[----:B------:R-:W-:Y:S01]  /*9ac0*/  IMAD.WIDE.U32 R10, R36, R31, RZ ;  /* 0x0000001f240a7225 */ /* 0x000fe200078e00ff */
[----:B------:R-:W-:-:S03]  /*9ad0*/  IADD3 R37, P0, P1, R37, R4, R8 ;  /* 0x0000000425257210 */ /* 0x000fc6000791e008 */
[----:B------:R-:W-:Y:S01]  /*9ae0*/  IMAD.WIDE.U32 R8, R39, R31, R6 ;  /* 0x0000001f27087225 */ /* 0x000fe200078e0006 */
[----:B------:R-:W-:-:S03]  /*9af0*/  IADD3.X R5, PT, PT, RZ, R5, RZ, P0, P1 ;  /* 0x00000005ff057210 */ /* 0x000fc600007e24ff */
[-C--:B------:R-:W-:Y:S01]  /*9b00*/  IMAD R41, R36, R31.reuse, R41 ;  /* 0x0000001f24297224 */ /* 0x080fe200078e0229 */
[----:B------:R-:W-:Y:S01]  /*9b10*/  IADD3 R4, P2, PT, R37, R8, RZ ;  /* 0x0000000825047210 */ /* 0x000fe20007f5e0ff */
[----:B------:R-:W-:Y:S01]  /*9b20*/  IMAD.WIDE.U32 R68, R39, R31, RZ ;  /* 0x0000001f27447225 */ /* 0x000fe200078e00ff */
[----:B------:R-:W-:-:S03]  /*9b30*/  ISETP.GE.U32.AND P0, PT, R8, R6, PT ;  /* 0x000000060800720c */ /* 0x000fc60003f06070 */
[----:B------:R-:W-:-:S04]  /*9b40*/  IMAD.WIDE.U32 R10, P1, R39, R30, R10 ;  /* 0x0000001e270a7225 */ /* 0x000fc8000782000a */
[----:B------:R-:W-:Y:S02]  /*9b50*/  IMAD.IADD R68, R9, 0x1, R41 ;  /* 0x0000000109447824 */ /* 0x000fe400078e0229 */
[----:B------:R-:W-:Y:S01]  /*9b60*/  IMAD.X R9, RZ, RZ, RZ, P1 ;  /* 0x000000ffff097224 */ /* 0x000fe200008e06ff */
[----:B------:R-:W-:Y:S01]  /*9b70*/  ISETP.GE.U32.AND P1, PT, R4, R8, PT ;  /* 0x000000080400720c */ /* 0x000fe20003f26070 */
[C---:B------:R-:W-:Y:S01]  /*9b80*/  IMAD.X R5, R68.reuse, 0x1, R5, P2 ;  /* 0x0000000144057824 */ /* 0x040fe200010e0605 */
        /* <DEDUP_REMOVED lines=8> */
[----:B------:R-:W-:Y:S01]  /*9c10*/  IMAD R7, R32, R39, RZ ;  /* 0x0000002720077224 */ /* 0x000fe200078e02ff */
[----:B------:R-:W-:Y:S01]  /*9c20*/  IADD3 R37, P0, P1, R37, R68, R6 ;  /* 0x0000004425257210 */ /* 0x000fe2000791e006 */
[----:B------:R-:W-:-:S03]  /*9c30*/  IMAD.WIDE.U32 R10, P2, R39, R32, R10 ;  /* 0x00000020270a7225 */ /* 0x000fc6000784000a */
[----:B------:R-:W-:Y:S01]  /*9c40*/  IADD3.X R68, PT, PT, RZ, R69, RZ, P0, P1 ;  /* 0x00000045ff447210 */ /* 0x000fe200007e24ff */
[-C--:B------:R-:W-:Y:S02]  /*9c50*/  IMAD R41, R36, R33.reuse, R7 ;  /* 0x0000002124297224 */ /* 0x080fe400078e0207 */
[----:B------:R-:W-:-:S04]  /*9c60*/  IMAD.WIDE.U32 R6, R39, R33, RZ ;  /* 0x0000002127067225 */ /* 0x000fc800078e00ff */
[----:B------:R-:W-:Y:S01]  /*9c70*/  IMAD.X R69, RZ, RZ, RZ, P2 ;  /* 0x000000ffff457224 */ /* 0x000fe200010e06ff */
[----:B------:R-:W-:Y:S01]  /*9c80*/  IADD3 RZ, P2, PT, R7, R10, RZ ;  /* 0x0000000a07ff7210 */ /* 0x000fe20007f5e0ff */
[----:B------:R-:W-:Y:S02]  /*9c90*/  IMAD.MOV.U32 R10, RZ, RZ, R28 ;  /* 0x000000ffff0a7224 */ /* 0x000fe400078e001c */
[----:B---3--:R-:W-:-:S04]  /*9ca0*/  IMAD.WIDE.U32 R8, R39, R33, R66 ;  /* 0x0000002127087225 */ /* 0x008fc800078e0042 */
[----:B------:R-:W-:Y:S01]  /*9cb0*/  IMAD.IADD R9, R9, 0x1, R41 ;  /* 0x0000000109097824 */ /* 0x000fe200078e0229 */
[----:B------:R-:W-:Y:S02]  /*9cc0*/  IADD3 R6, P3, PT, R37, R8, RZ ;  /* 0x0000000825067210 */ /* 0x000fe40007f7e0ff */
[----:B------:R-:W-:Y:S02]  /*9cd0*/  ISETP.GE.U32.AND P0, PT, R8, R66, PT ;  /* 0x000000420800720c */ /* 0x000fe40003f06070 */
[----:B------:R-:W-:Y:S01]  /*9ce0*/  ISETP.GE.U32.AND P1, PT, R6, R8, PT ;  /* 0x000000080600720c */ /* 0x000fe20003f26070 */
[C---:B------:R-:W-:Y:S01]  /*9cf0*/  IMAD.X R7, R9.reuse, 0x1, R68, P3 ;  /* 0x0000000109077824 */ /* 0x040fe200018e0644 */
[----:B------:R-:W-:Y:S01]  /*9d00*/  ISETP.GE.U32.AND.EX P0, PT, R9, R67, PT, P0 ;  /* 0x000000430900720c */ /* 0x000fe20003f06100 */
[----:B------:R-:W-:Y:S02]  /*9d10*/  IMAD.MOV.U32 R68, RZ, RZ, R11 ;  /* 0x000000ffff447224 */ /* 0x000fe400078e000b */
[----:B------:R-:W-:Y:S01]  /*9d20*/  IMAD.MOV.U32 R8, RZ, RZ, R64 ;  /* 0x000000ffff087224 */ /* 0x000fe200078e0040 */
[----:B------:R-:W-:Y:S01]  /*9d30*/  ISETP.GE.U32.AND.EX P1, PT, R7, R9, PT, P1 ;  /* 0x000000090700720c */ /* 0x000fe20003f26110 */
[----:B------:R-:W-:Y:S01]  /*9d40*/  IMAD.WIDE.U32.X R36, R36, R32, R68, P2 ;  /* 0x0000002024247225 */ /* 0x000fe200010e0444 */
[----:B------:R3:W-:Y:S02]  /*9d50*/  STL.128 [R1+0x20], R4 ;  /* 0x0000200401007387 */ /* 0x0007e40000100c00 */
[----:B------:R-:W-:Y:S01]  /*9d60*/  SEL R39, RZ, 0x1, P1 ;  /* 0x00000001ff277807 */ /* 0x000fe20000800000 */
[----:B------:R-:W-:Y:S01]  /*9d70*/  IMAD.MOV.U32 R9, RZ, RZ, R34 ;  /* 0x000000ffff097224 */ /* 0x000fe200078e0022 */
[----:B------:R-:W-:Y:S01]  /*9d80*/  SEL R34, RZ, 0x1, P0 ;  /* 0x00000001ff227807 */ /* 0x000fe20000000000 */
[----:B------:R-:W-:-:S03]  /*9d90*/  IMAD.MOV.U32 R11, RZ, RZ, R29 ;  /* 0x000000ffff0b7224 */ /* 0x000fc600078e001d */
[----:B------:R-:W-:Y:S02]  /*9da0*/  IADD3 R34, P0, P1, R39, R36, R34 ;  /* 0x0000002427227210 */ /* 0x000fe4000791e022 */
[----:B------:R3:W-:Y:S02]  /*9db0*/  STL.128 [R1+0x10], R8 ;  /* 0x0000100801007387 */ /* 0x0007e40000100c00 */
[----:B------:R-:W-:Y:S02]  /*9dc0*/  IADD3.X R36, PT, PT, RZ, R37, RZ, P0, P1 ;  /* 0x00000025ff247210 */ /* 0x000fe400007e24ff */
[----:B------:R-:W-:-:S04]  /*9dd0*/  ISETP.NE.U32.AND P0, PT, R34, RZ, PT ;  /* 0x000000ff2200720c */ /* 0x000fc80003f05070 */
[----:B------:R-:W-:-:S13]  /*9de0*/  ISETP.NE.AND.EX P0, PT, R36, RZ, PT, P0 ;  /* 0x000000ff2400720c */ /* 0x000fda0003f05300 */
[----:B---3--:R-:W-:Y:S05]  /*9df0*/  @!P0 BRA `(.L_x_57) ;  /* 0x0000000000388947 */ /* 0x008fea0003800000 */
[----:B------:R-:W-:-:S05]  /*9e00*/  UMOV UR4, 0x6 ;  /* 0x0000000600047882 */ /* 0x000fca0000000000 */
.L_x_58:
        /* <DEDUP_REMOVED lines=13> */
.L_x_57:
[----:B------:R-:W2:Y:S01]  /*9ee0*/  LDL.64 R36, [R1+0x30] ;  /* 0x0000300001247983 */ /* 0x000ea20000100a00 */
[----:B------:R-:W-:-:S04]  /*9ef0*/  IMAD.WIDE.U32 R10, R38, R59, RZ ;  /* 0x0000003b260a7225 */ /* 0x000fc800078e00ff */
[----:B------:R-:W-:Y:S02]  /*9f00*/  IMAD R34, R60, R40, RZ ;  /* 0x000000283c227224 */ /* 0x000fe400078e02ff */
[----:B------:R-:W-:-:S04]  /*9f10*/  IMAD.WIDE.U32 R66, R40, R59, RZ ;  /* 0x0000003b28427225 */ /* 0x000fc800078e00ff */
[----:B-----5:R-:W-:-:S04]  /*9f20*/  IMAD.WIDE.U32 R8, R40, R59, R28 ;  /* 0x0000003b28087225 */ /* 0x020fc800078e001c */
[----:B------:R-:W-:-:S04]  /*9f30*/  IMAD.WIDE.U32 R10, P0, R40, R60, R10 ;  /* 0x0000003c280a7225 */ /* 0x000fc8000780000a */
[----:B------:R-:W-:Y:S01]  /*9f40*/  IMAD R59, R38, R59, R34 ;  /* 0x0000003b263b7224 */ /* 0x000fe200078e0222 */
[----:B------:R-:W-:Y:S01]  /*9f50*/  IADD3 RZ, P1, PT, R67, R10, RZ ;  /* 0x0000000a43ff7210 */ /* 0x000fe20007f3e0ff */
[----:B------:R-:W-:Y:S01]  /*9f60*/  IMAD.X R65, RZ, RZ, RZ, P0 ;  /* 0x000000ffff417224 */ /* 0x000fe200000e06ff */
[----:B------:R-:W-:Y:S01]  /*9f70*/  ISETP.GE.U32.AND P0, PT, R8, R28, PT ;  /* 0x0000001c0800720c */ /* 0x000fe20003f06070 */
[----:B------:R-:W-:Y:S02]  /*9f80*/  IMAD.IADD R9, R9, 0x1, R59 ;  /* 0x0000000109097824 */ /* 0x000fe400078e023b */
[----:B------:R-:W-:Y:S02]  /*9f90*/  IMAD.MOV.U32 R64, RZ, RZ, R11 ;  /* 0x000000ffff407224 */ /* 0x000fe400078e000b */
[----:B------:R-:W-:Y:S01]  /*9fa0*/  IMAD R28, R26, R40, RZ ;  /* 0x000000281a1c7224 */ /* 0x000fe200078e02ff */
[----:B------:R-:W-:Y:S01]  /*9fb0*/  ISETP.GE.U32.AND.EX P0, PT, R9, R29, PT, P0 ;  /* 0x0000001d0900720c */ /* 0x000fe20003f06100 */
[CC--:B------:R-:W-:Y:S01]  /*9fc0*/  IMAD.WIDE.U32 R10, R38.reuse, R35.reuse, RZ ;  /* 0x00000023260a7225 */ /* 0x0c0fe200078e00ff */
[----:B------:R0:W-:Y:S02]  /*9fd0*/  STL.64 [R1+0x18], R8 ;  /* 0x0000180801007387 */ /* 0x0001e40000100a00 */
[----:B------:R-:W-:Y:S01]  /*9fe0*/  SEL R39, RZ, 0x1, P0 ;  /* 0x00000001ff277807 */ /* 0x000fe20000000000 */
[----:B------:R-:W-:-:S02]  /*9ff0*/  IMAD R41, R38, R35, R28 ;  /* 0x0000002326297224 */ /* 0x000fc400078e021c */
[----:B------:R-:W-:-:S04]  /*a000*/  IMAD.WIDE.U32.X R60, R38, R60, R64, P1 ;  /* 0x0000003c263c7225 */ /* 0x000fc800008e0440 */
[----:B------:R-:W-:-:S04]  /*a010*/  IMAD.WIDE.U32 R28, R40, R35, R4 ;  /* 0x00000023281c7225 */ /* 0x000fc800078e0004 */
[----:B------:R-:W-:Y:S01]  /*a020*/  IMAD.WIDE.U32 R64, P1, R40, R26, R10 ;  /* 0x0000001a28407225 */ /* 0x000fe2000782000a */
[----:B------:R-:W-:-:S03]  /*a030*/  ISETP.GE.U32.AND P0, PT, R28, R4, PT ;  /* 0x000000041c00720c */ /* 0x000fc60003f06070 */
[----:B------:R-:W-:Y:S01]  /*a040*/  IMAD.WIDE.U32 R10, R40, R35, RZ ;  /* 0x00000023280a7225 */ /* 0x000fe200078e00ff */
[----:B------:R-:W-:-:S03]  /*a050*/  IADD3 R10, P3, P4, R28, R60, R39 ;  /* 0x0000003c1c0a7210 */ /* 0x000fc60007c7e027 */
[----:B------:R-:W-:Y:S01]  /*a060*/  IMAD.IADD R66, R29, 0x1, R41 ;  /* 0x000000011d427824 */ /* 0x000fe200078e0229 */
[----:B------:R-:W-:Y:S01]  /*a070*/  IADD3 RZ, P2, PT, R11, R64, RZ ;  /* 0x000000400bff7210 */ /* 0x000fe20007f5e0ff */
[----:B------:R-:W-:Y:S01]  /*a080*/  IMAD.X R29, RZ, RZ, RZ, P1 ;  /* 0x000000ffff1d7224 */ /* 0x000fe200008e06ff */
[----:B------:R-:W-:Y:S01]  /*a090*/  ISETP.GE.U32.AND P1, PT, R10, R28, PT ;  /* 0x0000001c0a00720c */ /* 0x000fe20003f26070 */
[----:B------:R-:W-:Y:S01]  /*a0a0*/  IMAD.MOV.U32 R28, RZ, RZ, R65 ;  /* 0x000000ffff1c7224 */ /* 0x000fe200078e0041 */
[----:B------:R-:W-:Y:S01]  /*a0b0*/  IADD3.X R11, PT, PT, R66, R61, RZ, P3, P4 ;  /* 0x0000003d420b7210 */ /* 0x000fe20001fe84ff */
[----:B------:R-:W-:Y:S01]  /*a0c0*/  IMAD R41, R30, R40, RZ ;  /* 0x000000281e297224 */ /* 0x000fe200078e02ff */
[----:B------:R-:W-:Y:S01]  /*a0d0*/  ISETP.GE.U32.AND.EX P0, PT, R66, R5, PT, P0 ;  /* 0x000000054200720c */ /* 0x000fe20003f06100 */
[----:B------:R-:W-:Y:S01]  /*a0e0*/  IMAD.WIDE.U32 R4, R38, R31, RZ ;  /* 0x0000001f26047225 */ /* 0x000fe200078e00ff */
[----:B------:R-:W-:-:S03]  /*a0f0*/  ISETP.GE.U32.AND.EX P1, PT, R11, R66, PT, P1 ;  /* 0x000000420b00720c */ /* 0x000fc60003f26110 */
[----:B------:R-:W-:Y:S01]  /*a100*/  IMAD.WIDE.U32.X R34, R38, R26, R28, P2 ;  /* 0x0000001a26227225 */ /* 0x000fe200010e041c */
[----:B------:R-:W-:Y:S02]  /*a110*/  SEL R26, RZ, 0x1, P0 ;  /* 0x00000001ff1a7807 */ /* 0x000fe40000000000 */
[----:B------:R-:W-:Y:S01]  /*a120*/  SEL R39, RZ, 0x1, P1 ;  /* 0x00000001ff277807 */ /* 0x000fe20000800000 */
[----:B------:R-:W-:-:S03]  /*a130*/  IMAD.WIDE.U32 R28, R40, R31, RZ ;  /* 0x0000001f281c7225 */ /* 0x000fc600078e00ff */
[----:B------:R-:W-:Y:S01]  /*a140*/  IADD3 R39, P1, P4, R39, R34, R26 ;  /* 0x0000002227277210 */ /* 0x000fe20007c3e01a */
[----:B------:R-:W-:-:S04]  /*a150*/  IMAD.WIDE.U32 R4, P5, R40, R30, R4 ;  /* 0x0000001e28047225 */ /* 0x000fc800078a0004 */
[----:B------:R-:W-:Y:S01]  /*a160*/  IMAD.WIDE.U32 R60, R40, R31, R6 ;  /* 0x0000001f283c7225 */ /* 0x000fe200078e0006 */
[----:B------:R-:W-:-:S03]  /*a170*/  IADD3 RZ, P2, PT, R29, R4, RZ ;  /* 0x000000041dff7210 */ /* 0x000fc60007f5e0ff */
[----:B------:R-:W-:Y:S01]  /*a180*/  IMAD R41, R38, R31, R41 ;  /* 0x0000001f26297224 */ /* 0x000fe200078e0229 */
[----:B------:R-:W-:Y:S01]  /*a190*/  IADD3 R39, P3, PT, R39, R60, RZ ;  /* 0x0000003c27277210 */ /* 0x000fe20007f7e0ff */
        /* <DEDUP_REMOVED lines=10> */
[----:B------:R-:W-:Y:S01]  /*a240*/  IMAD.WIDE.U32.X R30, R38, R30, R34, P2 ;  /* 0x0000001e261e7225 */ /* 0x000fe200010e0422 */
[----:B------:R-:W-:Y:S02]  /*a250*/  SEL R4, RZ, 0x1, P0 ;  /* 0x00000001ff047807 */ /* 0x000fe40000000000 */
[----:B------:R-:W-:Y:S01]  /*a260*/  SEL R35, RZ, 0x1, P1 ;  /* 0x00000001ff237807 */ /* 0x000fe20000800000 */
[----:B------:R-:W-:Y:S02]  /*a270*/  IMAD R34, R32, R40, RZ ;  /* 0x0000002820227224 */ /* 0x000fe400078e02ff */
[----:B------:R-:W-:Y:S01]  /*a280*/  IMAD.WIDE.U32 R28, P2, R40, R32, R28 ;  /* 0x00000020281c7225 */ /* 0x000fe2000784001c */
[----:B------:R-:W-:-:S03]  /*a290*/  IADD3 R35, P0, P1, R35, R30, R4 ;  /* 0x0000001e23237210 */ /* 0x000fc6000791e004 */
[----:B------:R-:W-:Y:S01]  /*a2a0*/  IMAD.WIDE.U32 R6, R40, R33, RZ ;  /* 0x0000002128067225 */ /* 0x000fe200078e00ff */
[----:B------:R-:W-:-:S03]  /*a2b0*/  IADD3.X R6, PT, PT, RZ, R31, RZ, P0, P1 ;  /* 0x0000001fff067210 */ /* 0x000fc600007e24ff */
[----:B------:R-:W-:Y:S01]  /*a2c0*/  IMAD.X R5, RZ, RZ, RZ, P2 ;  /* 0x000000ffff057224 */ /* 0x000fe200010e06ff */
[----:B------:R-:W-:Y:S01]  /*a2d0*/  IADD3 RZ, P2, PT, R7, R28, RZ ;  /* 0x0000001c07ff7210 */ /* 0x000fe20007f5e0ff */
[----:B------:R-:W-:-:S04]  /*a2e0*/  IMAD.MOV.U32 R4, RZ, RZ, R29 ;  /* 0x000000ffff047224 */ /* 0x000fc800078e001d */
[----:B------:R-:W-:-:S04]  /*a2f0*/  IMAD.WIDE.U32.X R30, R38, R32, R4, P2 ;  /* 0x00000020261e7225 */ /* 0x000fc800010e0404 */
[----:B------:R-:W-:Y:S02]  /*a300*/  IMAD.MOV.U32 R4, RZ, RZ, R10 ;  /* 0x000000ffff047224 */ /* 0x000fe400078e000a */
[----:B------:R-:W-:Y:S02]  /*a310*/  IMAD.MOV.U32 R5, RZ, RZ, R11 ;  /* 0x000000ffff057224 */ /* 0x000fe400078e000b */
[----:B--2---:R-:W-:-:S04]  /*a320*/  IMAD.WIDE.U32 R40, R40, R33, R36 ;  /* 0x0000002128287225 */ /* 0x004fc800078e0024 */
[----:B------:R-:W-:Y:S01]  /*a330*/  IMAD R33, R38, R33, R34 ;  /* 0x0000002126217224 */ /* 0x000fe200078e0222 */
[----:B------:R-:W-:Y:S02]  /*a340*/  IADD3 R28, P3, PT, R35, R40, RZ ;  /* 0x00000028231c7210 */ /* 0x000fe40007f7e0ff */
[----:B------:R-:W-:Y:S01]  /*a350*/  ISETP.GE.U32.AND P0, PT, R40, R36, PT ;  /* 0x000000242800720c */ /* 0x000fe20003f06070 */
[----:B------:R-:W-:Y:S01]  /*a360*/  IMAD.IADD R7, R41, 0x1, R33 ;  /* 0x0000000129077824 */ /* 0x000fe200078e0221 */
[----:B------:R-:W-:-:S03]  /*a370*/  ISETP.GE.U32.AND P1, PT, R28, R40, PT ;  /* 0x000000281c00720c */ /* 0x000fc60003f26070 */
        /* <DEDUP_REMOVED lines=15> */
.L_x_60:
        /* <DEDUP_REMOVED lines=13> */
.L_x_59:
[----:B------:R-:W2:Y:S04]  /*a540*/  LDL.64 R36, [R1+0x8] ;  /* 0x0000080001247983 */ /* 0x000ea80000100a00 */
[----:B------:R-:W3:Y:S04]  /*a550*/  LDL.64 R28, [R1+0x28] ;  /* 0x00002800011c7983 */ /* 0x000ee80000100a00 */
[----:B------:R0:W5:Y:S04]  /*a560*/  LDL.128 R4, [R1+0x30] ;  /* 0x0000300001047983 */ /* 0x0001680000100c00 */
[----:B------:R0:W5:Y:S01]  /*a570*/  LDL.64 R30, [R1+0x10] ;  /* 0x00001000011e7983 */ /* 0x0001620000100a00 */
[----:B------:R-:W-:Y:S01]  /*a580*/  IADD3 R32, P1, PT, RZ, R62, RZ ;  /* 0x0000003eff207210 */ /* 0x000fe20007f3e0ff */
[----:B-----5:R-:W-:-:S03]  /*a590*/  IMAD.WIDE.U32 R38, R11, 0x3d1, RZ ;  /* 0x000003d10b267825 */ /* 0x020fc600078e00ff */
[----:B------:R-:W-:Y:S01]  /*a5a0*/  ISETP.GE.U32.AND P0, PT, R32, R62, PT ;  /* 0x0000003e2000720c */ /* 0x000fe20003f06070 */
[----:B------:R-:W-:Y:S02]  /*a5b0*/  IMAD.X R33, R10, 0x1, R43, P1 ;  /* 0x000000010a217824 */ /* 0x000fe400008e062b */
[----:B------:R-:W-:-:S03]  /*a5c0*/  IMAD.MOV.U32 R59, RZ, RZ, RZ ;  /* 0x000000ffff3b7224 */ /* 0x000fc600078e00ff */
[----:B------:R-:W-:-:S04]  /*a5d0*/  ISETP.GE.U32.AND.EX P0, PT, R33, R43, PT, P0 ;  /* 0x0000002b2100720c */ /* 0x000fc80003f06100 */
[----:B------:R-:W-:-:S04]  /*a5e0*/  SEL R26, RZ, 0x1, P0 ;  /* 0x00000001ff1a7807 */ /* 0x000fc80000000000 */
[----:B------:R-:W-:-:S05]  /*a5f0*/  IADD3 R26, P0, PT, R11, R26, RZ ;  /* 0x0000001a0b1a7210 */ /* 0x000fca0007f1e0ff */
[----:B------:R-:W-:Y:S01]  /*a600*/  IMAD.X R34, RZ, RZ, RZ, P0 ;  /* 0x000000ffff227224 */ /* 0x000fe200000e06ff */
[----:B--2---:R-:W-:Y:S02]  /*a610*/  ISETP.GT.U32.AND P0, PT, R26, R36, PT ;  /* 0x000000241a00720c */ /* 0x004fe40003f04070 */
[----:B------:R-:W-:Y:S02]  /*a620*/  IADD3 R35, P1, PT, R36, R26, RZ ;  /* 0x0000001a24237210 */ /* 0x000fe40007f3e0ff */
[----:B------:R-:W-:Y:S02]  /*a630*/  ISETP.GT.U32.AND.EX P0, PT, R34, R37, PT, P0 ;  /* 0x000000252200720c */ /* 0x000fe40003f04100 */
[-C--:B------:R-:W-:Y:S01]  /*a640*/  IADD3 R60, P2, PT, RZ, R35.reuse, RZ ;  /* 0x00000023ff3c7210 */ /* 0x080fe20007f5e0ff */
[----:B------:R-:W-:Y:S01]  /*a650*/  IMAD.X R41, R37, 0x1, R34, P1 ;  /* 0x0000000125297824 */ /* 0x000fe200008e0622 */
[----:B------:R-:W-:Y:S02]  /*a660*/  SEL R40, R26, R36, P0 ;  /* 0x000000241a287207 */ /* 0x000fe40000000000 */
[----:B------:R-:W-:Y:S01]  /*a670*/  ISETP.GE.U32.AND P1, PT, R60, R35, PT ;  /* 0x000000233c00720c */ /* 0x000fe20003f26070 */
[----:B---3--:R-:W-:Y:S01]  /*a680*/  IMAD.X R26, R41, 0x1, R28, P2 ;  /* 0x00000001291a7824 */ /* 0x008fe200010e061c */
[----:B------:R-:W-:Y:S01]  /*a690*/  SEL R34, R34, R37, P0 ;  /* 0x0000002522227207 */ /* 0x000fe20000000000 */
[----:B------:R-:W-:Y:S01]  /*a6a0*/  IMAD.WIDE.U32 R36, R10, 0x3d1, R32 ;  /* 0x000003d10a247825 */ /* 0x000fe200078e0020 */
[----:B------:R-:W-:-:S02]  /*a6b0*/  ISETP.GT.U32.AND P2, PT, R40, R35, PT ;  /* 0x000000232800720c */ /* 0x000fc40003f44070 */
[-C--:B------:R-:W-:Y:S02]  /*a6c0*/  ISETP.GE.U32.AND.EX P1, PT, R26, R41.reuse, PT, P1 ;  /* 0x000000291a00720c */ /* 0x080fe40003f26110 */
[----:B------:R-:W-:Y:S02]  /*a6d0*/  ISETP.GE.U32.AND P0, PT, R36, R32, PT ;  /* 0x000000202400720c */ /* 0x000fe40003f06070 */
[----:B------:R-:W-:Y:S02]  /*a6e0*/  SEL R43, RZ, 0x1, P1 ;  /* 0x00000001ff2b7807 */ /* 0x000fe40000800000 */
[----:B------:R-:W-:Y:S01]  /*a6f0*/  ISETP.GT.U32.AND.EX P1, PT, R34, R41, PT, P2 ;  /* 0x000000292200720c */ /* 0x000fe20003f24120 */
[----:B------:R-:W-:Y:S01]  /*a700*/  IMAD.WIDE.U32 R34, P3, RZ, R10, R38 ;  /* 0x0000000aff227225 */ /* 0x000fe20007860026 */
[----:B------:R-:W-:-:S03]  /*a710*/  IADD3 R43, P2, PT, R43, R29, RZ ;  /* 0x0000001d2b2b7210 */ /* 0x000fc60007f5e0ff */
        /* <DEDUP_REMOVED lines=16> */
.L_x_61:
        /* <DEDUP_REMOVED lines=27> */
[----:B------:R-:W-:Y:S01]  /*a9d0*/  IMAD.X R35, RZ, RZ, RZ, P3 ;  /* 0x000000ffff237224 */ /* 0x000fe200018e06ff */
[----:B------:R-:W-:Y:S01]  /*a9e0*/  IADD3 RZ, P4, PT, R31, R10, RZ ;  /* 0x0000000a1fff7210 */ /* 0x000fe20007f9e0ff */
[----:B------:R-:W-:Y:S01]  /*a9f0*/  IMAD.X R31, R61, 0x1, R26, P5 ;  /* 0x000000013d1f7824 */ /* 0x000fe200028e061a */
[----:B------:R-:W-:Y:S01]  /*aa00*/  IADD3 R43, P0, PT, R5, R43, RZ ;  /* 0x0000002b052b7210 */ /* 0x000fe20007f1e0ff */
[----:B------:R-:W-:Y:S01]  /*aa10*/  IMAD.MOV.U32 R34, RZ, RZ, R11 ;  /* 0x000000ffff227224 */ /* 0x000fe200078e000b */
[----:B------:R-:W-:-:S02]  /*aa20*/  @P1 IADD3 R8, P5, PT, R8, 0x1, RZ ;  /* 0x0000000108081810 */ /* 0x000fc40007fbe0ff */
[----:B------:R-:W-:Y:S01]  /*aa30*/  ISETP.GT.U32.AND.EX P2, PT, R61, R26, PT, P2 ;  /* 0x0000001a3d00720c */ /* 0x000fe20003f44120 */
[----:B------:R-:W-:Y:S01]  /*aa40*/  IMAD.X R38, RZ, RZ, RZ, P0 ;  /* 0x000000ffff267224 */ /* 0x000fe200000e06ff */
[----:B------:R-:W-:Y:S01]  /*aa50*/  ISETP.GT.U32.AND P3, PT, R43, R8, PT ;  /* 0x000000082b00720c */ /* 0x000fe20003f64070 */
[----:B------:R-:W-:Y:S01]  /*aa60*/  @P1 IMAD.X R9, RZ, RZ, R9, P5 ;  /* 0x000000ffff091224 */ /* 0x000fe200028e0609 */
[----:B------:R-:W-:Y:S01]  /*aa70*/  SEL R33, R33, R60, P2 ;  /* 0x0000003c21217207 */ /* 0x000fe20001000000 */
[----:B------:R-:W-:Y:S01]  /*aa80*/  IMAD.WIDE.U32.X R34, RZ, R29, R34, P4 ;  /* 0x0000001dff227225 */ /* 0x000fe200020e0422 */
[----:B------:R-:W-:Y:S02]  /*aa90*/  SEL R61, R61, R26, P2 ;  /* 0x0000001a3d3d7207 */ /* 0x000fe40001000000 */
[----:B------:R-:W-:Y:S01]  /*aaa0*/  ISETP.GT.U32.AND.EX P3, PT, R38, R9, PT, P3 ;  /* 0x000000092600720c */ /* 0x000fe20003f64130 */
[----:B------:R-:W-:Y:S01]  /*aab0*/  IMAD.WIDE.U32 R28, R28, 0x3d1, R30 ;  /* 0x000003d11c1c7825 */ /* 0x000fe200078e001e */
[----:B------:R-:W-:-:S02]  /*aac0*/  IADD3 R11, P4, PT, R8, R43, RZ ;  /* 0x0000002b080b7210 */ /* 0x000fc40007f9e0ff */
[----:B------:R-:W-:Y:S01]  /*aad0*/  @P1 ISETP.NE.U32.AND P2, PT, R8, RZ, PT ;  /* 0x000000ff0800120c */ /* 0x000fe20003f45070 */
[----:B------:R-:W-:Y:S01]  /*aae0*/  IMAD.IADD R26, R10, 0x1, R29 ;  /* 0x000000010a1a7824 */ /* 0x000fe200078e021d */
[----:B------:R-:W-:Y:S02]  /*aaf0*/  SEL R8, R43, R8, P3 ;  /* 0x000000082b087207 */ /* 0x000fe40001800000 */
[----:B------:R-:W-:Y:S01]  /*ab00*/  ISETP.GT.U32.AND P0, PT, R33, R30, PT ;  /* 0x0000001e2100720c */ /* 0x000fe20003f04070 */
        /* <DEDUP_REMOVED lines=39> */
.L_x_62:
[----:B------:R-:W-:Y:S01]  /*ad80*/  IADD3 R10, P0, PT, R39, R62, RZ ;  /* 0x0000003e270a7210 */ /* 0x000fe20007f1e0ff */
[----:B------:R-:W-:Y:S01]  /*ad90*/  IMAD.WIDE.U32 R30, R5, 0x3d1, RZ ;  /* 0x000003d1051e7825 */ /* 0x000fe200078e00ff */
[----:B------:R-:W-:-:S03]  /*ada0*/  ISETP.GT.U32.AND P1, PT, R62, R39, PT ;  /* 0x000000273e00720c */ /* 0x000fc60003f24070 */
[----:B------:R-:W-:Y:S01]  /*adb0*/  IMAD.X R11, R40, 0x1, R41, P0 ;  /* 0x00000001280b7824 */ /* 0x000fe200000e0629 */
[----:B------:R-:W-:Y:S01]  /*adc0*/  ISETP.GT.U32.AND.EX P1, PT, R41, R40, PT, P1 ;  /* 0x000000282900720c */ /* 0x000fe20003f24110 */
[----:B------:R-:W-:-:S03]  /*add0*/  IMAD.WIDE.U32 R34, R4, 0x3d1, RZ ;  /* 0x000003d104227825 */ /* 0x000fc600078e00ff */
[----:B------:R-:W-:Y:S01]  /*ade0*/  SEL R39, R62, R39, P1 ;  /* 0x000000273e277207 */ /* 0x000fe20000800000 */
[----:B------:R-:W-:-:S04]  /*adf0*/  IMAD.WIDE.U32 R30, P0, RZ, R4, R30 ;  /* 0x00000004ff1e7225 */ /* 0x000fc8000780001e */
[----:B------:R-:W-:Y:S01]  /*ae00*/  IMAD.WIDE.U32 R8, R4, 0x3d1, R10 ;  /* 0x000003d104087825 */ /* 0x000fe200078e000a */
[----:B------:R-:W-:-:S03]  /*ae10*/  IADD3 RZ, P2, PT, R35, R30, RZ ;  /* 0x0000001e23ff7210 */ /* 0x000fc60007f5e0ff */
[----:B------:R-:W-:Y:S01]  /*ae20*/  IMAD.X R35, RZ, RZ, RZ, P0 ;  /* 0x000000ffff237224 */ /* 0x000fe200000e06ff */
[----:B------:R-:W-:Y:S01]  /*ae30*/  ISETP.GE.U32.AND P0, PT, R8, R10, PT ;  /* 0x0000000a0800720c */ /* 0x000fe20003f06070 */
[----:B------:R-:W-:Y:S02]  /*ae40*/  IMAD.IADD R38, R30, 0x1, R9 ;  /* 0x000000011e267824 */ /* 0x000fe400078e0209 */
[----:B------:R-:W-:-:S03]  /*ae50*/  IMAD.MOV.U32 R34, RZ, RZ, R31 ;  /* 0x000000ffff227224 */ /* 0x000fc600078e001f */
[----:B------:R-:W-:Y:S01]  /*ae60*/  ISETP.GE.U32.AND.EX P0, PT, R38, R11, PT, P0 ;  /* 0x0000000b2600720c */ /* 0x000fe20003f06100 */
[----:B------:R-:W-:Y:S01]  /*ae70*/  IMAD.WIDE.U32.X R4, RZ, R5, R34, P2 ;  /* 0x00000005ff047225 */ /* 0x000fe200010e0422 */
[----:B------:R-:W-:Y:S02]  /*ae80*/  SEL R35, R41, R40, P1 ;  /* 0x0000002829237207 */ /* 0x000fe40000800000 */
[----:B------:R-:W-:Y:S02]  /*ae90*/  ISETP.GT.U32.AND P1, PT, R39, R10, PT ;  /* 0x0000000a2700720c */ /* 0x000fe40003f24070 */
        /* <DEDUP_REMOVED lines=11> */
.L_x_63:
        /* <DEDUP_REMOVED lines=25> */
[----:B------:R-:W-:-:S03]  /*b0e0*/  IMAD.MOV.U32 R9, RZ, RZ, R4 ;  /* 0x000000ffff097224 */ /* 0x000fc600078e0004 */
        /* <DEDUP_REMOVED lines=12> */
[----:B------:R-:W-:-:S03]  /*b1b0*/  IMAD.WIDE.U32 R4, R33, 0x3d1, R30 ;  /* 0x000003d121047825 */ /* 0x000fc600078e001e */
[----:B------:R-:W-:Y:S01]  /*b1c0*/  SEL R8, RZ, 0x1, P0 ;  /* 0x00000001ff087807 */ /* 0x000fe20000000000 */
[----:B------:R-:W-:Y:S01]  /*b1d0*/  IMAD.WIDE.U32 R36, R33, 0x3d1, RZ ;  /* 0x000003d121247825 */ /* 0x000fe200078e00ff */
[----:B------:R-:W-:-:S03]  /*b1e0*/  ISETP.GE.U32.AND P1, PT, R4, R30, PT ;  /* 0x0000001e0400720c */ /* 0x000fc60003f26070 */
[----:B------:R-:W-:Y:S02]  /*b1f0*/  IMAD.IADD R32, R34, 0x1, R5 ;  /* 0x0000000122207824 */ /* 0x000fe400078e0205 */
[----:B------:R-:W-:Y:S01]  /*b200*/  IMAD.X R7, RZ, RZ, RZ, P2 ;  /* 0x000000ffff077224 */ /* 0x000fe200010e06ff */
[----:B------:R-:W-:Y:S01]  /*b210*/  IADD3 RZ, P2, PT, R37, R34, RZ ;  /* 0x0000002225ff7210 */ /* 0x000fe20007f5e0ff */
[----:B------:R-:W-:Y:S01]  /*b220*/  IMAD.MOV.U32 R6, RZ, RZ, R35 ;  /* 0x000000ffff067224 */ /* 0x000fe200078e0023 */
[----:B------:R-:W-:Y:S02]  /*b230*/  ISETP.GE.U32.AND.EX P0, PT, R32, R31, PT, P1 ;  /* 0x0000001f2000720c */ /* 0x000fe40003f06110 */
[-C--:B------:R-:W-:Y:S01]  /*b240*/  IADD3 R31, P1, PT, R8, R29.reuse, RZ ;  /* 0x0000001d081f7210 */ /* 0x080fe20007f3e0ff */
[----:B------:R-:W-:Y:S01]  /*b250*/  IMAD.WIDE.U32.X R6, RZ, R29, R6, P2 ;  /* 0x0000001dff067225 */ /* 0x000fe200010e0406 */
[----:B------:R-:W-:Y:S02]  /*b260*/  SEL R29, RZ, 0x1, P0 ;  /* 0x00000001ff1d7807 */ /* 0x000fe40000000000 */
[CC--:B------:R-:W-:Y:S01]  /*b270*/  ISETP.GT.U32.AND P0, PT, R31.reuse, R28.reuse, PT ;  /* 0x0000001c1f00720c */ /* 0x0c0fe20003f04070 */
[----:B------:R-:W-:Y:S01]  /*b280*/  IMAD.X R33, RZ, RZ, RZ, P1 ;  /* 0x000000ffff217224 */ /* 0x000fe200008e06ff */
[----:B------:R-:W-:-:S02]  /*b290*/  IADD3 R35, P1, PT, R31, R28, RZ ;  /* 0x0000001c1f237210 */ /* 0x000fc40007f3e0ff */
[----:B------:R-:W-:Y:S02]  /*b2a0*/  IADD3 R6, P2, PT, R29, R6, RZ ;  /* 0x000000061d067210 */ /* 0x000fe40007f5e0ff */
[C---:B------:R-:W-:Y:S01]  /*b2b0*/  ISETP.GT.U32.AND.EX P0, PT, R33.reuse, R26, PT, P0 ;  /* 0x0000001a2100720c */ /* 0x040fe20003f04100 */
[----:B------:R-:W-:Y:S01]  /*b2c0*/  IMAD.X R37, R33, 0x1, R26, P1 ;  /* 0x0000000121257824 */ /* 0x000fe200008e061a */
[CC--:B------:R-:W-:Y:S01]  /*b2d0*/  ISETP.GT.U32.AND P1, PT, R6.reuse, R35.reuse, PT ;  /* 0x000000230600720c */ /* 0x0c0fe20003f24070 */
[----:B------:R-:W-:Y:S01]  /*b2e0*/  IMAD.X R8, RZ, RZ, R7, P2 ;  /* 0x000000ffff087224 */ /* 0x000fe200010e0607 */
[----:B------:R-:W-:Y:S02]  /*b2f0*/  SEL R29, R31, R28, P0 ;  /* 0x0000001c1f1d7207 */ /* 0x000fe40000000000 */
[----:B------:R-:W-:Y:S02]  /*b300*/  IADD3 R28, P2, PT, R6, R35, RZ ;  /* 0x00000023061c7210 */ /* 0x000fe40007f5e0ff */
[----:B------:R-:W-:-:S04]  /*b310*/  ISETP.GT.U32.AND.EX P1, PT, R8, R37, PT, P1 ;  /* 0x000000250800720c */ /* 0x000fc80003f24110 */
[-C--:B------:R-:W-:Y:S02]  /*b320*/  SEL R7, R6, R35.reuse, P1 ;  /* 0x0000002306077207 */ /* 0x080fe40000800000 */
[----:B------:R-:W-:Y:S01]  /*b330*/  SEL R6, R33, R26, P0 ;  /* 0x0000001a21067207 */ /* 0x000fe20000000000 */
[----:B------:R-:W-:Y:S01]  /*b340*/  IMAD.X R26, R8, 0x1, R37, P2 ;  /* 0x00000001081a7824 */ /* 0x000fe200010e0625 */
[----:B------:R-:W-:Y:S02]  /*b350*/  ISETP.GT.U32.AND P0, PT, R29, R35, PT ;  /* 0x000000231d00720c */ /* 0x000fe40003f04070 */
[----:B------:R-:W-:Y:S02]  /*b360*/  ISETP.GT.U32.AND P2, PT, R7, R28, PT ;  /* 0x0000001c0700720c */ /* 0x000fe40003f44070 */
[-C--:B------:R-:W-:Y:S02]  /*b370*/  ISETP.GT.U32.AND.EX P0, PT, R6, R37.reuse, PT, P0 ;  /* 0x000000250600720c */ /* 0x080fe40003f04100 */
[----:B------:R-:W-:-:S04]  /*b380*/  SEL R7, R8, R37, P1 ;  /* 0x0000002508077207 */ /* 0x000fc80000800000 */
[----:B------:R-:W-:-:S07]  /*b390*/  ISETP.GT.U32.AND.EX P1, PT, R7, R26, PT, P2 ;  /* 0x0000001a0700720c */ /* 0x000fce0003f24120 */
        /* <DEDUP_REMOVED lines=8> */
.L_x_65:
        /* <DEDUP_REMOVED lines=9> */
.L_x_64:
        /* <DEDUP_REMOVED lines=23> */
.L_x_66:
        /* <DEDUP_REMOVED lines=30> */
.L_x_67:
[----:B------:R-:W-:-:S04]  /*b800*/  ISETP.GT.U32.AND P0, PT, R9, R12, PT ;  /* 0x0000000c0900720c */ /* 0x000fc80003f04070 */
[----:B------:R-:W-:-:S13]  /*b810*/  ISETP.GT.U32.AND.EX P0, PT, R10, R13, PT, P0 ;  /* 0x0000000d0a00720c */ /* 0x000fda0003f04100 */
[----:B------:R-:W-:Y:S05]  /*b820*/  @P0 BRA `(.L_x_68) ;  /* 0x0000000000680947 */ /* 0x000fea0003800000 */
[----:B------:R-:W-:Y:S01]  /*b830*/  ISETP.GE.U32.AND P0, PT, R9, R12, PT ;  /* 0x0000000c0900720c */ /* 0x000fe20003f06070 */
[----:B------:R-:W-:Y:S02]  /*b840*/  IMAD.MOV.U32 R4, RZ, RZ, R37 ;  /* 0x000000ffff047224 */ /* 0x000fe400078e0025 */
[----:B------:R-:W-:Y:S01]  /*b850*/  IMAD.MOV.U32 R5, RZ, RZ, R32 ;  /* 0x000000ffff057224 */ /* 0x000fe200078e0020 */
[----:B------:R-:W-:-:S13]  /*b860*/  ISETP.GE.U32.AND.EX P0, PT, R10, R13, PT, P0 ;  /* 0x0000000d0a00720c */ /* 0x000fda0003f06100 */
[----:B------:R-:W-:Y:S05]  /*b870*/  @!P0 BRA `(.L_x_69) ;  /* 0x0000000000cc8947 */ /* 0x000fea0003800000 */
[----:B------:R-:W0:Y:S02]  /*b880*/  LDCU.64 UR12, c[0x3][0x30] ;  /* 0x00c00600ff0c77ac */ /* 0x000e240008000a00 */
[----:B0-----:R-:W-:-:S04]  /*b890*/  ISETP.GT.U32.AND P0, PT, R11, UR12, PT ;  /* 0x0000000c0b007c0c */ /* 0x001fc8000bf04070 */
[----:B------:R-:W-:-:S13]  /*b8a0*/  ISETP.GT.U32.AND.EX P0, PT, R38, UR13, PT, P0 ;  /* 0x0000000d26007c0c */ /* 0x000fda000bf04100 */
[----:B------:R-:W-:Y:S05]  /*b8b0*/  @P0 BRA `(.L_x_68) ;  /* 0x0000000000440947 */ /* 0x000fea0003800000 */
[----:B------:R-:W-:Y:S01]  /*b8c0*/  ISETP.GE.U32.AND P0, PT, R11, UR12, PT ;  /* 0x0000000c0b007c0c */ /* 0x000fe2000bf06070 */
[----:B------:R-:W-:Y:S02]  /*b8d0*/  IMAD.MOV.U32 R4, RZ, RZ, R37 ;  /* 0x000000ffff047224 */ /* 0x000fe400078e0025 */
[----:B------:R-:W-:Y:S01]  /*b8e0*/  IMAD.MOV.U32 R5, RZ, RZ, R32 ;  /* 0x000000ffff057224 */ /* 0x000fe200078e0020 */
        /* <DEDUP_REMOVED lines=8> */
[----:B------:R-:W-:Y:S02]  /*b970*/  IMAD.MOV.U32 R4, RZ, RZ, R37 ;  /* 0x000000ffff047224 */ /* 0x000fe400078e0025 */
[----:B------:R-:W-:Y:S01]  /*b980*/  IMAD.MOV.U32 R5, RZ, RZ, R32 ;  /* 0x000000ffff057224 */ /* 0x000fe200078e0020 */
[----:B0-----:R-:W-:-:S04]  /*b990*/  ISETP.GE.U32.AND P0, PT, R37, UR14, PT ;  /* 0x0000000e25007c0c */ /* 0x001fc8000bf06070 */
[----:B------:R-:W-:-:S04]  /*b9a0*/  ISETP.GE.U32.AND.EX P0, PT, R32, UR15, PT, P0 ;  /* 0x0000000f20007c0c */ /* 0x000fc8000bf06100 */
[----:B------:R-:W-:-:S13]  /*b9b0*/  ISETP.LT.U32.OR.EX P0, PT, R26, UR13, !P0, P1 ;  /* 0x0000000d1a007c0c */ /* 0x000fda000c701510 */
[----:B------:R-:W-:Y:S05]  /*b9c0*/  @P0 BRA `(.L_x_69) ;  /* 0x0000000000780947 */ /* 0x000fea0003800000 */
.L_x_68:
        /* <DEDUP_REMOVED lines=30> */
.L_x_69:
[----:B------:R-:W-:Y:S01]  /*bbb0*/  SHF.L.W.U32.HI R31, R38, 0x1, R9 ;  /* 0x00000001261f7819 */ /* 0x000fe20000010e09 */
[----:B------:R-:W-:Y:S01]  /*bbc0*/  IMAD.SHL.U32 R29, R4, 0x2, RZ ;  /* 0x00000002041d7824 */ /* 0x000fe200078e00ff */
[----:B------:R-:W-:Y:S02]  /*bbd0*/  SHF.L.W.U32.HI R30, R9, 0x1, R10 ;  /* 0x00000001091e7819 */ /* 0x000fe40000010e0a */
[----:B------:R-:W-:Y:S02]  /*bbe0*/  ISETP.GT.U32.AND P0, PT, R31, R12, PT ;  /* 0x0000000c1f00720c */ /* 0x000fe40003f04070 */
[----:B------:R-:W-:Y:S02]  /*bbf0*/  SHF.L.W.U32.HI R36, R11, 0x1, R38 ;  /* 0x000000010b247819 */ /* 0x000fe40000010e26 */
[----:B------:R-:W-:Y:S02]  /*bc00*/  ISETP.GT.U32.AND.EX P0, PT, R30, R13, PT, P0 ;  /* 0x0000000d1e00720c */ /* 0x000fe40003f04100 */
[----:B------:R-:W-:-:S02]  /*bc10*/  SHF.L.W.U32.HI R33, R26, 0x1, R11 ;  /* 0x000000011a217819 */ /* 0x000fc40000010e0b */
[----:B------:R-:W-:Y:S02]  /*bc20*/  SHF.L.W.U32.HI R10, R28, 0x1, R26 ;  /* 0x000000011c0a7819 */ /* 0x000fe40000010e1a */
[----:B------:R-:W-:Y:S02]  /*bc30*/  SHF.L.W.U32.HI R35, R5, 0x1, R28 ;  /* 0x0000000105237819 */ /* 0x000fe40000010e1c */
[----:B------:R-:W-:-:S05]  /*bc40*/  SHF.L.U64.HI R32, R4, 0x1, R5 ;  /* 0x0000000104207819 */ /* 0x000fca0000010205 */
        /* <DEDUP_REMOVED lines=24> */
.L_x_70:
        /* <DEDUP_REMOVED lines=18> */
[----:B------:R-:W-:-:S04]  /*bef0*/  ISETP.GE.U32.AND P2, PT, R8, R9, PT ;  /* 0x000000090800720c */ /* 0x000fc80003f46070 */
[----:B------:R-:W-:-:S04]  /*bf00*/  ISETP.GE.U32.AND.EX P2, PT, R10, RZ, PT, P2 ;  /* 0x000000ff0a00720c */ /* 0x000fc80003f46120 */
[----:B------:R-:W-:Y:S02]  /*bf10*/  ISETP.LT.U32.OR.EX P2, PT, R36, R7, !P2, P3 ;  /* 0x000000072400720c */ /* 0x000fe40005741530 */
[----:B------:R-:W-:Y:S02]  /*bf20*/  SEL R7, RZ, 0xffffffff, !P1 ;  /* 0xffffffffff077807 */ /* 0x000fe40004800000 */
[----:B------:R-:W-:Y:S02]  /*bf30*/  SEL R6, RZ, 0xffffffff, !P2 ;  /* 0xffffffffff067807 */ /* 0x000fe40005000000 */
[----:B------:R-:W-:Y:S01]  /*bf40*/  IADD3 R9, P1, PT, R11, R26, RZ ;  /* 0x0000001a0b097210 */ /* 0x000fe20007f3e0ff */
[----:B------:R-:W-:Y:S01]  /*bf50*/  IMAD.X R26, R32, 0x1, ~R5, P0 ;  /* 0x00000001201a7824 */ /* 0x000fe200000e0e05 */
[----:B------:R-:W-:Y:S02]  /*bf60*/  IADD3 R4, P2, PT, R7, R8, RZ ;  /* 0x0000000807047210 */ /* 0x000fe40007f5e0ff */
[----:B------:R-:W-:Y:S01]  /*bf70*/  IADD3 R31, P3, P4, R6, -R12, R31 ;  /* 0x8000000c061f7210 */ /* 0x000fe20007c7e01f */
[----:B------:R-:W-:-:S02]  /*bf80*/  IMAD.X R8, R11, 0x1, R28, P1 ;  /* 0x000000010b087824 */ /* 0x000fc400008e061c */
[----:B------:R-:W-:Y:S01]  /*bf90*/  IMAD.X R5, R7, 0x1, R10, P2 ;  /* 0x0000000107057824 */ /* 0x000fe200010e060a */
[----:B------:R-:W-:Y:S01]  /*bfa0*/  IADD3.X R30, PT, PT, R6, ~R13, R30, P3, P4 ;  /* 0x8000000d061e7210 */ /* 0x000fe20001fe841e */
[----:B------:R-:W-:Y:S02]  /*bfb0*/  IMAD.MOV.U32 R35, RZ, RZ, R9 ;  /* 0x000000ffff237224 */ /* 0x000fe400078e0009 */
[----:B------:R-:W-:Y:S02]  /*bfc0*/  IMAD.MOV.U32 R10, RZ, RZ, R8 ;  /* 0x000000ffff0a7224 */ /* 0x000fe400078e0008 */
[----:B------:R-:W-:Y:S02]  /*bfd0*/  IMAD.MOV.U32 R33, RZ, RZ, R4 ;  /* 0x000000ffff217224 */ /* 0x000fe400078e0004 */
[----:B------:R-:W-:-:S07]  /*bfe0*/  IMAD.MOV.U32 R36, RZ, RZ, R5 ;  /* 0x000000ffff247224 */ /* 0x000fce00078e0005 */
.L_x_71:
[----:B------:R-:W-:Y:S02]  /*bff0*/  SHF.L.W.U32.HI R39, R36, 0x1, R31 ;  /* 0x0000000124277819 */ /* 0x000fe40000010e1f */
[----:B------:R-:W-:Y:S02]  /*c000*/  SHF.L.W.U32.HI R38, R31, 0x1, R30 ;  /* 0x000000011f267819 */ /* 0x000fe40000010e1e */
[----:B------:R-:W-:Y:S02]  /*c010*/  ISETP.GT.U32.AND P0, PT, R39, R12, PT ;  /* 0x0000000c2700720c */ /* 0x000fe40003f04070 */
[----:B------:R-:W-:Y:S02]  /*c020*/  SHF.L.W.U32.HI R34, R26, 0x1, R35 ;  /* 0x000000011a227819 */ /* 0x000fe40000010e23 */
[----:B------:R-:W-:Y:S02]  /*c030*/  ISETP.GT.U32.AND.EX P0, PT, R38, R13, PT, P0 ;  /* 0x0000000d2600720c */ /* 0x000fe40003f04100 */
[C---:B------:R-:W-:Y:S01]  /*c040*/  SHF.L.U64.HI R26, R29.reuse, 0x1, R26 ;  /* 0x000000011d1a7819 */ /* 0x040fe2000001021a */
[----:B------:R-:W-:Y:S01]  /*c050*/  IMAD.SHL.U32 R29, R29, 0x2, RZ ;  /* 0x000000021d1d7824 */ /* 0x000fe200078e00ff */
[----:B------:R-:W-:-:S02]  /*c060*/  SHF.L.W.U32.HI R36, R33, 0x1, R36 ;  /* 0x0000000121247819 */ /* 0x000fc40000010e24 */
[----:B------:R-:W-:Y:S02]  /*c070*/  SHF.L.W.U32.HI R31, R10, 0x1, R33 ;  /* 0x000000010a1f7819 */ /* 0x000fe40000010e21 */
[----:B------:R-:W-:-:S05]  /*c080*/  SHF.L.W.U32.HI R37, R35, 0x1, R10 ;  /* 0x0000000123257819 */ /* 0x000fca0000010e0a */
        /* <DEDUP_REMOVED lines=27> */
.L_x_72:
        /* <DEDUP_REMOVED lines=24> */
[C---:B------:R-:W-:Y:S02]  /*c3c0*/  IADD3 R34, P1, PT, R37.reuse, R8, RZ ;  /* 0x0000000825227210 */ /* 0x040fe40007f3e0ff */
[----:B------:R-:W-:Y:S02]  /*c3d0*/  IADD3 R31, P2, PT, R36, R7, RZ ;  /* 0x00000007241f7210 */ /* 0x000fe40007f5e0ff */
[----:B------:R-:W-:Y:S01]  /*c3e0*/  IADD3 R39, P3, P4, R4, -R12, R39 ;  /* 0x8000000c04277210 */ /* 0x000fe20007c7e027 */
[----:B------:R-:W-:-:S02]  /*c3f0*/  IMAD.X R37, R37, 0x1, R10, P1 ;  /* 0x0000000125257824 */ /* 0x000fc400008e060a */
[----:B------:R-:W-:Y:S01]  /*c400*/  IMAD.X R36, R36, 0x1, R9, P2 ;  /* 0x0000000124247824 */ /* 0x000fe200010e0609 */
[----:B------:R-:W-:-:S09]  /*c410*/  IADD3.X R38, PT, PT, R4, ~R13, R38, P3, P4 ;  /* 0x8000000d04267210 */ /* 0x000fd20001fe8426 */
.L_x_73:
[----:B------:R-:W-:Y:S02]  /*c420*/  SHF.L.W.U32.HI R8, R20, 0x1, R25 ;  /* 0x0000000114087819 */ /* 0x000fe40000010e19 */
[----:B------:R-:W-:Y:S02]  /*c430*/  SHF.L.W.U32.HI R9, R25, 0x1, R22 ;  /* 0x0000000119097819 */ /* 0x000fe40000010e16 */
[----:B------:R-:W-:-:S04]  /*c440*/  ISETP.GT.U32.AND P0, PT, R8, R12, PT ;  /* 0x0000000c0800720c */ /* 0x000fc80003f04070 */
[----:B------:R-:W-:-:S13]  /*c450*/  ISETP.GT.U32.AND.EX P0, PT, R9, R13, PT, P0 ;  /* 0x0000000d0900720c */ /* 0x000fda0003f04100 */
[----:B------:R-:W-:Y:S05]  /*c460*/  @P0 BRA `(.L_x_74) ;  /* 0x0000000000980947 */ /* 0x000fea0003800000 */
[----:B------:R-:W-:Y:S01]  /*c470*/  ISETP.GE.U32.AND P0, PT, R8, R12, PT ;  /* 0x0000000c0800720c */ /* 0x000fe20003f06070 */
[----:B------:R-:W-:Y:S01]  /*c480*/  IMAD.SHL.U32 R30, R27, 0x2, RZ ;  /* 0x000000021b1e7824 */ /* 0x000fe200078e00ff */
[----:B------:R-:W-:Y:S01]  /*c490*/  SHF.L.W.U32.HI R10, R24, 0x1, R15 ;  /* 0x00000001180a7819 */ /* 0x000fe20000010e0f */
[----:B------:R-:W-:Y:S01]  /*c4a0*/  IMAD.MOV.U32 R4, RZ, RZ, R8 ;  /* 0x000000ffff047224 */ /* 0x000fe200078e0008 */
[----:B------:R-:W-:Y:S01]  /*c4b0*/  ISETP.GE.U32.AND.EX P0, PT, R9, R13, PT, P0 ;  /* 0x0000000d0900720c */ /* 0x000fe20003f06100 */
[----:B------:R-:W-:Y:S01]  /*c4c0*/  IMAD.MOV.U32 R5, RZ, RZ, R9 ;  /* 0x000000ffff057224 */ /* 0x000fe200078e0009 */
[----:B------:R-:W-:Y:S01]  /*c4d0*/  SHF.L.W.U32.HI R11, R15, 0x1, R2 ;  /* 0x000000010f0b7819 */ /* 0x000fe20000010e02 */
[----:B------:R-:W-:Y:S01]  /*c4e0*/  IMAD.MOV.U32 R32, RZ, RZ, R10 ;  /* 0x000000ffff207224 */ /* 0x000fe200078e000a */
[----:B------:R-:W-:Y:S02]  /*c4f0*/  SHF.L.W.U32.HI R6, R2, 0x1, R17 ;  /* 0x0000000102067819 */ /* 0x000fe40000010e11 */
[----:B------:R-:W-:Y:S01]  /*c500*/  SHF.L.W.U32.HI R7, R17, 0x1, R20 ;  /* 0x0000000111077819 */ /* 0x000fe20000010e14 */
[----:B------:R-:W-:Y:S01]  /*c510*/  IMAD.MOV.U32 R33, RZ, RZ, R11 ;  /* 0x000000ffff217224 */ /* 0x000fe200078e000b */
[----:B------:R-:W-:-:S05]  /*c520*/  SHF.L.U64.HI R29, R27, 0x1, R24 ;  /* 0x000000011b1d7819 */ /* 0x000fca0000010218 */
        /* <DEDUP_REMOVED lines=8> */
[----:B------:R-:W-:Y:S01]  /*c5b0*/  ISETP.GE.U32.AND.EX P0, PT, R7, UR13, PT, P0 ;  /* 0x0000000d07007c0c */ /* 0x000fe2000bf06100 */
[----:B------:R-:W-:Y:S02]  /*c5c0*/  IMAD.MOV.U32 R4, RZ, RZ, R8 ;  /* 0x000000ffff047224 */ /* 0x000fe400078e0008 */
[----:B------:R-:W-:-:S10]  /*c5d0*/  IMAD.MOV.U32 R5, RZ, RZ, R9 ;  /* 0x000000ffff057224 */ /* 0x000fd400078e0009 */
        /* <DEDUP_REMOVED lines=8> */
[----:B------:R-:W-:Y:S02]  /*c660*/  IMAD.MOV.U32 R5, RZ, RZ, R9 ;  /* 0x000000ffff057224 */ /* 0x000fe400078e0009 */
[----:B------:R-:W-:Y:S02]  /*c670*/  IMAD.MOV.U32 R32, RZ, RZ, R10 ;  /* 0x000000ffff207224 */ /* 0x000fe400078e000a */
[----:B------:R-:W-:Y:S01]  /*c680*/  IMAD.MOV.U32 R33, RZ, RZ, R11 ;  /* 0x000000ffff217224 */ /* 0x000fe200078e000b */
[----:B0-----:R-:W-:-:S04]  /*c690*/  ISETP.GE.U32.AND P0, PT, R30, UR14, PT ;  /* 0x0000000e1e007c0c */ /* 0x001fc8000bf06070 */
[----:B------:R-:W-:-:S04]  /*c6a0*/  ISETP.GE.U32.AND.EX P0, PT, R29, UR15, PT, P0 ;  /* 0x0000000f1d007c0c */ /* 0x000fc8000bf06100 */
[----:B------:R-:W-:-:S13]  /*c6b0*/  ISETP.LT.U32.OR.EX P0, PT, R11, UR13, !P0, P1 ;  /* 0x0000000d0b007c0c */ /* 0x000fda000c701510 */
[----:B------:R-:W-:Y:S05]  /*c6c0*/  @P0 BRA `(.L_x_75) ;  /* 0x0000000000900947 */ /* 0x000fea0003800000 */
.L_x_74:
[----:B------:R-:W0:Y:S01]  /*c6d0*/  LDC.64 R4, c[0x3][0x20] ;  /* 0x00c00800ff047b82 */ /* 0x000e220000000a00 */
[C---:B------:R-:W-:Y:S01]  /*c6e0*/  IMAD.SHL.U32 R35, R27.reuse, 0x2, RZ ;  /* 0x000000021b237824 */ /* 0x040fe200078e00ff */
[----:B------:R-:W-:Y:S02]  /*c6f0*/  SHF.L.U64.HI R60, R27, 0x1, R24 ;  /* 0x000000011b3c7819 */ /* 0x000fe40000010218 */
[----:B------:R-:W-:Y:S02]  /*c700*/  SHF.L.W.U32.HI R43, R24, 0x1, R15 ;  /* 0x00000001182b7819 */ /* 0x000fe40000010e0f */
[----:B------:R-:W-:Y:S02]  /*c710*/  SHF.L.W.U32.HI R28, R15, 0x1, R2 ;  /* 0x000000010f1c7819 */ /* 0x000fe40000010e02 */
        /* <DEDUP_REMOVED lines=9> */
[----:B------:R-:W-:-:S02]  /*c7b0*/  SHF.L.W.U32.HI R43, R2, 0x1, R17 ;  /* 0x00000001022b7819 */ /* 0x000fc40000010e11 */
[----:B------:R-:W-:Y:S02]  /*c7c0*/  ISETP.GE.U32.AND.EX P1, PT, R33, RZ, PT, P1 ;  /* 0x000000ff2100720c */ /* 0x000fe40003f26110 */
[-C--:B---3--:R-:W-:Y:S02]  /*c7d0*/  ISETP.LT.U32.AND P3, PT, R43, R6.reuse, PT ;  /* 0x000000062b00720c */ /* 0x088fe40003f61070 */
[----:B------:R-:W-:Y:S02]  /*c7e0*/  ISETP.LT.U32.OR.EX P1, PT, R28, R11, !P1, P2 ;  /* 0x0000000b1c00720c */ /* 0x000fe40004f21520 */
[----:B------:R-:W-:Y:S02]  /*c7f0*/  SHF.L.W.U32.HI R28, R17, 0x1, R20 ;  /* 0x00000001111c7819 */ /* 0x000fe40000010e14 */
[----:B------:R-:W-:Y:S02]  /*c800*/  IADD3 R10, P2, PT, R43, -R6, RZ ;  /* 0x800000062b0a7210 */ /* 0x000fe40007f5e0ff */
[----:B------:R-:W-:-:S03]  /*c810*/  SEL R11, RZ, 0x1, !P1 ;  /* 0x00000001ff0b7807 */ /* 0x000fc60004800000 */
[----:B------:R-:W-:Y:S01]  /*c820*/  IMAD.X R26, R28, 0x1, ~R7, P2 ;  /* 0x000000011c1a7824 */ /* 0x000fe200010e0e07 */
[----:B------:R-:W-:-:S04]  /*c830*/  ISETP.GE.U32.AND P2, PT, R10, R11, PT ;  /* 0x0000000b0a00720c */ /* 0x000fc80003f46070 */
[----:B------:R-:W-:-:S04]  /*c840*/  ISETP.GE.U32.AND.EX P2, PT, R26, RZ, PT, P2 ;  /* 0x000000ff1a00720c */ /* 0x000fc80003f46120 */
[----:B------:R-:W-:Y:S02]  /*c850*/  ISETP.LT.U32.OR.EX P2, PT, R28, R7, !P2, P3 ;  /* 0x000000071c00720c */ /* 0x000fe40005741530 */
[----:B------:R-:W-:Y:S02]  /*c860*/  SEL R28, RZ, 0xffffffff, P0 ;  /* 0xffffffffff1c7807 */ /* 0x000fe40000000000 */
[----:B------:R-:W-:Y:S02]  /*c870*/  SEL R7, RZ, 0xffffffff, !P1 ;  /* 0xffffffffff077807 */ /* 0x000fe40004800000 */
[----:B------:R-:W-:Y:S02]  /*c880*/  SEL R11, RZ, 0xffffffff, !P2 ;  /* 0xffffffffff0b7807 */ /* 0x000fe40005000000 */
[----:B------:R-:W-:Y:S02]  /*c890*/  IADD3 R30, P0, PT, R35, -R4, RZ ;  /* 0x80000004231e7210 */ /* 0x000fe40007f1e0ff */
[----:B------:R-:W-:-:S02]  /*c8a0*/  IADD3 R32, P1, PT, R28, R29, RZ ;  /* 0x0000001d1c207210 */ /* 0x000fc40007f3e0ff */
[----:B------:R-:W-:Y:S01]  /*c8b0*/  IADD3 R6, P2, PT, R7, R10, RZ ;  /* 0x0000000a07067210 */ /* 0x000fe20007f5e0ff */
[----:B------:R-:W-:Y:S01]  /*c8c0*/  IMAD.X R29, R60, 0x1, ~R5, P0 ;  /* 0x000000013c1d7824 */ /* 0x000fe200000e0e05 */
[----:B------:R-:W-:Y:S01]  /*c8d0*/  IADD3 R4, P3, P4, R11, -R12, R8 ;  /* 0x8000000c0b047210 */ /* 0x000fe20007c7e008 */
[----:B------:R-:W-:Y:S02]  /*c8e0*/  IMAD.X R33, R28, 0x1, R33, P1 ;  /* 0x000000011c217824 */ /* 0x000fe400008e0621 */
[----:B------:R-:W-:Y:S01]  /*c8f0*/  IMAD.X R7, R7, 0x1, R26, P2 ;  /* 0x0000000107077824 */ /* 0x000fe200010e061a */
[----:B------:R-:W-:-:S09]  /*c900*/  IADD3.X R5, PT, PT, R11, ~R13, R9, P3, P4 ;  /* 0x8000000d0b057210 */ /* 0x000fd20001fe8409 */
.L_x_75:
[----:B------:R-:W-:-:S04]  /*c910*/  IADD3 R43, P1, PT, R27, R30, RZ ;  /* 0x0000001e1b2b7210 */ /* 0x000fc80007f3e0ff */
[----:B------:R-:W-:Y:S01]  /*c920*/  ISETP.GE.U32.AND P0, PT, R43, R27, PT ;  /* 0x0000001b2b00720c */ /* 0x000fe20003f06070 */
[----:B------:R-:W-:Y:S01]  /*c930*/  IMAD.X R10, R24, 0x1, R29, P1 ;  /* 0x00000001180a7824 */ /* 0x000fe200008e061d */
[----:B------:R-:W-:-:S04]  /*c940*/  IADD3 R8, P1, PT, R15, R32, RZ ;  /* 0x000000200f087210 */ /* 0x000fc80007f3e0ff */
[----:B------:R-:W-:Y:S01]  /*c950*/  ISETP.GE.U32.AND.EX P0, PT, R10, R24, PT, P0 ;  /* 0x000000180a00720c */ /* 0x000fe20003f06100 */
[----:B------:R-:W-:Y:S01]  /*c960*/  IMAD.X R9, R2, 0x1, R33, P1 ;  /* 0x0000000102097824 */ /* 0x000fe200008e0621 */
[----:B------:R-:W-:Y:S02]  /*c970*/  ISETP.LT.U32.AND P1, PT, R8, R15, PT ;  /* 0x0000000f0800720c */ /* 0x000fe40003f21070 */
[----:B------:R-:W-:-:S04]  /*c980*/  SEL R29, RZ, 0x1, P0 ;  /* 0x00000001ff1d7807 */ /* 0x000fc80000000000 */
[----:B------:R-:W-:-:S04]  /*c990*/  IADD3 R29, P2, PT, R8, R29, RZ ;  /* 0x0000001d081d7210 */ /* 0x000fc80007f5e0ff */
[----:B------:R-:W-:Y:S01]  /*c9a0*/  ISETP.GE.U32.AND P0, PT, R29, R8, PT ;  /* 0x000000081d00720c */ /* 0x000fe20003f06070 */
[----:B------:R-:W-:-:S05]  /*c9b0*/  IMAD.X R26, RZ, RZ, R9, P2 ;  /* 0x000000ffff1a7224 */ /* 0x000fca00010e0609 */
[----:B------:R-:W-:-:S04]  /*c9c0*/  ISETP.GE.U32.AND.EX P0, PT, R26, R9, PT, P0 ;  /* 0x000000091a00720c */ /* 0x000fc80003f06100 */
[----:B------:R-:W-:Y:S02]  /*c9d0*/  ISETP.LT.U32.OR.EX P0, PT, R9, R2, !P0, P1 ;  /* 0x000000020900720c */ /* 0x000fe40004701510 */
[----:B------:R-:W-:Y:S02]  /*c9e0*/  IADD3 R2, P1, PT, R17, R6, RZ ;  /* 0x0000000611027210 */ /* 0x000fe40007f3e0ff */
[----:B------:R-:W-:-:S03]  /*c9f0*/  SEL R27, RZ, 0x1, !P0 ;  /* 0x00000001ff1b7807 */ /* 0x000fc60004000000 */
[----:B------:R-:W-:Y:S01]  /*ca00*/  IMAD.X R7, R20, 0x1, R7, P1 ;  /* 0x0000000114077824 */ /* 0x000fe200008e0607 */
[C---:B------:R-:W-:Y:S02]  /*ca10*/  IADD3 R27, P2, PT, R2.reuse, R27, RZ ;  /* 0x0000001b021b7210 */ /* 0x040fe40007f5e0ff */
[----:B------:R-:W-:Y:S02]  /*ca20*/  ISETP.LT.U32.AND P1, PT, R2, R17, PT ;  /* 0x000000110200720c */ /* 0x000fe40003f21070 */
[----:B------:R-:W-:Y:S01]  /*ca30*/  ISETP.GE.U32.AND P0, PT, R27, R2, PT ;  /* 0x000000021b00720c */ /* 0x000fe20003f06070 */
[----:B------:R-:W-:-:S05]  /*ca40*/  IMAD.X R24, RZ, RZ, R7, P2 ;  /* 0x000000ffff187224 */ /* 0x000fca00010e0607 */
[----:B------:R-:W-:-:S04]  /*ca50*/  ISETP.GE.U32.AND.EX P0, PT, R24, R7, PT, P0 ;  /* 0x000000071800720c */ /* 0x000fc80003f06100 */
[----:B------:R-:W-:-:S04]  /*ca60*/  ISETP.LT.U32.OR.EX P0, PT, R7, R20, !P0, P1 ;  /* 0x000000140700720c */ /* 0x000fc80004701510 */
[----:B------:R-:W-:-:S04]  /*ca70*/  SEL R2, RZ, 0x1, !P0 ;  /* 0x00000001ff027807 */ /* 0x000fc80004000000 */
[----:B------:R-:W-:-:S04]  /*ca80*/  IADD3 R25, P0, P1, R2, R25, R4 ;  /* 0x0000001902197210 */ /* 0x000fc8000791e004 */
[----:B------:R-:W-:Y:S02]  /*ca90*/  IADD3.X R22, PT, PT, RZ, R22, R5, P0, P1 ;  /* 0x00000016ff167210 */ /* 0x000fe400007e2405 */
        /* <DEDUP_REMOVED lines=26> */
.L_x_76:
        /* <DEDUP_REMOVED lines=30> */
.L_x_77:
        /* <DEDUP_REMOVED lines=26> */
[-C--:B------:R-:W-:Y:S01]  /*cfc0*/  IMAD R33, R27, R20.reuse, R17 ;  /* 0x000000141b217224 */ /* 0x080fe200078e0211 */
[----:B------:R-:W-:Y:S01]  /*cfd0*/  SEL R17, RZ, 0x1, P0 ;  /* 0x00000001ff117807 */ /* 0x000fe20000000000 */
        /* <DEDUP_REMOVED lines=40> */
.L_x_79:
        /* <DEDUP_REMOVED lines=14> */
.L_x_78:
        /* <DEDUP_REMOVED lines=83> */
.L_x_81:
        /* <DEDUP_REMOVED lines=13> */
.L_x_80:
        /* <DEDUP_REMOVED lines=82> */
.L_x_83:
        /* <DEDUP_REMOVED lines=13> */
.L_x_82:
        /* <DEDUP_REMOVED lines=12> */
[----:B------:R-:W-:Y:S02]  /*dff0*/  IMAD.MOV.U32 R66, RZ, RZ, R63 ;  /* 0x000000ffff427224 */ /* 0x000fe400078e003f */
[----:B------:R-:W-:Y:S01]  /*e000*/  IMAD.WIDE.U32 R32, P2, R26, R25, R10 ;  /* 0x000000191a207225 */ /* 0x000fe2000784000a */
[----:B------:R-:W-:-:S03]  /*e010*/  SEL R11, RZ, 0x1, P0 ;  /* 0x00000001ff0b7807 */ /* 0x000fc60000000000 */
[----:B------:R-:W-:-:S04]  /*e020*/  IMAD.WIDE.U32 R62, R29, R25, R4 ;  /* 0x000000191d3e7225 */ /* 0x000fc800078e0004 */
[----:B------:R-:W-:Y:S01]  /*e030*/  IMAD.WIDE.U32.X R66, R22, R20, R66, P1 ;  /* 0x0000001416427225 */ /* 0x000fe200008e0442 */
[----:B------:R-:W-:-:S03]  /*e040*/  ISETP.GE.U32.AND P1, PT, R62, R4, PT ;  /* 0x000000043e00720c */ /* 0x000fc60003f26070 */
[----:B------:R-:W-:Y:S01]  /*e050*/  IMAD.WIDE.U32 R64, R25, R29, RZ ;  /* 0x0000001d19407225 */ /* 0x000fe200078e00ff */
[----:B------:R-:W-:-:S03]  /*e060*/  IADD3 R10, P3, P4, R62, R66, R11 ;  /* 0x000000423e0a7210 */ /* 0x000fc60007c7e00b */
[----:B------:R-:W-:Y:S01]  /*e070*/  IMAD.IADD R66, R32, 0x1, R63 ;  /* 0x0000000120427824 */ /* 0x000fe200078e023f */
[----:B------:R-:W-:Y:S01]  /*e080*/  ISETP.GE.U32.AND P0, PT, R10, R62, PT ;  /* 0x0000003e0a00720c */ /* 0x000fe20003f06070 */
[----:B------:R-:W-:Y:S01]  /*e090*/  IMAD.X R63, RZ, RZ, RZ, P2 ;  /* 0x000000ffff3f7224 */ /* 0x000fe200010e06ff */
[----:B------:R-:W-:Y:S01]  /*e0a0*/  IADD3 RZ, P2, PT, R32, R65, RZ ;  /* 0x0000004120ff7210 */ /* 0x000fe20007f5e0ff */
[----:B------:R-:W-:Y:S01]  /*e0b0*/  IMAD.MOV.U32 R62, RZ, RZ, R33 ;  /* 0x000000ffff3e7224 */ /* 0x000fe200078e0021 */
[C---:B------:R-:W-:Y:S01]  /*e0c0*/  IADD3.X R11, PT, PT, R66.reuse, R67, RZ, P3, P4 ;  /* 0x00000043420b7210 */ /* 0x040fe20001fe84ff */
        /* <DEDUP_REMOVED lines=8> */
[----:B------:R-:W-:-:S03]  /*e150*/  IMAD.WIDE.U32 R4, P3, R24, R25, R4 ;  /* 0x0000001918047225 */ /* 0x000fc60007860004 */
        /* <DEDUP_REMOVED lines=25> */
[----:B--2---:R-:W-:-:S04]  /*e2f0*/  IMAD.WIDE.U32 R4, R25, R25, R60 ;  /* 0x0000001919047225 */ /* 0x004fc800078e003c */
[----:B------:R-:W-:Y:S01]  /*e300*/  IMAD.IADD R5, R6, 0x1, R5 ;  /* 0x0000000106057824 */ /* 0x000fe200078e0205 */
[----:B------:R-:W-:Y:S01]  /*e310*/  IADD3 R32, P3, PT, R15, R4, RZ ;  /* 0x000000040f207210 */ /* 0x000fe20007f7e0ff */
[----:B------:R-:W-:Y:S01]  /*e320*/  IMAD.MOV.U32 R6, RZ, RZ, R17 ;  /* 0x000000ffff067224 */ /* 0x000fe200078e0011 */
        /* <DEDUP_REMOVED lines=17> */
.L_x_85:
        /* <DEDUP_REMOVED lines=13> */
.L_x_84:
        /* <DEDUP_REMOVED lines=10> */
[----:B------:R-:W-:-:S04]  /*e5b0*/  IMAD.IADD R15, R65, 0x1, R15 ;  /* 0x00000001410f7824 */ /* 0x000fc800078e020f */
[C---:B------:R-:W-:Y:S02]  /*e5c0*/  IMAD.X R63, R10.reuse, 0x1, R15, P1 ;  /* 0x000000010a3f7824 */ /* 0x040fe400008e060f */
        /* <DEDUP_REMOVED lines=22> */
[----:B------:R-:W-:Y:S01]  /*e730*/  IMAD.X R59, RZ, RZ, RZ, P3 ;  /* 0x000000ffff3b7224 */ /* 0x000fe200018e06ff */
[----:B------:R-:W-:Y:S01]  /*e740*/  ISETP.GE.U32.AND P0, PT, R64, R62, PT ;  /* 0x0000003e4000720c */ /* 0x000fe20003f06070 */
[----:B------:R-:W-:-:S02]  /*e750*/  IMAD.MOV.U32 R17, RZ, RZ, RZ ;  /* 0x000000ffff117224 */ /* 0x000fc400078e00ff */
        /* <DEDUP_REMOVED lines=13> */
.L_x_86:
[----:B------:R-:W-:Y:S01]  /*e830*/  IMAD.IADD R30, R66, 0x1, R65 ;  /* 0x00000001421e7824 */ /* 0x000fe200078e0241 */
[----:B------:R-:W-:Y:S01]  /*e840*/  IADD3 RZ, P3, PT, R69, R66, RZ ;  /* 0x0000004245ff7210 */ /* 0x000fe20007f7e0ff */
[----:B------:R-:W-:Y:S01]  /*e850*/  IMAD.MOV.U32 R66, RZ, RZ, R67 ;  /* 0x000000ffff427224 */ /* 0x000fe200078e0043 */
[----:B------:R-:W-:Y:S01]  /*e860*/  ISETP.GT.U32.AND P1, PT, R35, R32, PT ;  /* 0x000000202300720c */ /* 0x000fe20003f24070 */
[----:B------:R-:W-:Y:S01]  /*e870*/  IMAD.MOV.U32 R67, RZ, RZ, R59 ;  /* 0x000000ffff437224 */ /* 0x000fe200078e003b */
[----:B------:R-:W-:Y:S01]  /*e880*/  ISETP.GE.U32.AND.EX P0, PT, R30, R63, PT, P0 ;  /* 0x0000003f1e00720c */ /* 0x000fe20003f06100 */
[----:B------:R-:W-:Y:S01]  /*e890*/  IMAD.WIDE.U32 R62, R61, 0x3d1, RZ ;  /* 0x000003d13d3e7825 */ /* 0x000fe200078e00ff */
[----:B------:R-:W-:Y:S02]  /*e8a0*/  IADD3 R59, P2, PT, R32, R35, RZ ;  /* 0x00000023203b7210 */ /* 0x000fe40007f5e0ff */
[----:B------:R-:W-:Y:S01]  /*e8b0*/  ISETP.GT.U32.AND.EX P1, PT, R10, R33, PT, P1 ;  /* 0x000000210a00720c */ /* 0x000fe20003f24110 */
[----:B------:R-:W-:Y:S01]  /*e8c0*/  IMAD.WIDE.U32.X R66, RZ, R11, R66, P3 ;  /* 0x0000000bff427225 */ /* 0x000fe200018e0442 */
[----:B------:R-:W-:-:S02]  /*e8d0*/  SEL R11, RZ, 0x1, P0 ;  /* 0x00000001ff0b7807 */ /* 0x000fc40000000000 */
[----:B------:R-:W-:Y:S01]  /*e8e0*/  SEL R32, R35, R32, P1 ;  /* 0x0000002023207207 */ /* 0x000fe20000800000 */
[----:B------:R-:W-:Y:S01]  /*e8f0*/  IMAD.X R71, R33, 0x1, R10, P2 ;  /* 0x0000000121477824 */ /* 0x000fe200010e060a */
[----:B------:R-:W-:Y:S01]  /*e900*/  SEL R10, R10, R33, P1 ;  /* 0x000000210a0a7207 */ /* 0x000fe20000800000 */
[----:B------:R-:W-:Y:S01]  /*e910*/  IMAD.WIDE.U32 R62, P3, RZ, R60, R62 ;  /* 0x0000003cff3e7225 */ /* 0x000fe2000786003e */
        /* <DEDUP_REMOVED lines=10> */
[----:B------:R-:W-:Y:S01]  /*e9c0*/  IMAD.MOV.U32 R32, RZ, RZ, R63 ;  /* 0x000000ffff207224 */ /* 0x000fe200078e003f */
[----:B------:R-:W-:Y:S02]  /*e9d0*/  ISETP.GT.U32.AND P2, PT, R33, R28, PT ;  /* 0x0000001c2100720c */ /* 0x000fe40003f44070 */
[----:B------:R-:W-:Y:S02]  /*e9e0*/  SEL R71, RZ, 0x1, P0 ;  /* 0x00000001ff477807 */ /* 0x000fe40000000000 */
[----:B------:R-:W-:Y:S01]  /*e9f0*/  IADD3 RZ, P4, PT, R11, R62, RZ ;  /* 0x0000003e0bff7210 */ /* 0x000fe20007f9e0ff */
[C---:B------:R-:W-:Y:S01]  /*ea00*/  IMAD.X R11, R69.reuse, 0x1, R2, P5 ;  /* 0x00000001450b7824 */ /* 0x040fe200028e0602 */
[----:B------:R-:W-:Y:S02]  /*ea10*/  ISETP.GT.U32.AND.EX P2, PT, R69, R2, PT, P2 ;  /* 0x000000024500720c */ /* 0x000fe40003f44120 */
[----:B------:R-:W-:-:S02]  /*ea20*/  @P1 IADD3 R8, P5, PT, R8, 0x1, RZ ;  /* 0x0000000108081810 */ /* 0x000fc40007fbe0ff */
[----:B------:R-:W-:Y:S02]  /*ea30*/  IADD3 R71, P0, PT, R5, R71, RZ ;  /* 0x0000004705477210 */ /* 0x000fe40007f1e0ff */
[----:B------:R-:W-:Y:S01]  /*ea40*/  SEL R67, R33, R28, P2 ;  /* 0x0000001c21437207 */ /* 0x000fe20001000000 */
[----:B------:R-:W-:Y:S01]  /*ea50*/  IMAD.X R33, RZ, RZ, RZ, P3 ;  /* 0x000000ffff217224 */ /* 0x000fe200018e06ff */
[----:B------:R-:W-:Y:S01]  /*ea60*/  ISETP.GT.U32.AND P3, PT, R71, R8, PT ;  /* 0x000000084700720c */ /* 0x000fe20003f64070 */
[----:B------:R-:W-:Y:S01]  /*ea70*/  IMAD.X R66, RZ, RZ, RZ, P0 ;  /* 0x000000ffff427224 */ /* 0x000fe200000e06ff */
[----:B------:R-:W-:Y:S01]  /*ea80*/  SEL R69, R69, R2, P2 ;  /* 0x0000000245457207 */ /* 0x000fe20001000000 */
[----:B------:R-:W-:Y:S01]  /*ea90*/  @P1 IMAD.X R9, RZ, RZ, R9, P5 ;  /* 0x000000ffff091224 */ /* 0x000fe200028e0609 */
[C---:B------:R-:W-:Y:S01]  /*eaa0*/  @P1 ISETP.NE.U32.AND P2, PT, R8.reuse, RZ, PT ;  /* 0x000000ff0800120c */ /* 0x040fe20003f45070 */
[----:B------:R-:W-:Y:S01]  /*eab0*/  IMAD.WIDE.U32.X R32, RZ, R61, R32, P4 ;  /* 0x0000003dff207225 */ /* 0x000fe200020e0420 */
[----:B------:R-:W-:-:S02]  /*eac0*/  IADD3 R28, P4, PT, R8, R71, RZ ;  /* 0x00000047081c7210 */ /* 0x000fc40007f9e0ff */
[-C--:B------:R-:W-:Y:S01]  /*ead0*/  ISETP.GT.U32.AND.EX P3, PT, R66, R9.reuse, PT, P3 ;  /* 0x000000094200720c */ /* 0x080fe20003f64130 */
[----:B------:R-:W-:Y:S01]  /*eae0*/  IMAD.WIDE.U32 R60, R60, 0x3d1, R10 ;  /* 0x000003d13c3c7825 */ /* 0x000fe200078e000a */
[----:B------:R-:W-:Y:S02]  /*eaf0*/  ISETP.GT.U32.AND P0, PT, R67, R10, PT ;  /* 0x0000000a4300720c */ /* 0x000fe40003f04070 */
[----:B------:R-:W-:Y:S01]  /*eb00*/  SEL R8, R71, R8, P3 ;  /* 0x0000000847087207 */ /* 0x000fe20001800000 */
[C---:B------:R-:W-:Y:S01]  /*eb10*/  IMAD.X R63, R9.reuse, 0x1, R66, P4 ;  /* 0x00000001093f7824 */ /* 0x040fe200020e0642 */
[-C--:B------:R-:W-:Y:S01]  /*eb20*/  IADD3 R67, P5, PT, RZ, R28.reuse, RZ ;  /* 0x0000001cff437210 */ /* 0x080fe20007fbe0ff */
[----:B------:R-:W-:Y:S01]  /*eb30*/  IMAD.IADD R2, R62, 0x1, R61 ;  /* 0x000000013e027824 */ /* 0x000fe200078e023d */
        /* <DEDUP_REMOVED lines=37> */
.L_x_87:
        /* <DEDUP_REMOVED lines=29> */
.L_x_88:
        /* <DEDUP_REMOVED lines=17> */
[----:B------:R-:W-:Y:S01]  /*f070*/  IMAD.MOV.U32 R32, RZ, RZ, R63 ;  /* 0x000000ffff207224 */ /* 0x000fe200078e003f */
[----:B------:R-:W-:Y:S01]  /*f080*/  SEL R4, RZ, 0x1, !P0 ;  /* 0x00000001ff047807 */ /* 0x000fe20004000000 */
[----:B------:R-:W-:Y:S02]  /*f090*/  IMAD.IADD R62, R62, 0x1, R11 ;  /* 0x000000013e3e7824 */ /* 0x000fe400078e020b */
[----:B------:R-:W-:-:S03]  /*f0a0*/  IMAD.WIDE.U32.X R6, RZ, R7, R32, P2 ;  /* 0x00000007ff067225 */ /* 0x000fc600010e0420 */
[----:B------:R-:W-:Y:S02]  /*f0b0*/  ISETP.GE.U32.AND.EX P0, PT, R62, R5, PT, P1 ;  /* 0x000000053e00720c */ /* 0x000fe40003f06110 */
[----:B------:R-:W-:Y:S02]  /*f0c0*/  IADD3 R15, P1, P2, R6, R15, R4 ;  /* 0x0000000f060f7210 */ /* 0x000fe40007a3e004 */
[----:B------:R-:W-:Y:S02]  /*f0d0*/  SEL R4, RZ, 0x1, P0 ;  /* 0x00000001ff047807 */ /* 0x000fe40000000000 */
        /* <DEDUP_REMOVED lines=15> */
[----:B------:R-:W-:Y:S01]  /*f1d0*/  IMAD.IADD R30, R10, 0x1, R7 ;  /* 0x000000010a1e7824 */ /* 0x000fe200078e0207 */
[----:B------:R-:W-:Y:S01]  /*f1e0*/  ISETP.GE.U32.AND P1, PT, R6, R4, PT ;  /* 0x000000040600720c */ /* 0x000fe20003f26070 */
[----:B------:R-:W-:Y:S01]  /*f1f0*/  IMAD.WIDE.U32 R32, R33, 0x3d1, RZ ;  /* 0x000003d121207825 */ /* 0x000fe200078e00ff */
[----:B------:R-:W-:Y:S02]  /*f200*/  SEL R4, RZ, 0x1, P0 ;  /* 0x00000001ff047807 */ /* 0x000fe40000000000 */
[----:B------:R-:W-:Y:S01]  /*f210*/  ISETP.GE.U32.AND.EX P0, PT, R30, R5, PT, P1 ;  /* 0x000000051e00720c */ /* 0x000fe20003f06110 */
[----:B------:R-:W-:Y:S01]  /*f220*/  IMAD.MOV.U32 R8, RZ, RZ, R11 ;  /* 0x000000ffff087224 */ /* 0x000fe200078e000b */
[-C--:B------:R-:W-:Y:S01]  /*f230*/  IADD3 R11, P1, PT, R4, R35.reuse, RZ ;  /* 0x00000023040b7210 */ /* 0x080fe20007f3e0ff */
[----:B------:R-:W-:Y:S01]  /*f240*/  IMAD.X R9, RZ, RZ, RZ, P2 ;  /* 0x000000ffff097224 */ /* 0x000fe200010e06ff */
[----:B------:R-:W-:Y:S02]  /*f250*/  IADD3 RZ, P2, PT, R33, R10, RZ ;  /* 0x0000000a21ff7210 */ /* 0x000fe40007f5e0ff */
[----:B------:R-:W-:Y:S01]  /*f260*/  SEL R5, RZ, 0x1, P0 ;  /* 0x00000001ff057807 */ /* 0x000fe20000000000 */
[----:B------:R-:W-:Y:S01]  /*f270*/  IMAD.X R33, RZ, RZ, RZ, P1 ;  /* 0x000000ffff217224 */ /* 0x000fe200008e06ff */
[CC--:B------:R-:W-:Y:S01]  /*f280*/  ISETP.GT.U32.AND P0, PT, R11.reuse, R60.reuse, PT ;  /* 0x0000003c0b00720c */ /* 0x0c0fe20003f04070 */
[----:B------:R-:W-:Y:S01]  /*f290*/  IMAD.WIDE.U32.X R8, RZ, R35, R8, P2 ;  /* 0x00000023ff087225 */ /* 0x000fe200010e0408 */
[----:B------:R-:W-:-:S02]  /*f2a0*/  IADD3 R10, P1, PT, R11, R60, RZ ;  /* 0x0000003c0b0a7210 */ /* 0x000fc40007f3e0ff */
[----:B------:R-:W-:Y:S02]  /*f2b0*/  ISETP.GT.U32.AND.EX P0, PT, R33, R2, PT, P0 ;  /* 0x000000022100720c */ /* 0x000fe40003f04100 */
[----:B------:R-:W-:Y:S01]  /*f2c0*/  IADD3 R5, P2, PT, R5, R8, RZ ;  /* 0x0000000805057210 */ /* 0x000fe20007f5e0ff */
[----:B------:R-:W-:Y:S01]  /*f2d0*/  IMAD.X R35, R33, 0x1, R2, P1 ;  /* 0x0000000121237824 */ /* 0x000fe200008e0602 */
[----:B------:R-:W-:Y:S02]  /*f2e0*/  SEL R4, R11, R60, P0 ;  /* 0x0000003c0b047207 */ /* 0x000fe40000000000 */
[----:B------:R-:W-:Y:S01]  /*f2f0*/  ISETP.GT.U32.AND P1, PT, R5, R10, PT ;  /* 0x0000000a0500720c */ /* 0x000fe20003f24070 */
[----:B------:R-:W-:Y:S01]  /*f300*/  IMAD.X R8, RZ, RZ, R9, P2 ;  /* 0x000000ffff087224 */ /* 0x000fe200010e0609 */
[----:B------:R-:W-:Y:S02]  /*f310*/  SEL R9, R33, R2, P0 ;  /* 0x0000000221097207 */ /* 0x000fe40000000000 */
        /* <DEDUP_REMOVED lines=17> */
.L_x_90:
        /* <DEDUP_REMOVED lines=9> */
.L_x_89:
        /* <DEDUP_REMOVED lines=23> */
.L_x_91:
        /* <DEDUP_REMOVED lines=31> */
.L_x_92:
        /* <DEDUP_REMOVED lines=29> */
.L_x_93:
        /* <DEDUP_REMOVED lines=31> */
.L_x_94:
        /* <DEDUP_REMOVED lines=43> */
.L_x_95:
[----:B------:R-:W0:Y:S01]  /*fe90*/  LDC.64 R4, c[0x3][0x20] ;  /* 0x00c00800ff047b82 */ /* 0x000e220000000a00 */
[C---:B------:R-:W-:Y:S01]  /*fea0*/  IMAD.SHL.U32 R65, R40.reuse, 0x2, RZ ;  /* 0x0000000228417824 */ /* 0x040fe200078e00ff */
[----:B------:R-:W-:Y:S02]  /*feb0*/  SHF.L.U64.HI R68, R40, 0x1, R41 ;  /* 0x0000000128447819 */ /* 0x000fe40000010229 */
[----:B------:R-:W-:Y:S02]  /*fec0*/  SHF.L.W.U32.HI R33, R41, 0x1, R34 ;  /* 0x0000000129217819 */ /* 0x000fe40000010e22 */
[----:B------:R-:W-:Y:S02]  /*fed0*/  SHF.L.W.U32.HI R32, R34, 0x1, R37 ;  /* 0x0000000122207819 */ /* 0x000fe40000010e25 */
[----:B------:R-:W2:Y:S01]  /*fee0*/  LDC.64 R6, c[0x3][0x28] ;  /* 0x00c00a00ff067b82 */ /* 0x000ea20000000a00 */
[----:B------:R-:W-:-:S07]  /*fef0*/  SHF.L.W.U32.HI R67, R37, 0x1, R31 ;  /* 0x0000000125437819 */ /* 0x000fce0000010e1f */
        /* <DEDUP_REMOVED lines=10> */
[CC--:B---3--:R-:W-:Y:S02]  /*ffa0*/  ISETP.LT.U32.AND P3, PT, R67.reuse, R8.reuse, PT ;  /* 0x000000084300720c */ /* 0x0c8fe40003f61070 */
[----:B------:R-:W-:Y:S02]  /*ffb0*/  ISETP.LT.U32.OR.EX P1, PT, R32, R7, !P1, P2 ;  /* 0x000000072000720c */ /* 0x000fe40004f21520 */
[----:B------:R-:W-:Y:S02]  /*ffc0*/  IADD3 R33, P2, PT, R67, -R8, RZ ;  /* 0x8000000843217210 */ /* 0x000fe40007f5e0ff */
[----:B------:R-:W-:Y:S02]  /*ffd0*/  SEL R6, RZ, 0x1, !P1 ;  /* 0x00000001ff067807 */ /* 0x000fe40004800000 */
[----:B------:R-:W-:Y:S01]  /*ffe0*/  SEL R8, RZ, 0xffffffff, P0 ;  /* 0xffffffffff087807 */ /* 0x000fe20000000000 */
[----:B------:R-:W-:Y:S01]  /*fff0*/  IMAD.X R61, R30, 0x1, ~R9, P2 ;  /* 0x000000011e3d7824 */ /* 0x000fe200010e0e09 */
[----:B------:R-:W-:-:S02]  /*10000*/  ISETP.GE.U32.AND P2, PT, R33, R6, PT ;  /* 0x000000062100720c */ /* 0x000fc40003f46070 */
[----:B------:R-:W-:Y:S02]  /*10010*/  SEL R6, RZ, 0xffffffff, !P1 ;  /* 0xffffffffff067807 */ /* 0x000fe40004800000 */
[----:B------:R-:W-:Y:S02]  /*10020*/  ISETP.GE.U32.AND.EX P2, PT, R61, RZ, PT, P2 ;  /* 0x000000ff3d00720c */ /* 0x000fe40003f46120 */
[----:B------:R-:W-:Y:S02]  /*10030*/  IADD3 R66, P0, PT, R65, -R4, RZ ;  /* 0x8000000441427210 */ /* 0x000fe40007f1e0ff */
[----:B------:R-:W-:Y:S02]  /*10040*/  ISETP.LT.U32.OR.EX P2, PT, R30, R9, !P2, P3 ;  /* 0x000000091e00720c */ /* 0x000fe40005741530 */
[----:B------:R-:W-:Y:S01]  /*10050*/  IADD3 R65, P1, PT, R8, R59, RZ ;  /* 0x0000003b08417210 */ /* 0x000fe20007f3e0ff */
[----:B------:R-:W-:Y:S01]  /*10060*/  IMAD.X R59, R68, 0x1, ~R5, P0 ;  /* 0x00000001443b7824 */ /* 0x000fe200000e0e05 */
[----:B------:R-:W-:-:S02]  /*10070*/  SEL R7, RZ, 0xffffffff, !P2 ;  /* 0xffffffffff077807 */ /* 0x000fc40005000000 */
[----:B------:R-:W-:Y:S01]  /*10080*/  IADD3 R32, P2, PT, R6, R33, RZ ;  /* 0x0000002106207210 */ /* 0x000fe20007f5e0ff */
[----:B------:R-:W-:Y:S01]  /*10090*/  IMAD.X R67, R8, 0x1, R63, P1 ;  /* 0x0000000108437824 */ /* 0x000fe200008e063f */
[----:B------:R-:W-:-:S03]  /*100a0*/  IADD3 R4, P3, P4, R7, -R12, R10 ;  /* 0x8000000c07047210 */ /* 0x000fc60007c7e00a */
[----:B------:R-:W-:Y:S01]  /*100b0*/  IMAD.X R33, R6, 0x1, R61, P2 ;  /* 0x0000000106217824 */ /* 0x000fe200010e063d */
[----:B------:R-:W-:-:S09]  /*100c0*/  IADD3.X R5, PT, PT, R7, ~R13, R11, P3, P4 ;  /* 0x8000000d07057210 */ /* 0x000fd20001fe840b */
.L_x_96:
[----:B------:R-:W-:-:S04]  /*100d0*/  ISETP.GT.U32.AND P0, PT, R17, R4, PT ;  /* 0x000000041100720c */ /* 0x000fc80003f04070 */
[----:B------:R-:W-:-:S13]  /*100e0*/  ISETP.GT.U32.AND.EX P0, PT, R62, R5, PT, P0 ;  /* 0x000000053e00720c */ /* 0x000fda0003f04100 */
[----:B------:R-:W-:Y:S05]  /*100f0*/  @P0 BRA `(.L_x_97) ;  /* 0x0000000000400947 */ /* 0x000fea0003800000 */
[----:B------:R-:W-:-:S04]  /*10100*/  ISETP.GE.U32.AND P0, PT, R17, R4, PT ;  /* 0x000000041100720c */ /* 0x000fc80003f06070 */
[----:B------:R-:W-:-:S13]  /*10110*/  ISETP.GE.U32.AND.EX P0, PT, R62, R5, PT, P0 ;  /* 0x000000053e00720c */ /* 0x000fda0003f06100 */
[----:B------:R-:W-:Y:S05]  /*10120*/  @!P0 BRA `(.L_x_98) ;  /* 0x00000000009c8947 */ /* 0x000fea0003800000 */
[----:B------:R-:W-:-:S04]  /*10130*/  ISETP.GT.U32.AND P0, PT, R15, R32, PT ;  /* 0x000000200f00720c */ /* 0x000fc80003f04070 */
[----:B------:R-:W-:-:S13]  /*10140*/  ISETP.GT.U32.AND.EX P0, PT, R28, R33, PT, P0 ;  /* 0x000000211c00720c */ /* 0x000fda0003f04100 */
[----:B------:R-:W-:Y:S05]  /*10150*/  @P0 BRA `(.L_x_97) ;  /* 0x0000000000280947 */ /* 0x000fea0003800000 */
[----:B------:R-:W-:Y:S02]  /*10160*/  ISETP.GE.U32.AND P3, PT, R35, R66, PT ;  /* 0x000000422300720c */ /* 0x000fe40003f66070 */
[CC--:B------:R-:W-:Y:S02]  /*10170*/  ISETP.LT.U32.AND P0, PT, R60.reuse, R65.reuse, PT ;  /* 0x000000413c00720c */ /* 0x0c0fe40003f01070 */
[----:B------:R-:W-:Y:S02]  /*10180*/  ISETP.GE.U32.AND P1, PT, R15, R32, PT ;  /* 0x000000200f00720c */ /* 0x000fe40003f26070 */
[----:B------:R-:W-:Y:S02]  /*10190*/  ISETP.GT.U32.AND P2, PT, R60, R65, PT ;  /* 0x000000413c00720c */ /* 0x000fe40003f44070 */
[----:B------:R-:W-:Y:S02]  /*101a0*/  ISETP.GE.U32.AND.EX P3, PT, R64, R59, PT, P3 ;  /* 0x0000003b4000720c */ /* 0x000fe40003f66130 */
[----:B------:R-:W-:-:S02]  /*101b0*/  ISETP.GE.U32.AND.EX P1, PT, R28, R33, PT, P1 ;  /* 0x000000211c00720c */ /* 0x000fc40003f26110 */
[CC--:B------:R-:W-:Y:S02]  /*101c0*/  ISETP.GT.U32.AND.EX P2, PT, R2.reuse, R67.reuse, PT, P2 ;  /* 0x000000430200720c */ /* 0x0c0fe40003f44120 */
[----:B------:R-:W-:-:S04]  /*101d0*/  ISETP.LT.U32.OR.EX P0, PT, R2, R67, !P3, P0 ;  /* 0x000000430200720c */ /* 0x000fc80005f01500 */
[----:B------:R-:W-:-:S13]  /*101e0*/  PLOP3.LUT P0, PT, P1, P2, P0, 0x2f, 0x0 ;  /* 0x000000000000781c */ /* 0x000fda0000f04507 */
[----:B------:R-:W-:Y:S05]  /*101f0*/  @P0 BRA `(.L_x_98) ;  /* 0x0000000000680947 */ /* 0x000fea0003800000 */
.L_x_97:
[----:B------:R-:W-:Y:S02]  /*10200*/  ISETP.GE.U32.AND P0, PT, R35, R66, PT ;  /* 0x000000422300720c */ /* 0x000fe40003f06070 */
[----:B------:R-:W-:Y:S02]  /*10210*/  IADD3 R11, P1, PT, R60, -R65, RZ ;  /* 0x800000413c0b7210 */ /* 0x000fe40007f3e0ff */
[----:B------:R-:W-:Y:S02]  /*10220*/  ISETP.GE.U32.AND.EX P0, PT, R64, R59, PT, P0 ;  /* 0x0000003b4000720c */ /* 0x000fe40003f06100 */
[----:B------:R-:W-:Y:S01]  /*10230*/  ISETP.LT.U32.AND P2, PT, R60, R65, PT ;  /* 0x000000413c00720c */ /* 0x000fe20003f41070 */
[----:B------:R-:W-:Y:S01]  /*10240*/  IMAD.X R61, R2, 0x1, ~R67, P1 ;  /* 0x00000001023d7824 */ /* 0x000fe200008e0e43 */
[----:B------:R-:W-:Y:S02]  /*10250*/  SEL R6, RZ, 0x1, P0 ;  /* 0x00000001ff067807 */ /* 0x000fe40000000000 */
[----:B------:R-:W-:-:S02]  /*10260*/  ISETP.LT.U32.AND P3, PT, R15, R32, PT ;  /* 0x000000200f00720c */ /* 0x000fc40003f61070 */
[----:B------:R-:W-:Y:S02]  /*10270*/  ISETP.GE.U32.AND P1, PT, R11, R6, PT ;  /* 0x000000060b00720c */ /* 0x000fe40003f26070 */
[----:B------:R-:W-:Y:S02]  /*10280*/  SEL R30, RZ, 0xffffffff, P0 ;  /* 0xffffffffff1e7807 */ /* 0x000fe40000000000 */
[----:B------:R-:W-:-:S04]  /*10290*/  ISETP.GE.U32.AND.EX P1, PT, R61, RZ, PT, P1 ;  /* 0x000000ff3d00720c */ /* 0x000fc80003f26110 */
[----:B------:R-:W-:Y:S02]  /*102a0*/  ISETP.LT.U32.OR.EX P1, PT, R2, R67, !P1, P2 ;  /* 0x000000430200720c */ /* 0x000fe40004f21520 */
[----:B------:R-:W-:Y:S02]  /*102b0*/  IADD3 R7, P2, PT, R15, -R32, RZ ;  /* 0x800000200f077210 */ /* 0x000fe40007f5e0ff */
[----:B------:R-:W-:-:S03]  /*102c0*/  SEL R2, RZ, 0x1, !P1 ;  /* 0x00000001ff027807 */ /* 0x000fc60004800000 */
[----:B------:R-:W-:Y:S01]  /*102d0*/  IMAD.X R9, R28, 0x1, ~R33, P2 ;  /* 0x000000011c097824 */ /* 0x000fe200010e0e21 */
[----:B------:R-:W-:Y:S02]  /*102e0*/  ISETP.GE.U32.AND P2, PT, R7, R2, PT ;  /* 0x000000020700720c */ /* 0x000fe40003f46070 */
[----:B------:R-:W-:Y:S02]  /*102f0*/  SEL R2, RZ, 0xffffffff, !P1 ;  /* 0xffffffffff027807 */ /* 0x000fe40004800000 */
[----:B------:R-:W-:-:S04]  /*10300*/  ISETP.GE.U32.AND.EX P2, PT, R9, RZ, PT, P2 ;  /* 0x000000ff0900720c */ /* 0x000fc80003f46120 */
[----:B------:R-:W-:Y:S02]  /*10310*/  ISETP.LT.U32.OR.EX P2, PT, R28, R33, !P2, P3 ;  /* 0x000000211c00720c */ /* 0x000fe40005741530 */
[----:B------:R-:W-:Y:S02]  /*10320*/  IADD3 R33, P0, PT, R30, R11, RZ ;  /* 0x0000000b1e217210 */ /* 0x000fe40007f1e0ff */
[----:B------:R-:W-:Y:S02]  /*10330*/  SEL R15, RZ, 0xffffffff, !P2 ;  /* 0xffffffffff0f7807 */ /* 0x000fe40005000000 */
[----:B------:R-:W-:Y:S01]  /*10340*/  IADD3 R28, P1, PT, R2, R7, RZ ;  /* 0x00000007021c7210 */ /* 0x000fe20007f3e0ff */
[----:B------:R-:W-:Y:S01]  /*10350*/  IMAD.X R30, R30, 0x1, R61, P0 ;  /* 0x000000011e1e7824 */ /* 0x000fe200000e063d */
[----:B------:R-:W-:-:S03]  /*10360*/  IADD3 R17, P2, P3, R15, R17, -R4 ;  /* 0x000000110f117210 */ /* 0x000fc60007b5e804 */
[----:B------:R-:W-:Y:S01]  /*10370*/  IMAD.X R2, R2, 0x1, R9, P1 ;  /* 0x0000000102027824 */ /* 0x000fe200008e0609 */
[----:B------:R-:W-:Y:S01]  /*10380*/  IADD3.X R15, PT, PT, R15, R62, ~R5, P2, P3 ;  /* 0x0000003e0f0f7210 */ /* 0x000fe200017e6c05 */
[----:B------:R-:W-:Y:S08]  /*10390*/  BRA `(.L_x_99) ;  /* 0x0000000000d47947 */ /* 0x000ff00003800000 */
.L_x_98:
[----:B------:R-:W0:Y:S08]  /*103a0*/  LDC.64 R6, c[0x3][0x20] ;  /* 0x00c00800ff067b82 */ /* 0x000e300000000a00 */
[----:B------:R-:W2:Y:S08]  /*103b0*/  LDC.64 R8, c[0x3][0x28] ;  /* 0x00c00a00ff087b82 */ /* 0x000eb00000000a00 */
[----:B------:R-:W3:Y:S01]  /*103c0*/  LDC.64 R10, c[0x3][0x30] ;  /* 0x00c00c00ff0a7b82 */ /* 0x000ee20000000a00 */
[----:B0-----:R-:W-:-:S04]  /*103d0*/  IADD3 R35, P1, PT, R35, R6, RZ ;  /* 0x0000000623237210 */ /* 0x001fc80007f3e0ff */
[----:B------:R-:W-:Y:S01]  /*103e0*/  ISETP.GE.U32.AND P0, PT, R35, R6, PT ;  /* 0x000000062300720c */ /* 0x000fe20003f06070 */
[----:B------:R-:W-:Y:S01]  /*103f0*/  IMAD.X R64, R64, 0x1, R7, P1 ;  /* 0x0000000140407824 */ /* 0x000fe200008e0607 */
[----:B--2---:R-:W-:-:S04]  /*10400*/  IADD3 R63, P1, PT, R60, R8, RZ ;  /* 0x000000083c3f7210 */ /* 0x004fc80007f3e0ff */
[----:B------:R-:W-:Y:S01]  /*10410*/  ISETP.GE.U32.AND.EX P0, PT, R64, R7, PT, P0 ;  /* 0x000000074000720c */ /* 0x000fe20003f06100 */
[----:B------:R-:W-:-:S03]  /*10420*/  IMAD.X R30, R2, 0x1, R9, P1 ;  /* 0x00000001021e7824 */ /* 0x000fc600008e0609 */
[----:B------:R-:W-:Y:S02]  /*10430*/  SEL R6, RZ, 0x1, P0 ;  /* 0x00000001ff067807 */ /* 0x000fe40000000000 */
[----:B------:R-:W-:Y:S02]  /*10440*/  ISETP.GE.U32.AND P0, PT, R35, R66, PT ;  /* 0x000000422300720c */ /* 0x000fe40003f06070 */
[----:B------:R-:W-:Y:S02]  /*10450*/  IADD3 R6, P3, PT, R63, R6, RZ ;  /* 0x000000063f067210 */ /* 0x000fe40007f7e0ff */
[----:B------:R-:W-:Y:S02]  /*10460*/  ISETP.GE.U32.AND.EX P0, PT, R64, R59, PT, P0 ;  /* 0x0000003b4000720c */ /* 0x000fe40003f06100 */
[----:B------:R-:W-:Y:S01]  /*10470*/  ISETP.GE.U32.AND P2, PT, R6, R63, PT ;  /* 0x0000003f0600720c */ /* 0x000fe20003f46070 */
[----:B------:R-:W-:Y:S01]  /*10480*/  IMAD.X R7, RZ, RZ, R30, P3 ;  /* 0x000000ffff077224 */ /* 0x000fe200018e061e */
[----:B------:R-:W-:-:S02]  /*10490*/  IADD3 R61, P4, PT, -R65, R6, RZ ;  /* 0x00000006413d7210 */ /* 0x000fc40007f9e1ff */
[----:B------:R-:W-:Y:S02]  /*104a0*/  ISETP.LT.U32.AND P3, PT, R63, R8, PT ;  /* 0x000000083f00720c */ /* 0x000fe40003f61070 */
[C---:B------:R-:W-:Y:S01]  /*104b0*/  ISETP.GE.U32.AND.EX P2, PT, R7.reuse, R30, PT, P2 ;  /* 0x0000001e0700720c */ /* 0x040fe20003f46120 */
[----:B------:R-:W-:Y:S01]  /*104c0*/  IMAD.X R63, R7, 0x1, ~R67, P4 ;  /* 0x00000001073f7824 */ /* 0x000fe200020e0e43 */
[----:B------:R-:W-:Y:S02]  /*104d0*/  SEL R2, RZ, 0x1, P0 ;  /* 0x00000001ff027807 */ /* 0x000fe40000000000 */
[----:B------:R-:W-:Y:S02]  /*104e0*/  ISETP.LT.U32.OR.EX P2, PT, R30, R9, !P2, P3 ;  /* 0x000000091e00720c */ /* 0x000fe40005741530 */
[----:B------:R-:W-:Y:S02]  /*104f0*/  ISETP.LT.U32.AND P4, PT, R6, R65, PT ;  /* 0x000000410600720c */ /* 0x000fe40003f81070 */
[----:B------:R-:W-:-:S02]  /*10500*/  ISETP.GE.U32.AND P1, PT, R61, R2, PT ;  /* 0x000000023d00720c */ /* 0x000fc40003f26070 */
[----:B---3--:R-:W-:Y:S02]  /*10510*/  IADD3 R6, P3, PT, R15, R10, RZ ;  /* 0x0000000a0f067210 */ /* 0x008fe40007f7e0ff */
[----:B------:R-:W-:Y:S02]  /*10520*/  SEL R15, RZ, 0x1, !P2 ;  /* 0x00000001ff0f7807 */ /* 0x000fe40005000000 */
[----:B------:R-:W-:Y:S01]  /*10530*/  ISETP.GE.U32.AND.EX P1, PT, R63, RZ, PT, P1 ;  /* 0x000000ff3f00720c */ /* 0x000fe20003f26110 */
[----:B------:R-:W-:Y:S01]  /*10540*/  IMAD.X R28, R28, 0x1, R11, P3 ;  /* 0x000000011c1c7824 */ /* 0x000fe200018e060b */
[----:B------:R-:W-:Y:S02]  /*10550*/  IADD3 R15, P2, PT, R6, R15, RZ ;  /* 0x0000000f060f7210 */ /* 0x000fe40007f5e0ff */
[----:B------:R-:W-:Y:S02]  /*10560*/  ISETP.LT.U32.OR.EX P1, PT, R7, R67, !P1, P4 ;  /* 0x000000430700720c */ /* 0x000fe40004f21540 */
[----:B------:R-:W-:Y:S01]  /*10570*/  IADD3 R7, P5, PT, -R32, R15, RZ ;  /* 0x0000000f20077210 */ /* 0x000fe20007fbe1ff */
[----:B------:R-:W-:Y:S01]  /*10580*/  IMAD.X R65, RZ, RZ, R28, P2 ;  /* 0x000000ffff417224 */ /* 0x000fe200010e061c */
[----:B------:R-:W-:-:S02]  /*10590*/  ISETP.GE.U32.AND P4, PT, R15, R6, PT ;  /* 0x000000060f00720c */ /* 0x000fc40003f86070 */
[----:B------:R-:W-:Y:S01]  /*105a0*/  SEL R2, RZ, 0x1, !P1 ;  /* 0x00000001ff027807 */ /* 0x000fe20004800000 */
[C---:B------:R-:W-:Y:S01]  /*105b0*/  IMAD.X R9, R65.reuse, 0x1, ~R33, P5 ;  /* 0x0000000141097824 */ /* 0x040fe200028e0e21 */
[----:B------:R-:W-:Y:S02]  /*105c0*/  ISETP.LT.U32.AND P3, PT, R6, R10, PT ;  /* 0x0000000a0600720c */ /* 0x000fe40003f61070 */
[----:B------:R-:W-:Y:S02]  /*105d0*/  ISETP.GE.U32.AND.EX P4, PT, R65, R28, PT, P4 ;  /* 0x0000001c4100720c */ /* 0x000fe40003f86140 */
[----:B------:R-:W-:Y:S02]  /*105e0*/  ISETP.GE.U32.AND P2, PT, R7, R2, PT ;  /* 0x000000020700720c */ /* 0x000fe40003f46070 */
[----:B------:R-:W-:Y:S02]  /*105f0*/  ISETP.LT.U32.OR.EX P3, PT, R28, R11, !P4, P3 ;  /* 0x0000000b1c00720c */ /* 0x000fe40006761530 */
[----:B------:R-:W-:-:S02]  /*10600*/  ISETP.LT.U32.AND P4, PT, R15, R32, PT ;  /* 0x000000200f00720c */ /* 0x000fc40003f81070 */
[----:B------:R-:W-:Y:S02]  /*10610*/  ISETP.GE.U32.AND.EX P2, PT, R9, RZ, PT, P2 ;  /* 0x000000ff0900720c */ /* 0x000fe40003f46120 */
[----:B------:R-:W-:Y:S02]  /*10620*/  SEL R2, RZ, 0x1, !P3 ;  /* 0x00000001ff027807 */ /* 0x000fe40005800000 */
[----:B------:R-:W-:Y:S02]  /*10630*/  ISETP.LT.U32.OR.EX P2, PT, R65, R33, !P2, P4 ;  /* 0x000000214100720c */ /* 0x000fe40005741540 */
[----:B------:R-:W-:Y:S02]  /*10640*/  SEL R30, RZ, 0xffffffff, P0 ;  /* 0xffffffffff1e7807 */ /* 0x000fe40000000000 */
[----:B------:R-:W-:Y:S02]  /*10650*/  IADD3 R17, P0, P3, R2, R12, R17 ;  /* 0x0000000c02117210 */ /* 0x000fe40007b1e011 */
[----:B------:R-:W-:-:S02]  /*10660*/  SEL R2, RZ, 0xffffffff, !P1 ;  /* 0xffffffffff027807 */ /* 0x000fc40004800000 */
[----:B------:R-:W-:Y:S02]  /*10670*/  SEL R15, RZ, 0xffffffff, !P2 ;  /* 0xffffffffff0f7807 */ /* 0x000fe40005000000 */
[----:B------:R-:W-:Y:S02]  /*10680*/  IADD3 R33, P1, PT, R30, R61, RZ ;  /* 0x0000003d1e217210 */ /* 0x000fe40007f3e0ff */
[----:B------:R-:W-:Y:S02]  /*10690*/  IADD3 R28, P2, PT, R2, R7, RZ ;  /* 0x00000007021c7210 */ /* 0x000fe40007f5e0ff */
[----:B------:R-:W-:Y:S01]  /*106a0*/  IADD3 R17, P4, P5, R15, R17, -R4 ;  /* 0x000000110f117210 */ /* 0x000fe20007d9e804 */
[----:B------:R-:W-:Y:S01]  /*106b0*/  IMAD.X R30, R30, 0x1, R63, P1 ;  /* 0x000000011e1e7824 */ /* 0x000fe200008e063f */
[----:B------:R-:W-:Y:S01]  /*106c0*/  IADD3.X R4, PT, PT, RZ, R13, R62, P0, P3 ;  /* 0x0000000dff047210 */ /* 0x000fe200007e643e */
[----:B------:R-:W-:-:S03]  /*106d0*/  IMAD.X R2, R2, 0x1, R9, P2 ;  /* 0x0000000102027824 */ /* 0x000fc600010e0609 */
[----:B------:R-:W-:-:S07]  /*106e0*/  IADD3.X R15, PT, PT, R15, R4, ~R5, P4, P5 ;  /* 0x000000040f0f7210 */ /* 0x000fce00027eac05 */
.L_x_99:
[----:B------:R-:W-:Y:S02]  /*106f0*/  ISETP.GT.U32.AND P0, PT, R39, R17, PT ;  /* 0x000000112700720c */ /* 0x000fe40003f04070 */
[----:B------:R-:W-:Y:S02]  /*10700*/  IADD3 R35, P1, PT, R35, -R66, RZ ;  /* 0x8000004223237210 */ /* 0x000fe40007f3e0ff */
[----:B------:R-:W-:-:S03]  /*10710*/  ISETP.GT.U32.AND.EX P0, PT, R38, R15, PT, P0 ;  /* 0x0000000f2600720c */ /* 0x000fc60003f04100 */
[----:B------:R-:W-:-:S10]  /*10720*/  IMAD.X R32, R64, 0x1, ~R59, P1 ;  /* 0x0000000140207824 */ /* 0x000fd400008e0e3b */
        /* <DEDUP_REMOVED lines=17> */
.L_x_100:
[----:B------:R-:W-:Y:S02]  /*10840*/  ISETP.GE.U32.AND P0, PT, R40, R35, PT ;  /* 0x000000232800720c */ /* 0x000fe40003f06070 */
[CC--:B------:R-:W-:Y:S02]  /*10850*/  IADD3 R59, P1, PT, R34.reuse, -R33.reuse, RZ ;  /* 0x80000021223b7210 */ /* 0x0c0fe40007f3e0ff */
[----:B------:R-:W-:Y:S02]  /*10860*/  ISETP.GE.U32.AND.EX P0, PT, R41, R32, PT, P0 ;  /* 0x000000202900720c */ /* 0x000fe40003f06100 */
[----:B------:R-:W-:Y:S01]  /*10870*/  ISETP.LT.U32.AND P2, PT, R34, R33, PT ;  /* 0x000000212200720c */ /* 0x000fe20003f41070 */
[----:B------:R-:W-:Y:S01]  /*10880*/  IMAD.X R9, R37, 0x1, ~R30, P1 ;  /* 0x0000000125097824 */ /* 0x000fe200008e0e1e */
[----:B------:R-:W-:Y:S02]  /*10890*/  SEL R4, RZ, 0x1, P0 ;  /* 0x00000001ff047807 */ /* 0x000fe40000000000 */
[----:B------:R-:W-:-:S02]  /*108a0*/  ISETP.LT.U32.AND P3, PT, R31, R28, PT ;  /* 0x0000001c1f00720c */ /* 0x000fc40003f61070 */
[----:B------:R-:W-:Y:S02]  /*108b0*/  ISETP.GE.U32.AND P1, PT, R59, R4, PT ;  /* 0x000000043b00720c */ /* 0x000fe40003f26070 */
[----:B------:R-:W-:Y:S02]  /*108c0*/  SEL R62, RZ, 0xffffffff, P0 ;  /* 0xffffffffff3e7807 */ /* 0x000fe40000000000 */
[----:B------:R-:W-:Y:S02]  /*108d0*/  ISETP.GE.U32.AND.EX P1, PT, R9, RZ, PT, P1 ;  /* 0x000000ff0900720c */ /* 0x000fe40003f26110 */
[C---:B------:R-:W-:Y:S02]  /*108e0*/  IADD3 R59, P0, PT, R62.reuse, R59, RZ ;  /* 0x0000003b3e3b7210 */ /* 0x040fe40007f1e0ff */
[----:B------:R-:W-:Y:S02]  /*108f0*/  ISETP.LT.U32.OR.EX P1, PT, R37, R30, !P1, P2 ;  /* 0x0000001e2500720c */ /* 0x000fe40004f21520 */
[----:B------:R-:W-:Y:S01]  /*10900*/  IADD3 R5, P2, PT, R31, -R28, RZ ;  /* 0x8000001c1f057210 */ /* 0x000fe20007f5e0ff */
[----:B------:R-:W-:Y:S01]  /*10910*/  IMAD.X R62, R62, 0x1, R9, P0 ;  /* 0x000000013e3e7824 */ /* 0x000fe200000e0609 */
[----:B------:R-:W-:-:S02]  /*10920*/  SEL R4, RZ, 0x1, !P1 ;  /* 0x00000001ff047807 */ /* 0x000fc40004800000 */
[----:B------:R-:W-:Y:S01]  /*10930*/  SEL R60, RZ, 0xffffffff, !P1 ;  /* 0xffffffffff3c7807 */ /* 0x000fe20004800000 */
[----:B------:R-:W-:Y:S01]  /*10940*/  IMAD.X R7, R36, 0x1, ~R2, P2 ;  /* 0x0000000124077824 */ /* 0x000fe200010e0e02 */
[----:B------:R-:W-:Y:S02]  /*10950*/  ISETP.GE.U32.AND P2, PT, R5, R4, PT ;  /* 0x000000040500720c */ /* 0x000fe40003f46070 */
[----:B------:R-:W-:Y:S02]  /*10960*/  IADD3 R34, P1, PT, R60, R5, RZ ;  /* 0x000000053c227210 */ /* 0x000fe40007f3e0ff */
[----:B------:R-:W-:-:S03]  /*10970*/  ISETP.GE.U32.AND.EX P2, PT, R7, RZ, PT, P2 ;  /* 0x000000ff0700720c */ /* 0x000fc60003f46120 */
[----:B------:R-:W-:Y:S01]  /*10980*/  IMAD.X R60, R60, 0x1, R7, P1 ;  /* 0x000000013c3c7824 */ /* 0x000fe200008e0607 */
[----:B------:R-:W-:-:S04]  /*10990*/  ISETP.LT.U32.OR.EX P2, PT, R36, R2, !P2, P3 ;  /* 0x000000022400720c */ /* 0x000fc80005741530 */
[----:B------:R-:W-:-:S04]  /*109a0*/  SEL R4, RZ, 0xffffffff, !P2 ;  /* 0xffffffffff047807 */ /* 0x000fc80005000000 */
[----:B------:R-:W-:-:S04]  /*109b0*/  IADD3 R39, P2, P3, R4, R39, -R17 ;  /* 0x0000002704277210 */ /* 0x000fc80007b5e811 */
[----:B------:R-:W-:Y:S01]  /*109c0*/  IADD3.X R38, PT, PT, R4, R38, ~R15, P2, P3 ;  /* 0x0000002604267210 */ /* 0x000fe200017e6c0f */
[----:B------:R-:W-:Y:S08]  /*109d0*/  BRA `(.L_x_102) ;  /* 0x0000000000d47947 */ /* 0x000ff00003800000 */
.L_x_101:
        /* <DEDUP_REMOVED lines=15> */
[----:B------:R-:W-:-:S02]  /*10ad0*/  ISETP.LT.U32.AND P3, PT, R11, R6, PT ;  /* 0x000000060b00720c */ /* 0x000fc40003f61070 */
[----:B------:R-:W-:Y:S02]  /*10ae0*/  IADD3 R59, P4, PT, R10, -R33, RZ ;  /* 0x800000210a3b7210 */ /* 0x000fe40007f9e0ff */
[C---:B------:R-:W-:Y:S02]  /*10af0*/  ISETP.GE.U32.AND.EX P2, PT, R5.reuse, R34, PT, P2 ;  /* 0x000000220500720c */ /* 0x040fe40003f46120 */
[----:B------:R-:W-:Y:S01]  /*10b00*/  SEL R4, RZ, 0x1, P0 ;  /* 0x00000001ff047807 */ /* 0x000fe20000000000 */
[----:B------:R-:W-:Y:S01]  /*10b10*/  IMAD.X R11, R5, 0x1, ~R30, P4 ;  /* 0x00000001050b7824 */ /* 0x000fe200020e0e1e */
[----:B------:R-:W-:Y:S02]  /*10b20*/  ISETP.LT.U32.OR.EX P2, PT, R34, R7, !P2, P3 ;  /* 0x000000072200720c */ /* 0x000fe40005741530 */
[----:B------:R-:W-:Y:S02]  /*10b30*/  ISETP.GE.U32.AND P1, PT, R59, R4, PT ;  /* 0x000000043b00720c */ /* 0x000fe40003f26070 */
[----:B---3--:R-:W-:-:S02]  /*10b40*/  IADD3 R6, P3, PT, R31, R8, RZ ;  /* 0x000000081f067210 */ /* 0x008fc40007f7e0ff */
[----:B------:R-:W-:Y:S02]  /*10b50*/  SEL R31, RZ, 0x1, !P2 ;  /* 0x00000001ff1f7807 */ /* 0x000fe40005000000 */
[----:B------:R-:W-:Y:S01]  /*10b60*/  ISETP.LT.U32.AND P4, PT, R10, R33, PT ;  /* 0x000000210a00720c */ /* 0x000fe20003f81070 */
[----:B------:R-:W-:Y:S01]  /*10b70*/  IMAD.X R36, R36, 0x1, R9, P3 ;  /* 0x0000000124247824 */ /* 0x000fe200018e0609 */
[----:B------:R-:W-:Y:S02]  /*10b80*/  ISETP.GE.U32.AND.EX P1, PT, R11, RZ, PT, P1 ;  /* 0x000000ff0b00720c */ /* 0x000fe40003f26110 */
[----:B------:R-:W-:Y:S02]  /*10b90*/  IADD3 R31, P2, PT, R6, R31, RZ ;  /* 0x0000001f061f7210 */ /* 0x000fe40007f5e0ff */
[----:B------:R-:W-:Y:S02]  /*10ba0*/  ISETP.LT.U32.OR.EX P1, PT, R5, R30, !P1, P4 ;  /* 0x0000001e0500720c */ /* 0x000fe40004f21540 */
[C---:B------:R-:W-:Y:S01]  /*10bb0*/  IADD3 R5, P5, PT, R31.reuse, -R28, RZ ;  /* 0x8000001c1f057210 */ /* 0x040fe20007fbe0ff */
        /* <DEDUP_REMOVED lines=23> */
.L_x_102:
[----:B------:R-:W-:Y:S01]  /*10d30*/  IADD3 R61, P0, PT, R40, -R35, RZ ;  /* 0x80000023283d7210 */ /* 0x000fe20007f1e0ff */
[-C--:B------:R-:W-:Y:S01]  /*10d40*/  IMAD R8, R62, R43.reuse, RZ ;  /* 0x0000002b3e087224 */ /* 0x080fe200078e02ff */
[----:B------:R0:W-:Y:S01]  /*10d50*/  STL.128 [R1+0x20], RZ ;  /* 0x000020ff01007387 */ /* 0x0001e20000100c00 */
[----:B------:R-:W-:-:S03]  /*10d60*/  IMAD.WIDE.U32 R36, R34, R43, RZ ;  /* 0x0000002b22247225 */ /* 0x000fc600078e00ff */
[----:B------:R0:W-:Y:S01]  /*10d70*/  STL.128 [R1+0x30], RZ ;  /* 0x000030ff01007387 */ /* 0x0001e20000100c00 */
[----:B------:R-:W-:-:S04]  /*10d80*/  IMAD.WIDE.U32 R4, R20, R61, RZ ;  /* 0x0000003d14047225 */ /* 0x000fc800078e00ff */
[----:B------:R-:W-:Y:S02]  /*10d90*/  IMAD.X R64, R41, 0x1, ~R32, P0 ;  /* 0x0000000129407824 */ /* 0x000fe400000e0e20 */
[----:B------:R-:W-:-:S04]  /*10da0*/  IMAD.WIDE.U32 R6, R43, R61, RZ ;  /* 0x0000003d2b067225 */ /* 0x000fc800078e00ff */
[----:B------:R-:W-:-:S04]  /*10db0*/  IMAD.WIDE.U32 R4, P0, R43, R64, R4 ;  /* 0x000000402b047225 */ /* 0x000fc80007800004 */
[----:B------:R-:W-:Y:S01]  /*10dc0*/  IMAD.X R11, RZ, RZ, RZ, P0 ;  /* 0x000000ffff0b7224 */ /* 0x000fe200000e06ff */
[----:B------:R-:W-:Y:S01]  /*10dd0*/  IADD3 RZ, P0, PT, R7, R4, RZ ;  /* 0x0000000407ff7210 */ /* 0x000fe20007f1e0ff */
[----:B------:R-:W-:Y:S02]  /*10de0*/  IMAD.MOV.U32 R10, RZ, RZ, R5 ;  /* 0x000000ffff0a7224 */ /* 0x000fe400078e0005 */
[----:B------:R-:W-:-:S04]  /*10df0*/  IMAD.WIDE.U32 R6, R20, R59, RZ ;  /* 0x0000003b14067225 */ /* 0x000fc800078e00ff */
[----:B------:R-:W-:-:S04]  /*10e00*/  IMAD.WIDE.U32 R4, R59, R43, RZ ;  /* 0x0000002b3b047225 */ /* 0x000fc800078e00ff */
[----:B------:R-:W-:-:S04]  /*10e10*/  IMAD.WIDE.U32.X R10, R20, R64, R10, P0 ;  /* 0x00000040140a7225 */ /* 0x000fc800000e040a */
[-C--:B------:R-:W-:Y:S01]  /*10e20*/  IMAD R31, R20, R59.reuse, R8 ;  /* 0x0000003b141f7224 */ /* 0x080fe200078e0208 */
[----:B------:R-:W-:Y:S01]  /*10e30*/  IADD3 R10, P1, PT, R10, R4, RZ ;  /* 0x000000040a0a7210 */ /* 0x000fe20007f3e0ff */
[----:B------:R-:W-:-:S04]  /*10e40*/  IMAD.WIDE.U32 R8, R43, R59, RZ ;  /* 0x0000003b2b087225 */ /* 0x000fc800078e00ff */
[----:B------:R-:W-:-:S04]  /*10e50*/  IMAD.WIDE.U32 R6, P0, R43, R62, R6 ;  /* 0x0000003e2b067225 */ /* 0x000fc80007800006 */
[----:B------:R-:W-:Y:S02]  /*10e60*/  IMAD.IADD R8, R5, 0x1, R31 ;  /* 0x0000000105087824 */ /* 0x000fe400078e021f */
        /* <DEDUP_REMOVED lines=8> */
[C---:B------:R-:W-:Y:S01]  /*10ef0*/  IMAD R31, R20.reuse, R34, R9 ;  /* 0x00000022141f7224 */ /* 0x040fe200078e0209 */
[----:B------:R-:W-:Y:S01]  /*10f00*/  SEL R9, RZ, 0x1, P0 ;  /* 0x00000001ff097807 */ /* 0x000fe20000000000 */
[----:B------:R-:W-:-:S04]  /*10f10*/  IMAD.WIDE.U32.X R4, R20, R62, R4, P1 ;  /* 0x0000003e14047225 */ /* 0x000fc800008e0404 */
[----:B------:R-:W-:Y:S01]  /*10f20*/  IMAD.IADD R31, R37, 0x1, R31 ;  /* 0x00000001251f7824 */ /* 0x000fe200078e021f */
[----:B------:R-:W-:Y:S01]  /*10f30*/  IADD3 R4, P1, P2, R36, R4, R9 ;  /* 0x0000000424047210 */ /* 0x000fe20007a3e009 */
[----:B------:R-:W-:-:S03]  /*10f40*/  IMAD.WIDE.U32 R6, P0, R43, R60, R6 ;  /* 0x0000003c2b067225 */ /* 0x000fc60007800006 */
[----:B------:R-:W-:Y:S01]  /*10f50*/  IADD3.X R5, PT, PT, R31, R5, RZ, P1, P2 ;  /* 0x000000051f057210 */ /* 0x000fe20000fe44ff */
[----:B------:R-:W-:-:S04]  /*10f60*/  IMAD.WIDE.U32 R8, R43, R34, RZ ;  /* 0x000000222b087225 */ /* 0x000fc800078e00ff */
[----:B------:R-:W-:Y:S01]  /*10f70*/  IMAD.X R67, RZ, RZ, RZ, P0 ;  /* 0x000000ffff437224 */ /* 0x000fe200000e06ff */
[----:B------:R-:W-:Y:S01]  /*10f80*/  ISETP.GE.U32.AND P0, PT, R4, R36, PT ;  /* 0x000000240400720c */ /* 0x000fe20003f06070 */
[----:B------:R-:W-:Y:S01]  /*10f90*/  IMAD.MOV.U32 R66, RZ, RZ, R7 ;  /* 0x000000ffff427224 */ /* 0x000fe200078e0007 */
[----:B------:R-:W-:Y:S01]  /*10fa0*/  IADD3 RZ, P1, PT, R9, R6, RZ ;  /* 0x0000000609ff7210 */ /* 0x000fe20007f3e0ff */
[----:B------:R-:W-:Y:S01]  /*10fb0*/  IMAD.WIDE.U32 R6, R20, R39, RZ ;  /* 0x0000002714067225 */ /* 0x000fe200078e00ff */
[----:B------:R-:W-:-:S03]  /*10fc0*/  ISETP.GE.U32.AND.EX P0, PT, R5, R31, PT, P0 ;  /* 0x0000001f0500720c */ /* 0x000fc60003f06100 */
[-C--:B------:R-:W-:Y:S02]  /*10fd0*/  IMAD R36, R38, R43.reuse, RZ ;  /* 0x0000002b26247224 */ /* 0x080fe400078e02ff */
[----:B------:R-:W-:Y:S02]  /*10fe0*/  IMAD R31, R64, R43, RZ ;  /* 0x0000002b401f7224 */ /* 0x000fe400078e02ff */
[----:B------:R-:W-:-:S04]  /*10ff0*/  IMAD.WIDE.U32 R68, R43, R39, RZ ;  /* 0x000000272b447225 */ /* 0x000fc800078e00ff */
[----:B------:R-:W-:-:S04]  /*11000*/  IMAD.WIDE.U32 R6, P2, R43, R38, R6 ;  /* 0x000000262b067225 */ /* 0x000fc80007840006 */
[----:B------:R-:W-:-:S04]  /*11010*/  IMAD.WIDE.U32 R8, R39, R43, RZ ;  /* 0x0000002b27087225 */ /* 0x000fc800078e00ff */
[C---:B------:R-:W-:Y:S02]  /*11020*/  IMAD R65, R20.reuse, R39, R36 ;  /* 0x0000002714417224 */ /* 0x040fe400078e0224 */
[C---:B------:R-:W-:Y:S01]  /*11030*/  IMAD R63, R20.reuse, R61, R31 ;  /* 0x0000003d143f7224 */ /* 0x040fe200078e021f */
[----:B------:R-:W-:Y:S01]  /*11040*/  SEL R31, RZ, 0x1, P0 ;  /* 0x00000001ff1f7807 */ /* 0x000fe20000000000 */
[----:B------:R-:W-:Y:S01]  /*11050*/  IMAD.WIDE.U32.X R66, R20, R60, R66, P1 ;  /* 0x0000003c14427225 */ /* 0x000fe200008e0442 */
[----:B------:R-:W-:-:S03]  /*11060*/  IADD3 RZ, P0, PT, R69, R6, RZ ;  /* 0x0000000645ff7210 */ /* 0x000fc60007f1e0ff */
[----:B------:R-:W-:-:S04]  /*11070*/  IMAD.WIDE.U32 R40, R61, R43, RZ ;  /* 0x0000002b3d287225 */ /* 0x000fc800078e00ff */
[----:B------:R-:W-:Y:S01]  /*11080*/  IMAD.X R37, RZ, RZ, RZ, P2 ;  /* 0x000000ffff257224 */ /* 0x000fe200010e06ff */
[----:B------:R-:W-:Y:S01]  /*11090*/  IADD3 R6, P1, P2, R8, R66, R31 ;  /* 0x0000004208067210 */ /* 0x000fe20007a3e01f */
[----:B------:R-:W-:Y:S02]  /*110a0*/  IMAD.IADD R43, R9, 0x1, R65 ;  /* 0x00000001092b7824 */ /* 0x000fe400078e0241 */
[----:B------:R-:W-:Y:S02]  /*110b0*/  IMAD.MOV.U32 R36, RZ, RZ, R7 ;  /* 0x000000ffff247224 */ /* 0x000fe400078e0007 */
[----:B------:R-:W-:Y:S01]  /*110c0*/  IMAD.IADD R31, R41, 0x1, R63 ;  /* 0x00000001291f7824 */ /* 0x000fe200078e023f */
[----:B------:R-:W-:Y:S01]  /*110d0*/  IADD3.X R7, PT, PT, R43, R67, RZ, P1, P2 ;  /* 0x000000432b077210 */ /* 0x000fe20000fe44ff */
[----:B------:R-:W-:Y:S01]  /*110e0*/  IMAD.WIDE.U32.X R36, R20, R38, R36, P0 ;  /* 0x0000002614247225 */ /* 0x000fe200000e0424 */
[----:B------:R-:W-:Y:S02]  /*110f0*/  ISETP.GE.U32.AND P0, PT, R6, R8, PT ;  /* 0x000000080600720c */ /* 0x000fe40003f06070 */
[----:B------:R-:W-:Y:S01]  /*11100*/  CS2R R66, SRZ ;  /* 0x0000000000427805 */ /* 0x000fe2000001ff00 */
[----:B------:R-:W-:Y:S01]  /*11110*/  IMAD.MOV.U32 R8, RZ, RZ, R40 ;  /* 0x000000ffff087224 */ /* 0x000fe200078e0028 */
        /* <DEDUP_REMOVED lines=11> */
.L_x_104:
        /* <DEDUP_REMOVED lines=14> */
.L_x_103:
        /* <DEDUP_REMOVED lines=14> */
[----:B------:R-:W-:Y:S01]  /*11390*/  IMAD.WIDE.U32 R68, R26, R59, RZ ;  /* 0x0000003b1a447225 */ /* 0x000fe200078e00ff */
[----:B------:R-:W-:-:S03]  /*113a0*/  SEL R43, RZ, 0x1, P0 ;  /* 0x00000001ff2b7807 */ /* 0x000fc60000000000 */
[----:B------:R-:W-:-:S04]  /*113b0*/  IMAD.WIDE.U32 R10, R29, R59, R4 ;  /* 0x0000003b1d0a7225 */ /* 0x000fc800078e0004 */
[----:B------:R-:W-:Y:S01]  /*113c0*/  IMAD R63, R26, R59, R20 ;  /* 0x0000003b1a3f7224 */ /* 0x000fe200078e0214 */
[----:B------:R-:W-:Y:S01]  /*113d0*/  ISETP.GE.U32.AND P0, PT, R10, R4, PT ;  /* 0x000000040a00720c */ /* 0x000fe20003f06070 */
        /* <DEDUP_REMOVED lines=8> */
[----:B------:R-:W-:Y:S01]  /*11460*/  IMAD.MOV.U32 R10, RZ, RZ, R69 ;  /* 0x000000ffff0a7224 */ /* 0x000fe200078e0045 */
[----:B------:R-:W-:Y:S01]  /*11470*/  IADD3 RZ, P2, PT, R71, R68, RZ ;  /* 0x0000004447ff7210 */ /* 0x000fe20007f5e0ff */
[----:B------:R-:W-:Y:S01]  /*11480*/  IMAD R63, R60, R29, RZ ;  /* 0x0000001d3c3f7224 */ /* 0x000fe200078e02ff */
[----:B------:R-:W-:Y:S01]  /*11490*/  ISETP.GE.U32.AND.EX P0, PT, R20, R5, PT, P0 ;  /* 0x000000051400720c */ /* 0x000fe20003f06100 */
[----:B------:R-:W-:Y:S01]  /*114a0*/  IMAD.WIDE.U32 R4, R26, R34, RZ ;  /* 0x000000221a047225 */ /* 0x000fe200078e00ff */
[----:B------:R-:W-:-:S03]  /*114b0*/  ISETP.GE.U32.AND.EX P1, PT, R9, R20, PT, P1 ;  /* 0x000000140900720c */ /* 0x000fc60003f26110 */
[----:B------:R-:W-:Y:S01]  /*114c0*/  IMAD.WIDE.U32.X R70, R26, R62, R10, P2 ;  /* 0x0000003e1a467225 */ /* 0x000fe200010e040a */
[----:B------:R-:W-:Y:S02]  /*114d0*/  SEL R10, RZ, 0x1, P0 ;  /* 0x00000001ff0a7807 */ /* 0x000fe40000000000 */
[----:B------:R-:W-:Y:S01]  /*114e0*/  SEL R43, RZ, 0x1, P1 ;  /* 0x00000001ff2b7807 */ /* 0x000fe20000800000 */
[----:B------:R-:W-:-:S03]  /*114f0*/  IMAD.WIDE.U32 R4, P3, R29, R60, R4 ;  /* 0x0000003c1d047225 */ /* 0x000fc60007860004 */
[----:B------:R-:W-:Y:S01]  /*11500*/  IADD3 R43, P0, P1, R43, R70, R10 ;  /* 0x000000462b2b7210 */ /* 0x000fe2000791e00a */
[----:B------:R-:W-:-:S04]  /*11510*/  IMAD.WIDE.U32 R10, R29, R34, RZ ;  /* 0x000000221d0a7225 */ /* 0x000fc800078e00ff */
[----:B------:R-:W-:Y:S01]  /*11520*/  IMAD.WIDE.U32 R68, R29, R34, R6 ;  /* 0x000000221d447225 */ /* 0x000fe200078e0006 */
[----:B------:R-:W-:Y:S02]  /*11530*/  IADD3 RZ, P2, PT, R11, R4, RZ ;  /* 0x000000040bff7210 */ /* 0x000fe40007f5e0ff */
[----:B------:R-:W-:Y:S01]  /*11540*/  IADD3.X R11, PT, PT, RZ, R71, RZ, P0, P1 ;  /* 0x00000047ff0b7210 */ /* 0x000fe200007e24ff */
[----:B------:R-:W-:Y:S01]  /*11550*/  IMAD R63, R26, R34, R63 ;  /* 0x000000221a3f7224 */ /* 0x000fe200078e023f */
[----:B------:R-:W-:Y:S01]  /*11560*/  IADD3 R10, P4, PT, R43, R68, RZ ;  /* 0x000000442b0a7210 */ /* 0x000fe20007f9e0ff */
[----:B------:R-:W-:Y:S01]  /*11570*/  IMAD.MOV.U32 R70, RZ, RZ, R5 ;  /* 0x000000ffff467224 */ /* 0x000fe200078e0005 */
[----:B------:R-:W-:Y:S01]  /*11580*/  ISETP.GE.U32.AND P0, PT, R68, R6, PT ;  /* 0x000000064400720c */ /* 0x000fe20003f06070 */
[----:B------:R-:W-:Y:S01]  /*11590*/  IMAD.IADD R4, R69, 0x1, R63 ;  /* 0x0000000145047824 */ /* 0x000fe200078e023f */
[----:B------:R-:W-:Y:S01]  /*115a0*/  ISETP.GE.U32.AND P1, PT, R10, R68, PT ;  /* 0x000000440a00720c */ /* 0x000fe20003f26070 */
[----:B------:R-:W-:-:S03]  /*115b0*/  IMAD.WIDE.U32 R68, R26, R39, RZ ;  /* 0x000000271a447225 */ /* 0x000fc600078e00ff */
[C---:B------:R-:W-:Y:S01]  /*115c0*/  ISETP.GE.U32.AND.EX P0, PT, R4.reuse, R7, PT, P0 ;  /* 0x000000070400720c */ /* 0x040fe20003f06100 */
[----:B------:R-:W-:Y:S02]  /*115d0*/  IMAD.X R11, R4, 0x1, R11, P4 ;  /* 0x00000001040b7824 */ /* 0x000fe400020e060b */
[----:B------:R-:W-:Y:S02]  /*115e0*/  IMAD.X R71, RZ, RZ, RZ, P3 ;  /* 0x000000ffff477224 */ /* 0x000fe400018e06ff */
[----:B------:R-:W-:Y:S01]  /*115f0*/  IMAD.MOV.U32 R5, RZ, RZ, R67 ;  /* 0x000000ffff057224 */ /* 0x000fe200078e0043 */
[----:B------:R-:W-:Y:S01]  /*11600*/  ISETP.GE.U32.AND.EX P1, PT, R11, R4, PT, P1 ;  /* 0x000000040b00720c */ /* 0x000fe20003f26110 */
[----:B------:R-:W-:Y:S01]  /*11610*/  IMAD.MOV.U32 R4, RZ, RZ, R66 ;  /* 0x000000ffff047224 */ /* 0x000fe200078e0042 */
[----:B------:R2:W-:Y:S01]  /*11620*/  STL.128 [R1+0x10], R8 ;  /* 0x0000100801007387 */ /* 0x0005e20000100c00 */
[----:B------:R-:W-:Y:S02]  /*11630*/  IMAD R20, R38, R29, RZ ;  /* 0x0000001d26147224 */ /* 0x000fe400078e02ff */
[----:B------:R-:W-:-:S04]  /*11640*/  IMAD.WIDE.U32 R68, P3, R29, R38, R68 ;  /* 0x000000261d447225 */ /* 0x000fc80007860044 */
[----:B------:R-:W-:-:S04]  /*11650*/  IMAD.WIDE.U32 R4, R29, R39, R4 ;  /* 0x000000271d047225 */ /* 0x000fc800078e0004 */
[-C--:B------:R-:W-:Y:S01]  /*11660*/  IMAD.WIDE.U32 R6, R29, R39.reuse, RZ ;  /* 0x000000271d067225 */ /* 0x080fe200078e00ff */
[----:B------:R-:W-:Y:S02]  /*11670*/  SEL R6, RZ, 0x1, P0 ;  /* 0x00000001ff067807 */ /* 0x000fe40000000000 */
[----:B------:R-:W-:Y:S01]  /*11680*/  SEL R29, RZ, 0x1, P1 ;  /* 0x00000001ff1d7807 */ /* 0x000fe20000800000 */
[----:B------:R-:W-:Y:S01]  /*11690*/  IMAD.WIDE.U32.X R70, R26, R60, R70, P2 ;  /* 0x0000003c1a467225 */ /* 0x000fe200010e0446 */
[----:B------:R-:W-:Y:S02]  /*116a0*/  IADD3 RZ, P2, PT, R7, R68, RZ ;  /* 0x0000004407ff7210 */ /* 0x000fe40007f5e0ff */
[----:B------:R-:W-:Y:S01]  /*116b0*/  ISETP.GE.U32.AND P0, PT, R4, R66, PT ;  /* 0x000000420400720c */ /* 0x000fe20003f06070 */
[----:B------:R-:W-:Y:S01]  /*116c0*/  IMAD R43, R26, R39, R20 ;  /* 0x000000271a2b7224 */ /* 0x000fe200078e0214 */
[----:B------:R-:W-:-:S03]  /*116d0*/  IADD3 R29, P1, P4, R29, R70, R6 ;  /* 0x000000461d1d7210 */ /* 0x000fc60007c3e006 */
[----:B------:R-:W-:Y:S01]  /*116e0*/  IMAD.IADD R20, R5, 0x1, R43 ;  /* 0x0000000105147824 */ /* 0x000fe200078e022b */
[----:B------:R-:W-:Y:S01]  /*116f0*/  IADD3.X R7, PT, PT, RZ, R71, RZ, P1, P4 ;  /* 0x00000047ff077210 */ /* 0x000fe20000fe84ff */
[----:B------:R-:W-:Y:S01]  /*11700*/  IMAD.X R5, RZ, RZ, RZ, P3 ;  /* 0x000000ffff057224 */ /* 0x000fe200018e06ff */
[-C--:B------:R-:W-:Y:S02]  /*11710*/  IADD3 R6, P4, PT, R29, R4.reuse, RZ ;  /* 0x000000041d067210 */ /* 0x080fe40007f9e0ff */
[----:B------:R-:W-:Y:S02]  /*11720*/  ISETP.GE.U32.AND.EX P0, PT, R20, R67, PT, P0 ;  /* 0x000000431400720c */ /* 0x000fe40003f06100 */
[----:B------:R-:W-:Y:S01]  /*11730*/  ISETP.GE.U32.AND P1, PT, R6, R4, PT ;  /* 0x000000040600720c */ /* 0x000fe20003f26070 */
[----:B------:R-:W-:Y:S02]  /*11740*/  IMAD.X R7, R20, 0x1, R7, P4 ;  /* 0x0000000114077824 */ /* 0x000fe400020e0607 */
        /* <DEDUP_REMOVED lines=13> */
.L_x_106:
        /* <DEDUP_REMOVED lines=13> */
.L_x_105:
        /* <DEDUP_REMOVED lines=14> */
[----:B------:R-:W-:-:S03]  /*119d0*/  IMAD.WIDE.U32 R8, R24, R59, RZ ;  /* 0x0000003b18087225 */ /* 0x000fc600078e00ff */
[----:B------:R-:W-:Y:S01]  /*119e0*/  SEL R29, RZ, 0x1, P0 ;  /* 0x00000001ff1d7807 */ /* 0x000fe20000000000 */
[----:B------:R-:W-:-:S04]  /*119f0*/  IMAD.WIDE.U32 R4, R27, R59, R10 ;  /* 0x0000003b1b047225 */ /* 0x000fc800078e000a */
[C---:B------:R-:W-:Y:S02]  /*11a00*/  IMAD R43, R24.reuse, R59, R26 ;  /* 0x0000003b182b7224 */ /* 0x040fe400078e021a */
        /* <DEDUP_REMOVED lines=21> */
[----:B------:R-:W-:Y:S01]  /*11b60*/  IMAD R43, R24, R34, R43 ;  /* 0x00000022182b7224 */ /* 0x000fe200078e022b */
[----:B------:R-:W-:Y:S01]  /*11b70*/  IADD3 R4, P2, PT, R29, R8, RZ ;  /* 0x000000081d047210 */ /* 0x000fe20007f5e0ff */
[----:B------:R-:W-:Y:S01]  /*11b80*/  IMAD.WIDE.U32 R10, P1, R27, R60, R10 ;  /* 0x0000003c1b0a7225 */ /* 0x000fe2000782000a */
[----:B------:R-:W-:-:S03]  /*11b90*/  ISETP.GE.U32.AND P0, PT, R8, R6, PT ;  /* 0x000000060800720c */ /* 0x000fc60003f06070 */
[----:B------:R-:W-:Y:S02]  /*11ba0*/  IMAD.IADD R26, R9, 0x1, R43 ;  /* 0x00000001091a7824 */ /* 0x000fe400078e022b */
[----:B------:R-:W-:-:S03]  /*11bb0*/  IMAD.WIDE.U32 R70, R27, R34, RZ ;  /* 0x000000221b467225 */ /* 0x000fc600078e00ff */
[----:B------:R-:W-:Y:S01]  /*11bc0*/  ISETP.GE.U32.AND.EX P0, PT, R26, R7, PT, P0 ;  /* 0x000000071a00720c */ /* 0x000fe20003f06100 */
[----:B------:R-:W-:Y:S01]  /*11bd0*/  IMAD.X R9, RZ, RZ, RZ, P1 ;  /* 0x000000ffff097224 */ /* 0x000fe200008e06ff */
[----:B------:R-:W-:Y:S01]  /*11be0*/  ISETP.GE.U32.AND P1, PT, R4, R8, PT ;  /* 0x000000080400720c */ /* 0x000fe20003f26070 */
[----:B------:R-:W-:Y:S01]  /*11bf0*/  IMAD.X R5, R26, 0x1, R5, P2 ;  /* 0x000000011a057824 */ /* 0x000fe200010e0605 */
[----:B------:R-:W-:Y:S01]  /*11c00*/  IADD3 RZ, P2, PT, R71, R10, RZ ;  /* 0x0000000a47ff7210 */ /* 0x000fe20007f5e0ff */
[----:B------:R-:W-:Y:S01]  /*11c10*/  IMAD.MOV.U32 R8, RZ, RZ, R11 ;  /* 0x000000ffff087224 */ /* 0x000fe200078e000b */
[----:B------:R-:W-:Y:S01]  /*11c20*/  SEL R6, RZ, 0x1, P0 ;  /* 0x00000001ff067807 */ /* 0x000fe20000000000 */
[----:B------:R-:W-:Y:S01]  /*11c30*/  IMAD.WIDE.U32 R10, R24, R39, RZ ;  /* 0x00000027180a7225 */ /* 0x000fe200078e00ff */
[----:B------:R-:W-:-:S03]  /*11c40*/  ISETP.GE.U32.AND.EX P1, PT, R5, R26, PT, P1 ;  /* 0x0000001a0500720c */ /* 0x000fc60003f26110 */
        /* <DEDUP_REMOVED lines=8> */
[----:B------:R-:W-:Y:S02]  /*11cd0*/  IMAD.MOV.U32 R26, RZ, RZ, R11 ;  /* 0x000000ffff1a7224 */ /* 0x000fe400078e000b */
[----:B------:R-:W-:Y:S02]  /*11ce0*/  IMAD.MOV.U32 R11, RZ, RZ, R37 ;  /* 0x000000ffff0b7224 */ /* 0x000fe400078e0025 */
[----:B---3--:R-:W-:-:S04]  /*11cf0*/  IMAD.WIDE.U32 R8, R27, R39, R68 ;  /* 0x000000271b087225 */ /* 0x008fc800078e0044 */
[----:B------:R-:W-:Y:S01]  /*11d00*/  IMAD.IADD R9, R9, 0x1, R43 ;  /* 0x0000000109097824 */ /* 0x000fe200078e022b */
[----:B------:R-:W-:Y:S01]  /*11d10*/  IADD3 R6, P3, PT, R29, R8, RZ ;  /* 0x000000081d067210 */ /* 0x000fe20007f7e0ff */
[----:B------:R-:W-:Y:S01]  /*11d20*/  IMAD.X R27, RZ, RZ, RZ, P2 ;  /* 0x000000ffff1b7224 */ /* 0x000fe200010e06ff */
[----:B------:R-:W-:Y:S01]  /*11d30*/  IADD3 RZ, P2, PT, R7, R10, RZ ;  /* 0x0000000a07ff7210 */ /* 0x000fe20007f5e0ff */
[----:B------:R-:W-:Y:S01]  /*11d40*/  IMAD.MOV.U32 R10, RZ, RZ, R36 ;  /* 0x000000ffff0a7224 */ /* 0x000fe200078e0024 */
[----:B------:R-:W-:Y:S01]  /*11d50*/  ISETP.GE.U32.AND P0, PT, R8, R68, PT ;  /* 0x000000440800720c */ /* 0x000fe20003f06070 */
[C---:B------:R-:W-:Y:S01]  /*11d60*/  IMAD.X R7, R9.reuse, 0x1, R70, P3 ;  /* 0x0000000109077824 */ /* 0x040fe200018e0646 */
[----:B------:R-:W-:Y:S01]  /*11d70*/  ISETP.GE.U32.AND P1, PT, R6, R8, PT ;  /* 0x000000080600720c */ /* 0x000fe20003f26070 */
[----:B------:R-:W-:Y:S01]  /*11d80*/  IMAD.WIDE.U32.X R26, R24, R38, R26, P2 ;  /* 0x00000026181a7225 */ /* 0x000fe200010e041a */
[----:B------:R-:W-:Y:S02]  /*11d90*/  ISETP.GE.U32.AND.EX P0, PT, R9, R69, PT, P0 ;  /* 0x000000450900720c */ /* 0x000fe40003f06100 */
[----:B------:R-:W-:Y:S01]  /*11da0*/  ISETP.GE.U32.AND.EX P1, PT, R7, R9, PT, P1 ;  /* 0x000000090700720c */ /* 0x000fe20003f26110 */
[----:B------:R-:W-:Y:S01]  /*11db0*/  IMAD.MOV.U32 R9, RZ, RZ, R20 ;  /* 0x000000ffff097224 */ /* 0x000fe200078e0014 */
[----:B------:R-:W-:Y:S01]  /*11dc0*/  SEL R20, RZ, 0x1, P0 ;  /* 0x00000001ff147807 */ /* 0x000fe20000000000 */
[----:B------:R-:W-:Y:S01]  /*11dd0*/  IMAD.MOV.U32 R8, RZ, RZ, R66 ;  /* 0x000000ffff087224 */ /* 0x000fe200078e0042 */
[----:B------:R-:W-:Y:S01]  /*11de0*/  SEL R29, RZ, 0x1, P1 ;  /* 0x00000001ff1d7807 */ /* 0x000fe20000800000 */
[----:B------:R3:W-:Y:S03]  /*11df0*/  STL.128 [R1+0x20], R4 ;  /* 0x0000200401007387 */ /* 0x0007e60000100c00 */
[----:B------:R-:W-:Y:S01]  /*11e00*/  IADD3 R20, P0, P1, R29, R26, R20 ;  /* 0x0000001a1d147210 */ /* 0x000fe2000791e014 */
[----:B------:R3:W-:Y:S03]  /*11e10*/  STL.128 [R1+0x10], R8 ;  /* 0x0000100801007387 */ /* 0x0007e60000100c00 */
[----:B------:R-:W-:-:S02]  /*11e20*/  IADD3.X R26, PT, PT, RZ, R27, RZ, P0, P1 ;  /* 0x0000001bff1a7210 */ /* 0x000fc400007e24ff */
[----:B------:R-:W-:-:S04]  /*11e30*/  ISETP.NE.U32.AND P0, PT, R20, RZ, PT ;  /* 0x000000ff1400720c */ /* 0x000fc80003f05070 */
[----:B------:R-:W-:-:S13]  /*11e40*/  ISETP.NE.AND.EX P0, PT, R26, RZ, PT, P0 ;  /* 0x000000ff1a00720c */ /* 0x000fda0003f05300 */
[----:B---3--:R-:W-:Y:S05]  /*11e50*/  @!P0 BRA `(.L_x_107) ;  /* 0x0000000000388947 */ /* 0x008fea0003800000 */
[----:B------:R-:W-:-:S05]  /*11e60*/  UMOV UR4, 0x6 ;  /* 0x0000000600047882 */ /* 0x000fca0000000000 */
.L_x_108:
        /* <DEDUP_REMOVED lines=13> */
.L_x_107:
        /* <DEDUP_REMOVED lines=14> */
[C---:B------:R-:W-:Y:S01]  /*12020*/  IMAD.WIDE.U32 R10, R22.reuse, R59, RZ ;  /* 0x0000003b160a7225 */ /* 0x040fe200078e00ff */
[----:B------:R0:W-:Y:S02]  /*12030*/  STL.64 [R1+0x18], R8 ;  /* 0x0000180801007387 */ /* 0x0001e40000100a00 */
[----:B------:R-:W-:Y:S01]  /*12040*/  SEL R29, RZ, 0x1, P0 ;  /* 0x00000001ff1d7807 */ /* 0x000fe20000000000 */
[----:B------:R-:W-:-:S04]  /*12050*/  IMAD.WIDE.U32.X R64, R22, R64, R66, P1 ;  /* 0x0000004016407225 */ /* 0x000fc800008e0442 */
[-C--:B------:R-:W-:Y:S02]  /*12060*/  IMAD R43, R22, R59.reuse, R20 ;  /* 0x0000003b162b7224 */ /* 0x080fe400078e0214 */
        /* <DEDUP_REMOVED lines=47> */
[----:B--2---:R-:W-:-:S04]  /*12360*/  IMAD.WIDE.U32 R24, R25, R39, R26 ;  /* 0x0000002719187225 */ /* 0x004fc800078e001a */
[----:B------:R-:W-:Y:S01]  /*12370*/  IMAD R39, R22, R39, R34 ;  /* 0x0000002716277224 */ /* 0x000fe200078e0222 */
[----:B------:R-:W-:Y:S02]  /*12380*/  IADD3 R36, P3, PT, R29, R24, RZ ;  /* 0x000000181d247210 */ /* 0x000fe40007f7e0ff */
[----:B------:R-:W-:Y:S01]  /*12390*/  ISETP.GE.U32.AND P0, PT, R24, R26, PT ;  /* 0x0000001a1800720c */ /* 0x000fe20003f06070 */
[----:B------:R-:W-:Y:S01]  /*123a0*/  IMAD.IADD R7, R25, 0x1, R39 ;  /* 0x0000000119077824 */ /* 0x000fe200078e0227 */
[----:B------:R-:W-:Y:S01]  /*123b0*/  ISETP.GE.U32.AND P1, PT, R36, R24, PT ;  /* 0x000000182400720c */ /* 0x000fe20003f26070 */
[----:B------:R-:W-:-:S03]  /*123c0*/  IMAD.WIDE.U32.X R38, R22, R38, R4, P2 ;  /* 0x0000002616267225 */ /* 0x000fc600010e0404 */
[C---:B------:R-:W-:Y:S01]  /*123d0*/  ISETP.GE.U32.AND.EX P0, PT, R7.reuse, R27, PT, P0 ;  /* 0x0000001b0700720c */ /* 0x040fe20003f06100 */
[----:B------:R-:W-:Y:S02]  /*123e0*/  IMAD.X R37, R7, 0x1, R60, P3 ;  /* 0x0000000107257824 */ /* 0x000fe400018e063c */
[----:B------:R-:W-:Y:S01]  /*123f0*/  IMAD.MOV.U32 R4, RZ, RZ, R10 ;  /* 0x000000ffff047224 */ /* 0x000fe200078e000a */
[----:B------:R-:W-:Y:S01]  /*12400*/  SEL R25, RZ, 0x1, P0 ;  /* 0x00000001ff197807 */ /* 0x000fe20000000000 */
[----:B------:R-:W-:Y:S01]  /*12410*/  IMAD.MOV.U32 R5, RZ, RZ, R11 ;  /* 0x000000ffff057224 */ /* 0x000fe200078e000b */
[----:B------:R-:W-:Y:S01]  /*12420*/  ISETP.GE.U32.AND.EX P1, PT, R37, R7, PT, P1 ;  /* 0x000000072500720c */ /* 0x000fe20003f26110 */
[----:B------:R-:W-:Y:S01]  /*12430*/  IMAD.MOV.U32 R7, RZ, RZ, R20 ;  /* 0x000000ffff077224 */ /* 0x000fe200078e0014 */
[----:B------:R0:W-:Y:S02]  /*12440*/  STL.64 [R1+0x30], R36 ;  /* 0x0000302401007387 */ /* 0x0001e40000100a00 */
[----:B------:R-:W-:-:S02]  /*12450*/  SEL R20, RZ, 0x1, P1 ;  /* 0x00000001ff147807 */ /* 0x000fc40000800000 */
[----:B------:R0:W-:Y:S02]  /*12460*/  STL.128 [R1+0x20], R4 ;  /* 0x0000200401007387 */ /* 0x0001e40000100c00 */
[----:B------:R-:W-:-:S04]  /*12470*/  IADD3 R20, P0, P1, R20, R38, R25 ;  /* 0x0000002614147210 */ /* 0x000fc8000791e019 */
[----:B------:R-:W-:Y:S02]  /*12480*/  IADD3.X R22, PT, PT, RZ, R39, RZ, P0, P1 ;  /* 0x00000027ff167210 */ /* 0x000fe400007e24ff */
[----:B------:R-:W-:-:S04]  /*12490*/  ISETP.NE.U32.AND P0, PT, R20, RZ, PT ;  /* 0x000000ff1400720c */ /* 0x000fc80003f05070 */
[----:B------:R-:W-:-:S13]  /*124a0*/  ISETP.NE.AND.EX P0, PT, R22, RZ, PT, P0 ;  /* 0x000000ff1600720c */ /* 0x000fda0003f05300 */
[----:B0-----:R-:W-:Y:S05]  /*124b0*/  @!P0 BRA `(.L_x_109) ;  /* 0x0000000000388947 */ /* 0x001fea0003800000 */
[----:B------:R-:W-:-:S05]  /*124c0*/  UMOV UR4, 0x7 ;  /* 0x0000000700047882 */ /* 0x000fca0000000000 */
.L_x_110:
        /* <DEDUP_REMOVED lines=13> */
.L_x_109:
        /* <DEDUP_REMOVED lines=8> */
[----:B------:R-:W-:-:S03]  /*12620*/  IMAD.WIDE.U32 R40, R11, 0x3d1, RZ ;  /* 0x000003d10b287825 */ /* 0x000fc600078e00ff */
[----:B------:R-:W-:Y:S01]  /*12630*/  ISETP.GE.U32.AND.EX P0, PT, R37, R31, PT, P0 ;  /* 0x0000001f2500720c */ /* 0x000fe20003f06100 */
[----:B------:R-:W-:-:S03]  /*12640*/  IMAD.WIDE.U32 R40, P3, RZ, R10, R40 ;  /* 0x0000000aff287225 */ /* 0x000fc60007860028 */
        /* <DEDUP_REMOVED lines=14> */
[-C--:B------:R-:W-:Y:S01]  /*12730*/  ISETP.GE.U32.AND.EX P1, PT, R20, R43.reuse, PT, P1 ;  /* 0x0000002b1400720c */ /* 0x080fe20003f26110 */
[----:B------:R-:W-:Y:S01]  /*12740*/  IMAD.MOV.U32 R29, RZ, RZ, RZ ;  /* 0x000000ffff1d7224 */ /* 0x000fe200078e00ff */
[----:B------:R-:W-:Y:S02]  /*12750*/  ISETP.GE.U32.AND P0, PT, R38, R36, PT ;  /* 0x000000242600720c */ /* 0x000fe40003f06070 */
[----:B------:R-:W-:Y:S02]  /*12760*/  SEL R31, RZ, 0x1, P1 ;  /* 0x00000001ff1f7807 */ /* 0x000fe40000800000 */
[----:B------:R-:W-:Y:S01]  /*12770*/  ISETP.GT.U32.AND.EX P1, PT, R22, R43, PT, P2 ;  /* 0x0000002b1600720c */ /* 0x000fe20003f24120 */
[----:B------:R-:W-:Y:S01]  /*12780*/  IMAD.X R43, RZ, RZ, RZ, P3 ;  /* 0x000000ffff2b7224 */ /* 0x000fe200018e06ff */
[----:B------:R-:W-:Y:S01]  /*12790*/  IADD3 R31, P2, PT, R31, R25, RZ ;  /* 0x000000191f1f7210 */ /* 0x000fe20007f5e0ff */
[----:B------:R-:W-:-:S04]  /*127a0*/  IMAD.MOV.U32 R22, RZ, RZ, RZ ;  /* 0x000000ffff167224 */ /* 0x000fc800078e00ff */
        /* <DEDUP_REMOVED lines=13> */
.L_x_111:
[----:B------:R-:W-:Y:S01]  /*12880*/  IMAD.IADD R36, R40, 0x1, R39 ;  /* 0x0000000128247824 */ /* 0x000fe200078e0227 */
[----:B------:R-:W-:Y:S01]  /*12890*/  IADD3 RZ, P3, PT, R61, R40, RZ ;  /* 0x000000283dff7210 */ /* 0x000fe20007f7e0ff */
[----:B------:R-:W-:Y:S01]  /*128a0*/  IMAD.MOV.U32 R40, RZ, RZ, R41 ;  /* 0x000000ffff287224 */ /* 0x000fe200078e0029 */
[----:B------:R-:W-:Y:S01]  /*128b0*/  ISETP.GT.U32.AND P1, PT, R31, R26, PT ;  /* 0x0000001a1f00720c */ /* 0x000fe20003f24070 */
[----:B------:R-:W-:Y:S01]  /*128c0*/  IMAD.MOV.U32 R41, RZ, RZ, R43 ;  /* 0x000000ffff297224 */ /* 0x000fe200078e002b */
[----:B------:R-:W-:Y:S02]  /*128d0*/  ISETP.GE.U32.AND.EX P0, PT, R36, R37, PT, P0 ;  /* 0x000000252400720c */ /* 0x000fe40003f06100 */
[----:B------:R-:W-:Y:S01]  /*128e0*/  ISETP.GT.U32.AND.EX P1, PT, R10, R27, PT, P1 ;  /* 0x0000001b0a00720c */ /* 0x000fe20003f24110 */
[----:B------:R-:W-:Y:S01]  /*128f0*/  IMAD.WIDE.U32.X R40, RZ, R11, R40, P3 ;  /* 0x0000000bff287225 */ /* 0x000fe200018e0428 */
[----:B------:R-:W-:Y:S02]  /*12900*/  IADD3 R34, P2, PT, R26, R31, RZ ;  /* 0x0000001f1a227210 */ /* 0x000fe40007f5e0ff */
[----:B------:R-:W-:-:S02]  /*12910*/  SEL R37, RZ, 0x1, P0 ;  /* 0x00000001ff257807 */ /* 0x000fc40000000000 */
[----:B------:R-:W-:Y:S01]  /*12920*/  SEL R26, R31, R26, P1 ;  /* 0x0000001a1f1a7207 */ /* 0x000fe20000800000 */
[----:B------:R-:W-:Y:S01]  /*12930*/  IMAD.X R43, R27, 0x1, R10, P2 ;  /* 0x000000011b2b7824 */ /* 0x000fe200010e060a */
[----:B------:R-:W-:Y:S02]  /*12940*/  IADD3 R37, P0, PT, R37, R40, RZ ;  /* 0x0000002825257210 */ /* 0x000fe40007f1e0ff */
[----:B------:R-:W-:Y:S01]  /*12950*/  SEL R27, R10, R27, P1 ;  /* 0x0000001b0a1b7207 */ /* 0x000fe20000800000 */
[----:B------:R-:W-:Y:S01]  /*12960*/  IMAD.WIDE.U32 R10, R25, 0x3d1, RZ ;  /* 0x000003d1190a7825 */ /* 0x000fe200078e00ff */
        /* <DEDUP_REMOVED lines=71> */
.L_x_112:
        /* <DEDUP_REMOVED lines=29> */
.L_x_113:
        /* <DEDUP_REMOVED lines=24> */
[----:B------:R-:W-:-:S04]  /*13130*/  IADD3 R29, P1, P2, R40, R29, R5 ;  /* 0x0000001d281d7210 */ /* 0x000fc80007a3e005 */
        /* <DEDUP_REMOVED lines=24> */
[----:B------:R-:W-:Y:S01]  /*132c0*/  ISETP.GT.U32.AND P0, PT, R25, R24, PT ;  /* 0x000000181900720c */ /* 0x000fe20003f04070 */
[----:B------:R-:W-:Y:S01]  /*132d0*/  IMAD.X R27, RZ, RZ, RZ, P1 ;  /* 0x000000ffff1b7224 */ /* 0x000fe200008e06ff */
[----:B------:R-:W-:-:S02]  /*132e0*/  IADD3 R9, P2, PT, R9, R10, RZ ;  /* 0x0000000a09097210 */ /* 0x000fc40007f5e0ff */
[----:B------:R-:W-:Y:S02]  /*132f0*/  IADD3 R26, P1, PT, R25, R24, RZ ;  /* 0x00000018191a7210 */ /* 0x000fe40007f3e0ff */
[C---:B------:R-:W-:Y:S01]  /*13300*/  ISETP.GT.U32.AND.EX P0, PT, R27.reuse, R20, PT, P0 ;  /* 0x000000141b00720c */ /* 0x040fe20003f04100 */
[----:B------:R-:W-:Y:S02]  /*13310*/  IMAD.X R10, RZ, RZ, R11, P2 ;  /* 0x000000ffff0a7224 */ /* 0x000fe400010e060b */
[----:B------:R-:W-:Y:S01]  /*13320*/  IMAD.X R29, R27, 0x1, R20, P1 ;  /* 0x000000011b1d7824 */ /* 0x000fe200008e0614 */
[----:B------:R-:W-:Y:S02]  /*13330*/  SEL R11, R25, R24, P0 ;  /* 0x00000018190b7207 */ /* 0x000fe40000000000 */
[----:B------:R-:W-:Y:S02]  /*13340*/  SEL R25, R27, R20, P0 ;  /* 0x000000141b197207 */ /* 0x000fe40000000000 */
[----:B------:R-:W-:-:S02]  /*13350*/  ISETP.GT.U32.AND P0, PT, R11, R26, PT ;  /* 0x0000001a0b00720c */ /* 0x000fc40003f04070 */
[-C--:B------:R-:W-:Y:S02]  /*13360*/  ISETP.GT.U32.AND P1, PT, R9, R26.reuse, PT ;  /* 0x0000001a0900720c */ /* 0x080fe40003f24070 */
        /* <DEDUP_REMOVED lines=16> */
.L_x_115:
        /* <DEDUP_REMOVED lines=9> */
.L_x_114:
        /* <DEDUP_REMOVED lines=26> */
.L_x_116:
        /* <DEDUP_REMOVED lines=14> */
[----:B------:R-:W-:-:S03]  /*13780*/  SEL R20, RZ, 0x1, !P1 ;  /* 0x00000001ff147807 */ /* 0x000fc60004800000 */
[C---:B------:R-:W-:Y:S01]  /*13790*/  IMAD.X R25, R22.reuse, 0x1, ~R11, P2 ;  /* 0x0000000116197824 */ /* 0x040fe200010e0e0b */
[----:B------:R-:W-:Y:S02]  /*137a0*/  ISETP.GE.U32.AND P2, PT, R9, R20, PT ;  /* 0x000000140900720c */ /* 0x000fe40003f46070 */
[----:B------:R-:W-:Y:S02]  /*137b0*/  SEL R20, RZ, 0xffffffff, P0 ;  /* 0xffffffffff147807 */ /* 0x000fe40000000000 */
[----:B------:R-:W-:Y:S02]  /*137c0*/  ISETP.GE.U32.AND.EX P2, PT, R25, RZ, PT, P2 ;  /* 0x000000ff1900720c */ /* 0x000fe40003f46120 */
[----:B------:R-:W-:Y:S02]  /*137d0*/  IADD3 R37, P0, PT, R37, -R4, RZ ;  /* 0x8000000425257210 */ /* 0x000fe40007f1e0ff */
[----:B------:R-:W-:Y:S02]  /*137e0*/  ISETP.LT.U32.OR.EX P2, PT, R22, R11, !P2, P3 ;  /* 0x0000000b1600720c */ /* 0x000fe40005741530 */
[----:B------:R-:W-:Y:S01]  /*137f0*/  SEL R22, RZ, 0xffffffff, !P1 ;  /* 0xffffffffff167807 */ /* 0x000fe20004800000 */
[----:B------:R-:W-:Y:S01]  /*13800*/  IMAD.X R34, R36, 0x1, ~R5, P0 ;  /* 0x0000000124227824 */ /* 0x000fe200000e0e05 */
[----:B------:R-:W-:-:S02]  /*13810*/  SEL R8, RZ, 0xffffffff, !P2 ;  /* 0xffffffffff087807 */ /* 0x000fc40005000000 */
[----:B------:R-:W-:Y:S02]  /*13820*/  IADD3 R24, P1, PT, R20, R29, RZ ;  /* 0x0000001d14187210 */ /* 0x000fe40007f3e0ff */
[----:B------:R-:W-:Y:S02]  /*13830*/  IADD3 R4, P2, PT, R22, R9, RZ ;  /* 0x0000000916047210 */ /* 0x000fe40007f5e0ff */
[----:B------:R-:W-:Y:S01]  /*13840*/  IADD3 R7, P3, P4, R8, -R12, R7 ;  /* 0x8000000c08077210 */ /* 0x000fe20007c7e007 */
[----:B------:R-:W-:Y:S02]  /*13850*/  IMAD.X R20, R20, 0x1, R31, P1 ;  /* 0x0000000114147824 */ /* 0x000fe400008e061f */
[----:B------:R-:W-:Y:S01]  /*13860*/  IMAD.X R22, R22, 0x1, R25, P2 ;  /* 0x0000000116167824 */ /* 0x000fe200010e0619 */
[----:B------:R-:W-:Y:S01]  /*13870*/  IADD3.X R6, PT, PT, R8, ~R13, R6, P3, P4 ;  /* 0x8000000d08067210 */ /* 0x000fe20001fe8406 */
[----:B------:R-:W-:-:S08]  /*13880*/  IMAD.MOV.U32 R8, RZ, RZ, R4 ;  /* 0x000000ffff087224 */ /* 0x000fd000078e0004 */
.L_x_117:
        /* <DEDUP_REMOVED lines=26> */
.L_x_118:
        /* <DEDUP_REMOVED lines=31> */
.L_x_119:
        /* <DEDUP_REMOVED lines=37> */
.L_x_120:
        /* <DEDUP_REMOVED lines=15> */
[----:B------:R-:W-:Y:S01]  /*13f60*/  SEL R9, RZ, 0xffffffff, !P1 ;  /* 0xffffffffff097807 */ /* 0x000fe20004800000 */
[----:B------:R-:W-:Y:S01]  /*13f70*/  IMAD.X R16, R40, 0x1, ~R11, P2 ;  /* 0x0000000128107824 */ /* 0x000fe200010e0e0b */
[----:B------:R-:W-:-:S04]  /*13f80*/  ISETP.GE.U32.AND P2, PT, R14, R3, PT ;  /* 0x000000030e00720c */ /* 0x000fc80003f46070 */
[----:B------:R-:W-:-:S04]  /*13f90*/  ISETP.GE.U32.AND.EX P2, PT, R16, RZ, PT, P2 ;  /* 0x000000ff1000720c */ /* 0x000fc80003f46120 */
[----:B------:R-:W-:Y:S02]  /*13fa0*/  ISETP.LT.U32.OR.EX P2, PT, R40, R11, !P2, P3 ;  /* 0x0000000b2800720c */ /* 0x000fe40005741530 */
[----:B------:R-:W-:Y:S02]  /*13fb0*/  SEL R11, RZ, 0xffffffff, P0 ;  /* 0xffffffffff0b7807 */ /* 0x000fe40000000000 */
[----:B------:R-:W-:Y:S02]  /*13fc0*/  SEL R0, RZ, 0xffffffff, !P2 ;  /* 0xffffffffff007807 */ /* 0x000fe40005000000 */
[----:B------:R-:W-:Y:S02]  /*13fd0*/  IADD3 R18, P0, PT, R23, -R4, RZ ;  /* 0x8000000417127210 */ /* 0x000fe40007f1e0ff */
[----:B------:R-:W-:Y:S02]  /*13fe0*/  IADD3 R10, P1, PT, R11, R26, RZ ;  /* 0x0000001a0b0a7210 */ /* 0x000fe40007f3e0ff */
[----:B------:R-:W-:Y:S01]  /*13ff0*/  IADD3 R3, P2, PT, R9, R14, RZ ;  /* 0x0000000e09037210 */ /* 0x000fe20007f5e0ff */
[----:B------:R-:W-:Y:S01]  /*14000*/  IMAD.X R19, R60, 0x1, ~R5, P0 ;  /* 0x000000013c137824 */ /* 0x000fe200000e0e05 */
        /* <DEDUP_REMOVED lines=8> */
.L_x_121:
        /* <DEDUP_REMOVED lines=37> */
.L_x_122:
        /* <DEDUP_REMOVED lines=34> */
.L_x_123:
[----:B------:R-:W-:Y:S02]  /*14500*/  SHF.L.W.U32.HI R23, R0, 0x1, R21 ;  /* 0x0000000100177819 */ /* 0x000fe40000010e15 */
[----:B------:R-:W-:Y:S02]  /*14510*/  SHF.L.W.U32.HI R21, R21, 0x1, R38 ;  /* 0x0000000115157819 */ /* 0x000fe40000010e26 */
[----:B------:R-:W-:Y:S02]  /*14520*/  ISETP.GT.U32.AND P0, PT, R23, R12, PT ;  /* 0x0000000c1700720c */ /* 0x000fe40003f04070 */
[----:B------:R-:W-:Y:S01]  /*14530*/  SHF.L.W.U32.HI R26, R27, 0x1, R0 ;  /* 0x000000011b1a7819 */ /* 0x000fe20000010e00 */
[----:B------:R-:W-:Y:S01]  /*14540*/  IMAD.SHL.U32 R0, R18, 0x2, RZ ;  /* 0x0000000212007824 */ /* 0x000fe200078e00ff */
        /* <DEDUP_REMOVED lines=29> */
.L_x_124:
        /* <DEDUP_REMOVED lines=34> */
.L_x_125:
        /* <DEDUP_REMOVED lines=10> */
[----:B------:R-:W-:Y:S02]  /*149e0*/  ISETP.LT.U32.AND P0, PT, R24, R29, PT ;  /* 0x0000001d1800720c */ /* 0x000fe40003f01070 */
        /* <DEDUP_REMOVED lines=8> */
.L_x_126:
        /* <DEDUP_REMOVED lines=10> */
[----:B------:R-:W-:Y:S02]  /*14b10*/  IADD3 R19, P0, PT, R14, R19, RZ ;  /* 0x000000130e137210 */ /* 0x000fe40007f1e0ff */
        /* <DEDUP_REMOVED lines=15> */
.L_x_127:
        /* <DEDUP_REMOVED lines=16> */
[----:B------:R-:W-:Y:S02]  /*14d10*/  IADD3 R19, P4, PT, -R29, R3, RZ ;  /* 0x000000031d137210 */ /* 0x000fe40007f9e1ff */
        /* <DEDUP_REMOVED lines=12> */
[----:B------:R-:W-:Y:S01]  /*14de0*/  IADD3 R3, P5, PT, -R27, R10, RZ ;  /* 0x0000000a1b037210 */ /* 0x000fe20007fbe1ff */
[----:B------:R-:W-:Y:S01]  /*14df0*/  IMAD.X R11, RZ, RZ, R22, P2 ;  /* 0x000000ffff0b7224 */ /* 0x000fe200010e0616 */
[----:B------:R-:W-:-:S02]  /*14e00*/  ISETP.GE.U32.AND P4, PT, R10, R9, PT ;  /* 0x000000090a00720c */ /* 0x000fc40003f86070 */
[----:B------:R-:W-:Y:S02]  /*14e10*/  SEL R8, RZ, 0x1, !P1 ;  /* 0x00000001ff087807 */ /* 0x000fe40004800000 */
[----:B------:R-:W-:Y:S01]  /*14e20*/  ISETP.LT.U32.AND P3, PT, R9, R4, PT ;  /* 0x000000040900720c */ /* 0x000fe20003f61070 */
[C---:B------:R-:W-:Y:S01]  /*14e30*/  IMAD.X R9, R11.reuse, 0x1, ~R26, P5 ;  /* 0x000000010b097824 */ /* 0x040fe200028e0e1a */
        /* <DEDUP_REMOVED lines=18> */
.L_x_128:
[----:B------:R-:W-:Y:S01]  /*14f60*/  IMAD.WIDE.U32 R4, R48, R58, RZ ;  /* 0x0000003a30047225 */ /* 0x000fe200078e00ff */
[----:B------:R0:W-:Y:S03]  /*14f70*/  STL.128 [R1+0x20], RZ ;  /* 0x000020ff01007387 */ /* 0x0001e60000100c00 */
[-C--:B------:R-:W-:Y:S01]  /*14f80*/  IMAD R3, R54, R51.reuse, RZ ;  /* 0x0000003336037224 */ /* 0x080fe200078e02ff */
[----:B------:R0:W-:Y:S01]  /*14f90*/  STL.128 [R1+0x30], RZ ;  /* 0x000030ff01007387 */ /* 0x0001e20000100c00 */
[----:B------:R-:W-:-:S04]  /*14fa0*/  IMAD.WIDE.U32 R6, P0, R56, R51, R4 ;  /* 0x0000003338067225 */ /* 0x000fc80007800004 */
[----:B------:R-:W-:-:S04]  /*14fb0*/  IMAD.WIDE.U32 R4, R51, R58, RZ ;  /* 0x0000003a33047225 */ /* 0x000fc800078e00ff */
[----:B------:R-:W-:Y:S01]  /*14fc0*/  IMAD.X R9, RZ, RZ, RZ, P0 ;  /* 0x000000ffff097224 */ /* 0x000fe200000e06ff */
[----:B------:R-:W-:Y:S01]  /*14fd0*/  IADD3 RZ, P0, PT, R5, R6, RZ ;  /* 0x0000000605ff7210 */ /* 0x000fe20007f1e0ff */
[----:B------:R-:W-:Y:S02]  /*14fe0*/  IMAD.MOV.U32 R8, RZ, RZ, R7 ;  /* 0x000000ffff087224 */ /* 0x000fe400078e0007 */
[----:B------:R-:W-:-:S04]  /*14ff0*/  IMAD.WIDE.U32 R24, R48, R57, RZ ;  /* 0x0000003930187225 */ /* 0x000fc800078e00ff */
[----:B------:R-:W-:-:S04]  /*15000*/  IMAD.WIDE.U32 R10, R57, R51, RZ ;  /* 0x00000033390a7225 */ /* 0x000fc800078e00ff */
[----:B------:R-:W-:-:S04]  /*15010*/  IMAD.WIDE.U32.X R4, R56, R48, R8, P0 ;  /* 0x0000003038047225 */ /* 0x000fc800000e0408 */
[----:B------:R-:W-:Y:S02]  /*15020*/  IMAD R3, R57, R48, R3 ;  /* 0x0000003039037224 */ /* 0x000fe400078e0203 */
[----:B------:R-:W-:-:S04]  /*15030*/  IMAD.WIDE.U32 R24, P0, R54, R51, R24 ;  /* 0x0000003336187225 */ /* 0x000fc80007800018 */
[----:B------:R-:W-:Y:S01]  /*15040*/  IMAD.WIDE.U32 R6, R51, R57, RZ ;  /* 0x0000003933067225 */ /* 0x000fe200078e00ff */
[----:B------:R-:W-:-:S03]  /*15050*/  IADD3 R6, P2, PT, R4, R10, RZ ;  /* 0x0000000a04067210 */ /* 0x000fc60007f5e0ff */
        /* <DEDUP_REMOVED lines=11> */
[----:B------:R-:W-:-:S04]  /*15110*/  IMAD.WIDE.U32.X R8, R54, R48, R8, P1 ;  /* 0x0000003036087225 */ /* 0x000fc800008e0408 */
[----:B------:R-:W-:Y:S01]  /*15120*/  IMAD R27, R55, R48, R20 ;  /* 0x00000030371b7224 */ /* 0x000fe200078e0214 */
[----:B------:R-:W-:Y:S01]  /*15130*/  IADD3 R8, P1, P2, R4, R8, R3 ;  /* 0x0000000804087210 */ /* 0x000fe20007a3e003 */
[----:B------:R-:W-:-:S04]  /*15140*/  IMAD.WIDE.U32 R24, P0, R50, R51, R10 ;  /* 0x0000003332187225 */ /* 0x000fc8000780000a */
[----:B------:R-:W-:Y:S02]  /*15150*/  IMAD.IADD R3, R5, 0x1, R27 ;  /* 0x0000000105037824 */ /* 0x000fe400078e021b */
[----:B------:R-:W-:-:S03]  /*15160*/  IMAD.WIDE.U32 R10, R51, R55, RZ ;  /* 0x00000037330a7225 */ /* 0x000fc600078e00ff */
[----:B------:R-:W-:Y:S01]  /*15170*/  IADD3.X R9, PT, PT, R3, R9, RZ, P1, P2 ;  /* 0x0000000903097210 */ /* 0x000fe20000fe44ff */
[----:B------:R-:W-:Y:S01]  /*15180*/  IMAD.X R39, RZ, RZ, RZ, P0 ;  /* 0x000000ffff277224 */ /* 0x000fe200000e06ff */
[----:B------:R-:W-:Y:S01]  /*15190*/  IADD3 RZ, P1, PT, R11, R24, RZ ;  /* 0x000000180bff7210 */ /* 0x000fe20007f3e0ff */
[----:B------:R-:W-:Y:S01]  /*151a0*/  IMAD.WIDE.U32 R10, R48, R53, RZ ;  /* 0x00000035300a7225 */ /* 0x000fe200078e00ff */
[----:B------:R-:W-:-:S03]  /*151b0*/  ISETP.GE.U32.AND P0, PT, R8, R4, PT ;  /* 0x000000040800720c */ /* 0x000fc60003f06070 */
[----:B------:R-:W-:Y:S01]  /*151c0*/  IMAD.MOV.U32 R38, RZ, RZ, R25 ;  /* 0x000000ffff267224 */ /* 0x000fe200078e0019 */
[----:B------:R-:W-:Y:S01]  /*151d0*/  ISETP.GE.U32.AND.EX P0, PT, R9, R3, PT, P0 ;  /* 0x000000030900720c */ /* 0x000fe20003f06100 */
[CC--:B------:R-:W-:Y:S02]  /*151e0*/  IMAD R20, R52.reuse, R51.reuse, RZ ;  /* 0x0000003334147224 */ /* 0x0c0fe400078e02ff */
[----:B------:R-:W-:Y:S01]  /*151f0*/  IMAD.WIDE.U32 R10, P2, R52, R51, R10 ;  /* 0x00000033340a7225 */ /* 0x000fe2000784000a */
[----:B------:R-:W-:-:S03]  /*15200*/  SEL R29, RZ, 0x1, P0 ;  /* 0x00000001ff1d7807 */ /* 0x000fc60000000000 */
[----:B------:R-:W-:-:S04]  /*15210*/  IMAD.WIDE.U32 R40, R51, R53, RZ ;  /* 0x0000003533287225 */ /* 0x000fc800078e00ff */
[-C--:B------:R-:W-:Y:S01]  /*15220*/  IMAD R3, R56, R51.reuse, RZ ;  /* 0x0000003338037224 */ /* 0x080fe200078e02ff */
[----:B------:R-:W-:Y:S01]  /*15230*/  IADD3 RZ, P0, PT, R41, R10, RZ ;  /* 0x0000000a29ff7210 */ /* 0x000fe20007f1e0ff */
[----:B------:R-:W-:-:S04]  /*15240*/  IMAD.WIDE.U32 R4, R53, R51, RZ ;  /* 0x0000003335047225 */ /* 0x000fc800078e00ff */
[----:B------:R-:W-:-:S04]  /*15250*/  IMAD.WIDE.U32 R24, R58, R51, RZ ;  /* 0x000000333a187225 */ /* 0x000fc800078e00ff */
[-C--:B------:R-:W-:Y:S02]  /*15260*/  IMAD R51, R53, R48.reuse, R20 ;  /* 0x0000003035337224 */ /* 0x080fe400078e0214 */
        /* <DEDUP_REMOVED lines=9> */
[----:B------:R-:W-:-:S03]  /*15300*/  ISETP.GE.U32.AND P0, PT, R10, R4, PT ;  /* 0x000000040a00720c */ /* 0x000fc60003f06070 */
[----:B------:R-:W-:Y:S01]  /*15310*/  IMAD.MOV.U32 R4, RZ, RZ, R24 ;  /* 0x000000ffff047224 */ /* 0x000fe200078e0018 */
[----:B------:R-:W-:Y:S01]  /*15320*/  ISETP.GE.U32.AND.EX P0, PT, R11, R3, PT, P0 ;  /* 0x000000030b00720c */ /* 0x000fe20003f06100 */
[----:B------:R-:W-:Y:S01]  /*15330*/  IMAD.MOV.U32 R5, RZ, RZ, R29 ;  /* 0x000000ffff057224 */ /* 0x000fe200078e001d */
[----:B------:R0:W-:Y:S01]  /*15340*/  STL.128 [R1+0x10], R8 ;  /* 0x0000100801007387 */ /* 0x0001e20000100c00 */
[----:B------:R-:W-:Y:S02]  /*15350*/  IADD3 R3, P1, PT, R31, -R0, RZ ;  /* 0x800000001f037210 */ /* 0x000fe40007f3e0ff */
[----:B------:R-:W-:Y:S01]  /*15360*/  SEL R20, RZ, 0x1, P0 ;  /* 0x00000001ff147807 */ /* 0x000fe20000000000 */
[----:B------:R0:W-:Y:S02]  /*15370*/  STL.128 [R1], R4 ;  /* 0x0000000401007387 */ /* 0x0001e40000100c00 */
[----:B------:R-:W-:Y:S01]  /*15380*/  IMAD.X R0, R34, 0x1, ~R37, P1 ;  /* 0x0000000122007824 */ /* 0x000fe200008e0e25 */
[----:B------:R-:W-:-:S05]  /*15390*/  IADD3 R20, P0, PT, R20, R26, RZ ;  /* 0x0000001a14147210 */ /* 0x000fca0007f1e0ff */
[----:B------:R-:W-:Y:S01]  /*153a0*/  IMAD.X R22, RZ, RZ, R27, P0 ;  /* 0x000000ffff167224 */ /* 0x000fe200000e061b */
[----:B------:R-:W-:Y:S02]  /*153b0*/  ISETP.NE.U32.AND P0, PT, R20, RZ, PT ;  /* 0x000000ff1400720c */ /* 0x000fe40003f05070 */
[----:B------:R-:W-:Y:S02]  /*153c0*/  CS2R R26, SRZ ;  /* 0x00000000001a7805 */ /* 0x000fe4000001ff00 */
[----:B------:R-:W-:-:S13]  /*153d0*/  ISETP.NE.AND.EX P0, PT, R22, RZ, PT, P0 ;  /* 0x000000ff1600720c */ /* 0x000fda0003f05300 */
[----:B0-----:R-:W-:Y:S05]  /*153e0*/  @!P0 BRA `(.L_x_129) ;  /* 0x00000000003c8947 */ /* 0x001fea0003800000 */
[----:B------:R-:W-:-:S05]  /*153f0*/  UMOV UR4, 0x4 ;  /* 0x0000000400047882 */ /* 0x000fca0000000000 */
.L_x_130:
        /* <DEDUP_REMOVED lines=14> */
.L_x_129:
[----:B------:R-:W-:-:S04]  /*154e0*/  IMAD.WIDE.U32 R4, R46, R58, RZ ;  /* 0x0000003a2e047225 */ /* 0x000fc800078e00ff */
[-C--:B------:R-:W-:Y:S02]  /*154f0*/  IMAD R31, R56, R49.reuse, RZ ;  /* 0x00000031381f7224 */ /* 0x080fe400078e02ff */
        /* <DEDUP_REMOVED lines=40> */
[----:B------:R-:W-:Y:S01]  /*15780*/  IMAD R43, R55, R46, R22 ;  /* 0x0000002e372b7224 */ /* 0x000fe200078e0216 */
[----:B------:R-:W-:Y:S01]  /*15790*/  IADD3 R6, P4, PT, R31, R38, RZ ;  /* 0x000000261f067210 */ /* 0x000fe20007f9e0ff */
[----:B------:R-:W-:Y:S01]  /*157a0*/  IMAD.WIDE.U32 R40, R46, R53, RZ ;  /* 0x000000352e287225 */ /* 0x000fe200078e00ff */
[----:B------:R-:W-:Y:S02]  /*157b0*/  ISETP.GE.U32.AND P0, PT, R38, R10, PT ;  /* 0x0000000a2600720c */ /* 0x000fe40003f06070 */
[----:B------:R-:W-:Y:S01]  /*157c0*/  ISETP.GE.U32.AND P1, PT, R6, R38, PT ;  /* 0x000000260600720c */ /* 0x000fe20003f26070 */
[----:B------:R-:W-:Y:S02]  /*157d0*/  IMAD.IADD R8, R39, 0x1, R43 ;  /* 0x0000000127087824 */ /* 0x000fe400078e022b */
[----:B------:R-:W-:Y:S02]  /*157e0*/  IMAD.X R39, RZ, RZ, RZ, P3 ;  /* 0x000000ffff277224 */ /* 0x000fe400018e06ff */
[C---:B------:R-:W-:Y:S01]  /*157f0*/  IMAD.X R7, R8.reuse, 0x1, R7, P4 ;  /* 0x0000000108077824 */ /* 0x040fe200020e0607 */
[----:B------:R-:W-:Y:S01]  /*15800*/  ISETP.GE.U32.AND.EX P0, PT, R8, R11, PT, P0 ;  /* 0x0000000b0800720c */ /* 0x000fe20003f06100 */
[----:B------:R-:W-:-:S02]  /*15810*/  IMAD.MOV.U32 R38, RZ, RZ, R9 ;  /* 0x000000ffff267224 */ /* 0x000fc400078e0009 */
[----:B------:R-:W-:Y:S01]  /*15820*/  IMAD.MOV.U32 R10, RZ, RZ, R26 ;  /* 0x000000ffff0a7224 */ /* 0x000fe200078e001a */
[----:B------:R-:W-:Y:S01]  /*15830*/  ISETP.GE.U32.AND.EX P1, PT, R7, R8, PT, P1 ;  /* 0x000000080700720c */ /* 0x000fe20003f26110 */
[----:B------:R-:W-:Y:S01]  /*15840*/  IMAD.MOV.U32 R11, RZ, RZ, R27 ;  /* 0x000000ffff0b7224 */ /* 0x000fe200078e001b */
[----:B------:R-:W-:Y:S01]  /*15850*/  SEL R20, RZ, 0x1, P0 ;  /* 0x00000001ff147807 */ /* 0x000fe20000000000 */
[----:B------:R-:W-:Y:S01]  /*15860*/  IMAD.WIDE.U32.X R38, R50, R46, R38, P2 ;  /* 0x0000002e32267225 */ /* 0x000fe200010e0426 */
[----:B------:R-:W-:Y:S01]  /*15870*/  SEL R31, RZ, 0x1, P1 ;  /* 0x00000001ff1f7807 */ /* 0x000fe20000800000 */
[----:B------:R2:W-:Y:S02]  /*15880*/  STL.128 [R1+0x10], R4 ;  /* 0x0000100401007387 */ /* 0x0005e40000100c00 */
[CC--:B------:R-:W-:Y:S01]  /*15890*/  IMAD R22, R52.reuse, R49.reuse, RZ ;  /* 0x0000003134167224 */ /* 0x0c0fe200078e02ff */
[----:B------:R-:W-:Y:S01]  /*158a0*/  IADD3 R31, P1, P4, R31, R38, R20 ;  /* 0x000000261f1f7210 */ /* 0x000fe20007c3e014 */
[----:B------:R-:W-:-:S03]  /*158b0*/  IMAD.WIDE.U32 R8, P3, R52, R49, R40 ;  /* 0x0000003134087225 */ /* 0x000fc60007860028 */
[----:B------:R-:W-:Y:S01]  /*158c0*/  IADD3.X R39, PT, PT, RZ, R39, RZ, P1, P4 ;  /* 0x00000027ff277210 */ /* 0x000fe20000fe84ff */
[----:B------:R-:W-:-:S04]  /*158d0*/  IMAD.WIDE.U32 R40, R49, R53, RZ ;  /* 0x0000003531287225 */ /* 0x000fc800078e00ff */
[----:B------:R-:W-:Y:S01]  /*158e0*/  IMAD.WIDE.U32 R10, R53, R49, R10 ;  /* 0x00000031350a7225 */ /* 0x000fe200078e000a */
[----:B------:R-:W-:-:S03]  /*158f0*/  IADD3 RZ, P2, PT, R41, R8, RZ ;  /* 0x0000000829ff7210 */ /* 0x000fc60007f5e0ff */
[----:B------:R-:W-:Y:S01]  /*15900*/  IMAD R43, R53, R46, R22 ;  /* 0x0000002e352b7224 */ /* 0x000fe200078e0216 */
[----:B------:R-:W-:Y:S02]  /*15910*/  ISETP.GE.U32.AND P0, PT, R10, R26, PT ;  /* 0x0000001a0a00720c */ /* 0x000fe40003f06070 */
[-C--:B------:R-:W-:Y:S01]  /*15920*/  IADD3 R26, P4, PT, R31, R10.reuse, RZ ;  /* 0x0000000a1f1a7210 */ /* 0x080fe20007f9e0ff */
[----:B------:R-:W-:Y:S02]  /*15930*/  IMAD.IADD R8, R11, 0x1, R43 ;  /* 0x000000010b087824 */ /* 0x000fe400078e022b */
[----:B------:R-:W-:Y:S01]  /*15940*/  IMAD.X R11, RZ, RZ, RZ, P3 ;  /* 0x000000ffff0b7224 */ /* 0x000fe200018e06ff */
[----:B------:R-:W-:Y:S01]  /*15950*/  ISETP.GE.U32.AND P1, PT, R26, R10, PT ;  /* 0x0000000a1a00720c */ /* 0x000fe20003f26070 */
[----:B------:R-:W-:Y:S01]  /*15960*/  IMAD.MOV.U32 R10, RZ, RZ, R9 ;  /* 0x000000ffff0a7224 */ /* 0x000fe200078e0009 */
[C---:B------:R-:W-:Y:S01]  /*15970*/  ISETP.GE.U32.AND.EX P0, PT, R8.reuse, R27, PT, P0 ;  /* 0x0000001b0800720c */ /* 0x040fe20003f06100 */
[----:B------:R-:W-:-:S02]  /*15980*/  IMAD.X R27, R8, 0x1, R39, P4 ;  /* 0x00000001081b7824 */ /* 0x000fc400020e0627 */
[----:B------:R-:W-:Y:S01]  /*15990*/  IMAD.WIDE.U32.X R10, R52, R46, R10, P2 ;  /* 0x0000002e340a7225 */ /* 0x000fe200010e040a */
[----:B------:R-:W-:Y:S02]  /*159a0*/  SEL R9, RZ, 0x1, P0 ;  /* 0x00000001ff097807 */ /* 0x000fe40000000000 */
[----:B------:R-:W-:Y:S01]  /*159b0*/  ISETP.GE.U32.AND.EX P1, PT, R27, R8, PT, P1 ;  /* 0x000000081b00720c */ /* 0x000fe20003f26110 */
[----:B------:R2:W-:Y:S03]  /*159c0*/  STL.64 [R1+0x20], R26 ;  /* 0x0000201a01007387 */ /* 0x0005e60000100a00 */
[----:B------:R-:W-:-:S04]  /*159d0*/  SEL R8, RZ, 0x1, P1 ;  /* 0x00000001ff087807 */ /* 0x000fc80000800000 */
[----:B------:R-:W-:-:S04]  /*159e0*/  IADD3 R8, P0, P1, R8, R10, R9 ;  /* 0x0000000a08087210 */ /* 0x000fc8000791e009 */
[----:B------:R-:W-:Y:S02]  /*159f0*/  IADD3.X R9, PT, PT, RZ, R11, RZ, P0, P1 ;  /* 0x0000000bff097210 */ /* 0x000fe400007e24ff */
[----:B------:R-:W-:-:S04]  /*15a00*/  ISETP.NE.U32.AND P0, PT, R8, RZ, PT ;  /* 0x000000ff0800720c */ /* 0x000fc80003f05070 */
[----:B------:R-:W-:-:S13]  /*15a10*/  ISETP.NE.AND.EX P0, PT, R9, RZ, PT, P0 ;  /* 0x000000ff0900720c */ /* 0x000fda0003f05300 */
[----:B--2---:R-:W-:Y:S05]  /*15a20*/  @!P0 BRA `(.L_x_131) ;  /* 0x0000000000388947 */ /* 0x004fea0003800000 */
[----:B------:R-:W-:-:S05]  /*15a30*/  UMOV UR4, 0x5 ;  /* 0x0000000500047882 */ /* 0x000fca0000000000 */
.L_x_132:
        /* <DEDUP_REMOVED lines=13> */
.L_x_131:
[----:B------:R-:W3:Y:S01]  /*15b10*/  LDL.64 R40, [R1+0x28] ;  /* 0x0000280001287983 */ /* 0x000ee20000100a00 */
[----:B------:R-:W-:-:S04]  /*15b20*/  IMAD.WIDE.U32 R8, R44, R58, RZ ;  /* 0x0000003a2c087225 */ /* 0x000fc800078e00ff */
[CC--:B------:R-:W-:Y:S02]  /*15b30*/  IMAD R11, R56.reuse, R47.reuse, RZ ;  /* 0x0000002f380b7224 */ /* 0x0c0fe400078e02ff */
[----:B------:R-:W-:-:S04]  /*15b40*/  IMAD.WIDE.U32 R36, P0, R56, R47, R8 ;  /* 0x0000002f38247225 */ /* 0x000fc80007800008 */
[----:B-----5:R-:W-:-:S04]  /*15b50*/  IMAD.WIDE.U32 R8, R58, R47, R4 ;  /* 0x0000002f3a087225 */ /* 0x020fc800078e0004 */
[----:B------:R-:W-:Y:S02]  /*15b60*/  IMAD R31, R58, R44, R11 ;  /* 0x0000002c3a1f7224 */ /* 0x000fe400078e020b */
        /* <DEDUP_REMOVED lines=11> */
[----:B------:R-:W-:Y:S01]  /*15c20*/  IMAD.WIDE.U32.X R38, R56, R44, R38, P1 ;  /* 0x0000002c38267225 */ /* 0x000fe200008e0426 */
[----:B------:R-:W-:-:S03]  /*15c30*/  ISETP.GE.U32.AND P1, PT, R4, R6, PT ;  /* 0x000000060400720c */ /* 0x000fc60003f26070 */
[----:B------:R-:W-:Y:S02]  /*15c40*/  IMAD R37, R57, R44, R20 ;  /* 0x0000002c39257224 */ /* 0x000fe400078e0214 */
[----:B------:R-:W-:Y:S01]  /*15c50*/  IMAD.WIDE.U32 R48, P2, R54, R47, R10 ;  /* 0x0000002f36307225 */ /* 0x000fe2000784000a */
[----:B------:R-:W-:-:S03]  /*15c60*/  IADD3 R10, P3, P4, R4, R38, R31 ;  /* 0x00000026040a7210 */ /* 0x000fc60007c7e01f */
[----:B------:R-:W-:Y:S01]  /*15c70*/  IMAD.IADD R38, R5, 0x1, R37 ;  /* 0x0000000105267824 */ /* 0x000fe200078e0225 */
[----:B------:R-:W-:Y:S01]  /*15c80*/  ISETP.GE.U32.AND P0, PT, R10, R4, PT ;  /* 0x000000040a00720c */ /* 0x000fe20003f06070 */
[----:B------:R-:W-:-:S03]  /*15c90*/  IMAD.WIDE.U32 R36, R47, R57, RZ ;  /* 0x000000392f247225 */ /* 0x000fc600078e00ff */
[C---:B------:R-:W-:Y:S01]  /*15ca0*/  IADD3.X R11, PT, PT, R38.reuse, R39, RZ, P3, P4 ;  /* 0x00000027260b7210 */ /* 0x040fe20001fe84ff */
[----:B------:R-:W-:Y:S01]  /*15cb0*/  IMAD.X R5, RZ, RZ, RZ, P2 ;  /* 0x000000ffff057224 */ /* 0x000fe200010e06ff */
[----:B------:R-:W-:Y:S01]  /*15cc0*/  IADD3 RZ, P2, PT, R37, R48, RZ ;  /* 0x0000003025ff7210 */ /* 0x000fe20007f5e0ff */
[----:B------:R-:W-:Y:S01]  /*15cd0*/  IMAD.MOV.U32 R4, RZ, RZ, R49 ;  /* 0x000000ffff047224 */ /* 0x000fe200078e0031 */
[----:B------:R-:W-:Y:S01]  /*15ce0*/  ISETP.GE.U32.AND.EX P1, PT, R38, R7, PT, P1 ;  /* 0x000000072600720c */ /* 0x000fe20003f26110 */
[----:B------:R-:W-:Y:S01]  /*15cf0*/  IMAD R20, R50, R47, RZ ;  /* 0x0000002f32147224 */ /* 0x000fe200078e02ff */
[----:B------:R-:W-:Y:S01]  /*15d00*/  ISETP.GE.U32.AND.EX P0, PT, R11, R38, PT, P0 ;  /* 0x000000260b00720c */ /* 0x000fe20003f06100 */
[----:B------:R-:W-:Y:S01]  /*15d10*/  IMAD.WIDE.U32.X R4, R54, R44, R4, P2 ;  /* 0x0000002c36047225 */ /* 0x000fe200010e0404 */
[----:B------:R-:W-:Y:S01]  /*15d20*/  SEL R6, RZ, 0x1, P1 ;  /* 0x00000001ff067807 */ /* 0x000fe20000800000 */
[----:B------:R0:W-:Y:S01]  /*15d30*/  STL.128 [R1+0x10], R8 ;  /* 0x0000100801007387 */ /* 0x0001e20000100c00 */
[----:B------:R-:W-:Y:S01]  /*15d40*/  SEL R31, RZ, 0x1, P0 ;  /* 0x00000001ff1f7807 */ /* 0x000fe20000000000 */
[----:B------:R-:W-:-:S03]  /*15d50*/  IMAD.WIDE.U32 R36, R44, R55, RZ ;  /* 0x000000372c247225 */ /* 0x000fc600078e00ff */
[----:B------:R-:W-:Y:S01]  /*15d60*/  IADD3 R31, P0, P1, R31, R4, R6 ;  /* 0x000000041f1f7210 */ /* 0x000fe2000791e006 */
[----:B------:R-:W-:-:S03]  /*15d70*/  IMAD.WIDE.U32 R6, R55, R47, R26 ;  /* 0x0000002f37067225 */ /* 0x000fc600078e001a */
[----:B------:R-:W-:Y:S01]  /*15d80*/  IADD3.X R5, PT, PT, RZ, R5, RZ, P0, P1 ;  /* 0x00000005ff057210 */ /* 0x000fe200007e24ff */
        /* <DEDUP_REMOVED lines=11> */
[----:B------:R-:W-:Y:S02]  /*15e40*/  IMAD.MOV.U32 R6, RZ, RZ, R39 ;  /* 0x000000ffff067224 */ /* 0x000fe400078e0027 */
[----:B------:R-:W-:Y:S01]  /*15e50*/  IMAD R22, R52, R47, RZ ;  /* 0x0000002f34167224 */ /* 0x000fe200078e02ff */
[----:B------:R-:W-:Y:S01]  /*15e60*/  ISETP.GE.U32.AND.EX P1, PT, R5, R20, PT, P1 ;  /* 0x000000140500720c */ /* 0x000fe20003f26110 */
[----:B------:R-:W-:Y:S01]  /*15e70*/  IMAD.WIDE.U32.X R6, R50, R44, R6, P2 ;  /* 0x0000002c32067225 */ /* 0x000fe200010e0406 */
[----:B------:R-:W-:-:S02]  /*15e80*/  SEL R20, RZ, 0x1, P0 ;  /* 0x00000001ff147807 */ /* 0x000fc40000000000 */
[----:B------:R-:W-:Y:S01]  /*15e90*/  SEL R31, RZ, 0x1, P1 ;  /* 0x00000001ff1f7807 */ /* 0x000fe20000800000 */
[----:B------:R-:W-:-:S03]  /*15ea0*/  IMAD.WIDE.U32 R26, R44, R53, RZ ;  /* 0x000000352c1a7225 */ /* 0x000fc600078e00ff */
[----:B------:R-:W-:Y:S01]  /*15eb0*/  IADD3 R31, P0, P1, R31, R6, R20 ;  /* 0x000000061f1f7210 */ /* 0x000fe2000791e014 */
[----:B------:R-:W-:Y:S02]  /*15ec0*/  IMAD R43, R53, R44, R22 ;  /* 0x0000002c352b7224 */ /* 0x000fe400078e0216 */
[----:B------:R-:W-:Y:S01]  /*15ed0*/  IMAD.WIDE.U32 R26, P2, R52, R47, R26 ;  /* 0x0000002f341a7225 */ /* 0x000fe2000784001a */
[----:B------:R-:W-:-:S03]  /*15ee0*/  IADD3.X R7, PT, PT, RZ, R7, RZ, P0, P1 ;  /* 0x00000007ff077210 */ /* 0x000fc600007e24ff */
[----:B------:R-:W-:-:S04]  /*15ef0*/  IMAD.WIDE.U32 R38, R47, R53, RZ ;  /* 0x000000352f267225 */ /* 0x000fc800078e00ff */
[----:B------:R-:W-:Y:S02]  /*15f00*/  IMAD.MOV.U32 R46, RZ, RZ, R27 ;  /* 0x000000ffff2e7224 */ /* 0x000fe400078e001b */
[----:B---3--:R-:W-:-:S04]  /*15f10*/  IMAD.WIDE.U32 R36, R53, R47, R40 ;  /* 0x0000002f35247225 */ /* 0x008fc800078e0028 */
[----:B------:R-:W-:Y:S01]  /*15f20*/  IMAD.IADD R20, R37, 0x1, R43 ;  /* 0x0000000125147824 */ /* 0x000fe200078e022b */
[----:B------:R-:W-:Y:S01]  /*15f30*/  IADD3 R6, P3, PT, R31, R36, RZ ;  /* 0x000000241f067210 */ /* 0x000fe20007f7e0ff */
[----:B------:R-:W-:Y:S01]  /*15f40*/  IMAD.X R47, RZ, RZ, RZ, P2 ;  /* 0x000000ffff2f7224 */ /* 0x000fe200010e06ff */
[----:B------:R-:W-:Y:S02]  /*15f50*/  ISETP.GE.U32.AND P0, PT, R36, R40, PT ;  /* 0x000000282400720c */ /* 0x000fe40003f06070 */
[----:B------:R-:W-:Y:S01]  /*15f60*/  ISETP.GE.U32.AND P1, PT, R6, R36, PT ;  /* 0x000000240600720c */ /* 0x000fe20003f26070 */
[C---:B------:R-:W-:Y:S01]  /*15f70*/  IMAD.X R7, R20.reuse, 0x1, R7, P3 ;  /* 0x0000000114077824 */ /* 0x040fe200018e0607 */
[----:B------:R-:W-:Y:S02]  /*15f80*/  IADD3 RZ, P2, PT, R39, R26, RZ ;  /* 0x0000001a27ff7210 */ /* 0x000fe40007f5e0ff */
[----:B------:R-:W-:Y:S02]  /*15f90*/  ISETP.GE.U32.AND.EX P0, PT, R20, R41, PT, P0 ;  /* 0x000000291400720c */ /* 0x000fe40003f06100 */
[----:B------:R-:W-:Y:S01]  /*15fa0*/  ISETP.GE.U32.AND.EX P1, PT, R7, R20, PT, P1 ;  /* 0x000000140700720c */ /* 0x000fe20003f26110 */
[----:B------:R-:W-:Y:S01]  /*15fb0*/  IMAD.WIDE.U32.X R36, R52, R44, R46, P2 ;  /* 0x0000002c34247225 */ /* 0x000fe200010e042e */
[----:B------:R-:W-:Y:S01]  /*15fc0*/  SEL R27, RZ, 0x1, P0 ;  /* 0x00000001ff1b7807 */ /* 0x000fe20000000000 */
[----:B------:R0:W-:Y:S01]  /*15fd0*/  STL.128 [R1+0x20], R4 ;  /* 0x0000200401007387 */ /* 0x0001e20000100c00 */
[----:B------:R-:W-:-:S04]  /*15fe0*/  SEL R20, RZ, 0x1, P1 ;  /* 0x00000001ff147807 */ /* 0x000fc80000800000 */
[----:B------:R-:W-:-:S04]  /*15ff0*/  IADD3 R20, P0, P1, R20, R36, R27 ;  /* 0x0000002414147210 */ /* 0x000fc8000791e01b */
[----:B------:R-:W-:Y:S02]  /*16000*/  IADD3.X R22, PT, PT, RZ, R37, RZ, P0, P1 ;  /* 0x00000025ff167210 */ /* 0x000fe400007e24ff */
[----:B------:R-:W-:-:S04]  /*16010*/  ISETP.NE.U32.AND P0, PT, R20, RZ, PT ;  /* 0x000000ff1400720c */ /* 0x000fc80003f05070 */
[----:B------:R-:W-:-:S13]  /*16020*/  ISETP.NE.AND.EX P0, PT, R22, RZ, PT, P0 ;  /* 0x000000ff1600720c */ /* 0x000fda0003f05300 */
[----:B0-----:R-:W-:Y:S05]  /*16030*/  @!P0 BRA `(.L_x_133) ;  /* 0x0000000000388947 */ /* 0x001fea0003800000 */
[----:B------:R-:W-:-:S05]  /*16040*/  UMOV UR4, 0x6 ;  /* 0x0000000600047882 */ /* 0x000fca0000000000 */
.L_x_134:
        /* <DEDUP_REMOVED lines=12> */
[----:B------:R0:W5:Y:S02]  /*16110*/  LDL.128 R4, [R1+0x20] ;  /* 0x0000200001047983 */ /* 0x0001640000100c00 */
.L_x_133:
        /* <DEDUP_REMOVED lines=14> */
[----:B------:R-:W-:Y:S01]  /*16200*/  IMAD.WIDE.U32 R10, R45, R57, RZ ;  /* 0x000000392d0a7225 */ /* 0x000fe200078e00ff */
[----:B------:R0:W-:Y:S02]  /*16210*/  STL.64 [R1+0x18], R8 ;  /* 0x0000180801007387 */ /* 0x0001e40000100a00 */
[----:B------:R-:W-:Y:S01]  /*16220*/  SEL R31, RZ, 0x1, P0 ;  /* 0x00000001ff1f7807 */ /* 0x000fe20000000000 */
[----:B------:R-:W-:-:S04]  /*16230*/  IMAD.WIDE.U32.X R36, R56, R45, R36, P1 ;  /* 0x0000002d38247225 */ /* 0x000fc800008e0424 */
[----:B------:R-:W-:-:S04]  /*16240*/  IMAD.WIDE.U32 R40, R57, R42, R4 ;  /* 0x0000002a39287225 */ /* 0x000fc800078e0004 */
[----:B------:R-:W-:Y:S01]  /*16250*/  IMAD R43, R57, R45, R20 ;  /* 0x0000002d392b7224 */ /* 0x000fe200078e0214 */
[----:B------:R-:W-:Y:S01]  /*16260*/  ISETP.GE.U32.AND P0, PT, R40, R4, PT ;  /* 0x000000042800720c */ /* 0x000fe20003f06070 */
[----:B------:R-:W-:-:S04]  /*16270*/  IMAD.WIDE.U32 R26, P1, R54, R42, R10 ;  /* 0x0000002a361a7225 */ /* 0x000fc8000782000a */
        /* <DEDUP_REMOVED lines=10> */
[----:B------:R-:W-:Y:S01]  /*16320*/  IMAD.WIDE.U32.X R4, R54, R45, R40, P2 ;  /* 0x0000002d36047225 */ /* 0x000fe200010e0428 */
[----:B------:R-:W-:Y:S02]  /*16330*/  ISETP.GE.U32.AND.EX P1, PT, R11, R36, PT, P1 ;  /* 0x000000240b00720c */ /* 0x000fe40003f26110 */
[----:B------:R-:W-:Y:S01]  /*16340*/  SEL R20, RZ, 0x1, P0 ;  /* 0x00000001ff147807 */ /* 0x000fe20000000000 */
[----:B------:R-:W-:Y:S01]  /*16350*/  IMAD.WIDE.U32 R40, R55, R42, R6 ;  /* 0x0000002a37287225 */ /* 0x000fe200078e0006 */
[----:B------:R-:W-:-:S03]  /*16360*/  SEL R31, RZ, 0x1, P1 ;  /* 0x00000001ff1f7807 */ /* 0x000fc60000800000 */
[-C--:B------:R-:W-:Y:S01]  /*16370*/  IMAD.WIDE.U32 R36, R45, R55.reuse, RZ ;  /* 0x000000372d247225 */ /* 0x080fe200078e00ff */
[----:B------:R-:W-:Y:S02]  /*16380*/  IADD3 R31, P1, P5, R31, R4, R20 ;  /* 0x000000041f1f7210 */ /* 0x000fe40007d3e014 */
[----:B------:R-:W-:Y:S01]  /*16390*/  ISETP.GE.U32.AND P0, PT, R40, R6, PT ;  /* 0x000000062800720c */ /* 0x000fe20003f06070 */
[----:B------:R-:W-:Y:S01]  /*163a0*/  IMAD.WIDE.U32 R26, R42, R55, RZ ;  /* 0x000000372a1a7225 */ /* 0x000fe200078e00ff */
[-C--:B------:R-:W-:Y:S02]  /*163b0*/  IADD3 R31, P4, PT, R31, R40.reuse, RZ ;  /* 0x000000281f1f7210 */ /* 0x080fe40007f9e0ff */
[----:B------:R-:W-:Y:S01]  /*163c0*/  IADD3.X R43, PT, PT, RZ, R5, RZ, P1, P5 ;  /* 0x00000005ff2b7210 */ /* 0x000fe20000fea4ff */
[----:B------:R-:W-:Y:S01]  /*163d0*/  IMAD R55, R55, R45, R22 ;  /* 0x0000002d37377224 */ /* 0x000fe200078e0216 */
[----:B------:R-:W-:Y:S01]  /*163e0*/  ISETP.GE.U32.AND P1, PT, R31, R40, PT ;  /* 0x000000281f00720c */ /* 0x000fe20003f26070 */
[----:B------:R-:W-:-:S04]  /*163f0*/  IMAD.WIDE.U32 R36, P3, R50, R42, R36 ;  /* 0x0000002a32247225 */ /* 0x000fc80007860024 */
[----:B------:R-:W-:Y:S01]  /*16400*/  IMAD.IADD R6, R41, 0x1, R55 ;  /* 0x0000000129067824 */ /* 0x000fe200078e0237 */
[----:B------:R-:W-:Y:S01]  /*16410*/  IADD3 RZ, P2, PT, R27, R36, RZ ;  /* 0x000000241bff7210 */ /* 0x000fe20007f5e0ff */
[----:B------:R-:W-:Y:S02]  /*16420*/  IMAD.X R5, RZ, RZ, RZ, P3 ;  /* 0x000000ffff057224 */ /* 0x000fe400018e06ff */
[C---:B------:R-:W-:Y:S01]  /*16430*/  IMAD.X R20, R6.reuse, 0x1, R43, P4 ;  /* 0x0000000106147824 */ /* 0x040fe200020e062b */
[----:B------:R-:W-:Y:S01]  /*16440*/  ISETP.GE.U32.AND.EX P0, PT, R6, R7, PT, P0 ;  /* 0x000000070600720c */ /* 0x000fe20003f06100 */
[----:B------:R-:W-:Y:S02]  /*16450*/  IMAD.MOV.U32 R4, RZ, RZ, R37 ;  /* 0x000000ffff047224 */ /* 0x000fe400078e0025 */
[----:B------:R-:W-:Y:S01]  /*16460*/  IMAD.WIDE.U32 R26, R45, R53, RZ ;  /* 0x000000352d1a7225 */ /* 0x000fe200078e00ff */
[----:B------:R-:W-:Y:S02]  /*16470*/  ISETP.GE.U32.AND.EX P1, PT, R20, R6, PT, P1 ;  /* 0x000000061400720c */ /* 0x000fe40003f26110 */
[----:B------:R-:W-:Y:S01]  /*16480*/  SEL R6, RZ, 0x1, P0 ;  /* 0x00000001ff067807 */ /* 0x000fe20000000000 */
[----:B------:R-:W-:Y:S01]  /*16490*/  IMAD.WIDE.U32.X R50, R50, R45, R4, P2 ;  /* 0x0000002d32327225 */ /* 0x000fe200010e0404 */
[----:B------:R-:W-:-:S03]  /*164a0*/  SEL R37, RZ, 0x1, P1 ;  /* 0x00000001ff257807 */ /* 0x000fc60000800000 */
[C---:B------:R-:W-:Y:S01]  /*164b0*/  IMAD R22, R52.reuse, R42, RZ ;  /* 0x0000002a34167224 */ /* 0x040fe200078e02ff */
[----:B------:R-:W-:Y:S01]  /*164c0*/  IADD3 R37, P0, P1, R37, R50, R6 ;  /* 0x0000003225257210 */ /* 0x000fe2000791e006 */
[----:B------:R-:W-:-:S03]  /*164d0*/  IMAD.WIDE.U32 R26, P2, R52, R42, R26 ;  /* 0x0000002a341a7225 */ /* 0x000fc6000784001a */
[----:B------:R-:W-:Y:S01]  /*164e0*/  IADD3.X R50, PT, PT, RZ, R51, RZ, P0, P1 ;  /* 0x00000033ff327210 */ /* 0x000fe200007e24ff */
[----:B------:R-:W-:-:S04]  /*164f0*/  IMAD.WIDE.U32 R4, R42, R53, RZ ;  /* 0x000000352a047225 */ /* 0x000fc800078e00ff */
[----:B------:R-:W-:Y:S01]  /*16500*/  IMAD.X R7, RZ, RZ, RZ, P2 ;  /* 0x000000ffff077224 */ /* 0x000fe200010e06ff */
[----:B------:R-:W-:Y:S01]  /*16510*/  IADD3 RZ, P2, PT, R5, R26, RZ ;  /* 0x0000001a05ff7210 */ /* 0x000fe20007f5e0ff */
[----:B------:R-:W-:Y:S02]  /*16520*/  IMAD.MOV.U32 R6, RZ, RZ, R27 ;  /* 0x000000ffff067224 */ /* 0x000fe400078e001b */
[----:B------:R-:W-:Y:S02]  /*16530*/  IMAD.MOV.U32 R4, RZ, RZ, R10 ;  /* 0x000000ffff047224 */ /* 0x000fe400078e000a */
[----:B---3--:R-:W-:-:S04]  /*16540*/  IMAD.WIDE.U32 R40, R53, R42, R38 ;  /* 0x0000002a35287225 */ /* 0x008fc800078e0026 */
[-C--:B------:R-:W-:Y:S01]  /*16550*/  IMAD R53, R53, R45.reuse, R22 ;  /* 0x0000002d35357224 */ /* 0x080fe200078e0216 */
        /* <DEDUP_REMOVED lines=21> */
.L_x_136:
        /* <DEDUP_REMOVED lines=13> */
.L_x_135:
[----:B------:R-:W3:Y:S04]  /*16780*/  LDL.64 R40, [R1+0x8] ;  /* 0x0000080001287983 */ /* 0x000ee80000100a00 */
[----:B------:R-:W2:Y:S04]  /*16790*/  LDL.64 R26, [R1+0x28] ;  /* 0x00002800011a7983 */ /* 0x000ea80000100a00 */
[----:B------:R0:W5:Y:S04]  /*167a0*/  LDL.128 R4, [R1+0x30] ;  /* 0x0000300001047983 */ /* 0x0001680000100c00 */
[----:B------:R0:W5:Y:S01]  /*167b0*/  LDL.64 R36, [R1+0x10] ;  /* 0x0000100001247983 */ /* 0x0001620000100a00 */
[----:B------:R-:W-:Y:S01]  /*167c0*/  IADD3 R38, P1, PT, RZ, R24, RZ ;  /* 0x00000018ff267210 */ /* 0x000fe20007f3e0ff */
[----:B-----5:R-:W-:-:S03]  /*167d0*/  IMAD.WIDE.U32 R42, R11, 0x3d1, RZ ;  /* 0x000003d10b2a7825 */ /* 0x020fc600078e00ff */
[----:B------:R-:W-:Y:S01]  /*167e0*/  ISETP.GE.U32.AND P0, PT, R38, R24, PT ;  /* 0x000000182600720c */ /* 0x000fe20003f06070 */
[----:B------:R-:W-:Y:S02]  /*167f0*/  IMAD.X R39, R10, 0x1, R29, P1 ;  /* 0x000000010a277824 */ /* 0x000fe400008e061d */
[----:B------:R-:W-:-:S03]  /*16800*/  IMAD.WIDE.U32 R42, P3, RZ, R10, R42 ;  /* 0x0000000aff2a7225 */ /* 0x000fc6000786002a */
[----:B------:R-:W-:Y:S01]  /*16810*/  ISETP.GE.U32.AND.EX P0, PT, R39, R29, PT, P0 ;  /* 0x0000001d2700720c */ /* 0x000fe20003f06100 */
[----:B------:R-:W-:Y:S02]  /*16820*/  IMAD.MOV.U32 R46, RZ, RZ, RZ ;  /* 0x000000ffff2e7224 */ /* 0x000fe400078e00ff */
[----:B------:R-:W-:Y:S01]  /*16830*/  IMAD.MOV.U32 R48, RZ, RZ, RZ ;  /* 0x000000ffff307224 */ /* 0x000fe200078e00ff */
[----:B------:R-:W-:-:S04]  /*16840*/  SEL R20, RZ, 0x1, P0 ;  /* 0x00000001ff147807 */ /* 0x000fc80000000000 */
[----:B------:R-:W-:-:S05]  /*16850*/  IADD3 R20, P0, PT, R11, R20, RZ ;  /* 0x000000140b147210 */ /* 0x000fca0007f1e0ff */
[----:B------:R-:W-:Y:S01]  /*16860*/  IMAD.X R22, RZ, RZ, RZ, P0 ;  /* 0x000000ffff167224 */ /* 0x000fe200000e06ff */
[----:B---3--:R-:W-:Y:S02]  /*16870*/  IADD3 R24, P1, PT, R40, R20, RZ ;  /* 0x0000001428187210 */ /* 0x008fe40007f3e0ff */
[----:B------:R-:W-:Y:S02]  /*16880*/  ISETP.GT.U32.AND P0, PT, R20, R40, PT ;  /* 0x000000281400720c */ /* 0x000fe40003f04070 */
[-C--:B------:R-:W-:Y:S01]  /*16890*/  IADD3 R34, P2, PT, RZ, R24.reuse, RZ ;  /* 0x00000018ff227210 */ /* 0x080fe20007f5e0ff */
[----:B------:R-:W-:Y:S01]  /*168a0*/  IMAD.X R31, R41, 0x1, R22, P1 ;  /* 0x00000001291f7824 */ /* 0x000fe200008e0616 */
[----:B------:R-:W-:Y:S02]  /*168b0*/  ISETP.GT.U32.AND.EX P0, PT, R22, R41, PT, P0 ;  /* 0x000000291600720c */ /* 0x000fe40003f04100 */
[----:B------:R-:W-:Y:S01]  /*168c0*/  ISETP.GE.U32.AND P1, PT, R34, R24, PT ;  /* 0x000000182200720c */ /* 0x000fe20003f26070 */
[----:B--2---:R-:W-:Y:S01]  /*168d0*/  IMAD.X R50, R31, 0x1, R26, P2 ;  /* 0x000000011f327824 */ /* 0x004fe200010e061a */
[----:B------:R-:W-:-:S02]  /*168e0*/  SEL R25, R20, R40, P0 ;  /* 0x0000002814197207 */ /* 0x000fc40000000000 */
[----:B------:R-:W-:Y:S01]  /*168f0*/  SEL R22, R22, R41, P0 ;  /* 0x0000002916167207 */ /* 0x000fe20000000000 */
[----:B------:R-:W-:Y:S01]  /*16900*/  IMAD.WIDE.U32 R40, R10, 0x3d1, R38 ;  /* 0x000003d10a287825 */ /* 0x000fe200078e0026 */
[-C--:B------:R-:W-:Y:S02]  /*16910*/  ISETP.GE.U32.AND.EX P1, PT, R50, R31.reuse, PT, P1 ;  /* 0x0000001f3200720c */ /* 0x080fe40003f26110 */
[----:B------:R-:W-:Y:S01]  /*16920*/  ISETP.GT.U32.AND P2, PT, R25, R24, PT ;  /* 0x000000181900720c */ /* 0x000fe20003f44070 */
[----:B------:R-:W-:Y:S01]  /*16930*/  IMAD.WIDE.U32 R24, R10, 0x3d1, RZ ;  /* 0x000003d10a187825 */ /* 0x000fe200078e00ff */
[----:B------:R-:W-:Y:S02]  /*16940*/  SEL R29, RZ, 0x1, P1 ;  /* 0x00000001ff1d7807 */ /* 0x000fe40000800000 */
[----:B------:R-:W-:Y:S01]  /*16950*/  ISETP.GT.U32.AND.EX P1, PT, R22, R31, PT, P2 ;  /* 0x0000001f1600720c */ /* 0x000fe20003f24120 */
[----:B------:R-:W-:Y:S01]  /*16960*/  IMAD.X R31, RZ, RZ, RZ, P3 ;  /* 0x000000ffff1f7224 */ /* 0x000fe200018e06ff */
        /* <DEDUP_REMOVED lines=15> */
.L_x_137:
        /* <DEDUP_REMOVED lines=14> */
[----:B------:R-:W-:Y:S01]  /*16b40*/  SEL R37, R20, R37, P1 ;  /* 0x0000002514257207 */ /* 0x000fe20000800000 */
[----:B------:R-:W-:Y:S01]  /*16b50*/  IMAD.WIDE.U32 R42, P3, RZ, R26, R24 ;  /* 0x0000001aff2a7225 */ /* 0x000fe20007860018 */
[----:B------:R-:W-:Y:S02]  /*16b60*/  IADD3 R29, P0, PT, R29, R10, RZ ;  /* 0x0000000a1d1d7210 */ /* 0x000fe40007f1e0ff */
[----:B------:R-:W-:Y:S01]  /*16b70*/  ISETP.GT.U32.AND P1, PT, R36, R22, PT ;  /* 0x000000162400720c */ /* 0x000fe20003f24070 */
[----:B------:R-:W-:Y:S01]  /*16b80*/  IMAD.X R44, R4, 0x1, R39, P4 ;  /* 0x00000001042c7824 */ /* 0x000fe200020e0627 */
[----:B------:R-:W-:Y:S01]  /*16b90*/  IADD3 R36, P5, PT, R29, R34, RZ ;  /* 0x000000221d247210 */ /* 0x000fe20007fbe0ff */
[----:B------:R-:W-:Y:S01]  /*16ba0*/  IMAD.X R31, RZ, RZ, R11, P0 ;  /* 0x000000ffff1f7224 */ /* 0x000fe200000e060b */
[----:B------:R-:W-:Y:S01]  /*16bb0*/  ISETP.GT.U32.AND.EX P1, PT, R37, R39, PT, P1 ;  /* 0x000000272500720c */ /* 0x000fe20003f24110 */
[----:B------:R-:W-:Y:S01]  /*16bc0*/  IMAD.WIDE.U32 R10, R26, 0x3d1, RZ ;  /* 0x000003d11a0a7825 */ /* 0x000fe200078e00ff */
[----:B------:R-:W-:-:S02]  /*16bd0*/  ISETP.GE.U32.AND P0, PT, R47, R22, PT ;  /* 0x000000162f00720c */ /* 0x000fc40003f06070 */
[----:B------:R-:W-:Y:S01]  /*16be0*/  ISETP.GT.U32.AND P2, PT, R29, R34, PT ;  /* 0x000000221d00720c */ /* 0x000fe20003f44070 */
[C---:B------:R-:W-:Y:S01]  /*16bf0*/  IMAD.X R37, R31.reuse, 0x1, R50, P5 ;  /* 0x000000011f257824 */ /* 0x040fe200028e0632 */
[----:B------:R-:W-:Y:S01]  /*16c00*/  ISETP.GE.U32.AND.EX P0, PT, R44, R39, PT, P0 ;  /* 0x000000272c00720c */ /* 0x000fe20003f06100 */
[----:B------:R-:W-:Y:S01]  /*16c10*/  IMAD.X R25, RZ, RZ, RZ, P3 ;  /* 0x000000ffff197224 */ /* 0x000fe200018e06ff */
[----:B------:R-:W-:Y:S01]  /*16c20*/  ISETP.GT.U32.AND.EX P2, PT, R31, R50, PT, P2 ;  /* 0x000000321f00720c */ /* 0x000fe20003f44120 */
[----:B------:R-:W-:Y:S01]  /*16c30*/  IMAD.MOV.U32 R24, RZ, RZ, R43 ;  /* 0x000000ffff187224 */ /* 0x000fe200078e002b */
[----:B------:R-:W-:Y:S02]  /*16c40*/  SEL R39, RZ, 0x1, P0 ;  /* 0x00000001ff277807 */ /* 0x000fe40000000000 */
[----:B------:R-:W-:Y:S02]  /*16c50*/  SEL R29, R29, R34, P2 ;  /* 0x000000221d1d7207 */ /* 0x000fe40001000000 */
[----:B------:R-:W-:-:S02]  /*16c60*/  @P1 IADD3 R8, P5, PT, R8, 0x1, RZ ;  /* 0x0000000108081810 */ /* 0x000fc40007fbe0ff */
[----:B------:R-:W-:Y:S02]  /*16c70*/  IADD3 R39, P0, PT, R5, R39, RZ ;  /* 0x0000002705277210 */ /* 0x000fe40007f1e0ff */
[----:B------:R-:W-:Y:S01]  /*16c80*/  IADD3 RZ, P4, PT, R11, R42, RZ ;  /* 0x0000002a0bff7210 */ /* 0x000fe20007f9e0ff */
[----:B------:R-:W-:Y:S01]  /*16c90*/  @P1 IMAD.X R9, RZ, RZ, R9, P5 ;  /* 0x000000ffff091224 */ /* 0x000fe200028e0609 */
[----:B------:R-:W-:Y:S01]  /*16ca0*/  ISETP.GT.U32.AND P3, PT, R39, R8, PT ;  /* 0x000000082700720c */ /* 0x000fe20003f64070 */
[----:B------:R-:W-:Y:S01]  /*16cb0*/  IMAD.X R34, RZ, RZ, RZ, P0 ;  /* 0x000000ffff227224 */ /* 0x000fe200000e06ff */
[----:B------:R-:W-:Y:S01]  /*16cc0*/  SEL R31, R31, R50, P2 ;  /* 0x000000321f1f7207 */ /* 0x000fe20001000000 */
[----:B------:R-:W-:Y:S01]  /*16cd0*/  IMAD.WIDE.U32.X R24, RZ, R27, R24, P4 ;  /* 0x0000001bff187225 */ /* 0x000fe200020e0418 */
[----:B------:R-:W-:Y:S02]  /*16ce0*/  IADD3 R20, P4, PT, R8, R39, RZ ;  /* 0x0000002708147210 */ /* 0x000fe40007f9e0ff */
[----:B------:R-:W-:Y:S01]  /*16cf0*/  ISETP.GT.U32.AND.EX P3, PT, R34, R9, PT, P3 ;  /* 0x000000092200720c */ /* 0x000fe20003f64130 */
[----:B------:R-:W-:Y:S01]  /*16d00*/  IMAD.WIDE.U32 R10, R26, 0x3d1, R36 ;  /* 0x000003d11a0a7825 */ /* 0x000fe200078e0024 */
[----:B------:R-:W-:-:S02]  /*16d10*/  @P1 ISETP.NE.U32.AND P2, PT, R8, RZ, PT ;  /* 0x000000ff0800120c */ /* 0x000fc40003f45070 */
[----:B------:R-:W-:Y:S01]  /*16d20*/  SEL R8, R39, R8, P3 ;  /* 0x0000000827087207 */ /* 0x000fe20001800000 */
[C---:B------:R-:W-:Y:S01]  /*16d30*/  IMAD.X R27, R9.reuse, 0x1, R34, P4 ;  /* 0x00000001091b7824 */ /* 0x040fe200020e0622 */
[-C--:B------:R-:W-:Y:S01]  /*16d40*/  IADD3 R45, P5, PT, RZ, R20.reuse, RZ ;  /* 0x00000014ff2d7210 */ /* 0x080fe20007fbe0ff */
[----:B------:R-:W-:Y:S01]  /*16d50*/  IMAD.IADD R22, R42, 0x1, R11 ;  /* 0x000000012a167824 */ /* 0x000fe200078e020b */
[----:B------:R-:W-:Y:S02]  /*16d60*/  @P1 ISETP.NE.AND.EX P2, PT, R9, RZ, PT, P2 ;  /* 0x000000ff0900120c */ /* 0x000fe40003f45320 */
[----:B------:R-:W-:Y:S01]  /*16d70*/  SEL R9, R34, R9, P3 ;  /* 0x0000000922097207 */ /* 0x000fe20001800000 */
[----:B------:R-:W-:Y:S01]  /*16d80*/  IMAD.X R34, R6, 0x1, R27, P5 ;  /* 0x0000000106227824 */ /* 0x000fe200028e061b */
[----:B------:R-:W-:Y:S02]  /*16d90*/  ISETP.GT.U32.AND P3, PT, R8, R20, PT ;  /* 0x000000140800720c */ /* 0x000fe40003f64070 */
[----:B------:R-:W-:-:S02]  /*16da0*/  ISETP.GT.U32.AND P0, PT, R29, R36, PT ;  /* 0x000000241d00720c */ /* 0x000fc40003f04070 */
[----:B------:R-:W-:Y:S02]  /*16db0*/  ISETP.GE.U32.AND P4, PT, R45, R20, PT ;  /* 0x000000142d00720c */ /* 0x000fe40003f86070 */
[----:B------:R-:W-:Y:S02]  /*16dc0*/  @P1 SEL R29, RZ, 0x1, P2 ;  /* 0x00000001ff1d1807 */ /* 0x000fe40001000000 */
[-C--:B------:R-:W-:Y:S02]  /*16dd0*/  ISETP.GT.U32.AND.EX P3, PT, R9, R27.reuse, PT, P3 ;  /* 0x0000001b0900720c */ /* 0x080fe40003f64130 */
        /* <DEDUP_REMOVED lines=30> */
.L_x_138:
[----:B------:R-:W-:Y:S01]  /*16fc0*/  IADD3 R42, P0, PT, R47, R20, RZ ;  /* 0x000000142f2a7210 */ /* 0x000fe20007f1e0ff */
[----:B------:R-:W-:Y:S01]  /*16fd0*/  IMAD.WIDE.U32 R8, R5, 0x3d1, RZ ;  /* 0x000003d105087825 */ /* 0x000fe200078e00ff */
[----:B------:R-:W-:-:S03]  /*16fe0*/  ISETP.GT.U32.AND P1, PT, R20, R47, PT ;  /* 0x0000002f1400720c */ /* 0x000fc60003f24070 */
[----:B------:R-:W-:Y:S01]  /*16ff0*/  IMAD.X R43, R44, 0x1, R29, P0 ;  /* 0x000000012c2b7824 */ /* 0x000fe200000e061d */
[----:B------:R-:W-:Y:S01]  /*17000*/  ISETP.GT.U32.AND.EX P1, PT, R29, R44, PT, P1 ;  /* 0x0000002c1d00720c */ /* 0x000fe20003f24110 */
[----:B------:R-:W-:-:S04]  /*17010*/  IMAD.WIDE.U32 R26, P0, RZ, R4, R8 ;  /* 0x00000004ff1a7225 */ /* 0x000fc80007800008 */
[----:B------:R-:W-:-:S04]  /*17020*/  IMAD.WIDE.U32 R24, R4, 0x3d1, RZ ;  /* 0x000003d104187825 */ /* 0x000fc800078e00ff */
[----:B------:R-:W-:Y:S01]  /*17030*/  IMAD.WIDE.U32 R8, R4, 0x3d1, R42 ;  /* 0x000003d104087825 */ /* 0x000fe200078e002a */
[----:B------:R-:W-:Y:S02]  /*17040*/  IADD3 RZ, P2, PT, R25, R26, RZ ;  /* 0x0000001a19ff7210 */ /* 0x000fe40007f5e0ff */
[----:B------:R-:W-:Y:S01]  /*17050*/  SEL R25, R20, R47, P1 ;  /* 0x0000002f14197207 */ /* 0x000fe20000800000 */
[----:B------:R-:W-:Y:S01]  /*17060*/  IMAD.X R37, RZ, RZ, RZ, P0 ;  /* 0x000000ffff257224 */ /* 0x000fe200000e06ff */
[----:B------:R-:W-:Y:S01]  /*17070*/  ISETP.GE.U32.AND P0, PT, R8, R42, PT ;  /* 0x0000002a0800720c */ /* 0x000fe20003f06070 */
[----:B------:R-:W-:Y:S02]  /*17080*/  IMAD.IADD R24, R26, 0x1, R9 ;  /* 0x000000011a187824 */ /* 0x000fe400078e0209 */
[----:B------:R-:W-:Y:S01]  /*17090*/  IMAD.MOV.U32 R36, RZ, RZ, R27 ;  /* 0x000000ffff247224 */ /* 0x000fe200078e001b */
[----:B------:R-:W-:Y:S02]  /*170a0*/  SEL R27, R29, R44, P1 ;  /* 0x0000002c1d1b7207 */ /* 0x000fe40000800000 */
[----:B------:R-:W-:Y:S01]  /*170b0*/  ISETP.GE.U32.AND.EX P0, PT, R24, R43, PT, P0 ;  /* 0x0000002b1800720c */ /* 0x000fe20003f06100 */
[----:B------:R-:W-:Y:S01]  /*170c0*/  IMAD.WIDE.U32.X R4, RZ, R5, R36, P2 ;  /* 0x00000005ff047225 */ /* 0x000fe200010e0424 */
        /* <DEDUP_REMOVED lines=12> */
.L_x_139:
[----:B------:R-:W-:Y:S01]  /*17190*/  IMAD.X R11, RZ, RZ, R5, P1 ;  /* 0x000000ffff0b7224 */ /* 0x000fe200008e0605 */
[----:B------:R-:W-:Y:S01]  /*171a0*/  ISETP.GT.U32.AND P0, PT, R20, R45, PT ;  /* 0x0000002d1400720c */ /* 0x000fe20003f04070 */
[----:B------:R-:W-:Y:S01]  /*171b0*/  IMAD.WIDE.U32 R4, R7, 0x3d1, RZ ;  /* 0x000003d107047825 */ /* 0x000fe200078e00ff */
[----:B------:R-:W-:Y:S02]  /*171c0*/  IADD3 R44, P1, PT, R45, R20, RZ ;  /* 0x000000142d2c7210 */ /* 0x000fe40007f3e0ff */
[----:B------:R-:W-:Y:S01]  /*171d0*/  ISETP.GT.U32.AND.EX P0, PT, R11, R34, PT, P0 ;  /* 0x000000220b00720c */ /* 0x000fe20003f04100 */
[----:B------:R-:W-:-:S03]  /*171e0*/  IMAD.MOV.U32 R29, RZ, RZ, R8 ;  /* 0x000000ffff1d7224 */ /* 0x000fc600078e0008 */
[----:B------:R-:W-:Y:S01]  /*171f0*/  SEL R9, R20, R45, P0 ;  /* 0x0000002d14097207 */ /* 0x000fe20000000000 */
[----:B------:R-:W-:Y:S01]  /*17200*/  IMAD.X R45, R34, 0x1, R11, P1 ;  /* 0x00000001222d7824 */ /* 0x000fe200008e060b */
[----:B------:R-:W-:Y:S01]  /*17210*/  SEL R11, R11, R34, P0 ;  /* 0x000000220b0b7207 */ /* 0x000fe20000000000 */
[----:B------:R-:W-:Y:S01]  /*17220*/  IMAD.WIDE.U32 R26, P1, RZ, R6, R4 ;  /* 0x00000006ff1a7225 */ /* 0x000fe20007820004 */
[----:B------:R-:W-:-:S03]  /*17230*/  ISETP.GT.U32.AND P0, PT, R9, R44, PT ;  /* 0x0000002c0900720c */ /* 0x000fc60003f04070 */
[----:B------:R-:W-:Y:S01]  /*17240*/  IMAD.WIDE.U32 R4, R6, 0x3d1, RZ ;  /* 0x000003d106047825 */ /* 0x000fe200078e00ff */
[----:B------:R-:W-:-:S03]  /*17250*/  ISETP.GT.U32.AND.EX P0, PT, R11, R45, PT, P0 ;  /* 0x0000002d0b00720c */ /* 0x000fc60003f04100 */
[----:B------:R-:W-:Y:S01]  /*17260*/  IMAD.WIDE.U32 R42, R6, 0x3d1, R44 ;  /* 0x000003d1062a7825 */ /* 0x000fe200078e002c */
[----:B------:R-:W-:Y:S02]  /*17270*/  IADD3 RZ, P2, PT, R5, R26, RZ ;  /* 0x0000001a05ff7210 */ /* 0x000fe40007f5e0ff */
[----:B------:R-:W-:Y:S01]  /*17280*/  SEL R5, RZ, 0x1, !P0 ;  /* 0x00000001ff057807 */ /* 0x000fe20004000000 */
[----:B------:R-:W-:Y:S01]  /*17290*/  IMAD.X R37, RZ, RZ, RZ, P1 ;  /* 0x000000ffff257224 */ /* 0x000fe200008e06ff */
[----:B------:R-:W-:Y:S01]  /*172a0*/  ISETP.GE.U32.AND P1, PT, R42, R44, PT ;  /* 0x0000002c2a00720c */ /* 0x000fe20003f26070 */
[----:B------:R-:W-:Y:S02]  /*172b0*/  IMAD.MOV.U32 R36, RZ, RZ, R27 ;  /* 0x000000ffff247224 */ /* 0x000fe400078e001b */
[----:B------:R-:W-:Y:S02]  /*172c0*/  IMAD.IADD R26, R26, 0x1, R43 ;  /* 0x000000011a1a7824 */ /* 0x000fe400078e022b */
[----:B------:R-:W-:-:S03]  /*172d0*/  IMAD.WIDE.U32.X R6, RZ, R7, R36, P2 ;  /* 0x00000007ff067225 */ /* 0x000fc600010e0424 */
[----:B------:R-:W-:Y:S01]  /*172e0*/  ISETP.GE.U32.AND.EX P0, PT, R26, R45, PT, P1 ;  /* 0x0000002d1a00720c */ /* 0x000fe20003f06110 */
[----:B------:R-:W-:Y:S01]  /*172f0*/  IMAD.MOV.U32 R27, RZ, RZ, R40 ;  /* 0x000000ffff1b7224 */ /* 0x000fe200078e0028 */
        /* <DEDUP_REMOVED lines=33> */
[C---:B------:R-:W-:Y:S01]  /*17510*/  IMAD.X R10, R11.reuse, 0x1, R22, P1 ;  /* 0x000000010b0a7824 */ /* 0x040fe200008e0616 */
[----:B------:R-:W-:Y:S01]  /*17520*/  ISETP.GT.U32.AND P1, PT, R4, R25, PT ;  /* 0x000000190400720c */ /* 0x000fe20003f24070 */
[----:B------:R-:W-:Y:S01]  /*17530*/  IMAD.X R7, RZ, RZ, R7, P2 ;  /* 0x000000ffff077224 */ /* 0x000fe200010e0607 */
[----:B------:R-:W-:Y:S02]  /*17540*/  SEL R6, R8, R39, P0 ;  /* 0x0000002708067207 */ /* 0x000fe40000000000 */
[----:B------:R-:W-:Y:S02]  /*17550*/  SEL R8, R11, R22, P0 ;  /* 0x000000160b087207 */ /* 0x000fe40000000000 */
[----:B------:R-:W-:Y:S02]  /*17560*/  ISETP.GT.U32.AND P0, PT, R6, R25, PT ;  /* 0x000000190600720c */ /* 0x000fe40003f04070 */
[----:B------:R-:W-:-:S02]  /*17570*/  ISETP.GT.U32.AND.EX P1, PT, R7, R10, PT, P1 ;  /* 0x0000000a0700720c */ /* 0x000fc40003f24110 */
        /* <DEDUP_REMOVED lines=15> */
.L_x_141:
        /* <DEDUP_REMOVED lines=9> */
.L_x_140:
        /* <DEDUP_REMOVED lines=23> */
.L_x_142:
        /* <DEDUP_REMOVED lines=32> */
.L_x_143:
        /* <DEDUP_REMOVED lines=29> */
.L_x_144:
        /* <DEDUP_REMOVED lines=32> */
.L_x_145:
        /* <DEDUP_REMOVED lines=31> */
.L_x_146:
        /* <DEDUP_REMOVED lines=30> */
.L_x_1:
[----:B------:R-:W-:-:S04]  /*18210*/  USHF.R.U32.HI UR4, URZ, 0x6, UR8 ;  /* 0x00000006ff047899 */ /* 0x000fc80008011608 */
[----:B------:R-:W-:-:S09]  /*18220*/  ULEA UR4, UR4, UR9, 0x3 ;  /* 0x0000000904047291 */ /* 0x000fd2000f8e18ff */
[----:B------:R-:W2:Y:S01]  /*18230*/  LDL.64 R4, [UR4] ;  /* 0x00000004ff047983 */ /* 0x000ea20008100a00 */
[----:B------:R-:W-:Y:S01]  /*18240*/  ULOP3.LUT UR4, UR8, 0x3f, URZ, 0xc0, !UPT ;  /* 0x0000003f08047892 */ /* 0x000fe2000f8ec0ff */
        /* <DEDUP_REMOVED lines=23> */
[----:B------:R-:W-:Y:S01]  /*183c0*/  IMAD.MOV.U32 R41, RZ, RZ, R32 ;  /* 0x000000ffff297224 */ /* 0x000fe200078e0020 */
[----:B--2---:R-:W-:-:S04]  /*183d0*/  SHF.R.U64 R4, R4, UR4, R5 ;  /* 0x0000000404047c19 */ /* 0x004fc80008001205 */
[----:B------:R-:W-:-:S04]  /*183e0*/  LOP3.LUT R4, R4, 0x1, RZ, 0xc0, !PT ;  /* 0x0000000104047812 */ /* 0x000fc800078ec0ff */
[----:B------:R-:W-:-:S04]  /*183f0*/  ISETP.NE.U32.AND P0, PT, R4, 0x1, PT ;  /* 0x000000010400780c */ /* 0x000fc80003f05070 */
[----:B------:R-:W-:-:S13]  /*18400*/  ISETP.NE.U32.AND.EX P0, PT, RZ, RZ, PT, P0 ;  /* 0x000000ffff00720c */ /* 0x000fda0003f05100 */
[----:B------:R-:W-:Y:S05]  /*18410*/  @P0 BRA `(.L_x_147) ;  /* 0x0000045400480947 */ /* 0x000fea0003800000 */
[----:B------:R-:W-:Y:S01]  /*18420*/  LOP3.LUT R4, R29, R27, R25, 0xfe, !PT ;  /* 0x0000001b1d047212 */ /* 0x000fe200078efe19 */
[----:B------:R-:W0:Y:S01]  /*18430*/  LDC R42, c[0x3][0x78] ;  /* 0x00c01e00ff2a7b82 */ /* 0x000e220000000800 */
[----:B------:R-:W-:Y:S01]  /*18440*/  LOP3.LUT R5, R24, R22, R20, 0xfe, !PT ;  /* 0x0000001618057212 */ /* 0x000fe200078efe14 */
[----:B------:R-:W-:Y:S01]  /*18450*/  IMAD.MOV.U32 R58, RZ, RZ, 0x1 ;  /* 0x00000001ff3a7424 */ /* 0x000fe200078e00ff */
[----:B------:R-:W-:Y:S02]  /*18460*/  LOP3.LUT P0, RZ, R4, R31, RZ, 0xfc, !PT ;  /* 0x0000001f04ff7212 */ /* 0x000fe4000780fcff */
[----:B------:R-:W-:Y:S02]  /*18470*/  CS2R R56, SRZ ;  /* 0x0000000000387805 */ /* 0x000fe4000001ff00 */
[----:B------:R-:W-:Y:S02]  /*18480*/  CS2R R52, SRZ ;  /* 0x0000000000347805 */ /* 0x000fe4000001ff00 */
[----:B------:R-:W-:-:S02]  /*18490*/  CS2R R54, SRZ ;  /* 0x0000000000367805 */ /* 0x000fc4000001ff00 */
[----:B------:R-:W-:Y:S01]  /*184a0*/  LOP3.LUT P0, RZ, R5, R26, RZ, 0xfc, P0 ;  /* 0x0000001a05ff7212 */ /* 0x000fe2000000fcff */
[----:B------:R-:W2:Y:S01]  /*184b0*/  LDC R45, c[0x3][0x7c] ;  /* 0x00c01f00ff2d7b82 */ /* 0x000ea20000000800 */
[----:B------:R-:W-:-:S07]  /*184c0*/  IMAD.MOV.U32 R50, RZ, RZ, RZ ;  /* 0x000000ffff327224 */ /* 0x000fce00078e00ff */
[----:B------:R-:W3:Y:S08]  /*184d0*/  LDC R47, c[0x3][0x70] ;  /* 0x00c01c00ff2f7b82 */ /* 0x000ef00000000800 */
[----:B------:R-:W0:Y:S08]  /*184e0*/  LDC R44, c[0x3][0x74] ;  /* 0x00c01d00ff2c7b82 */ /* 0x000e300000000800 */
        /* <DEDUP_REMOVED lines=11> */
[----:B------:R-:W0:Y:S01]  /*185a0*/  LDC R48, c[0x3][0x64] ;  /* 0x00c01900ff307b82 */ /* 0x000e220000000800 */
[----:B--23--:R-:W-:Y:S05]  /*185b0*/  @!P0 BRA `(.L_x_147) ;  /* 0x0000045000e08947 */ /* 0x00cfea0003800000 */
[-C--:B------:R-:W-:Y:S01]  /*185c0*/  IMAD.WIDE.U32 R4, R20, R25.reuse, RZ ;  /* 0x0000001914047225 */ /* 0x080fe200078e00ff */
[----:B------:R2:W-:Y:S03]  /*185d0*/  STL.128 [R1+0x20], RZ ;  /* 0x000020ff01007387 */ /* 0x0005e60000100c00 */
[C---:B------:R-:W-:Y:S01]  /*185e0*/  IMAD.WIDE.U32 R8, R25.reuse, R25, RZ ;  /* 0x0000001919087225 */ /* 0x040fe200078e00ff */
[----:B------:R2:W-:Y:S03]  /*185f0*/  STL.128 [R1+0x30], RZ ;  /* 0x000030ff01007387 */ /* 0x0005e60000100c00 */
[----:B------:R-:W-:-:S04]  /*18600*/  IMAD.WIDE.U32 R4, P0, R25, R20, R4 ;  /* 0x0000001419047225 */ /* 0x000fc80007800004 */
[----:B------:R-:W-:Y:S01]  /*18610*/  IMAD.X R7, RZ, RZ, RZ, P0 ;  /* 0x000000ffff077224 */ /* 0x000fe200000e06ff */
[----:B0-----:R-:W-:Y:S01]  /*18620*/  IADD3 R43, P0, PT, R9, R4, RZ ;  /* 0x00000004092b7210 */ /* 0x001fe20007f1e0ff */
        /* <DEDUP_REMOVED lines=14> */
[----:B------:R-:W-:Y:S02]  /*18710*/  IMAD R5, R24, R25, RZ ;  /* 0x0000001918057224 */ /* 0x000fe400078e02ff */
[----:B------:R-:W-:Y:S01]  /*18720*/  IMAD.MOV.U32 R12, RZ, RZ, R37 ;  /* 0x000000ffff0c7224 */ /* 0x000fe200078e0025 */
[----:B------:R-:W-:Y:S01]  /*18730*/  ISETP.GE.U32.AND.EX P0, PT, R11, R4, PT, P0 ;  /* 0x000000040b00720c */ /* 0x000fe20003f06100 */
[----:B------:R-:W-:Y:S02]  /*18740*/  IMAD R39, R29, R20, R5 ;  /* 0x000000141d277224 */ /* 0x000fe400078e0205 */
[----:B------:R-:W-:Y:S01]  /*18750*/  IMAD.WIDE.U32 R36, R20, R29, RZ ;  /* 0x0000001d14247225 */ /* 0x000fe200078e00ff */
[----:B------:R-:W-:-:S03]  /*18760*/  SEL R9, RZ, 0x1, P0 ;  /* 0x00000001ff097807 */ /* 0x000fc60000000000 */
[----:B------:R-:W-:-:S04]  /*18770*/  IMAD.WIDE.U32 R6, R29, R25, RZ ;  /* 0x000000191d067225 */ /* 0x000fc800078e00ff */
        /* <DEDUP_REMOVED lines=16> */
[-C--:B------:R-:W-:Y:S02]  /*18880*/  IMAD R45, R31, R20.reuse, R34 ;  /* 0x000000141f2d7224 */ /* 0x080fe400078e0222 */
        /* <DEDUP_REMOVED lines=8> */
[----:B------:R-:W-:Y:S01]  /*18910*/  IADD3 RZ, P1, PT, R37, R38, RZ ;  /* 0x0000002625ff7210 */ /* 0x000fe20007f3e0ff */
[----:B------:R-:W-:Y:S01]  /*18920*/  IMAD.MOV.U32 R9, RZ, RZ, R43 ;  /* 0x000000ffff097224 */ /* 0x000fe200078e002b */
[----:B------:R-:W-:Y:S01]  /*18930*/  ISETP.GE.U32.AND.EX P0, PT, R7, R13, PT, P0 ;  /* 0x0000000d0700720c */ /* 0x000fe20003f06100 */
[----:B------:R2:W-:Y:S01]  /*18940*/  STL.128 [R1+0x10], R4 ;  /* 0x0000100401007387 */ /* 0x0005e20000100c00 */
[----:B------:R-:W-:Y:S01]  /*18950*/  CS2R R12, SRZ ;  /* 0x00000000000c7805 */ /* 0x000fe2000001ff00 */
[----:B------:R-:W-:Y:S01]  /*18960*/  IMAD.WIDE.U32.X R36, R26, R20, R40, P1 ;  /* 0x000000141a247225 */ /* 0x000fe200008e0428 */
[----:B------:R-:W-:Y:S01]  /*18970*/  SEL R34, RZ, 0x1, P0 ;  /* 0x00000001ff227807 */ /* 0x000fe20000000000 */
[----:B------:R2:W-:Y:S03]  /*18980*/  STL.128 [R1], R8 ;  /* 0x0000000801007387 */ /* 0x0005e60000100c00 */
[----:B------:R-:W-:-:S05]  /*18990*/  IADD3 R34, P0, PT, R34, R36, RZ ;  /* 0x0000002422227210 */ /* 0x000fca0007f1e0ff */
[----:B------:R-:W-:Y:S01]  /*189a0*/  IMAD.X R36, RZ, RZ, R37, P0 ;  /* 0x000000ffff247224 */ /* 0x000fe200000e0625 */
[----:B------:R-:W-:-:S04]  /*189b0*/  ISETP.NE.U32.AND P0, PT, R34, RZ, PT ;  /* 0x000000ff2200720c */ /* 0x000fc80003f05070 */
[----:B------:R-:W-:-:S13]  /*189c0*/  ISETP.NE.AND.EX P0, PT, R36, RZ, PT, P0 ;  /* 0x000000ff2400720c */ /* 0x000fda0003f05300 */
[----:B--2---:R-:W-:Y:S05]  /*189d0*/  @!P0 BRA `(.L_x_148) ;  /* 0x00000000003c8947 */ /* 0x004fea0003800000 */
[----:B------:R-:W-:-:S05]  /*189e0*/  UMOV UR4, 0x4 ;  /* 0x0000000400047882 */ /* 0x000fca0000000000 */
.L_x_149:
        /* <DEDUP_REMOVED lines=14> */
.L_x_148:
        /* <DEDUP_REMOVED lines=17> */
[----:B------:R-:W-:Y:S01]  /*18be0*/  IMAD.WIDE.U32 R10, R27, R27, RZ ;  /* 0x0000001b1b0a7225 */ /* 0x000fe200078e00ff */
[----:B------:R-:W-:-:S03]  /*18bf0*/  IADD3 R8, P2, P3, R40, R8, R43 ;  /* 0x0000000828087210 */ /* 0x000fc60007b5e02b */
[----:B------:R-:W-:Y:S02]  /*18c00*/  IMAD.IADD R10, R38, 0x1, R41 ;  /* 0x00000001260a7824 */ /* 0x000fe400078e0229 */
[----:B------:R-:W-:Y:S01]  /*18c10*/  IMAD.X R41, RZ, RZ, RZ, P1 ;  /* 0x000000ffff297224 */ /* 0x000fe200008e06ff */
[----:B------:R-:W-:Y:S01]  /*18c20*/  ISETP.GE.U32.AND P1, PT, R8, R40, PT ;  /* 0x000000280800720c */ /* 0x000fe20003f26070 */
[----:B------:R-:W-:Y:S01]  /*18c30*/  IMAD.MOV.U32 R40, RZ, RZ, R39 ;  /* 0x000000ffff287224 */ /* 0x000fe200078e0027 */
[C---:B------:R-:W-:Y:S01]  /*18c40*/  IADD3.X R9, PT, PT, R10.reuse, R9, RZ, P2, P3 ;  /* 0x000000090a097210 */ /* 0x040fe200017e64ff */
[----:B------:R-:W-:Y:S01]  /*18c50*/  IMAD.WIDE.U32 R42, R29, R27, R6 ;  /* 0x0000001b1d2a7225 */ /* 0x000fe200078e0006 */
[----:B------:R-:W-:Y:S02]  /*18c60*/  IADD3 RZ, P2, PT, R11, R38, RZ ;  /* 0x000000260bff7210 */ /* 0x000fe40007f5e0ff */
[----:B------:R-:W-:Y:S01]  /*18c70*/  ISETP.GE.U32.AND.EX P0, PT, R10, R5, PT, P0 ;  /* 0x000000050a00720c */ /* 0x000fe20003f06100 */
[----:B------:R-:W-:Y:S01]  /*18c80*/  IMAD R38, R24, R27, RZ ;  /* 0x0000001b18267224 */ /* 0x000fe200078e02ff */
[----:B------:R-:W-:Y:S01]  /*18c90*/  ISETP.GE.U32.AND.EX P1, PT, R9, R10, PT, P1 ;  /* 0x0000000a0900720c */ /* 0x000fe20003f26110 */
[----:B------:R-:W-:Y:S01]  /*18ca0*/  IMAD.WIDE.U32.X R4, R22, R22, R40, P2 ;  /* 0x0000001616047225 */ /* 0x000fe200010e0428 */
[----:B------:R-:W-:-:S02]  /*18cb0*/  SEL R34, RZ, 0x1, P0 ;  /* 0x00000001ff227807 */ /* 0x000fc40000000000 */
[----:B------:R-:W-:Y:S01]  /*18cc0*/  SEL R41, RZ, 0x1, P1 ;  /* 0x00000001ff297807 */ /* 0x000fe20000800000 */
[----:B------:R-:W-:Y:S01]  /*18cd0*/  IMAD.WIDE.U32 R10, R22, R29, RZ ;  /* 0x0000001d160a7225 */ /* 0x000fe200078e00ff */
[----:B------:R-:W-:Y:S02]  /*18ce0*/  ISETP.GE.U32.AND P0, PT, R42, R6, PT ;  /* 0x000000062a00720c */ /* 0x000fe40003f06070 */
[----:B------:R-:W-:Y:S01]  /*18cf0*/  IADD3 R41, P1, P2, R41, R4, R34 ;  /* 0x0000000429297210 */ /* 0x000fe20007a3e022 */
[----:B------:R-:W-:Y:S02]  /*18d00*/  IMAD R47, R29, R22, R38 ;  /* 0x000000161d2f7224 */ /* 0x000fe400078e0226 */
[----:B------:R-:W-:Y:S01]  /*18d10*/  IMAD.WIDE.U32 R38, P3, R24, R27, R10 ;  /* 0x0000001b18267225 */ /* 0x000fe2000786000a */
[----:B------:R-:W-:-:S03]  /*18d20*/  IADD3.X R45, PT, PT, RZ, R5, RZ, P1, P2 ;  /* 0x00000005ff2d7210 */ /* 0x000fc60000fe44ff */
        /* <DEDUP_REMOVED lines=12> */
[----:B------:R2:W-:Y:S01]  /*18df0*/  STL.128 [R1+0x10], R8 ;  /* 0x0000100801007387 */ /* 0x0005e20000100c00 */
[----:B------:R-:W-:Y:S01]  /*18e00*/  IMAD.WIDE.U32 R6, R27, R31, RZ ;  /* 0x0000001f1b067225 */ /* 0x000fe200078e00ff */
[----:B------:R-:W-:-:S02]  /*18e10*/  SEL R6, RZ, 0x1, P0 ;  /* 0x00000001ff067807 */ /* 0x000fc40000000000 */
[----:B------:R-:W-:Y:S01]  /*18e20*/  SEL R43, RZ, 0x1, P1 ;  /* 0x00000001ff2b7807 */ /* 0x000fe20000800000 */
[----:B------:R-:W-:-:S04]  /*18e30*/  IMAD.WIDE.U32.X R4, R24, R22, R4, P2 ;  /* 0x0000001618047225 */ /* 0x000fc800010e0404 */
[-C--:B------:R-:W-:Y:S01]  /*18e40*/  IMAD R34, R26, R27.reuse, RZ ;  /* 0x0000001b1a227224 */ /* 0x080fe200078e02ff */
[----:B------:R-:W-:Y:S01]  /*18e50*/  IADD3 R43, P1, P5, R43, R4, R6 ;  /* 0x000000042b2b7210 */ /* 0x000fe20007d3e006 */
[----:B------:R-:W-:-:S03]  /*18e60*/  IMAD.WIDE.U32 R40, R31, R27, R40 ;  /* 0x0000001b1f287225 */ /* 0x000fc600078e0028 */
[----:B------:R-:W-:Y:S01]  /*18e70*/  IADD3.X R5, PT, PT, RZ, R5, RZ, P1, P5 ;  /* 0x00000005ff057210 */ /* 0x000fe20000fea4ff */
[----:B------:R-:W-:Y:S01]  /*18e80*/  IMAD.WIDE.U32 R38, R22, R31, RZ ;  /* 0x0000001f16267225 */ /* 0x000fe200078e00ff */
[----:B------:R-:W-:Y:S02]  /*18e90*/  IADD3 R42, P4, PT, R43, R40, RZ ;  /* 0x000000282b2a7210 */ /* 0x000fe40007f9e0ff */
[----:B------:R-:W-:Y:S01]  /*18ea0*/  ISETP.GE.U32.AND P0, PT, R40, R12, PT ;  /* 0x0000000c2800720c */ /* 0x000fe20003f06070 */
        /* <DEDUP_REMOVED lines=9> */
[----:B------:R-:W-:Y:S01]  /*18f40*/  IMAD.MOV.U32 R12, RZ, RZ, R42 ;  /* 0x000000ffff0c7224 */ /* 0x000fe200078e002a */
[----:B------:R-:W-:Y:S01]  /*18f50*/  ISETP.GE.U32.AND.EX P1, PT, R43, R4, PT, P1 ;  /* 0x000000042b00720c */ /* 0x000fe20003f26110 */
[----:B------:R-:W-:Y:S01]  /*18f60*/  IMAD.WIDE.U32.X R6, R26, R22, R6, P2 ;  /* 0x000000161a067225 */ /* 0x000fe200010e0406 */
[----:B------:R-:W-:-:S02]  /*18f70*/  SEL R5, RZ, 0x1, P0 ;  /* 0x00000001ff057807 */ /* 0x000fc40000000000 */
[----:B------:R-:W-:Y:S01]  /*18f80*/  SEL R4, RZ, 0x1, P1 ;  /* 0x00000001ff047807 */ /* 0x000fe20000800000 */
[----:B------:R-:W-:-:S03]  /*18f90*/  IMAD.MOV.U32 R13, RZ, RZ, R43 ;  /* 0x000000ffff0d7224 */ /* 0x000fc600078e002b */
[----:B------:R-:W-:Y:S02]  /*18fa0*/  IADD3 R4, P0, P1, R4, R6, R5 ;  /* 0x0000000604047210 */ /* 0x000fe4000791e005 */
[----:B------:R2:W-:Y:S02]  /*18fb0*/  STL.64 [R1+0x20], R12 ;  /* 0x0000200c01007387 */ /* 0x0005e40000100a00 */
[----:B------:R-:W-:Y:S02]  /*18fc0*/  IADD3.X R5, PT, PT, RZ, R7, RZ, P0, P1 ;  /* 0x00000007ff057210 */ /* 0x000fe400007e24ff */
[----:B------:R-:W-:-:S04]  /*18fd0*/  ISETP.NE.U32.AND P0, PT, R4, RZ, PT ;  /* 0x000000ff0400720c */ /* 0x000fc80003f05070 */
[----:B------:R-:W-:-:S13]  /*18fe0*/  ISETP.NE.AND.EX P0, PT, R5, RZ, PT, P0 ;  /* 0x000000ff0500720c */ /* 0x000fda0003f05300 */
[----:B--2---:R-:W-:Y:S05]  /*18ff0*/  @!P0 BRA `(.L_x_150) ;  /* 0x0000000000408947 */ /* 0x004fea0003800000 */
[----:B------:R-:W-:Y:S01]  /*19000*/  IMAD.MOV.U32 R9, RZ, RZ, R4 ;  /* 0x000000ffff097224 */ /* 0x000fe200078e0004 */
[----:B------:R-:W-:Y:S01]  /*19010*/  UMOV UR4, 0x5 ;  /* 0x0000000500047882 */ /* 0x000fe20000000000 */
[----:B------:R-:W-:-:S07]  /*19020*/  IMAD.MOV.U32 R11, RZ, RZ, R5 ;  /* 0x000000ffff0b7224 */ /* 0x000fce00078e0005 */
.L_x_151:
        /* <DEDUP_REMOVED lines=13> */
.L_x_150:
        /* <DEDUP_REMOVED lines=49> */
[----:B------:R-:W-:Y:S02]  /*19410*/  SEL R8, RZ, 0x1, P0 ;  /* 0x00000001ff087807 */ /* 0x000fe40000000000 */
[----:B------:R-:W-:Y:S01]  /*19420*/  SEL R39, RZ, 0x1, P1 ;  /* 0x00000001ff277807 */ /* 0x000fe20000800000 */
[----:B------:R-:W-:-:S04]  /*19430*/  IMAD.WIDE.U32 R36, P3, R26, R29, R36 ;  /* 0x0000001d1a247225 */ /* 0x000fc80007860024 */
[----:B------:R-:W-:Y:S01]  /*19440*/  IMAD.WIDE.U32.X R6, R24, R24, R6, P2 ;  /* 0x0000001818067225 */ /* 0x000fe200010e0406 */
[----:B------:R-:W-:-:S03]  /*19450*/  IADD3 RZ, P2, PT, R9, R36, RZ ;  /* 0x0000002409ff7210 */ /* 0x000fc60007f5e0ff */
[----:B------:R-:W-:Y:S01]  /*19460*/  IMAD R43, R31, R24, R11 ;  /* 0x000000181f2b7224 */ /* 0x000fe200078e020b */
[----:B------:R-:W-:Y:S01]  /*19470*/  IADD3 R9, P1, P4, R39, R6, R8 ;  /* 0x0000000627097210 */ /* 0x000fe20007c3e008 */
[----:B------:R-:W-:Y:S02]  /*19480*/  IMAD.X R39, RZ, RZ, RZ, P3 ;  /* 0x000000ffff277224 */ /* 0x000fe400018e06ff */
[----:B------:R-:W-:Y:S01]  /*19490*/  IMAD.MOV.U32 R38, RZ, RZ, R37 ;  /* 0x000000ffff267224 */ /* 0x000fe200078e0025 */
[----:B------:R-:W-:Y:S01]  /*194a0*/  IADD3.X R7, PT, PT, RZ, R7, RZ, P1, P4 ;  /* 0x00000007ff077210 */ /* 0x000fe20000fe84ff */
[----:B------:R-:W-:Y:S02]  /*194b0*/  IMAD.MOV.U32 R8, RZ, RZ, R12 ;  /* 0x000000ffff087224 */ /* 0x000fe400078e000c */
        /* <DEDUP_REMOVED lines=10> */
[----:B------:R-:W-:-:S03]  /*19560*/  IMAD.MOV.U32 R10, RZ, RZ, R40 ;  /* 0x000000ffff0a7224 */ /* 0x000fc600078e0028 */
[----:B------:R-:W-:Y:S01]  /*19570*/  ISETP.GE.U32.AND.EX P1, PT, R7, R34, PT, P1 ;  /* 0x000000220700720c */ /* 0x000fe20003f26110 */
[----:B------:R3:W-:Y:S01]  /*19580*/  STL.128 [R1+0x20], R4 ;  /* 0x0000200401007387 */ /* 0x0007e20000100c00 */
[----:B------:R-:W-:Y:S02]  /*19590*/  SEL R13, RZ, 0x1, P0 ;  /* 0x00000001ff0d7807 */ /* 0x000fe40000000000 */
        /* <DEDUP_REMOVED lines=8> */
.L_x_153:
        /* <DEDUP_REMOVED lines=13> */
.L_x_152:
        /* <DEDUP_REMOVED lines=25> */
[----:B------:R-:W-:Y:S02]  /*19880*/  IADD3 RZ, P2, PT, R38, R13, RZ ;  /* 0x0000000d26ff7210 */ /* 0x000fe40007f5e0ff */
[----:B------:R-:W-:Y:S02]  /*19890*/  ISETP.GE.U32.AND.EX P1, PT, R34, R5, PT, P1 ;  /* 0x000000052200720c */ /* 0x000fe40003f26110 */
[----:B------:R-:W-:Y:S01]  /*198a0*/  ISETP.GE.U32.AND.EX P0, PT, R11, R34, PT, P0 ;  /* 0x000000220b00720c */ /* 0x000fe20003f06100 */
[----:B------:R-:W-:Y:S01]  /*198b0*/  IMAD.WIDE.U32.X R4, R26, R22, R36, P2 ;  /* 0x000000161a047225 */ /* 0x000fe200010e0424 */
[----:B------:R-:W-:-:S02]  /*198c0*/  SEL R12, RZ, 0x1, P1 ;  /* 0x00000001ff0c7807 */ /* 0x000fc40000800000 */
[----:B------:R-:W-:Y:S01]  /*198d0*/  SEL R45, RZ, 0x1, P0 ;  /* 0x00000001ff2d7807 */ /* 0x000fe20000000000 */
[----:B------:R-:W-:-:S03]  /*198e0*/  IMAD.WIDE.U32 R36, R26, R29, RZ ;  /* 0x0000001d1a247225 */ /* 0x000fc600078e00ff */
[----:B------:R-:W-:Y:S01]  /*198f0*/  IADD3 R45, P0, P1, R45, R4, R12 ;  /* 0x000000042d2d7210 */ /* 0x000fe2000791e00c */
[----:B------:R-:W-:-:S03]  /*19900*/  IMAD.WIDE.U32 R12, R31, R29, R6 ;  /* 0x0000001d1f0c7225 */ /* 0x000fc600078e0006 */
        /* <DEDUP_REMOVED lines=27> */
[----:B--2---:R-:W-:-:S04]  /*19ac0*/  IMAD.WIDE.U32 R40, R31, R31, R42 ;  /* 0x0000001f1f287225 */ /* 0x004fc800078e002a */
        /* <DEDUP_REMOVED lines=19> */
.L_x_155:
        /* <DEDUP_REMOVED lines=13> */
.L_x_154:
        /* <DEDUP_REMOVED lines=50> */
.L_x_156:
[----:B------:R-:W-:Y:S01]  /*19ff0*/  IMAD.IADD R38, R46, 0x1, R41 ;  /* 0x000000012e267824 */ /* 0x000fe200078e0229 */
[----:B------:R-:W-:Y:S01]  /*1a000*/  ISETP.GT.U32.AND P1, PT, R49, R36, PT ;  /* 0x000000243100720c */ /* 0x000fe20003f24070 */
[----:B------:R-:W-:Y:S01]  /*1a010*/  IMAD.WIDE.U32 R58, R13, 0x3d1, RZ ;  /* 0x000003d10d3a7825 */ /* 0x000fe200078e00ff */
[----:B------:R-:W-:Y:S02]  /*1a020*/  IADD3 RZ, P3, PT, R45, R46, RZ ;  /* 0x0000002e2dff7210 */ /* 0x000fe40007f7e0ff */
[----:B------:R-:W-:Y:S01]  /*1a030*/  ISETP.GE.U32.AND.EX P0, PT, R38, R39, PT, P0 ;  /* 0x000000272600720c */ /* 0x000fe20003f06100 */
[----:B------:R-:W-:Y:S01]  /*1a040*/  IMAD.MOV.U32 R46, RZ, RZ, R47 ;  /* 0x000000ffff2e7224 */ /* 0x000fe200078e002f */
[----:B------:R-:W-:Y:S01]  /*1a050*/  ISETP.GT.U32.AND.EX P1, PT, R42, R37, PT, P1 ;  /* 0x000000252a00720c */ /* 0x000fe20003f24110 */
[----:B------:R-:W-:Y:S01]  /*1a060*/  IMAD.MOV.U32 R47, RZ, RZ, R51 ;  /* 0x000000ffff2f7224 */ /* 0x000fe200078e0033 */
[----:B------:R-:W-:Y:S02]  /*1a070*/  IADD3 R44, P2, PT, R36, R49, RZ ;  /* 0x00000031242c7210 */ /* 0x000fe40007f5e0ff */
[----:B------:R-:W-:Y:S01]  /*1a080*/  SEL R45, RZ, 0x1, P0 ;  /* 0x00000001ff2d7807 */ /* 0x000fe20000000000 */
[----:B------:R-:W-:Y:S01]  /*1a090*/  IMAD.WIDE.U32.X R10, RZ, R11, R46, P3 ;  /* 0x0000000bff0a7225 */ /* 0x000fe200018e042e */
[----:B------:R-:W-:-:S02]  /*1a0a0*/  SEL R36, R49, R36, P1 ;  /* 0x0000002431247207 */ /* 0x000fc40000800000 */
        /* <DEDUP_REMOVED lines=13> */
[----:B------:R-:W-:Y:S01]  /*1a180*/  IMAD.X R37, R49, 0x1, R50, P5 ;  /* 0x0000000131257824 */ /* 0x000fe200028e0632 */
[----:B------:R-:W-:Y:S01]  /*1a190*/  ISETP.GE.U32.AND.EX P0, PT, R42, R47, PT, P0 ;  /* 0x0000002f2a00720c */ /* 0x000fe20003f06100 */
[----:B------:R-:W-:Y:S01]  /*1a1a0*/  IMAD.MOV.U32 R10, RZ, RZ, R59 ;  /* 0x000000ffff0a7224 */ /* 0x000fe200078e003b */
[----:B------:R-:W-:Y:S01]  /*1a1b0*/  IADD3 RZ, P4, PT, R11, R58, RZ ;  /* 0x0000003a0bff7210 */ /* 0x000fe20007f9e0ff */
[----:B------:R-:W-:Y:S01]  /*1a1c0*/  IMAD.X R11, RZ, RZ, RZ, P3 ;  /* 0x000000ffff0b7224 */ /* 0x000fe200018e06ff */
[----:B------:R-:W-:Y:S02]  /*1a1d0*/  SEL R47, RZ, 0x1, P0 ;  /* 0x00000001ff2f7807 */ /* 0x000fe40000000000 */
[----:B------:R-:W-:Y:S01]  /*1a1e0*/  ISETP.GT.U32.AND.EX P2, PT, R49, R50, PT, P2 ;  /* 0x000000323100720c */ /* 0x000fe20003f44120 */
[----:B------:R-:W-:Y:S01]  /*1a1f0*/  IMAD.WIDE.U32.X R10, RZ, R13, R10, P4 ;  /* 0x0000000dff0a7225 */ /* 0x000fe200020e040a */
[----:B------:R-:W-:-:S02]  /*1a200*/  @P1 IADD3 R8, P5, PT, R8, 0x1, RZ ;  /* 0x0000000108081810 */ /* 0x000fc40007fbe0ff */
[----:B------:R-:W-:Y:S01]  /*1a210*/  IADD3 R47, P0, PT, R5, R47, RZ ;  /* 0x0000002f052f7210 */ /* 0x000fe20007f1e0ff */
[----:B------:R-:W-:Y:S01]  /*1a220*/  IMAD.WIDE.U32 R12, R12, 0x3d1, R36 ;  /* 0x000003d10c0c7825 */ /* 0x000fe200078e0024 */
[----:B------:R-:W-:Y:S02]  /*1a230*/  SEL R45, R45, R48, P2 ;  /* 0x000000302d2d7207 */ /* 0x000fe40001000000 */
[----:B------:R-:W-:Y:S01]  /*1a240*/  ISETP.GT.U32.AND P3, PT, R47, R8, PT ;  /* 0x000000082f00720c */ /* 0x000fe20003f64070 */
[----:B------:R-:W-:Y:S01]  /*1a250*/  IMAD.X R46, RZ, RZ, RZ, P0 ;  /* 0x000000ffff2e7224 */ /* 0x000fe200000e06ff */
[----:B------:R-:W-:Y:S01]  /*1a260*/  SEL R49, R49, R50, P2 ;  /* 0x0000003231317207 */ /* 0x000fe20001000000 */
[----:B------:R-:W-:Y:S01]  /*1a270*/  @P1 IMAD.X R9, RZ, RZ, R9, P5 ;  /* 0x000000ffff091224 */ /* 0x000fe200028e0609 */
[----:B------:R-:W-:Y:S01]  /*1a280*/  IADD3 R44, P4, PT, R8, R47, RZ ;  /* 0x0000002f082c7210 */ /* 0x000fe20007f9e0ff */
[----:B------:R-:W-:Y:S01]  /*1a290*/  IMAD.IADD R58, R58, 0x1, R13 ;  /* 0x000000013a3a7824 */ /* 0x000fe200078e020d */
[----:B------:R-:W-:-:S02]  /*1a2a0*/  @P1 ISETP.NE.U32.AND P2, PT, R8, RZ, PT ;  /* 0x000000ff0800120c */ /* 0x000fc40003f45070 */
[CC--:B------:R-:W-:Y:S02]  /*1a2b0*/  ISETP.GT.U32.AND.EX P3, PT, R46.reuse, R9.reuse, PT, P3 ;  /* 0x000000092e00720c */ /* 0x0c0fe40003f64130 */
[----:B------:R-:W-:Y:S01]  /*1a2c0*/  ISETP.GT.U32.AND P0, PT, R45, R36, PT ;  /* 0x000000242d00720c */ /* 0x000fe20003f04070 */
[----:B------:R-:W-:Y:S01]  /*1a2d0*/  IMAD.X R45, R9, 0x1, R46, P4 ;  /* 0x00000001092d7824 */ /* 0x000fe200020e062e */
[----:B------:R-:W-:Y:S02]  /*1a2e0*/  SEL R8, R47, R8, P3 ;  /* 0x000000082f087207 */ /* 0x000fe40001800000 */
[-C--:B------:R-:W-:Y:S02]  /*1a2f0*/  IADD3 R47, P5, PT, RZ, R44.reuse, RZ ;  /* 0x0000002cff2f7210 */ /* 0x080fe40007fbe0ff */
        /* <DEDUP_REMOVED lines=37> */
.L_x_157:
        /* <DEDUP_REMOVED lines=29> */
.L_x_158:
[----:B------:R-:W-:Y:S01]  /*1a720*/  IMAD.X R13, RZ, RZ, R5, P1 ;  /* 0x000000ffff0d7224 */ /* 0x000fe200008e0605 */
[CC--:B------:R-:W-:Y:S01]  /*1a730*/  ISETP.GT.U32.AND P0, PT, R10.reuse, R47.reuse, PT ;  /* 0x0000002f0a00720c */ /* 0x0c0fe20003f04070 */
[----:B------:R-:W-:Y:S01]  /*1a740*/  IMAD.WIDE.U32 R4, R7, 0x3d1, RZ ;  /* 0x000003d107047825 */ /* 0x000fe200078e00ff */
[----:B------:R-:W-:Y:S02]  /*1a750*/  IADD3 R46, P1, PT, R47, R10, RZ ;  /* 0x0000000a2f2e7210 */ /* 0x000fe40007f3e0ff */
[CC--:B------:R-:W-:Y:S01]  /*1a760*/  ISETP.GT.U32.AND.EX P0, PT, R13.reuse, R48.reuse, PT, P0 ;  /* 0x000000300d00720c */ /* 0x0c0fe20003f04100 */
[----:B------:R-:W-:Y:S02]  /*1a770*/  IMAD.MOV.U32 R59, RZ, RZ, R40 ;  /* 0x000000ffff3b7224 */ /* 0x000fe400078e0028 */
[----:B------:R-:W-:Y:S01]  /*1a780*/  IMAD.MOV.U32 R57, RZ, RZ, R12 ;  /* 0x000000ffff397224 */ /* 0x000fe200078e000c */
        /* <DEDUP_REMOVED lines=8> */
[----:B------:R-:W-:-:S03]  /*1a810*/  IADD3 RZ, P2, PT, R11, R36, RZ ;  /* 0x000000240bff7210 */ /* 0x000fc60007f5e0ff */
        /* <DEDUP_REMOVED lines=62> */
.L_x_160:
        /* <DEDUP_REMOVED lines=9> */
.L_x_159:
        /* <DEDUP_REMOVED lines=24> */
.L_x_161:
        /* <DEDUP_REMOVED lines=30> */
.L_x_162:
        /* <DEDUP_REMOVED lines=26> */
.L_x_163:
        /* <DEDUP_REMOVED lines=30> */
.L_x_164:
[----:B------:R-:W-:Y:S04]  /*1b370*/  STL.128 [R1+0x20], RZ ;  /* 0x000020ff01007387 */ /* 0x000fe80000100c00 */
[----:B------:R-:W2:Y:S01]  /*1b380*/  LDL.64 R10, [R1+0x28] ;  /* 0x00002800010a7983 */ /* 0x000ea20000100a00 */
[----:B------:R-:W-:Y:S01]  /*1b390*/  IMAD.MOV.U32 R4, RZ, RZ, 0x1 ;  /* 0x00000001ff047424 */ /* 0x000fe200078e00ff */
[----:B------:R-:W-:Y:S01]  /*1b3a0*/  CS2R R6, SRZ ;  /* 0x0000000000067805 */ /* 0x000fe2000001ff00 */
[----:B------:R-:W-:Y:S01]  /*1b3b0*/  IMAD.MOV.U32 R5, RZ, RZ, 0x0 ;  /* 0x00000000ff057424 */ /* 0x000fe200078e00ff */
[----:B------:R-:W-:-:S04]  /*1b3c0*/  CS2R R8, SRZ ;  /* 0x0000000000087805 */ /* 0x000fc8000001ff00 */
[----:B------:R0:W-:Y:S04]  /*1b3d0*/  STL.128 [R1], R4 ;  /* 0x0000000401007387 */ /* 0x0001e80000100c00 */
[----:B------:R-:W3:Y:S04]  /*1b3e0*/  LDL.64 R44, [R1+0x8] ;  /* 0x00000800012c7983 */ /* 0x000ee80000100a00 */
[----:B------:R-:W-:Y:S04]  /*1b3f0*/  STL.64 [R1+0x20], RZ ;  /* 0x000020ff01007387 */ /* 0x000fe80000100a00 */
[----:B------:R-:W-:Y:S04]  /*1b400*/  STL.128 [R1+0x10], RZ ;  /* 0x000010ff01007387 */ /* 0x000fe80000100c00 */
[----:B------:R-:W-:Y:S04]  /*1b410*/  STL.128 [R1+0x30], RZ ;  /* 0x000030ff01007387 */ /* 0x000fe80000100c00 */
[----:B------:R-:W-:Y:S04]  /*1b420*/  STL.64 [R1+0x18], RZ ;  /* 0x000018ff01007387 */ /* 0x000fe80000100a00 */
[----:B------:R0:W5:Y:S04]  /*1b430*/  LDL.64 R36, [R1+0x30] ;  /* 0x0000300001247983 */ /* 0x0001680000100a00 */
[----:B------:R1:W5:Y:S04]  /*1b440*/  LDL.64 R38, [R1+0x38] ;  /* 0x0000380001267983 */ /* 0x0003680000100a00 */
[----:B0-----:R0:W5:Y:S04]  /*1b450*/  LDL.128 R4, [R1+0x10] ;  /* 0x0000100001047983 */ /* 0x0011680000100c00 */
[----:B--2---:R2:W-:Y:S04]  /*1b460*/  STL.128 [R1+0x20], R8 ;  /* 0x0000200801007387 */ /* 0x0045e80000100c00 */
[----:B------:R-:W4:Y:S01]  /*1b470*/  LDL.64 R42, [R1+0x28] ;  /* 0x00002800012a7983 */ /* 0x000f220000100a00 */
[----:B---3--:R-:W-:-:S04]  /*1b480*/  IADD3 R49, P0, PT, RZ, R44, RZ ;  /* 0x0000002cff317210 */ /* 0x008fc80007f1e0ff */
[----:B------:R-:W-:Y:S01]  /*1b490*/  IADD3 R40, P1, PT, RZ, R49, RZ ;  /* 0x00000031ff287210 */ /* 0x000fe20007f3e0ff */
[----:B------:R-:W-:-:S03]  /*1b4a0*/  IMAD.X R51, RZ, RZ, R45, P0 ;  /* 0x000000ffff337224 */ /* 0x000fc600000e062d */
[----:B------:R-:W-:Y:S01]  /*1b4b0*/  ISETP.GE.U32.AND P0, PT, R40, R49, PT ;  /* 0x000000312800720c */ /* 0x000fe20003f06070 */
[----:B------:R-:W-:Y:S02]  /*1b4c0*/  IMAD.MOV.U32 R53, RZ, RZ, RZ ;  /* 0x000000ffff357224 */ /* 0x000fe400078e00ff */
[----:B----4-:R-:W-:Y:S01]  /*1b4d0*/  IMAD.X R41, R42, 0x1, R51, P1 ;  /* 0x000000012a297824 */ /* 0x010fe200008e0633 */
[----:B------:R-:W-:-:S04]  /*1b4e0*/  ISETP.GE.U32.AND P1, PT, R49, R44, PT ;  /* 0x0000002c3100720c */ /* 0x000fc80003f26070 */
[----:B------:R-:W-:-:S04]  /*1b4f0*/  ISETP.GE.U32.AND.EX P0, PT, R41, R51, PT, P0 ;  /* 0x000000332900720c */ /* 0x000fc80003f06100 */
[----:B--2---:R-:W-:Y:S02]  /*1b500*/  SEL R9, RZ, 0x1, P0 ;  /* 0x00000001ff097807 */ /* 0x004fe40000000000 */
[----:B------:R-:W-:Y:S01]  /*1b510*/  ISETP.GE.U32.AND.EX P0, PT, R51, R45, PT, P1 ;  /* 0x0000002d3300720c */ /* 0x000fe20003f06110 */
[----:B------:R-:W-:Y:S01]  /*1b520*/  IMAD.MOV.U32 R49, RZ, RZ, RZ ;  /* 0x000000ffff317224 */ /* 0x000fe200078e00ff */
[----:B------:R-:W-:-:S11]  /*1b530*/  IADD3 R9, P2, PT, R43, R9, RZ ;  /* 0x000000092b097210 */ /* 0x000fd60007f5e0ff */
[----:B01----:R-:W-:Y:S05]  /*1b540*/  @P0 BRA `(.L_x_165) ;  /* 0x00000000002c0947 */ /* 0x003fea0003800000 */
[----:B-----5:R-:W-:-:S04]  /*1b550*/  IADD3 R4, P1, PT, R4, 0x1, RZ ;  /* 0x0000000104047810 */ /* 0x020fc80007f3e0ff */
        /* <DEDUP_REMOVED lines=10> */
.L_x_165:
[----:B------:R-:W-:Y:S01]  /*1b600*/  IMAD.X R8, RZ, RZ, RZ, P2 ;  /* 0x000000ffff087224 */ /* 0x000fe200010e06ff */
[-C--:B-----5:R-:W-:Y:S01]  /*1b610*/  ISETP.GT.U32.AND P0, PT, R9, R4.reuse, PT ;  /* 0x000000040900720c */ /* 0x0a0fe20003f04070 */
[----:B------:R-:W-:Y:S01]  /*1b620*/  IMAD.WIDE.U32 R68, R43, 0x3d1, RZ ;  /* 0x000003d12b447825 */ /* 0x000fe200078e00ff */
[----:B------:R-:W-:Y:S02]  /*1b630*/  IADD3 R11, P1, PT, R4, R9, RZ ;  /* 0x00000009040b7210 */ /* 0x000fe40007f3e0ff */
[C---:B------:R-:W-:Y:S02]  /*1b640*/  ISETP.GT.U32.AND.EX P0, PT, R8.reuse, R5, PT, P0 ;  /* 0x000000050800720c */ /* 0x040fe40003f04100 */
[----:B------:R-:W-:Y:S02]  /*1b650*/  IADD3 R34, P2, PT, RZ, R11, RZ ;  /* 0x0000000bff227210 */ /* 0x000fe40007f5e0ff */
[----:B------:R-:W-:Y:S01]  /*1b660*/  SEL R4, R9, R4, P0 ;  /* 0x0000000409047207 */ /* 0x000fe20000000000 */
[----:B------:R-:W-:Y:S01]  /*1b670*/  IMAD.X R9, R5, 0x1, R8, P1 ;  /* 0x0000000105097824 */ /* 0x000fe200008e0608 */
[----:B------:R-:W-:-:S02]  /*1b680*/  SEL R5, R8, R5, P0 ;  /* 0x0000000508057207 */ /* 0x000fc40000000000 */
[-C--:B------:R-:W-:Y:S01]  /*1b690*/  ISETP.GT.U32.AND P1, PT, R4, R11.reuse, PT ;  /* 0x0000000b0400720c */ /* 0x080fe20003f24070 */
[----:B------:R-:W-:Y:S01]  /*1b6a0*/  IMAD.X R44, R9, 0x1, R36, P2 ;  /* 0x00000001092c7824 */ /* 0x000fe200010e0624 */
[----:B------:R-:W-:Y:S01]  /*1b6b0*/  ISETP.GE.U32.AND P0, PT, R34, R11, PT ;  /* 0x0000000b2200720c */ /* 0x000fe20003f06070 */
[----:B------:R-:W-:Y:S01]  /*1b6c0*/  IMAD.WIDE.U32 R68, P2, RZ, R42, R68 ;  /* 0x0000002aff447225 */ /* 0x000fe20007840044 */
[-C--:B------:R-:W-:Y:S02]  /*1b6d0*/  ISETP.GT.U32.AND.EX P1, PT, R5, R9.reuse, PT, P1 ;  /* 0x000000090500720c */ /* 0x080fe40003f24110 */
[----:B------:R-:W-:Y:S01]  /*1b6e0*/  ISETP.GE.U32.AND.EX P0, PT, R44, R9, PT, P0 ;  /* 0x000000092c00720c */ /* 0x000fe20003f06100 */
[----:B------:R-:W-:Y:S01]  /*1b6f0*/  IMAD.WIDE.U32 R4, R42, 0x3d1, RZ ;  /* 0x000003d12a047825 */ /* 0x000fe200078e00ff */
[----:B------:R-:W-:Y:S02]  /*1b700*/  ISETP.GT.U32.AND P4, PT, R40, RZ, PT ;  /* 0x000000ff2800720c */ /* 0x000fe40003f84070 */
[----:B------:R-:W-:Y:S01]  /*1b710*/  SEL R45, RZ, 0x1, P0 ;  /* 0x00000001ff2d7807 */ /* 0x000fe20000000000 */
[----:B------:R-:W-:Y:S01]  /*1b720*/  IMAD.MOV.U32 R4, RZ, RZ, R69 ;  /* 0x000000ffff047224 */ /* 0x000fe200078e0045 */
[----:B------:R-:W-:Y:S01]  /*1b730*/  IADD3 RZ, P3, PT, R5, R68, RZ ;  /* 0x0000004405ff7210 */ /* 0x000fe20007f7e0ff */
[----:B------:R-:W-:Y:S01]  /*1b740*/  IMAD.X R5, RZ, RZ, RZ, P2 ;  /* 0x000000ffff057224 */ /* 0x000fe200010e06ff */
[----:B------:R-:W-:Y:S01]  /*1b750*/  IADD3 R45, P0, PT, R45, R37, RZ ;  /* 0x000000252d2d7210 */ /* 0x000fe20007f1e0ff */
[----:B------:R-:W-:Y:S01]  /*1b760*/  IMAD.WIDE.U32 R8, R42, 0x3d1, R40 ;  /* 0x000003d12a087825 */ /* 0x000fe200078e0028 */
[----:B------:R-:W-:-:S02]  /*1b770*/  ISETP.GT.U32.AND.EX P4, PT, R41, RZ, PT, P4 ;  /* 0x000000ff2900720c */ /* 0x000fc40003f84140 */
[----:B------:R-:W-:Y:S01]  /*1b780*/  @P1 IADD3 R6, P5, PT, R6, 0x1, RZ ;  /* 0x0000000106061810 */ /* 0x000fe20007fbe0ff */
[----:B------:R-:W-:Y:S01]  /*1b790*/  IMAD.X R48, RZ, RZ, RZ, P0 ;  /* 0x000000ffff307224 */ /* 0x000fe200000e06ff */
[----:B------:R-:W-:Y:S01]  /*1b7a0*/  SEL R11, R40, RZ, P4 ;  /* 0x000000ff280b7207 */ /* 0x000fe20002000000 */
[----:B------:R-:W-:Y:S01]  /*1b7b0*/  IMAD.WIDE.U32.X R42, RZ, R43, R4, P3 ;  /* 0x0000002bff2a7225 */ /* 0x000fe200018e0404 */
[----:B------:R-:W-:Y:S02]  /*1b7c0*/  ISETP.GT.U32.AND P2, PT, R45, R6, PT ;  /* 0x000000062d00720c */ /* 0x000fe40003f44070 */
[C---:B------:R-:W-:Y:S01]  /*1b7d0*/  @P1 ISETP.NE.U32.AND P3, PT, R6.reuse, RZ, PT ;  /* 0x000000ff0600120c */ /* 0x040fe20003f65070 */
[----:B------:R-:W-:Y:S01]  /*1b7e0*/  @P1 IMAD.X R7, RZ, RZ, R7, P5 ;  /* 0x000000ffff071224 */ /* 0x000fe200028e0607 */
[----:B------:R-:W-:Y:S01]  /*1b7f0*/  IADD3 R4, P5, PT, R6, R45, RZ ;  /* 0x0000002d06047210 */ /* 0x000fe20007fbe0ff */
[----:B------:R-:W-:Y:S01]  /*1b800*/  IMAD.IADD R68, R68, 0x1, R9 ;  /* 0x0000000144447824 */ /* 0x000fe200078e0209 */
[----:B------:R-:W-:-:S02]  /*1b810*/  ISETP.GT.U32.AND P0, PT, R11, R40, PT ;  /* 0x000000280b00720c */ /* 0x000fc40003f04070 */
[CC--:B------:R-:W-:Y:S01]  /*1b820*/  ISETP.GT.U32.AND.EX P2, PT, R48.reuse, R7.reuse, PT, P2 ;  /* 0x000000073000720c */ /* 0x0c0fe20003f44120 */
[C---:B------:R-:W-:Y:S01]  /*1b830*/  IMAD.X R10, R7.reuse, 0x1, R48, P5 ;  /* 0x00000001070a7824 */ /* 0x040fe200028e0630 */
[----:B------:R-:W-:Y:S02]  /*1b840*/  @P1 ISETP.NE.AND.EX P3, PT, R7, RZ, PT, P3 ;  /* 0x000000ff0700120c */ /* 0x000fe40003f65330 */
[----:B------:R-:W-:Y:S02]  /*1b850*/  SEL R6, R45, R6, P2 ;  /* 0x000000062d067207 */ /* 0x000fe40001000000 */
[----:B------:R-:W-:Y:S02]  /*1b860*/  SEL R7, R48, R7, P2 ;  /* 0x0000000730077207 */ /* 0x000fe40001000000 */
[-C--:B------:R-:W-:Y:S02]  /*1b870*/  IADD3 R61, P2, PT, RZ, R4.reuse, RZ ;  /* 0x00000004ff3d7210 */ /* 0x080fe40007f5e0ff */
[----:B------:R-:W-:-:S02]  /*1b880*/  ISETP.GT.U32.AND P5, PT, R6, R4, PT ;  /* 0x000000040600720c */ /* 0x000fc40003fa4070 */
[----:B------:R-:W-:Y:S01]  /*1b890*/  @P1 SEL R6, RZ, 0x1, P3 ;  /* 0x00000001ff061807 */ /* 0x000fe20001800000 */
[----:B------:R-:W-:Y:S01]  /*1b8a0*/  IMAD.X R63, R10, 0x1, R38, P2 ;  /* 0x000000010a3f7824 */ /* 0x000fe200010e0626 */
[----:B------:R-:W-:Y:S02]  /*1b8b0*/  ISETP.GE.U32.AND P2, PT, R61, R4, PT ;  /* 0x000000043d00720c */ /* 0x000fe40003f46070 */
[----:B------:R-:W-:Y:S02]  /*1b8c0*/  SEL R5, R41, RZ, P4 ;  /* 0x000000ff29057207 */ /* 0x000fe40002000000 */
[----:B------:R-:W-:Y:S02]  /*1b8d0*/  ISETP.GT.U32.AND.EX P5, PT, R7, R10, PT, P5 ;  /* 0x0000000a0700720c */ /* 0x000fe40003fa4150 */
[----:B------:R-:W-:Y:S02]  /*1b8e0*/  ISETP.GE.U32.AND P3, PT, R8, R40, PT ;  /* 0x000000280800720c */ /* 0x000fe40003f66070 */
[----:B------:R-:W-:-:S02]  /*1b8f0*/  @P1 IADD3 R49, P4, PT, R6, R49, RZ ;  /* 0x0000003106311210 */ /* 0x000fc40007f9e0ff */
[----:B------:R-:W-:Y:S02]  /*1b900*/  ISETP.GE.U32.AND.EX P2, PT, R63, R10, PT, P2 ;  /* 0x0000000a3f00720c */ /* 0x000fe40003f46120 */
[-C--:B------:R-:W-:Y:S01]  /*1b910*/  ISETP.GT.U32.AND.EX P0, PT, R5, R41.reuse, PT, P0 ;  /* 0x000000290500720c */ /* 0x080fe20003f04100 */
[----:B------:R-:W-:Y:S01]  /*1b920*/  @P1 IMAD.X R53, RZ, RZ, R53, P4 ;  /* 0x000000ffff351224 */ /* 0x000fe200020e0635 */
[----:B------:R-:W-:Y:S02]  /*1b930*/  SEL R45, RZ, 0x1, !P5 ;  /* 0x00000001ff2d7807 */ /* 0x000fe40006800000 */
[----:B------:R-:W-:Y:S02]  /*1b940*/  ISETP.GE.U32.AND.EX P3, PT, R68, R41, PT, P3 ;  /* 0x000000294400720c */ /* 0x000fe40003f66130 */
[----:B------:R-:W-:Y:S02]  /*1b950*/  SEL R4, RZ, 0x1, P2 ;  /* 0x00000001ff047807 */ /* 0x000fe40001000000 */
[----:B------:R-:W-:-:S02]  /*1b960*/  IADD3 R45, P5, P2, R39, R49, R45 ;  /* 0x00000031272d7210 */ /* 0x000fc40007abe02d */
[----:B------:R-:W-:Y:S02]  /*1b970*/  SEL R49, RZ, 0x1, P3 ;  /* 0x00000001ff317807 */ /* 0x000fe40001800000 */
        /* <DEDUP_REMOVED lines=20> */
.L_x_166:
        /* <DEDUP_REMOVED lines=29> */
.L_x_167:
[----:B------:R-:W-:Y:S01]  /*1bc90*/  IMAD.X R6, RZ, RZ, R7, P1 ;  /* 0x000000ffff067224 */ /* 0x000fe200008e0607 */
[----:B------:R-:W-:Y:S01]  /*1bca0*/  ISETP.GT.U32.AND P0, PT, R10, R61, PT ;  /* 0x0000003d0a00720c */ /* 0x000fe20003f04070 */
[----:B------:R-:W-:Y:S01]  /*1bcb0*/  IMAD.WIDE.U32 R4, R39, 0x3d1, RZ ;  /* 0x000003d127047825 */ /* 0x000fe200078e00ff */
[----:B------:R-:W-:Y:S01]  /*1bcc0*/  IADD3 R64, P1, PT, R61, R10, RZ ;  /* 0x0000000a3d407210 */ /* 0x000fe20007f3e0ff */
[----:B------:R0:W-:Y:S01]  /*1bcd0*/  STL.64 [R1+0x30], R36 ;  /* 0x0000302401007387 */ /* 0x0001e20000100a00 */
        /* <DEDUP_REMOVED lines=12> */
[----:B------:R-:W-:Y:S02]  /*1bda0*/  IMAD.MOV.U32 R6, RZ, RZ, R5 ;  /* 0x000000ffff067224 */ /* 0x000fe400078e0005 */
[----:B------:R-:W-:Y:S02]  /*1bdb0*/  IMAD.IADD R64, R4, 0x1, R11 ;  /* 0x0000000104407824 */ /* 0x000fe400078e020b */
[----:B------:R-:W-:Y:S01]  /*1bdc0*/  IMAD.WIDE.U32.X R4, RZ, R39, R6, P2 ;  /* 0x00000027ff047225 */ /* 0x000fe200010e0406 */
[----:B------:R-:W-:-:S02]  /*1bdd0*/  SEL R6, RZ, 0x1, !P0 ;  /* 0x00000001ff067807 */ /* 0x000fc40004000000 */
[----:B------:R-:W-:Y:S01]  /*1bde0*/  ISETP.GE.U32.AND.EX P0, PT, R64, R65, PT, P1 ;  /* 0x000000414000720c */ /* 0x000fe20003f06110 */
[----:B------:R-:W-:Y:S01]  /*1bdf0*/  IMAD.MOV.U32 R67, RZ, RZ, R8 ;  /* 0x000000ffff437224 */ /* 0x000fe200078e0008 */
[----:B------:R-:W-:Y:S01]  /*1be00*/  IADD3 R6, P1, P2, R4, R45, R6 ;  /* 0x0000002d04067210 */ /* 0x000fe20007a3e006 */
[----:B------:R-:W-:Y:S01]  /*1be10*/  IMAD.MOV.U32 R65, RZ, RZ, R40 ;  /* 0x000000ffff417224 */ /* 0x000fe200078e0028 */
[----:B------:R-:W-:Y:S01]  /*1be20*/  SEL R7, RZ, 0x1, P0 ;  /* 0x00000001ff077807 */ /* 0x000fe20000000000 */
[----:B------:R-:W-:Y:S01]  /*1be30*/  IMAD.MOV.U32 R63, RZ, RZ, R10 ;  /* 0x000000ffff3f7224 */ /* 0x000fe200078e000a */
[----:B------:R-:W-:Y:S01]  /*1be40*/  IADD3.X R4, PT, PT, R5, R53, RZ, P1, P2 ;  /* 0x0000003505047210 */ /* 0x000fe20000fe44ff */
[----:B------:R-:W-:Y:S01]  /*1be50*/  IMAD.MOV.U32 R5, RZ, RZ, 0x1 ;  /* 0x00000001ff057424 */ /* 0x000fe200078e00ff */
[----:B------:R-:W-:-:S05]  /*1be60*/  IADD3 R6, P0, PT, R6, R7, RZ ;  /* 0x0000000706067210 */ /* 0x000fca0007f1e0ff */
[----:B------:R-:W-:Y:S01]  /*1be70*/  IMAD.X R7, RZ, RZ, R4, P0 ;  /* 0x000000ffff077224 */ /* 0x000fe200000e0604 */
[----:B------:R-:W-:Y:S01]  /*1be80*/  ISETP.NE.U32.AND P0, PT, R6, RZ, PT ;  /* 0x000000ff0600720c */ /* 0x000fe20003f05070 */
[----:B------:R-:W-:-:S03]  /*1be90*/  IMAD.MOV.U32 R4, RZ, RZ, RZ ;  /* 0x000000ffff047224 */ /* 0x000fc600078e00ff */
[----:B------:R-:W-:-:S13]  /*1bea0*/  ISETP.NE.AND.EX P0, PT, R7, RZ, PT, P0 ;  /* 0x000000ff0700720c */ /* 0x000fda0003f05300 */
[----:B0-----:R-:W-:Y:S05]  /*1beb0*/  @!P0 BRA `(.L_x_168) ;  /* 0x0000000000d88947 */ /* 0x001fea0003800000 */
[----:B------:R-:W-:Y:S01]  /*1bec0*/  IADD3 R4, P0, PT, RZ, 0x1, RZ ;  /* 0x00000001ff047810 */ /* 0x000fe20007f1e0ff */
[----:B------:R-:W-:-:S04]  /*1bed0*/  IMAD.WIDE.U32 R10, R7, 0x3d1, RZ ;  /* 0x000003d1070a7825 */ /* 0x000fc800078e00ff */
[----:B------:R-:W-:Y:S01]  /*1bee0*/  IMAD.X R5, RZ, RZ, R6, P0 ;  /* 0x000000ffff057224 */ /* 0x000fe200000e0606 */
[----:B------:R-:W-:Y:S01]  /*1bef0*/  ISETP.GE.U32.AND P0, PT, R4, 0x1, PT ;  /* 0x000000010400780c */ /* 0x000fe20003f06070 */
[----:B------:R-:W-:-:S03]  /*1bf00*/  IMAD.WIDE.U32 R10, P2, RZ, R6, R10 ;  /* 0x00000006ff0a7225 */ /* 0x000fc6000784000a */
[----:B------:R-:W-:Y:S01]  /*1bf10*/  ISETP.GE.U32.AND.EX P0, PT, R5, RZ, PT, P0 ;  /* 0x000000ff0500720c */ /* 0x000fe20003f06100 */
        /* <DEDUP_REMOVED lines=39> */
.L_x_169:
        /* <DEDUP_REMOVED lines=9> */
.L_x_168:
        /* <DEDUP_REMOVED lines=29> */
.L_x_170:
[----:B------:R-:W0:Y:S08]  /*1c3f0*/  LDC.64 R6, c[0x3][0x20] ;  /* 0x00c00800ff067b82 */ /* 0x000e300000000a00 */
[----:B------:R-:W1:Y:S08]  /*1c400*/  LDC.64 R10, c[0x3][0x28] ;  /* 0x00c00a00ff0a7b82 */ /* 0x000e700000000a00 */
[----:B------:R-:W2:Y:S01]  /*1c410*/  LDC.64 R8, c[0x3][0x30] ;  /* 0x00c00c00ff087b82 */ /* 0x000ea20000000a00 */
[----:B0-----:R-:W-:-:S04]  /*1c420*/  ISETP.GE.U32.AND P0, PT, R5, R6, PT ;  /* 0x000000060500720c */ /* 0x001fc80003f06070 */
[----:B------:R-:W-:Y:S02]  /*1c430*/  ISETP.GE.U32.AND.EX P0, PT, R4, R7, PT, P0 ;  /* 0x000000070400720c */ /* 0x000fe40003f06100 */
[CC--:B-1----:R-:W-:Y:S02]  /*1c440*/  IADD3 R39, P1, PT, R67.reuse, -R10.reuse, RZ ;  /* 0x8000000a43277210 */ /* 0x0c2fe40007f3e0ff */
[----:B------:R-:W-:Y:S02]  /*1c450*/  SEL R34, RZ, 0x1, P0 ;  /* 0x00000001ff227807 */ /* 0x000fe40000000000 */
[----:B------:R-:W-:Y:S01]  /*1c460*/  ISETP.LT.U32.AND P2, PT, R67, R10, PT ;  /* 0x0000000a4300720c */ /* 0x000fe20003f41070 */
[----:B------:R-:W-:Y:S01]  /*1c470*/  IMAD.X R41, R68, 0x1, ~R11, P1 ;  /* 0x0000000144297824 */ /* 0x000fe200008e0e0b */
[----:B------:R-:W-:Y:S02]  /*1c480*/  ISETP.GE.U32.AND P1, PT, R39, R34, PT ;  /* 0x000000222700720c */ /* 0x000fe40003f26070 */
[----:B--2---:R-:W-:-:S02]  /*1c490*/  ISETP.LT.U32.AND P3, PT, R65, R8, PT ;  /* 0x000000084100720c */ /* 0x004fc40003f61070 */
        /* <DEDUP_REMOVED lines=19> */
.L_x_171:
        /* <DEDUP_REMOVED lines=23> */
.L_x_172:
        /* <DEDUP_REMOVED lines=30> */
.L_x_173:
[C---:B------:R-:W-:Y:S01]  /*1c920*/  IMAD.WIDE.U32 R4, R32.reuse, R61, RZ ;  /* 0x0000003d20047225 */ /* 0x040fe200078e00ff */
[----:B------:R0:W-:Y:S03]  /*1c930*/  STL.128 [R1+0x20], RZ ;  /* 0x000020ff01007387 */ /* 0x0001e60000100c00 */
[----:B------:R-:W-:Y:S01]  /*1c940*/  IMAD.WIDE.U32 R8, R32, R67, RZ ;  /* 0x0000004320087225 */ /* 0x000fe200078e00ff */
[----:B------:R0:W-:Y:S03]  /*1c950*/  STL.128 [R1+0x30], RZ ;  /* 0x000030ff01007387 */ /* 0x0001e60000100c00 */
[----:B------:R-:W-:-:S04]  /*1c960*/  IMAD.WIDE.U32 R10, P0, R35, R62, R4 ;  /* 0x0000003e230a7225 */ /* 0x000fc80007800004 */
[----:B------:R-:W-:-:S04]  /*1c970*/  IMAD.WIDE.U32 R4, R35, R61, RZ ;  /* 0x0000003d23047225 */ /* 0x000fc800078e00ff */
[----:B------:R-:W-:Y:S01]  /*1c980*/  IMAD.X R7, RZ, RZ, RZ, P0 ;  /* 0x000000ffff077224 */ /* 0x000fe200000e06ff */
[----:B------:R-:W-:Y:S01]  /*1c990*/  IADD3 RZ, P0, PT, R5, R10, RZ ;  /* 0x0000000a05ff7210 */ /* 0x000fe20007f1e0ff */
[----:B------:R-:W-:Y:S02]  /*1c9a0*/  IMAD.MOV.U32 R6, RZ, RZ, R11 ;  /* 0x000000ffff067224 */ /* 0x000fe400078e000b */
[-C--:B------:R-:W-:Y:S02]  /*1c9b0*/  IMAD R10, R68, R35.reuse, RZ ;  /* 0x00000023440a7224 */ /* 0x080fe400078e02ff */
        /* <DEDUP_REMOVED lines=25> */
[----:B------:R-:W-:Y:S01]  /*1cb50*/  ISETP.GE.U32.AND P0, PT, R4, R36, PT ;  /* 0x000000240400720c */ /* 0x000fe20003f06070 */
[----:B------:R-:W-:Y:S01]  /*1cb60*/  IMAD.MOV.U32 R40, RZ, RZ, R7 ;  /* 0x000000ffff287224 */ /* 0x000fe200078e0007 */
[----:B------:R-:W-:Y:S01]  /*1cb70*/  IADD3 RZ, P1, PT, R9, R6, RZ ;  /* 0x0000000609ff7210 */ /* 0x000fe20007f3e0ff */
[----:B------:R-:W-:Y:S01]  /*1cb80*/  IMAD.WIDE.U32 R8, R32, R63, RZ ;  /* 0x0000003f20087225 */ /* 0x000fe200078e00ff */
[----:B------:R-:W-:-:S03]  /*1cb90*/  ISETP.GE.U32.AND.EX P0, PT, R5, R34, PT, P0 ;  /* 0x000000220500720c */ /* 0x000fc60003f06100 */
[-C--:B------:R-:W-:Y:S01]  /*1cba0*/  IMAD R7, R64, R35.reuse, RZ ;  /* 0x0000002340077224 */ /* 0x080fe200078e02ff */
[----:B------:R-:W-:Y:S01]  /*1cbb0*/  SEL R45, RZ, 0x1, P0 ;  /* 0x00000001ff2d7807 */ /* 0x000fe20000000000 */
[-C--:B------:R-:W-:Y:S02]  /*1cbc0*/  IMAD R6, R62, R35.reuse, RZ ;  /* 0x000000233e067224 */ /* 0x080fe400078e02ff */
[----:B------:R-:W-:-:S04]  /*1cbd0*/  IMAD.WIDE.U32 R38, R63, R35, RZ ;  /* 0x000000233f267225 */ /* 0x000fc800078e00ff */
[----:B------:R-:W-:-:S04]  /*1cbe0*/  IMAD.WIDE.U32 R8, P2, R35, R64, R8 ;  /* 0x0000004023087225 */ /* 0x000fc80007840008 */
[----:B------:R-:W-:-:S04]  /*1cbf0*/  IMAD.WIDE.U32.X R40, R32, R66, R40, P1 ;  /* 0x0000004220287225 */ /* 0x000fc800008e0428 */
[C---:B------:R-:W-:Y:S02]  /*1cc00*/  IMAD R51, R32.reuse, R63, R7 ;  /* 0x0000003f20337224 */ /* 0x040fe400078e0207 */
        /* <DEDUP_REMOVED lines=8> */
[----:B------:R-:W-:Y:S01]  /*1cc90*/  IMAD.WIDE.U32 R42, R61, R35, RZ ;  /* 0x000000233d2a7225 */ /* 0x000fe200078e00ff */
[----:B------:R-:W-:-:S03]  /*1cca0*/  IADD3.X R7, PT, PT, R40, R41, RZ, P2, P3 ;  /* 0x0000002928077210 */ /* 0x000fc600017e64ff */
[----:B------:R-:W-:Y:S01]  /*1ccb0*/  IMAD.WIDE.U32.X R36, R32, R64, R36, P1 ;  /* 0x0000004020247225 */ /* 0x000fe200008e0424 */
[----:B------:R-:W-:Y:S01]  /*1ccc0*/  ISETP.GE.U32.AND.EX P0, PT, R7, R40, PT, P0 ;  /* 0x000000280700720c */ /* 0x000fe20003f06100 */
[----:B------:R0:W-:Y:S02]  /*1ccd0*/  STL.128 [R1+0x10], R4 ;  /* 0x0000100401007387 */ /* 0x0001e40000100c00 */
[----:B------:R-:W-:Y:S01]  /*1cce0*/  IMAD.IADD R43, R43, 0x1, R49 ;  /* 0x000000012b2b7824 */ /* 0x000fe200078e0231 */
[----:B------:R-:W-:Y:S01]  /*1ccf0*/  SEL R39, RZ, 0x1, P0 ;  /* 0x00000001ff277807 */ /* 0x000fe20000000000 */
[----:B------:R-:W-:Y:S02]  /*1cd00*/  IMAD.MOV.U32 R8, RZ, RZ, R42 ;  /* 0x000000ffff087224 */ /* 0x000fe400078e002a */
[----:B------:R-:W-:Y:S01]  /*1cd10*/  IMAD.MOV.U32 R9, RZ, RZ, R43 ;  /* 0x000000ffff097224 */ /* 0x000fe200078e002b */
[----:B------:R-:W-:Y:S02]  /*1cd20*/  IADD3 R34, P0, PT, R39, R36, RZ ;  /* 0x0000002427227210 */ /* 0x000fe40007f1e0ff */
[----:B------:R-:W-:-:S02]  /*1cd30*/  CS2R R38, SRZ ;  /* 0x0000000000267805 */ /* 0x000fc4000001ff00 */
[----:B------:R0:W-:Y:S01]  /*1cd40*/  STL.128 [R1], R8 ;  /* 0x0000000801007387 */ /* 0x0001e20000100c00 */
[----:B------:R-:W-:Y:S01]  /*1cd50*/  IMAD.X R36, RZ, RZ, R37, P0 ;  /* 0x000000ffff247224 */ /* 0x000fe200000e0625 */
[----:B------:R-:W-:-:S04]  /*1cd60*/  ISETP.NE.U32.AND P0, PT, R34, RZ, PT ;  /* 0x000000ff2200720c */ /* 0x000fc80003f05070 */
[----:B------:R-:W-:-:S13]  /*1cd70*/  ISETP.NE.AND.EX P0, PT, R36, RZ, PT, P0 ;  /* 0x000000ff2400720c */ /* 0x000fda0003f05300 */
[----:B0-----:R-:W-:Y:S05]  /*1cd80*/  @!P0 BRA `(.L_x_174) ;  /* 0x00000000003c8947 */ /* 0x001fea0003800000 */
[----:B------:R-:W-:-:S05]  /*1cd90*/  UMOV UR4, 0x4 ;  /* 0x0000000400047882 */ /* 0x000fca0000000000 */
.L_x_175:
        /* <DEDUP_REMOVED lines=14> */
.L_x_174:
        /* <DEDUP_REMOVED lines=35> */
[----:B------:R-:W-:Y:S02]  /*1d0b0*/  IMAD R34, R66, R33, RZ ;  /* 0x0000002142227224 */ /* 0x000fe400078e02ff */
[----:B------:R-:W-:Y:S01]  /*1d0c0*/  IMAD.WIDE.U32 R10, R33, R65, RZ ;  /* 0x00000041210a7225 */ /* 0x000fe200078e00ff */
[----:B------:R-:W-:-:S03]  /*1d0d0*/  IADD3 R45, P0, P1, R45, R40, R4 ;  /* 0x000000282d2d7210 */ /* 0x000fc6000791e004 */
[----:B------:R-:W-:-:S04]  /*1d0e0*/  IMAD.WIDE.U32 R42, P3, R33, R66, R42 ;  /* 0x00000042212a7225 */ /* 0x000fc8000786002a */
[----:B------:R-:W-:Y:S01]  /*1d0f0*/  IMAD.WIDE.U32 R4, R33, R65, R6 ;  /* 0x0000004121047225 */ /* 0x000fe200078e0006 */
[----:B------:R-:W-:Y:S02]  /*1d100*/  IADD3 RZ, P2, PT, R11, R42, RZ ;  /* 0x0000002a0bff7210 */ /* 0x000fe40007f5e0ff */
[----:B------:R-:W-:Y:S01]  /*1d110*/  IADD3.X R11, PT, PT, RZ, R41, RZ, P0, P1 ;  /* 0x00000029ff0b7210 */ /* 0x000fe200007e24ff */
[----:B------:R-:W-:Y:S01]  /*1d120*/  IMAD R49, R30, R65, R34 ;  /* 0x000000411e317224 */ /* 0x000fe200078e0222 */
[----:B------:R-:W-:Y:S01]  /*1d130*/  IADD3 R10, P4, PT, R45, R4, RZ ;  /* 0x000000042d0a7210 */ /* 0x000fe20007f9e0ff */
[----:B------:R-:W-:Y:S01]  /*1d140*/  IMAD R44, R64, R33, RZ ;  /* 0x00000021402c7224 */ /* 0x000fe200078e02ff */
[----:B------:R-:W-:Y:S01]  /*1d150*/  ISETP.GE.U32.AND P0, PT, R4, R6, PT ;  /* 0x000000060400720c */ /* 0x000fe20003f06070 */
[----:B------:R-:W-:Y:S01]  /*1d160*/  IMAD.IADD R34, R5, 0x1, R49 ;  /* 0x0000000105227824 */ /* 0x000fe200078e0231 */
[----:B------:R-:W-:Y:S01]  /*1d170*/  ISETP.GE.U32.AND P1, PT, R10, R4, PT ;  /* 0x000000040a00720c */ /* 0x000fe20003f26070 */
[----:B------:R-:W-:-:S02]  /*1d180*/  IMAD.X R5, RZ, RZ, RZ, P3 ;  /* 0x000000ffff057224 */ /* 0x000fc400018e06ff */
        /* <DEDUP_REMOVED lines=10> */
[----:B------:R-:W-:Y:S01]  /*1d230*/  IMAD.WIDE.U32 R6, R33, R63, R6 ;  /* 0x0000003f21067225 */ /* 0x000fe200078e0006 */
[----:B------:R-:W-:-:S03]  /*1d240*/  IADD3 R45, P1, P5, R45, R4, R34 ;  /* 0x000000042d2d7210 */ /* 0x000fc60007d3e022 */
[C---:B------:R-:W-:Y:S01]  /*1d250*/  IMAD.WIDE.U32 R40, R30.reuse, R63, RZ ;  /* 0x0000003f1e287225 */ /* 0x040fe200078e00ff */
[----:B------:R-:W-:Y:S02]  /*1d260*/  IADD3 R4, P4, PT, R45, R6, RZ ;  /* 0x000000062d047210 */ /* 0x000fe40007f9e0ff */
[----:B------:R-:W-:Y:S01]  /*1d270*/  IADD3.X R5, PT, PT, RZ, R5, RZ, P1, P5 ;  /* 0x00000005ff057210 */ /* 0x000fe20000fea4ff */
[-C--:B------:R-:W-:Y:S01]  /*1d280*/  IMAD R49, R30, R63.reuse, R44 ;  /* 0x0000003f1e317224 */ /* 0x080fe200078e022c */
        /* <DEDUP_REMOVED lines=8> */
[----:B------:R-:W-:Y:S02]  /*1d310*/  IMAD.X R7, RZ, RZ, RZ, P3 ;  /* 0x000000ffff077224 */ /* 0x000fe400018e06ff */
[----:B------:R-:W-:Y:S01]  /*1d320*/  IMAD.MOV.U32 R6, RZ, RZ, R41 ;  /* 0x000000ffff067224 */ /* 0x000fe200078e0029 */
[----:B------:R-:W-:Y:S01]  /*1d330*/  ISETP.GE.U32.AND.EX P1, PT, R5, R34, PT, P1 ;  /* 0x000000220500720c */ /* 0x000fe20003f26110 */
[----:B------:R1:W-:Y:S01]  /*1d340*/  STL.64 [R1+0x20], R4 ;  /* 0x0000200401007387 */ /* 0x0003e20000100a00 */
[----:B------:R-:W-:Y:S01]  /*1d350*/  SEL R34, RZ, 0x1, P0 ;  /* 0x00000001ff227807 */ /* 0x000fe20000000000 */
[----:B------:R-:W-:Y:S01]  /*1d360*/  IMAD.WIDE.U32.X R6, R30, R64, R6, P2 ;  /* 0x000000401e067225 */ /* 0x000fe200010e0406 */
[----:B------:R-:W-:-:S04]  /*1d370*/  SEL R39, RZ, 0x1, P1 ;  /* 0x00000001ff277807 */ /* 0x000fc80000800000 */
[----:B------:R-:W-:-:S04]  /*1d380*/  IADD3 R6, P0, P1, R39, R6, R34 ;  /* 0x0000000627067210 */ /* 0x000fc8000791e022 */
[----:B------:R-:W-:Y:S02]  /*1d390*/  IADD3.X R7, PT, PT, RZ, R7, RZ, P0, P1 ;  /* 0x00000007ff077210 */ /* 0x000fe400007e24ff */
[----:B------:R-:W-:-:S04]  /*1d3a0*/  ISETP.NE.U32.AND P0, PT, R6, RZ, PT ;  /* 0x000000ff0600720c */ /* 0x000fc80003f05070 */
[----:B------:R-:W-:-:S13]  /*1d3b0*/  ISETP.NE.AND.EX P0, PT, R7, RZ, PT, P0 ;  /* 0x000000ff0700720c */ /* 0x000fda0003f05300 */
[----:B-1----:R-:W-:Y:S05]  /*1d3c0*/  @!P0 BRA `(.L_x_176) ;  /* 0x00000000003c8947 */ /* 0x002fea0003800000 */
[----:B------:R-:W-:Y:S01]  /*1d3d0*/  IMAD.MOV.U32 R9, RZ, RZ, R6 ;  /* 0x000000ffff097224 */ /* 0x000fe200078e0006 */
[----:B------:R-:W-:-:S06]  /*1d3e0*/  UMOV UR4, 0x5 ;  /* 0x0000000500047882 */ /* 0x000fcc0000000000 */
.L_x_177:
        /* <DEDUP_REMOVED lines=9> */
[----:B-1----:R-:W-:-:S10]  /*1d480*/  IMAD.MOV.U32 R7, RZ, RZ, RZ ;  /* 0x000000ffff077224 */ /* 0x002fd400078e00ff */
[----:B------:R-:W-:Y:S05]  /*1d490*/  @!P0 BRA `(.L_x_177) ;  /* 0xfffffffc00d48947 */ /* 0x000fea000383ffff */
[----:B------:R1:W5:Y:S04]  /*1d4a0*/  LDL.64 R4, [R1+0x20] ;  /* 0x0000200001047983 */ /* 0x0003680000100a00 */
[----:B------:R1:W5:Y:S02]  /*1d4b0*/  LDL.128 R8, [R1+0x10] ;  /* 0x0000100001087983 */ /* 0x0003640000100c00 */
.L_x_176:
[----:B------:R-:W2:Y:S01]  /*1d4c0*/  LDL.64 R6, [R1+0x28] ;  /* 0x0000280001067983 */ /* 0x000ea20000100a00 */
        /* <DEDUP_REMOVED lines=32> */
[----:B------:R-:W-:Y:S01]  /*1d6d0*/  IMAD.WIDE.U32 R42, R28, R65, RZ ;  /* 0x000000411c2a7225 */ /* 0x000fe200078e00ff */
[----:B------:R-:W-:-:S02]  /*1d6e0*/  SEL R42, RZ, 0x1, P0 ;  /* 0x00000001ff2a7807 */ /* 0x000fc40000000000 */
[----:B------:R-:W-:Y:S01]  /*1d6f0*/  SEL R39, RZ, 0x1, P1 ;  /* 0x00000001ff277807 */ /* 0x000fe20000800000 */
[----:B------:R-:W-:Y:S01]  /*1d700*/  IMAD.WIDE.U32.X R40, R2, R68, R40, P2 ;  /* 0x0000004402287225 */ /* 0x000fe200010e0428 */
[----:B------:R-:W-:-:S03]  /*1d710*/  ISETP.GE.U32.AND P0, PT, R8, R4, PT ;  /* 0x000000040800720c */ /* 0x000fc60003f06070 */
[----:B------:R-:W-:Y:S01]  /*1d720*/  IMAD.WIDE.U32 R10, R2, R65, RZ ;  /* 0x00000041020a7225 */ /* 0x000fe200078e00ff */
[----:B------:R-:W-:-:S03]  /*1d730*/  IADD3 R39, P4, P5, R39, R40, R42 ;  /* 0x0000002827277210 */ /* 0x000fc60007d9e02a */
[----:B------:R-:W-:Y:S01]  /*1d740*/  IMAD R45, R2, R65, R44 ;  /* 0x00000041022d7224 */ /* 0x000fe200078e022c */
[----:B------:R-:W-:Y:S01]  /*1d750*/  IADD3 R4, P3, PT, R39, R8, RZ ;  /* 0x0000000827047210 */ /* 0x000fe20007f7e0ff */
[----:B------:R-:W-:Y:S01]  /*1d760*/  IMAD.WIDE.U32 R10, P1, R28, R66, R10 ;  /* 0x000000421c0a7225 */ /* 0x000fe2000782000a */
[----:B------:R-:W-:-:S03]  /*1d770*/  IADD3.X R41, PT, PT, RZ, R41, RZ, P4, P5 ;  /* 0x00000029ff297210 */ /* 0x000fc600027ea4ff */
[----:B------:R-:W-:Y:S01]  /*1d780*/  IMAD.IADD R40, R9, 0x1, R45 ;  /* 0x0000000109287824 */ /* 0x000fe200078e022d */
[----:B------:R-:W-:Y:S01]  /*1d790*/  IADD3 RZ, P2, PT, R43, R10, RZ ;  /* 0x0000000a2bff7210 */ /* 0x000fe20007f5e0ff */
[----:B------:R-:W-:Y:S01]  /*1d7a0*/  IMAD.X R43, RZ, RZ, RZ, P1 ;  /* 0x000000ffff2b7224 */ /* 0x000fe200008e06ff */
[----:B------:R-:W-:Y:S01]  /*1d7b0*/  ISETP.GE.U32.AND P1, PT, R4, R8, PT ;  /* 0x000000080400720c */ /* 0x000fe20003f26070 */
[----:B------:R-:W-:Y:S01]  /*1d7c0*/  IMAD.WIDE.U32 R8, R2, R63, RZ ;  /* 0x0000003f02087225 */ /* 0x000fe200078e00ff */
[----:B------:R-:W-:-:S03]  /*1d7d0*/  ISETP.GE.U32.AND.EX P0, PT, R40, R5, PT, P0 ;  /* 0x000000052800720c */ /* 0x000fc60003f06100 */
[----:B------:R-:W-:Y:S01]  /*1d7e0*/  IMAD.X R5, R40, 0x1, R41, P3 ;  /* 0x0000000128057824 */ /* 0x000fe200018e0629 */
[----:B------:R-:W-:Y:S01]  /*1d7f0*/  SEL R39, RZ, 0x1, P0 ;  /* 0x00000001ff277807 */ /* 0x000fe20000000000 */
[----:B------:R-:W-:Y:S02]  /*1d800*/  IMAD.MOV.U32 R42, RZ, RZ, R11 ;  /* 0x000000ffff2a7224 */ /* 0x000fe400078e000b */
[----:B------:R-:W-:Y:S01]  /*1d810*/  IMAD R10, R64, R28, RZ ;  /* 0x0000001c400a7224 */ /* 0x000fe200078e02ff */
[----:B------:R-:W-:Y:S01]  /*1d820*/  ISETP.GE.U32.AND.EX P1, PT, R5, R40, PT, P1 ;  /* 0x000000280500720c */ /* 0x000fe20003f26110 */
[----:B------:R-:W-:-:S03]  /*1d830*/  IMAD.WIDE.U32.X R42, R2, R66, R42, P2 ;  /* 0x00000042022a7225 */ /* 0x000fc600010e042a */
[----:B------:R-:W-:Y:S01]  /*1d840*/  SEL R45, RZ, 0x1, P1 ;  /* 0x00000001ff2d7807 */ /* 0x000fe20000800000 */
[-C--:B------:R-:W-:Y:S02]  /*1d850*/  IMAD R49, R2, R63.reuse, R10 ;  /* 0x0000003f02317224 */ /* 0x080fe400078e020a */
[----:B------:R-:W-:Y:S01]  /*1d860*/  IMAD.WIDE.U32 R40, R28, R63, RZ ;  /* 0x0000003f1c287225 */ /* 0x000fe200078e00ff */
[----:B------:R-:W-:-:S03]  /*1d870*/  IADD3 R45, P1, P4, R45, R42, R39 ;  /* 0x0000002a2d2d7210 */ /* 0x000fc60007c3e027 */
[----:B------:R-:W-:Y:S01]  /*1d880*/  IMAD.WIDE.U32 R10, P3, R28, R64, R8 ;  /* 0x000000401c0a7225 */ /* 0x000fe20007860008 */
[----:B------:R-:W-:-:S03]  /*1d890*/  IADD3.X R42, PT, PT, RZ, R43, RZ, P1, P4 ;  /* 0x0000002bff2a7210 */ /* 0x000fc60000fe84ff */
[----:B------:R-:W-:Y:S01]  /*1d8a0*/  IMAD.MOV.U32 R40, RZ, RZ, R11 ;  /* 0x000000ffff287224 */ /* 0x000fe200078e000b */
[----:B------:R-:W-:Y:S01]  /*1d8b0*/  IADD3 RZ, P2, PT, R41, R10, RZ ;  /* 0x0000000a29ff7210 */ /* 0x000fe20007f5e0ff */
[----:B------:R-:W-:Y:S02]  /*1d8c0*/  IMAD.X R41, RZ, RZ, RZ, P3 ;  /* 0x000000ffff297224 */ /* 0x000fe400018e06ff */
[----:B------:R-:W-:Y:S02]  /*1d8d0*/  IMAD.MOV.U32 R10, RZ, RZ, R36 ;  /* 0x000000ffff0a7224 */ /* 0x000fe400078e0024 */
[----:B------:R-:W-:-:S04]  /*1d8e0*/  IMAD.WIDE.U32.X R40, R2, R64, R40, P2 ;  /* 0x0000004002287225 */ /* 0x000fc800010e0428 */
[----:B------:R-:W-:Y:S02]  /*1d8f0*/  IMAD.MOV.U32 R11, RZ, RZ, R37 ;  /* 0x000000ffff0b7224 */ /* 0x000fe400078e0025 */
[----:B--2---:R-:W-:-:S04]  /*1d900*/  IMAD.WIDE.U32 R8, R28, R63, R6 ;  /* 0x0000003f1c087225 */ /* 0x004fc800078e0006 */
[----:B------:R-:W-:Y:S01]  /*1d910*/  IMAD.IADD R39, R9, 0x1, R49 ;  /* 0x0000000109277824 */ /* 0x000fe200078e0231 */
[----:B------:R-:W-:Y:S01]  /*1d920*/  ISETP.GE.U32.AND P0, PT, R8, R6, PT ;  /* 0x000000060800720c */ /* 0x000fe20003f06070 */
[----:B------:R-:W-:Y:S01]  /*1d930*/  IMAD.MOV.U32 R9, RZ, RZ, R34 ;  /* 0x000000ffff097224 */ /* 0x000fe200078e0022 */
[-C--:B------:R-:W-:Y:S02]  /*1d940*/  IADD3 R6, P3, PT, R45, R8.reuse, RZ ;  /* 0x000000082d067210 */ /* 0x080fe40007f7e0ff */
[C---:B------:R-:W-:Y:S02]  /*1d950*/  ISETP.GE.U32.AND.EX P0, PT, R39.reuse, R7, PT, P0 ;  /* 0x000000072700720c */ /* 0x040fe40003f06100 */
[----:B------:R-:W-:Y:S01]  /*1d960*/  ISETP.GE.U32.AND P1, PT, R6, R8, PT ;  /* 0x000000080600720c */ /* 0x000fe20003f26070 */
[----:B------:R-:W-:Y:S01]  /*1d970*/  IMAD.X R7, R39, 0x1, R42, P3 ;  /* 0x0000000127077824 */ /* 0x000fe200018e062a */
[----:B------:R-:W-:Y:S01]  /*1d980*/  SEL R34, RZ, 0x1, P0 ;  /* 0x00000001ff227807 */ /* 0x000fe20000000000 */
[----:B------:R-:W-:-:S03]  /*1d990*/  IMAD.MOV.U32 R8, RZ, RZ, R38 ;  /* 0x000000ffff087224 */ /* 0x000fc600078e0026 */
[----:B------:R-:W-:Y:S01]  /*1d9a0*/  ISETP.GE.U32.AND.EX P1, PT, R7, R39, PT, P1 ;  /* 0x000000270700720c */ /* 0x000fe20003f26110 */
[----:B------:R2:W-:Y:S03]  /*1d9b0*/  STL.128 [R1+0x20], R4 ;  /* 0x0000200401007387 */ /* 0x0005e60000100c00 */
[----:B------:R-:W-:Y:S01]  /*1d9c0*/  SEL R39, RZ, 0x1, P1 ;  /* 0x00000001ff277807 */ /* 0x000fe20000800000 */
[----:B------:R2:W-:Y:S03]  /*1d9d0*/  STL.128 [R1+0x10], R8 ;  /* 0x0000100801007387 */ /* 0x0005e60000100c00 */
[----:B------:R-:W-:-:S04]  /*1d9e0*/  IADD3 R34, P0, P1, R39, R40, R34 ;  /* 0x0000002827227210 */ /* 0x000fc8000791e022 */
[----:B------:R-:W-:Y:S02]  /*1d9f0*/  IADD3.X R40, PT, PT, RZ, R41, RZ, P0, P1 ;  /* 0x00000029ff287210 */ /* 0x000fe400007e24ff */
[----:B------:R-:W-:-:S04]  /*1da00*/  ISETP.NE.U32.AND P0, PT, R34, RZ, PT ;  /* 0x000000ff2200720c */ /* 0x000fc80003f05070 */
[----:B------:R-:W-:-:S13]  /*1da10*/  ISETP.NE.AND.EX P0, PT, R40, RZ, PT, P0 ;  /* 0x000000ff2800720c */ /* 0x000fda0003f05300 */
[----:B--2---:R-:W-:Y:S05]  /*1da20*/  @!P0 BRA `(.L_x_178) ;  /* 0x0000000000388947 */ /* 0x004fea0003800000 */
[----:B------:R-:W-:-:S05]  /*1da30*/  UMOV UR4, 0x6 ;  /* 0x0000000600047882 */ /* 0x000fca0000000000 */
.L_x_179:
        /* <DEDUP_REMOVED lines=13> */
.L_x_178:
        /* <DEDUP_REMOVED lines=14> */
[-C--:B------:R-:W-:Y:S01]  /*1dbf0*/  IMAD.WIDE.U32 R40, R15, R67.reuse, RZ ;  /* 0x000000430f287225 */ /* 0x080fe200078e00ff */
[----:B------:R4:W-:Y:S02]  /*1dc00*/  STL.64 [R1+0x18], R8 ;  /* 0x0000180801007387 */ /* 0x0009e40000100a00 */
        /* <DEDUP_REMOVED lines=20> */
[----:B------:R-:W-:Y:S01]  /*1dd50*/  IMAD.WIDE.U32 R40, R17, R65, R6 ;  /* 0x0000004111287225 */ /* 0x000fe200078e0006 */
[----:B------:R-:W-:-:S03]  /*1dd60*/  IADD3 R49, P0, P1, R49, R36, R4 ;  /* 0x0000002431317210 */ /* 0x000fc6000791e004 */
[----:B------:R-:W-:Y:S01]  /*1dd70*/  IMAD.WIDE.U32 R4, R15, R65, RZ ;  /* 0x000000410f047225 */ /* 0x000fe200078e00ff */
[----:B------:R-:W-:-:S03]  /*1dd80*/  IADD3 R49, P3, PT, R49, R40, RZ ;  /* 0x0000002831317210 */ /* 0x000fc60007f7e0ff */
[----:B------:R-:W-:Y:S01]  /*1dd90*/  IMAD R43, R15, R65, R34 ;  /* 0x000000410f2b7224 */ /* 0x000fe200078e0222 */
[----:B------:R-:W-:Y:S01]  /*1dda0*/  IADD3.X R34, PT, PT, RZ, R37, RZ, P0, P1 ;  /* 0x00000025ff227210 */ /* 0x000fe200007e24ff */
[----:B------:R-:W-:Y:S01]  /*1ddb0*/  IMAD.WIDE.U32 R4, P2, R17, R66, R4 ;  /* 0x0000004211047225 */ /* 0x000fe20007840004 */
[----:B------:R-:W-:Y:S02]  /*1ddc0*/  ISETP.GE.U32.AND P0, PT, R40, R6, PT ;  /* 0x000000062800720c */ /* 0x000fe40003f06070 */
[----:B------:R-:W-:Y:S01]  /*1ddd0*/  ISETP.GE.U32.AND P1, PT, R49, R40, PT ;  /* 0x000000283100720c */ /* 0x000fe20003f26070 */
[----:B------:R-:W-:Y:S02]  /*1dde0*/  IMAD.IADD R41, R41, 0x1, R43 ;  /* 0x0000000129297824 */ /* 0x000fe400078e022b */
[----:B------:R-:W-:-:S03]  /*1ddf0*/  IMAD.WIDE.U32 R36, R17, R65, RZ ;  /* 0x0000004111247225 */ /* 0x000fc600078e00ff */
[C---:B------:R-:W-:Y:S01]  /*1de00*/  ISETP.GE.U32.AND.EX P0, PT, R41.reuse, R7, PT, P0 ;  /* 0x000000072900720c */ /* 0x040fe20003f06100 */
[----:B------:R-:W-:Y:S02]  /*1de10*/  IMAD.X R34, R41, 0x1, R34, P3 ;  /* 0x0000000129227824 */ /* 0x000fe400018e0622 */
[----:B------:R-:W-:Y:S01]  /*1de20*/  IMAD.X R43, RZ, RZ, RZ, P2 ;  /* 0x000000ffff2b7224 */ /* 0x000fe200010e06ff */
[----:B------:R-:W-:Y:S01]  /*1de30*/  IADD3 RZ, P2, PT, R37, R4, RZ ;  /* 0x0000000425ff7210 */ /* 0x000fe20007f5e0ff */
[----:B------:R-:W-:Y:S01]  /*1de40*/  IMAD.MOV.U32 R42, RZ, RZ, R5 ;  /* 0x000000ffff2a7224 */ /* 0x000fe200078e0005 */
[----:B------:R-:W-:Y:S01]  /*1de50*/  ISETP.GE.U32.AND.EX P1, PT, R34, R41, PT, P1 ;  /* 0x000000292200720c */ /* 0x000fe20003f26110 */
[C---:B------:R-:W-:Y:S01]  /*1de60*/  IMAD.WIDE.U32 R6, R15.reuse, R63, RZ ;  /* 0x0000003f0f067225 */ /* 0x040fe200078e00ff */
[----:B------:R-:W-:Y:S02]  /*1de70*/  SEL R4, RZ, 0x1, P0 ;  /* 0x00000001ff047807 */ /* 0x000fe40000000000 */
[----:B------:R-:W-:Y:S01]  /*1de80*/  SEL R45, RZ, 0x1, P1 ;  /* 0x00000001ff2d7807 */ /* 0x000fe20000800000 */
[----:B------:R-:W-:-:S04]  /*1de90*/  IMAD.WIDE.U32.X R42, R15, R66, R42, P2 ;  /* 0x000000420f2a7225 */ /* 0x000fc800010e042a */
        /* <DEDUP_REMOVED lines=9> */
[----:B------:R-:W-:Y:S02]  /*1df30*/  IMAD.MOV.U32 R7, RZ, RZ, R34 ;  /* 0x000000ffff077224 */ /* 0x000fe400078e0022 */
[----:B------:R-:W-:-:S04]  /*1df40*/  IMAD.WIDE.U32.X R40, R15, R64, R40, P2 ;  /* 0x000000400f287225 */ /* 0x000fc800010e0428 */
        /* <DEDUP_REMOVED lines=19> */
[----:B----4-:R-:W-:Y:S05]  /*1e080*/  @!P0 BRA `(.L_x_180) ;  /* 0x0000000000388947 */ /* 0x010fea0003800000 */
[----:B------:R-:W-:-:S05]  /*1e090*/  UMOV UR4, 0x7 ;  /* 0x0000000700047882 */ /* 0x000fca0000000000 */
.L_x_181:
        /* <DEDUP_REMOVED lines=12> */
[----:B------:R3:W5:Y:S02]  /*1e160*/  LDL.64 R10, [R1+0x20] ;  /* 0x00002000010a7983 */ /* 0x0007640000100a00 */
.L_x_180:
[----:B------:R-:W4:Y:S04]  /*1e170*/  LDL.64 R42, [R1+0x8] ;  /* 0x00000800012a7983 */ /* 0x000f280000100a00 */
[----:B------:R-:W2:Y:S04]  /*1e180*/  LDL.64 R38, [R1+0x28] ;  /* 0x0000280001267983 */ /* 0x000ea80000100a00 */
[----:B------:R0:W5:Y:S04]  /*1e190*/  LDL.128 R4, [R1+0x30] ;  /* 0x0000300001047983 */ /* 0x0001680000100c00 */
[----:B------:R0:W5:Y:S01]  /*1e1a0*/  LDL.64 R36, [R1+0x10] ;  /* 0x0000100001247983 */ /* 0x0001620000100a00 */
[----:B------:R-:W-:-:S02]  /*1e1b0*/  IMAD R34, R62, R35, RZ ;  /* 0x000000233e227224 */ /* 0x000fc400078e02ff */
[----:B------:R-:W-:-:S04]  /*1e1c0*/  IMAD.WIDE.U32 R40, R61, R35, RZ ;  /* 0x000000233d287225 */ /* 0x000fc800078e00ff */
[----:B------:R-:W-:Y:S01]  /*1e1d0*/  IMAD R45, R32, R61, R34 ;  /* 0x0000003d202d7224 */ /* 0x000fe200078e0222 */
[-C--:B------:R-:W-:Y:S01]  /*1e1e0*/  IADD3 R50, P1, PT, RZ, R40.reuse, RZ ;  /* 0x00000028ff327210 */ /* 0x080fe20007f3e0ff */
[----:B------:R-:W-:Y:S02]  /*1e1f0*/  IMAD.MOV.U32 R69, RZ, RZ, RZ ;  /* 0x000000ffff457224 */ /* 0x000fe400078e00ff */
        /* <DEDUP_REMOVED lines=14> */
[----:B------:R-:W-:Y:S01]  /*1e2e0*/  SEL R44, R41, R42, P0 ;  /* 0x0000002a292c7207 */ /* 0x000fe20000000000 */
[----:B------:R-:W-:Y:S01]  /*1e2f0*/  IMAD.WIDE.U32 R40, R11, 0x3d1, RZ ;  /* 0x000003d10b287825 */ /* 0x000fe200078e00ff */
[----:B------:R-:W-:-:S02]  /*1e300*/  SEL R45, R45, R43, P0 ;  /* 0x0000002b2d2d7207 */ /* 0x000fc40000000000 */
[----:B------:R-:W-:Y:S01]  /*1e310*/  ISETP.GE.U32.AND.EX P1, PT, R34, R53, PT, P1 ;  /* 0x000000352200720c */ /* 0x000fe20003f26110 */
[----:B------:R-:W-:Y:S01]  /*1e320*/  IMAD.WIDE.U32 R42, R10, 0x3d1, R50 ;  /* 0x000003d10a2a7825 */ /* 0x000fe200078e0032 */
[----:B------:R-:W-:Y:S02]  /*1e330*/  ISETP.GT.U32.AND P2, PT, R44, R49, PT ;  /* 0x000000312c00720c */ /* 0x000fe40003f44070 */
        /* <DEDUP_REMOVED lines=21> */
.L_x_182:
[----:B------:R-:W-:Y:S01]  /*1e490*/  IMAD.IADD R50, R40, 0x1, R43 ;  /* 0x0000000128327824 */ /* 0x000fe200078e022b */
[----:B------:R-:W-:Y:S02]  /*1e4a0*/  ISETP.GT.U32.AND P1, PT, R49, R36, PT ;  /* 0x000000243100720c */ /* 0x000fe40003f24070 */
[----:B------:R-:W-:Y:S01]  /*1e4b0*/  IADD3 RZ, P3, PT, R45, R40, RZ ;  /* 0x000000282dff7210 */ /* 0x000fe20007f7e0ff */
[----:B------:R-:W-:Y:S01]  /*1e4c0*/  IMAD.MOV.U32 R40, RZ, RZ, R41 ;  /* 0x000000ffff287224 */ /* 0x000fe200078e0029 */
[----:B------:R-:W-:Y:S01]  /*1e4d0*/  ISETP.GE.U32.AND.EX P0, PT, R50, R51, PT, P0 ;  /* 0x000000333200720c */ /* 0x000fe20003f06100 */
[----:B------:R-:W-:Y:S01]  /*1e4e0*/  IMAD.MOV.U32 R41, RZ, RZ, R71 ;  /* 0x000000ffff297224 */ /* 0x000fe200078e0047 */
[----:B------:R-:W-:Y:S01]  /*1e4f0*/  ISETP.GT.U32.AND.EX P1, PT, R10, R37, PT, P1 ;  /* 0x000000250a00720c */ /* 0x000fe20003f24110 */
[----:B------:R-:W-:Y:S01]  /*1e500*/  IMAD.WIDE.U32 R44, R39, 0x3d1, RZ ;  /* 0x000003d1272c7825 */ /* 0x000fe200078e00ff */
[----:B------:R-:W-:Y:S02]  /*1e510*/  IADD3 R73, P2, PT, R36, R49, RZ ;  /* 0x0000003124497210 */ /* 0x000fe40007f5e0ff */
[----:B------:R-:W-:Y:S01]  /*1e520*/  SEL R51, RZ, 0x1, P0 ;  /* 0x00000001ff337807 */ /* 0x000fe20000000000 */
[----:B------:R-:W-:Y:S01]  /*1e530*/  IMAD.WIDE.U32.X R40, RZ, R11, R40, P3 ;  /* 0x0000000bff287225 */ /* 0x000fe200018e0428 */
[----:B------:R-:W-:-:S02]  /*1e540*/  SEL R36, R49, R36, P1 ;  /* 0x0000002431247207 */ /* 0x000fc40000800000 */
[----:B------:R-:W-:Y:S01]  /*1e550*/  IADD3 R48, P4, PT, RZ, R73, RZ ;  /* 0x00000049ff307210 */ /* 0x000fe20007f9e0ff */
[----:B------:R-:W-:Y:S01]  /*1e560*/  IMAD.X R54, R37, 0x1, R10, P2 ;  /* 0x0000000125367824 */ /* 0x000fe200010e060a */
[----:B------:R-:W-:Y:S01]  /*1e570*/  SEL R37, R10, R37, P1 ;  /* 0x000000250a257207 */ /* 0x000fe20000800000 */
[----:B------:R-:W-:Y:S01]  /*1e580*/  IMAD.WIDE.U32 R10, R38, 0x3d1, RZ ;  /* 0x000003d1260a7825 */ /* 0x000fe200078e00ff */
[----:B------:R-:W-:Y:S02]  /*1e590*/  IADD3 R51, P0, PT, R51, R40, RZ ;  /* 0x0000002833337210 */ /* 0x000fe40007f1e0ff */
[-C--:B------:R-:W-:Y:S01]  /*1e5a0*/  ISETP.GT.U32.AND P1, PT, R36, R73.reuse, PT ;  /* 0x000000492400720c */ /* 0x080fe20003f24070 */
[----:B------:R-:W-:Y:S01]  /*1e5b0*/  IMAD.X R49, R4, 0x1, R54, P4 ;  /* 0x0000000104317824 */ /* 0x000fe200020e0636 */
[----:B------:R-:W-:Y:S01]  /*1e5c0*/  IADD3 R36, P5, PT, R51, R52, RZ ;  /* 0x0000003433247210 */ /* 0x000fe20007fbe0ff */
[----:B------:R-:W-:Y:S01]  /*1e5d0*/  IMAD.X R71, RZ, RZ, R41, P0 ;  /* 0x000000ffff477224 */ /* 0x000fe200000e0629 */
[----:B------:R-:W-:Y:S01]  /*1e5e0*/  ISETP.GT.U32.AND.EX P1, PT, R37, R54, PT, P1 ;  /* 0x000000362500720c */ /* 0x000fe20003f24110 */
[----:B------:R-:W-:Y:S01]  /*1e5f0*/  IMAD.WIDE.U32 R44, P3, RZ, R38, R44 ;  /* 0x00000026ff2c7225 */ /* 0x000fe2000786002c */
[----:B------:R-:W-:-:S02]  /*1e600*/  ISETP.GE.U32.AND P0, PT, R48, R73, PT ;  /* 0x000000493000720c */ /* 0x000fc40003f06070 */
[----:B------:R-:W-:Y:S01]  /*1e610*/  ISETP.GT.U32.AND P2, PT, R51, R52, PT ;  /* 0x000000343300720c */ /* 0x000fe20003f44070 */
[----:B------:R-:W-:Y:S01]  /*1e620*/  IMAD.X R37, R71, 0x1, R34, P5 ;  /* 0x0000000147257824 */ /* 0x000fe200028e0622 */
        /* <DEDUP_REMOVED lines=20> */
[----:B------:R-:W-:Y:S01]  /*1e770*/  IADD3 R54, P5, PT, RZ, R39, RZ ;  /* 0x00000027ff367210 */ /* 0x000fe20007fbe0ff */
[----:B------:R-:W-:Y:S01]  /*1e780*/  IMAD.IADD R34, R44, 0x1, R11 ;  /* 0x000000012c227824 */ /* 0x000fe200078e020b */
[----:B------:R-:W-:Y:S02]  /*1e790*/  @P1 ISETP.NE.AND.EX P2, PT, R9, RZ, PT, P2 ;  /* 0x000000ff0900120c */ /* 0x000fe40003f45320 */
[----:B------:R-:W-:Y:S01]  /*1e7a0*/  SEL R9, R52, R9, P3 ;  /* 0x0000000934097207 */ /* 0x000fe20001800000 */
[----:B------:R-:W-:Y:S01]  /*1e7b0*/  IMAD.X R52, R6, 0x1, R45, P5 ;  /* 0x0000000106347824 */ /* 0x000fe200028e062d */
[----:B------:R-:W-:Y:S02]  /*1e7c0*/  ISETP.GT.U32.AND P3, PT, R8, R39, PT ;  /* 0x000000270800720c */ /* 0x000fe40003f64070 */
        /* <DEDUP_REMOVED lines=25> */
[----:B------:R-:W-:Y:S02]  /*1e960*/  IADD3 R54, P0, PT, R54, 0x1, RZ ;  /* 0x0000000136367810 */ /* 0x000fe40007f1e0ff */
[----:B------:R-:W-:-:S03]  /*1e970*/  CS2R R48, SRZ ;  /* 0x0000000000307805 */ /* 0x000fc6000001ff00 */
[----:B------:R-:W-:Y:S01]  /*1e980*/  IMAD.X R52, RZ, RZ, R52, P0 ;  /* 0x000000ffff347224 */ /* 0x000fe200000e0634 */
[----:B------:R-:W-:-:S04]  /*1e990*/  ISETP.NE.U32.AND P0, PT, R54, RZ, PT ;  /* 0x000000ff3600720c */ /* 0x000fc80003f05070 */
[----:B------:R-:W-:-:S04]  /*1e9a0*/  ISETP.NE.AND.EX P0, PT, R52, RZ, PT, P0 ;  /* 0x000000ff3400720c */ /* 0x000fc80003f05300 */
[----:B------:R-:W-:-:S04]  /*1e9b0*/  SEL R8, RZ, 0x1, P0 ;  /* 0x00000001ff087807 */ /* 0x000fc80000000000 */
[----:B------:R-:W-:-:S05]  /*1e9c0*/  IADD3 R51, P0, PT, R8, R51, RZ ;  /* 0x0000003308337210 */ /* 0x000fca0007f1e0ff */
[----:B------:R-:W-:-:S08]  /*1e9d0*/  IMAD.X R53, RZ, RZ, R53, P0 ;  /* 0x000000ffff357224 */ /* 0x000fd000000e0635 */
.L_x_183:
        /* <DEDUP_REMOVED lines=17> */
[----:B------:R-:W-:Y:S02]  /*1eaf0*/  ISETP.GT.U32.AND P1, PT, R39, R36, PT ;  /* 0x000000242700720c */ /* 0x000fe40003f24070 */
[----:B------:R-:W-:-:S02]  /*1eb00*/  SEL R39, RZ, 0x1, P0 ;  /* 0x00000001ff277807 */ /* 0x000fc40000000000 */
        /* <DEDUP_REMOVED lines=10> */
.L_x_184:
        /* <DEDUP_REMOVED lines=78> */
.L_x_186:
        /* <DEDUP_REMOVED lines=9> */
.L_x_185:
        /* <DEDUP_REMOVED lines=29> */
.L_x_187:
        /* <DEDUP_REMOVED lines=17> */
[----:B------:R-:W-:-:S04]  /*1f400*/  ISETP.GE.U32.AND P2, PT, R7, R6, PT ;  /* 0x000000060700720c */ /* 0x000fc80003f46070 */
[----:B------:R-:W-:-:S04]  /*1f410*/  ISETP.GE.U32.AND.EX P2, PT, R11, RZ, PT, P2 ;  /* 0x000000ff0b00720c */ /* 0x000fc80003f46120 */
[----:B------:R-:W-:Y:S02]  /*1f420*/  ISETP.LT.U32.OR.EX P2, PT, R38, R9, !P2, P3 ;  /* 0x000000092600720c */ /* 0x000fe40005741530 */
[----:B------:R-:W-:Y:S02]  /*1f430*/  SEL R38, RZ, 0xffffffff, !P1 ;  /* 0xffffffffff267807 */ /* 0x000fe40004800000 */
        /* <DEDUP_REMOVED lines=8> */
[----:B------:R-:W-:-:S09]  /*1f4c0*/  IADD3.X R40, PT, PT, R6, ~R13, R40, P3, P4 ;  /* 0x8000000d06287210 */ /* 0x000fd20001fe8428 */
.L_x_188:
        /* <DEDUP_REMOVED lines=26> */
.L_x_189:
        /* <DEDUP_REMOVED lines=30> */
.L_x_190:
[----:B------:R-:W0:Y:S01]  /*1f850*/  LDC.64 R36, c[0x3][0x40] ;  /* 0x00c01000ff247b82 */ /* 0x000e220000000a00 */
[----:B------:R2:W-:Y:S04]  /*1f860*/  STL.128 [R1+0x20], RZ ;  /* 0x000020ff01007387 */ /* 0x0005e80000100c00 */
[----:B------:R2:W-:Y:S01]  /*1f870*/  STL.128 [R1+0x30], RZ ;  /* 0x000030ff01007387 */ /* 0x0005e20000100c00 */
[----:B0-----:R-:W-:-:S04]  /*1f880*/  IMAD.WIDE.U32 R4, R60, R36, RZ ;  /* 0x000000243c047225 */ /* 0x001fc800078e00ff */
[----:B------:R-:W-:-:S04]  /*1f890*/  IMAD.WIDE.U32 R52, R59, R36, RZ ;  /* 0x000000243b347225 */ /* 0x000fc800078e00ff */
[----:B------:R-:W-:-:S04]  /*1f8a0*/  IMAD.WIDE.U32 R4, P0, R59, R37, R4 ;  /* 0x000000253b047225 */ /* 0x000fc80007800004 */
[----:B------:R-:W-:Y:S01]  /*1f8b0*/  IMAD.X R9, RZ, RZ, RZ, P0 ;  /* 0x000000ffff097224 */ /* 0x000fe200000e06ff */
[----:B------:R-:W-:Y:S01]  /*1f8c0*/  IADD3 R45, P0, PT, R53, R4, RZ ;  /* 0x00000004352d7210 */ /* 0x000fe20007f1e0ff */
[----:B------:R-:W-:-:S04]  /*1f8d0*/  IMAD.WIDE.U32 R6, R58, R36, RZ ;  /* 0x000000243a067225 */ /* 0x000fc800078e00ff */
[----:B------:R-:W-:Y:S02]  /*1f8e0*/  IMAD.MOV.U32 R8, RZ, RZ, R5 ;  /* 0x000000ffff087224 */ /* 0x000fe400078e0005 */
[----:B------:R-:W-:-:S04]  /*1f8f0*/  IMAD.WIDE.U32 R4, R57, R36, RZ ;  /* 0x0000002439047225 */ /* 0x000fc800078e00ff */
[----:B------:R-:W-:-:S04]  /*1f900*/  IMAD.WIDE.U32.X R8, R60, R37, R8, P0 ;  /* 0x000000253c087225 */ /* 0x000fc800000e0408 */
[----:B------:R-:W-:Y:S01]  /*1f910*/  IMAD.WIDE.U32 R6, P0, R57, R37, R6 ;  /* 0x0000002539067225 */ /* 0x000fe20007800006 */
[----:B------:R-:W-:-:S03]  /*1f920*/  IADD3 R10, P1, PT, R8, R4, RZ ;  /* 0x00000004080a7210 */ /* 0x000fc60007f3e0ff */
[----:B------:R-:W-:Y:S01]  /*1f930*/  IMAD.WIDE.U32 R48, R56, R36, RZ ;  /* 0x0000002438307225 */ /* 0x000fe200078e00ff */
[----:B------:R-:W-:-:S03]  /*1f940*/  IADD3 R8, P2, PT, R5, R6, RZ ;  /* 0x0000000605087210 */ /* 0x000fc60007f5e0ff */
[----:B------:R-:W-:Y:S01]  /*1f950*/  IMAD.X R5, RZ, RZ, RZ, P0 ;  /* 0x000000ffff057224 */ /* 0x000fe200000e06ff */
[----:B------:R-:W-:Y:S01]  /*1f960*/  ISETP.GE.U32.AND P0, PT, R10, R4, PT ;  /* 0x000000040a00720c */ /* 0x000fe20003f06070 */
[----:B------:R-:W-:Y:S02]  /*1f970*/  IMAD.X R11, R8, 0x1, R9, P1 ;  /* 0x00000001080b7824 */ /* 0x000fe400008e0609 */
[----:B------:R-:W-:Y:S02]  /*1f980*/  IMAD.MOV.U32 R4, RZ, RZ, R7 ;  /* 0x000000ffff047224 */ /* 0x000fe400078e0007 */
[----:B------:R-:W-:Y:S01]  /*1f990*/  IMAD.WIDE.U32 R6, R55, R36, RZ ;  /* 0x0000002437067225 */ /* 0x000fe200078e00ff */
[----:B------:R-:W-:-:S03]  /*1f9a0*/  ISETP.GE.U32.AND.EX P0, PT, R11, R8, PT, P0 ;  /* 0x000000080b00720c */ /* 0x000fc60003f06100 */
[----:B------:R-:W-:Y:S01]  /*1f9b0*/  IMAD.WIDE.U32 R48, P1, R55, R37, R48 ;  /* 0x0000002537307225 */ /* 0x000fe20007820030 */
[----:B------:R-:W-:-:S03]  /*1f9c0*/  SEL R9, RZ, 0x1, P0 ;  /* 0x00000001ff097807 */ /* 0x000fc60000000000 */
[----:B------:R-:W-:Y:S01]  /*1f9d0*/  IMAD.WIDE.U32.X R4, R58, R37, R4, P2 ;  /* 0x000000253a047225 */ /* 0x000fe200010e0404 */
[----:B------:R-:W-:-:S03]  /*1f9e0*/  IADD3 R48, P2, PT, R7, R48, RZ ;  /* 0x0000003007307210 */ /* 0x000fc60007f5e0ff */
[----:B------:R-:W-:Y:S01]  /*1f9f0*/  IMAD.X R7, RZ, RZ, RZ, P1 ;  /* 0x000000ffff077224 */ /* 0x000fe200008e06ff */
[----:B------:R-:W-:Y:S01]  /*1fa00*/  IADD3 R4, P3, P4, R6, R4, R9 ;  /* 0x0000000406047210 */ /* 0x000fe20007c7e009 */
[----:B------:R-:W-:-:S03]  /*1fa10*/  IMAD.WIDE.U32 R8, R46, R36, RZ ;  /* 0x000000242e087225 */ /* 0x000fc600078e00ff */
[----:B------:R-:W-:Y:S01]  /*1fa20*/  ISETP.GE.U32.AND P0, PT, R4, R6, PT ;  /* 0x000000060400720c */ /* 0x000fe20003f06070 */
[----:B------:R-:W-:Y:S01]  /*1fa30*/  IMAD.MOV.U32 R6, RZ, RZ, R49 ;  /* 0x000000ffff067224 */ /* 0x000fe200078e0031 */
[----:B------:R-:W-:Y:S01]  /*1fa40*/  IADD3.X R5, PT, PT, R48, R5, RZ, P3, P4 ;  /* 0x0000000530057210 */ /* 0x000fe20001fe84ff */
[----:B------:R-:W-:-:S03]  /*1fa50*/  IMAD.WIDE.U32 R8, P1, R47, R37, R8 ;  /* 0x000000252f087225 */ /* 0x000fc60007820008 */
[----:B------:R-:W-:Y:S01]  /*1fa60*/  ISETP.GE.U32.AND.EX P0, PT, R5, R48, PT, P0 ;  /* 0x000000300500720c */ /* 0x000fe20003f06100 */
[----:B------:R-:W-:-:S03]  /*1fa70*/  IMAD.WIDE.U32 R50, R47, R36, RZ ;  /* 0x000000242f327225 */ /* 0x000fc600078e00ff */
[----:B------:R-:W-:Y:S01]  /*1fa80*/  SEL R53, RZ, 0x1, P0 ;  /* 0x00000001ff357807 */ /* 0x000fe20000000000 */
[----:B------:R-:W-:Y:S01]  /*1fa90*/  IMAD.WIDE.U32.X R6, R56, R37, R6, P2 ;  /* 0x0000002538067225 */ /* 0x000fe200010e0406 */
[----:B------:R-:W-:-:S03]  /*1faa0*/  IADD3 R51, P3, PT, R51, R8, RZ ;  /* 0x0000000833337210 */ /* 0x000fc60007f7e0ff */
[----:B------:R-:W-:Y:S01]  /*1fab0*/  IMAD.X R49, RZ, RZ, RZ, P1 ;  /* 0x000000ffff317224 */ /* 0x000fe200008e06ff */
[----:B------:R-:W-:Y:S01]  /*1fac0*/  IADD3 R6, P1, P2, R50, R6, R53 ;  /* 0x0000000632067210 */ /* 0x000fe20007a3e035 */
[----:B------:R-:W-:Y:S02]  /*1fad0*/  IMAD.MOV.U32 R48, RZ, RZ, R9 ;  /* 0x000000ffff307224 */ /* 0x000fe400078e0009 */
[----:B------:R-:W-:Y:S01]  /*1fae0*/  IMAD.MOV.U32 R9, RZ, RZ, R45 ;  /* 0x000000ffff097224 */ /* 0x000fe200078e002d */
[----:B------:R-:W-:Y:S01]  /*1faf0*/  ISETP.GE.U32.AND P0, PT, R6, R50, PT ;  /* 0x000000320600720c */ /* 0x000fe20003f06070 */
[----:B------:R-:W-:Y:S01]  /*1fb00*/  IMAD.WIDE.U32.X R48, R46, R37, R48, P3 ;  /* 0x000000252e307225 */ /* 0x000fe200018e0430 */
[----:B------:R-:W-:-:S03]  /*1fb10*/  IADD3.X R7, PT, PT, R51, R7, RZ, P1, P2 ;  /* 0x0000000733077210 */ /* 0x000fc60000fe44ff */
[----:B------:R-:W-:Y:S01]  /*1fb20*/  IMAD.MOV.U32 R8, RZ, RZ, R52 ;  /* 0x000000ffff087224 */ /* 0x000fe200078e0034 */
[----:B------:R-:W-:Y:S01]  /*1fb30*/  ISETP.GE.U32.AND.EX P0, PT, R7, R51, PT, P0 ;  /* 0x000000330700720c */ /* 0x000fe20003f06100 */
[----:B------:R2:W-:Y:S01]  /*1fb40*/  STL.128 [R1+0x10], R4 ;  /* 0x0000100401007387 */ /* 0x0005e20000100c00 */
[----:B------:R-:W-:Y:S02]  /*1fb50*/  CS2R R52, SRZ ;  /* 0x0000000000347805 */ /* 0x000fe4000001ff00 */
        /* <DEDUP_REMOVED lines=8> */
.L_x_192:
        /* <DEDUP_REMOVED lines=14> */
.L_x_191:
[----:B------:R-:W2:Y:S02]  /*1fcc0*/  LDC.64 R48, c[0x3][0x48] ;  /* 0x00c01200ff307b82 */ /* 0x000ea40000000a00 */
[----:B--2---:R-:W-:-:S04]  /*1fcd0*/  IMAD.WIDE.U32 R72, R60, R48, RZ ;  /* 0x000000303c487225 */ /* 0x004fc800078e00ff */
[----:B-----5:R-:W-:-:S04]  /*1fce0*/  IMAD.WIDE.U32 R50, R59, R48, R10 ;  /* 0x000000303b327225 */ /* 0x020fc800078e000a */
[----:B------:R-:W-:-:S04]  /*1fcf0*/  IMAD.WIDE.U32 R72, P0, R59, R49, R72 ;  /* 0x000000313b487225 */ /* 0x000fc80007800048 */
[----:B------:R-:W-:-:S04]  /*1fd00*/  IMAD.WIDE.U32 R74, R59, R48, RZ ;  /* 0x000000303b4a7225 */ /* 0x000fc800078e00ff */
[----:B------:R-:W-:Y:S01]  /*1fd10*/  IMAD.X R9, RZ, RZ, RZ, P0 ;  /* 0x000000ffff097224 */ /* 0x000fe200000e06ff */
[----:B------:R-:W-:Y:S01]  /*1fd20*/  ISETP.GE.U32.AND P0, PT, R50, R10, PT ;  /* 0x0000000a3200720c */ /* 0x000fe20003f06070 */
[----:B------:R-:W-:Y:S01]  /*1fd30*/  IMAD.IADD R51, R72, 0x1, R51 ;  /* 0x0000000148337824 */ /* 0x000fe200078e0233 */
[----:B------:R-:W-:Y:S01]  /*1fd40*/  IADD3 RZ, P1, PT, R75, R72, RZ ;  /* 0x000000484bff7210 */ /* 0x000fe20007f3e0ff */
[----:B------:R-:W-:-:S03]  /*1fd50*/  IMAD.WIDE.U32 R70, R58, R48, RZ ;  /* 0x000000303a467225 */ /* 0x000fc600078e00ff */
[----:B------:R-:W-:Y:S01]  /*1fd60*/  ISETP.GE.U32.AND.EX P0, PT, R51, R11, PT, P0 ;  /* 0x0000000b3300720c */ /* 0x000fe20003f06100 */
[----:B------:R-:W-:Y:S01]  /*1fd70*/  IMAD.MOV.U32 R8, RZ, RZ, R73 ;  /* 0x000000ffff087224 */ /* 0x000fe200078e0049 */
[----:B------:R2:W-:Y:S01]  /*1fd80*/  STL.64 [R1+0x8], R50 ;  /* 0x0000083201007387 */ /* 0x0005e20000100a00 */
[----:B------:R-:W-:Y:S01]  /*1fd90*/  IMAD.WIDE.U32 R10, R57, R48, R4 ;  /* 0x00000030390a7225 */ /* 0x000fe200078e0004 */
[----:B------:R-:W-:-:S03]  /*1fda0*/  SEL R45, RZ, 0x1, P0 ;  /* 0x00000001ff2d7807 */ /* 0x000fc60000000000 */
[----:B------:R-:W-:Y:S01]  /*1fdb0*/  IMAD.WIDE.U32 R70, P2, R57, R49, R70 ;  /* 0x0000003139467225 */ /* 0x000fe20007840046 */
[----:B------:R-:W-:-:S03]  /*1fdc0*/  ISETP.GE.U32.AND P0, PT, R10, R4, PT ;  /* 0x000000040a00720c */ /* 0x000fc60003f06070 */
[----:B------:R-:W-:-:S04]  /*1fdd0*/  IMAD.WIDE.U32.X R8, R60, R49, R8, P1 ;  /* 0x000000313c087225 */ /* 0x000fc800008e0408 */
[----:B------:R-:W-:Y:S01]  /*1fde0*/  IMAD.IADD R54, R70, 0x1, R11 ;  /* 0x0000000146367824 */ /* 0x000fe200078e020b */
[----:B------:R-:W-:Y:S01]  /*1fdf0*/  IADD3 R8, P3, P4, R10, R8, R45 ;  /* 0x000000080a087210 */ /* 0x000fe20007c7e02d */
[----:B------:R-:W-:-:S03]  /*1fe00*/  IMAD.WIDE.U32 R72, R57, R48, RZ ;  /* 0x0000003039487225 */ /* 0x000fc600078e00ff */
[----:B------:R-:W-:Y:S01]  /*1fe10*/  ISETP.GE.U32.AND P1, PT, R8, R10, PT ;  /* 0x0000000a0800720c */ /* 0x000fe20003f26070 */
[----:B------:R-:W-:Y:S01]  /*1fe20*/  IMAD.X R11, RZ, RZ, RZ, P2 ;  /* 0x000000ffff0b7224 */ /* 0x000fe200010e06ff */
[C---:B------:R-:W-:Y:S01]  /*1fe30*/  IADD3.X R9, PT, PT, R54.reuse, R9, RZ, P3, P4 ;  /* 0x0000000936097210 */ /* 0x040fe20001fe84ff */
[----:B------:R-:W-:Y:S01]  /*1fe40*/  IMAD.MOV.U32 R10, RZ, RZ, R71 ;  /* 0x000000ffff0a7224 */ /* 0x000fe200078e0047 */
[----:B------:R-:W-:Y:S01]  /*1fe50*/  IADD3 RZ, P2, PT, R73, R70, RZ ;  /* 0x0000004649ff7210 */ /* 0x000fe20007f5e0ff */
[----:B------:R-:W-:Y:S01]  /*1fe60*/  IMAD.WIDE.U32 R70, R55, R48, R6 ;  /* 0x0000003037467225 */ /* 0x000fe200078e0006 */
[----:B------:R-:W-:Y:S02]  /*1fe70*/  ISETP.GE.U32.AND.EX P0, PT, R54, R5, PT, P0 ;  /* 0x000000053600720c */ /* 0x000fe40003f06100 */
[----:B------:R-:W-:Y:S01]  /*1fe80*/  ISETP.GE.U32.AND.EX P1, PT, R9, R54, PT, P1 ;  /* 0x000000360900720c */ /* 0x000fe20003f26110 */
[----:B------:R-:W-:Y:S01]  /*1fe90*/  IMAD.WIDE.U32 R4, R56, R48, RZ ;  /* 0x0000003038047225 */ /* 0x000fe200078e00ff */
[----:B------:R-:W-:-:S02]  /*1fea0*/  SEL R54, RZ, 0x1, P0 ;  /* 0x00000001ff367807 */ /* 0x000fc40000000000 */
[----:B------:R-:W-:Y:S01]  /*1feb0*/  SEL R45, RZ, 0x1, P1 ;  /* 0x00000001ff2d7807 */ /* 0x000fe20000800000 */
[----:B------:R-:W-:-:S04]  /*1fec0*/  IMAD.WIDE.U32.X R10, R58, R49, R10, P2 ;  /* 0x000000313a0a7225 */ /* 0x000fc800010e040a */
[----:B------:R-:W-:Y:S01]  /*1fed0*/  IMAD.WIDE.U32 R4, P2, R55, R49, R4 ;  /* 0x0000003137047225 */ /* 0x000fe20007840004 */
[----:B------:R-:W-:-:S03]  /*1fee0*/  IADD3 R45, P0, P1, R45, R10, R54 ;  /* 0x0000000a2d2d7210 */ /* 0x000fc6000791e036 */
[----:B------:R-:W-:Y:S01]  /*1fef0*/  IMAD.IADD R54, R4, 0x1, R71 ;  /* 0x0000000104367824 */ /* 0x000fe200078e0247 */
[----:B------:R-:W-:Y:S01]  /*1ff00*/  IADD3.X R11, PT, PT, RZ, R11, RZ, P0, P1 ;  /* 0x0000000bff0b7210 */ /* 0x000fe200007e24ff */
[----:B------:R-:W-:Y:S01]  /*1ff10*/  IMAD.WIDE.U32 R72, R55, R48, RZ ;  /* 0x0000003037487225 */ /* 0x000fe200078e00ff */
[----:B------:R-:W-:Y:S02]  /*1ff20*/  IADD3 R10, P3, PT, R45, R70, RZ ;  /* 0x000000462d0a7210 */ /* 0x000fe40007f7e0ff */
[----:B------:R-:W-:Y:S01]  /*1ff30*/  ISETP.GE.U32.AND P0, PT, R70, R6, PT ;  /* 0x000000064600720c */ /* 0x000fe20003f06070 */
[----:B------:R-:W-:Y:S01]  /*1ff40*/  IMAD.X R71, RZ, RZ, RZ, P2 ;  /* 0x000000ffff477224 */ /* 0x000fe200010e06ff */
[----:B------:R-:W-:Y:S01]  /*1ff50*/  ISETP.GE.U32.AND P1, PT, R10, R70, PT ;  /* 0x000000460a00720c */ /* 0x000fe20003f26070 */
[C---:B------:R-:W-:Y:S01]  /*1ff60*/  IMAD.X R11, R54.reuse, 0x1, R11, P3 ;  /* 0x00000001360b7824 */ /* 0x040fe200018e060b */
[----:B------:R-:W-:Y:S01]  /*1ff70*/  IADD3 RZ, P2, PT, R73, R4, RZ ;  /* 0x0000000449ff7210 */ /* 0x000fe20007f5e0ff */
[----:B------:R-:W-:Y:S01]  /*1ff80*/  IMAD.MOV.U32 R70, RZ, RZ, R5 ;  /* 0x000000ffff467224 */ /* 0x000fe200078e0005 */
[----:B------:R-:W-:Y:S01]  /*1ff90*/  ISETP.GE.U32.AND.EX P0, PT, R54, R7, PT, P0 ;  /* 0x000000073600720c */ /* 0x000fe20003f06100 */
[----:B------:R-:W-:Y:S01]  /*1ffa0*/  IMAD.WIDE.U32 R72, R46, R48, RZ ;  /* 0x000000302e487225 */ /* 0x000fe200078e00ff */
[----:B------:R-:W-:Y:S01]  /*1ffb0*/  ISETP.GE.U32.AND.EX P1, PT, R11, R54, PT, P1 ;  /* 0x000000360b00720c */ /* 0x000fe20003f26110 */
[----:B------:R2:W-:Y:S02]  /*1ffc0*/  STL.128 [R1+0x10], R8 ;  /* 0x0000100801007387 */ /* 0x0005e40000100c00 */
[----:B------:R-:W-:Y:S01]  /*1ffd0*/  IMAD.WIDE.U32 R6, R47, R48, RZ ;  /* 0x000000302f067225 */ /* 0x000fe200078e00ff */
[----:B------:R-:W-:-:S02]  /*1ffe0*/  SEL R6, RZ, 0x1, P0 ;  /* 0x00000001ff067807 */ /* 0x000fc40000000000 */
[----:B------:R-:W-:Y:S01]  /*1fff0*/  SEL R45, RZ, 0x1, P1 ;  /* 0x00000001ff2d7807 */ /* 0x000fe20000800000 */
[----:B------:R-:W-:-:S04]  /*20000*/  IMAD.WIDE.U32.X R74, R56, R49, R70, P2 ;  /* 0x00000031384a7225 */ /* 0x000fc800010e0446 */
[----:B------:R-:W-:Y:S01]  /*20010*/  IMAD.MOV.U32 R4, RZ, RZ, R52 ;  /* 0x000000ffff047224 */ /* 0x000fe200078e0034 */
[----:B------:R-:W-:Y:S01]  /*20020*/  IADD3 R45, P1, P3, R45, R74, R6 ;  /* 0x0000004a2d2d7210 */ /* 0x000fe20007b3e006 */
[----:B------:R-:W-:Y:S02]  /*20030*/  IMAD.MOV.U32 R5, RZ, RZ, R53 ;  /* 0x000000ffff057224 */ /* 0x000fe400078e0035 */
[----:B------:R-:W-:-:S04]  /*20040*/  IMAD.WIDE.U32 R70, P4, R47, R49, R72 ;  /* 0x000000312f467225 */ /* 0x000fc80007880048 */
[----:B------:R-:W-:Y:S01]  /*20050*/  IMAD.WIDE.U32 R4, R47, R48, R4 ;  /* 0x000000302f047225 */ /* 0x000fe200078e0004 */
[----:B------:R-:W-:Y:S02]  /*20060*/  IADD3 RZ, P2, PT, R7, R70, RZ ;  /* 0x0000004607ff7210 */ /* 0x000fe40007f5e0ff */
[----:B------:R-:W-:Y:S02]  /*20070*/  IADD3.X R7, PT, PT, RZ, R75, RZ, P1, P3 ;  /* 0x0000004bff077210 */ /* 0x000fe40000fe64ff */
[----:B------:R-:W-:Y:S01]  /*20080*/  ISETP.GE.U32.AND P0, PT, R4, R52, PT ;  /* 0x000000340400720c */ /* 0x000fe20003f06070 */
[----:B------:R-:W-:Y:S01]  /*20090*/  IMAD.IADD R52, R70, 0x1, R5 ;  /* 0x0000000146347824 */ /* 0x000fe200078e0205 */
[----:B------:R-:W-:Y:S01]  /*200a0*/  IADD3 R6, P3, PT, R45, R4, RZ ;  /* 0x000000042d067210 */ /* 0x000fe20007f7e0ff */
[----:B------:R-:W-:-:S03]  /*200b0*/  IMAD.X R5, RZ, RZ, RZ, P4 ;  /* 0x000000ffff057224 */ /* 0x000fc600020e06ff */
[----:B------:R-:W-:Y:S01]  /*200c0*/  ISETP.GE.U32.AND P1, PT, R6, R4, PT ;  /* 0x000000040600720c */ /* 0x000fe20003f26070 */
        /* <DEDUP_REMOVED lines=15> */
.L_x_194:
        /* <DEDUP_REMOVED lines=13> */
.L_x_193:
[----:B------:R-:W4:Y:S01]  /*20290*/  LDL.64 R70, [R1+0x28] ;  /* 0x0000280001467983 */ /* 0x000f220000100a00 */
[----:B------:R-:W0:Y:S02]  /*202a0*/  LDC.64 R50, c[0x3][0x50] ;  /* 0x00c01400ff327b82 */ /* 0x000e240000000a00 */
[----:B0-----:R-:W-:-:S04]  /*202b0*/  IMAD.WIDE.U32 R4, R60, R50, RZ ;  /* 0x000000323c047225 */ /* 0x001fc800078e00ff */
        /* <DEDUP_REMOVED lines=9> */
[----:B------:R-:W-:Y:S02]  /*20350*/  IMAD.MOV.U32 R48, RZ, RZ, R5 ;  /* 0x000000ffff307224 */ /* 0x000fe400078e0005 */
[----:B------:R-:W-:Y:S01]  /*20360*/  IMAD.WIDE.U32 R4, R57, R50, R10 ;  /* 0x0000003239047225 */ /* 0x000fe200078e000a */
[----:B------:R-:W-:-:S03]  /*20370*/  SEL R53, RZ, 0x1, P0 ;  /* 0x00000001ff357807 */ /* 0x000fc60000000000 */
[----:B------:R-:W-:-:S04]  /*20380*/  IMAD.WIDE.U32 R8, P2, R57, R51, R72 ;  /* 0x0000003339087225 */ /* 0x000fc80007840048 */
[----:B------:R-:W-:Y:S01]  /*20390*/  IMAD.WIDE.U32.X R48, R60, R51, R48, P1 ;  /* 0x000000333c307225 */ /* 0x000fe200008e0430 */
[----:B------:R-:W-:-:S03]  /*203a0*/  ISETP.GE.U32.AND P1, PT, R4, R10, PT ;  /* 0x0000000a0400720c */ /* 0x000fc60003f26070 */
        /* <DEDUP_REMOVED lines=23> */
[----:B------:R-:W-:Y:S01]  /*20520*/  IMAD.X R9, RZ, RZ, RZ, P2 ;  /* 0x000000ffff097224 */ /* 0x000fe200010e06ff */
[----:B------:R-:W-:Y:S01]  /*20530*/  IADD3 RZ, P2, PT, R73, R10, RZ ;  /* 0x0000000a49ff7210 */ /* 0x000fe20007f5e0ff */
[C---:B------:R-:W-:Y:S01]  /*20540*/  IMAD.X R5, R54.reuse, 0x1, R5, P3 ;  /* 0x0000000136057824 */ /* 0x040fe200018e0605 */
[----:B------:R-:W-:Y:S01]  /*20550*/  ISETP.GE.U32.AND.EX P0, PT, R54, R7, PT, P0 ;  /* 0x000000073600720c */ /* 0x000fe20003f06100 */
[----:B------:R-:W-:-:S02]  /*20560*/  IMAD.MOV.U32 R8, RZ, RZ, R11 ;  /* 0x000000ffff087224 */ /* 0x000fc400078e000b */
[----:B------:R-:W-:Y:S01]  /*20570*/  IMAD.WIDE.U32 R72, R46, R50, RZ ;  /* 0x000000322e487225 */ /* 0x000fe200078e00ff */
        /* <DEDUP_REMOVED lines=8> */
[----:B------:R-:W-:Y:S01]  /*20600*/  IMAD.X R11, RZ, RZ, RZ, P2 ;  /* 0x000000ffff0b7224 */ /* 0x000fe200010e06ff */
[----:B------:R-:W-:Y:S01]  /*20610*/  IADD3 RZ, P2, PT, R7, R72, RZ ;  /* 0x0000004807ff7210 */ /* 0x000fe20007f5e0ff */
[----:B----4-:R-:W-:-:S04]  /*20620*/  IMAD.WIDE.U32 R8, R47, R50, R70 ;  /* 0x000000322f087225 */ /* 0x010fc800078e0046 */
        /* <DEDUP_REMOVED lines=10> */
[----:B------:R-:W-:Y:S01]  /*206d0*/  SEL R52, RZ, 0x1, P0 ;  /* 0x00000001ff347807 */ /* 0x000fe20000000000 */
[----:B------:R0:W-:Y:S02]  /*206e0*/  STL.128 [R1+0x20], R4 ;  /* 0x0000200401007387 */ /* 0x0001e40000100c00 */
[----:B------:R-:W-:Y:S01]  /*206f0*/  IMAD.MOV.U32 R9, RZ, RZ, R45 ;  /* 0x000000ffff097224 */ /* 0x000fe200078e002d */
[----:B------:R-:W-:Y:S01]  /*20700*/  SEL R45, RZ, 0x1, P1 ;  /* 0x00000001ff2d7807 */ /* 0x000fe20000800000 */
[----:B------:R-:W-:-:S02]  /*20710*/  IMAD.MOV.U32 R10, RZ, RZ, R48 ;  /* 0x000000ffff0a7224 */ /* 0x000fc400078e0030 */
[----:B------:R-:W-:Y:S01]  /*20720*/  IMAD.MOV.U32 R11, RZ, RZ, R49 ;  /* 0x000000ffff0b7224 */ /* 0x000fe200078e0031 */
[----:B------:R-:W-:-:S04]  /*20730*/  IADD3 R45, P0, P1, R45, R50, R52 ;  /* 0x000000322d2d7210 */ /* 0x000fc8000791e034 */
[----:B------:R0:W-:Y:S01]  /*20740*/  STL.128 [R1+0x10], R8 ;  /* 0x0000100801007387 */ /* 0x0001e20000100c00 */
[----:B------:R-:W-:Y:S02]  /*20750*/  IADD3.X R50, PT, PT, RZ, R51, RZ, P0, P1 ;  /* 0x00000033ff327210 */ /* 0x000fe400007e24ff */
[----:B------:R-:W-:-:S04]  /*20760*/  ISETP.NE.U32.AND P0, PT, R45, RZ, PT ;  /* 0x000000ff2d00720c */ /* 0x000fc80003f05070 */
[----:B------:R-:W-:-:S13]  /*20770*/  ISETP.NE.AND.EX P0, PT, R50, RZ, PT, P0 ;  /* 0x000000ff3200720c */ /* 0x000fda0003f05300 */
[----:B0-----:R-:W-:Y:S05]  /*20780*/  @!P0 BRA `(.L_x_195) ;  /* 0x0000000000388947 */ /* 0x001fea0003800000 */
[----:B------:R-:W-:-:S05]  /*20790*/  UMOV UR4, 0x6 ;  /* 0x0000000600047882 */ /* 0x000fca0000000000 */
.L_x_196:
        /* <DEDUP_REMOVED lines=13> */
.L_x_195:
[----:B------:R-:W4:Y:S01]  /*20870*/  LDL.64 R52, [R1+0x30] ;  /* 0x0000300001347983 */ /* 0x000f220000100a00 */
[----:B------:R-:W1:Y:S02]  /*20880*/  LDC.64 R50, c[0x3][0x58] ;  /* 0x00c01600ff327b82 */ /* 0x000e640000000a00 */
[----:B-1----:R-:W-:-:S04]  /*20890*/  IMAD.WIDE.U32 R72, R60, R50, RZ ;  /* 0x000000323c487225 */ /* 0x002fc800078e00ff */
        /* <DEDUP_REMOVED lines=35> */
[----:B------:R-:W-:Y:S01]  /*20ad0*/  IMAD.WIDE.U32 R48, R55, R50, RZ ;  /* 0x0000003237307225 */ /* 0x000fe200078e00ff */
[----:B------:R-:W-:Y:S02]  /*20ae0*/  ISETP.GE.U32.AND P0, PT, R70, R6, PT ;  /* 0x000000064600720c */ /* 0x000fe40003f06070 */
[----:B------:R-:W-:Y:S01]  /*20af0*/  ISETP.GE.U32.AND P1, PT, R45, R70, PT ;  /* 0x000000462d00720c */ /* 0x000fe20003f26070 */
[----:B------:R-:W-:Y:S02]  /*20b00*/  IMAD.IADD R48, R4, 0x1, R71 ;  /* 0x0000000104307824 */ /* 0x000fe400078e0247 */
        /* <DEDUP_REMOVED lines=14> */
[----:B------:R-:W-:Y:S02]  /*20bf0*/  IMAD.MOV.U32 R6, RZ, RZ, R71 ;  /* 0x000000ffff067224 */ /* 0x000fe400078e0047 */
[----:B------:R-:W-:Y:S01]  /*20c00*/  IMAD.X R7, RZ, RZ, RZ, P2 ;  /* 0x000000ffff077224 */ /* 0x000fe200010e06ff */
[----:B------:R-:W-:Y:S01]  /*20c10*/  IADD3 RZ, P2, PT, R49, R70, RZ ;  /* 0x0000004631ff7210 */ /* 0x000fe20007f5e0ff */
[----:B----4-:R-:W-:-:S04]  /*20c20*/  IMAD.WIDE.U32 R4, R47, R50, R52 ;  /* 0x000000322f047225 */ /* 0x010fc800078e0034 */
[----:B------:R-:W-:Y:S01]  /*20c30*/  IMAD.IADD R71, R70, 0x1, R5 ;  /* 0x0000000146477824 */ /* 0x000fe200078e0205 */
[----:B------:R-:W-:Y:S01]  /*20c40*/  IADD3 R48, P3, PT, R69, R4, RZ ;  /* 0x0000000445307210 */ /* 0x000fe20007f7e0ff */
[----:B------:R-:W-:Y:S01]  /*20c50*/  IMAD.WIDE.U32.X R50, R46, R51, R6, P2 ;  /* 0x000000332e327225 */ /* 0x000fe200010e0406 */
[----:B------:R-:W-:Y:S02]  /*20c60*/  ISETP.GE.U32.AND P0, PT, R4, R52, PT ;  /* 0x000000340400720c */ /* 0x000fe40003f06070 */
        /* <DEDUP_REMOVED lines=8> */
[----:B------:R-:W-:Y:S01]  /*20cf0*/  IMAD.MOV.U32 R7, RZ, RZ, R54 ;  /* 0x000000ffff077224 */ /* 0x000fe200078e0036 */
[----:B------:R-:W-:Y:S01]  /*20d00*/  SEL R45, RZ, 0x1, P1 ;  /* 0x00000001ff2d7807 */ /* 0x000fe20000800000 */
[----:B------:R1:W-:Y:S03]  /*20d10*/  STL.64 [R1+0x30], R48 ;  /* 0x0000303001007387 */ /* 0x0003e60000100a00 */
[----:B------:R-:W-:Y:S01]  /*20d20*/  IADD3 R45, P0, P1, R45, R50, R52 ;  /* 0x000000322d2d7210 */ /* 0x000fe2000791e034 */
[----:B------:R1:W-:Y:S03]  /*20d30*/  STL.128 [R1+0x20], R4 ;  /* 0x0000200401007387 */ /* 0x0003e60000100c00 */
[----:B------:R-:W-:-:S02]  /*20d40*/  IADD3.X R50, PT, PT, RZ, R51, RZ, P0, P1 ;  /* 0x00000033ff327210 */ /* 0x000fc400007e24ff */
[----:B------:R-:W-:-:S04]  /*20d50*/  ISETP.NE.U32.AND P0, PT, R45, RZ, PT ;  /* 0x000000ff2d00720c */ /* 0x000fc80003f05070 */
[----:B------:R-:W-:-:S13]  /*20d60*/  ISETP.NE.AND.EX P0, PT, R50, RZ, PT, P0 ;  /* 0x000000ff3200720c */ /* 0x000fda0003f05300 */
[----:B-1----:R-:W-:Y:S05]  /*20d70*/  @!P0 BRA `(.L_x_197) ;  /* 0x0000000000388947 */ /* 0x002fea0003800000 */
[----:B------:R-:W-:-:S05]  /*20d80*/  UMOV UR4, 0x7 ;  /* 0x0000000700047882 */ /* 0x000fca0000000000 */
.L_x_198:
        /* <DEDUP_REMOVED lines=10> */
[----:B-1----:R-:W-:Y:S05]  /*20e30*/  @!P0 BRA `(.L_x_198) ;  /* 0xfffffffc00d48947 */ /* 0x002fea000383ffff */
[----:B------:R1:W5:Y:S04]  /*20e40*/  LDL.64 R8, [R1+0x18] ;  /* 0x0000180001087983 */ /* 0x0003680000100a00 */
[----:B------:R1:W5:Y:S02]  /*20e50*/  LDL.64 R10, [R1+0x20] ;  /* 0x00002000010a7983 */ /* 0x0003640000100a00 */
.L_x_197:
        /* <DEDUP_REMOVED lines=10> */
[----:B------:R-:W-:Y:S01]  /*20f00*/  ISETP.GE.U32.AND P0, PT, R50, R70, PT ;  /* 0x000000463200720c */ /* 0x000fe20003f06070 */
[----:B-----5:R-:W-:-:S04]  /*20f10*/  IMAD.WIDE.U32 R70, R11, 0x3d1, RZ ;  /* 0x000003d10b467825 */ /* 0x020fc800078e00ff */
[----:B------:R-:W-:Y:S02]  /*20f20*/  IMAD.X R51, R10, 0x1, R37, P1 ;  /* 0x000000010a337824 */ /* 0x000fe400008e0625 */
[----:B------:R-:W-:-:S03]  /*20f30*/  IMAD.WIDE.U32 R70, P3, RZ, R10, R70 ;  /* 0x0000000aff467225 */ /* 0x000fc60007860046 */
[----:B------:R-:W-:-:S04]  /*20f40*/  ISETP.GE.U32.AND.EX P0, PT, R51, R37, PT, P0 ;  /* 0x000000253300720c */ /* 0x000fc80003f06100 */
[----:B------:R-:W-:-:S04]  /*20f50*/  SEL R36, RZ, 0x1, P0 ;  /* 0x00000001ff247807 */ /* 0x000fc80000000000 */
[----:B------:R-:W-:-:S05]  /*20f60*/  IADD3 R37, P0, PT, R11, R36, RZ ;  /* 0x000000240b257210 */ /* 0x000fca0007f1e0ff */
[----:B------:R-:W-:Y:S01]  /*20f70*/  IMAD.X R69, RZ, RZ, RZ, P0 ;  /* 0x000000ffff457224 */ /* 0x000fe200000e06ff */
[----:B----4-:R-:W-:Y:S02]  /*20f80*/  IADD3 R54, P1, PT, R72, R37, RZ ;  /* 0x0000002548367210 */ /* 0x010fe40007f3e0ff */
[----:B------:R-:W-:Y:S02]  /*20f90*/  ISETP.GT.U32.AND P0, PT, R37, R72, PT ;  /* 0x000000482500720c */ /* 0x000fe40003f04070 */
[-C--:B------:R-:W-:Y:S01]  /*20fa0*/  IADD3 R75, P2, PT, RZ, R54.reuse, RZ ;  /* 0x00000036ff4b7210 */ /* 0x080fe20007f5e0ff */
[----:B------:R-:W-:Y:S01]  /*20fb0*/  IMAD.X R79, R73, 0x1, R69, P1 ;  /* 0x00000001494f7824 */ /* 0x000fe200008e0645 */
[-C--:B------:R-:W-:Y:S02]  /*20fc0*/  ISETP.GT.U32.AND.EX P0, PT, R69, R73.reuse, PT, P0 ;  /* 0x000000494500720c */ /* 0x080fe40003f04100 */
[----:B------:R-:W-:Y:S01]  /*20fd0*/  ISETP.GE.U32.AND P1, PT, R75, R54, PT ;  /* 0x000000364b00720c */ /* 0x000fe20003f26070 */
[----:B--2---:R-:W-:Y:S01]  /*20fe0*/  IMAD.X R76, R79, 0x1, R52, P2 ;  /* 0x000000014f4c7824 */ /* 0x004fe200010e0634 */
[----:B------:R-:W-:Y:S01]  /*20ff0*/  SEL R45, R37, R72, P0 ;  /* 0x00000048252d7207 */ /* 0x000fe20000000000 */
[----:B------:R-:W-:Y:S01]  /*21000*/  IMAD.WIDE.U32 R36, R10, 0x3d1, R50 ;  /* 0x000003d10a247825 */ /* 0x000fe200078e0032 */
[----:B------:R-:W-:-:S02]  /*21010*/  SEL R72, R69, R73, P0 ;  /* 0x0000004945487207 */ /* 0x000fc40000000000 */
[-C--:B------:R-:W-:Y:S01]  /*21020*/  ISETP.GE.U32.AND.EX P1, PT, R76, R79.reuse, PT, P1 ;  /* 0x0000004f4c00720c */ /* 0x080fe20003f26110 */
[----:B------:R-:W-:Y:S01]  /*21030*/  IMAD.MOV.U32 R69, RZ, RZ, RZ ;  /* 0x000000ffff457224 */ /* 0x000fe200078e00ff */
[----:B------:R-:W-:Y:S02]  /*21040*/  ISETP.GT.U32.AND P2, PT, R45, R54, PT ;  /* 0x000000362d00720c */ /* 0x000fe40003f44070 */
[----:B------:R-:W-:Y:S02]  /*21050*/  SEL R77, RZ, 0x1, P1 ;  /* 0x00000001ff4d7807 */ /* 0x000fe40000800000 */
[----:B------:R-:W-:Y:S01]  /*21060*/  ISETP.GT.U32.AND.EX P1, PT, R72, R79, PT, P2 ;  /* 0x0000004f4800720c */ /* 0x000fe20003f24120 */
[----:B------:R-:W-:Y:S01]  /*21070*/  IMAD.WIDE.U32 R72, R10, 0x3d1, RZ ;  /* 0x000003d10a487825 */ /* 0x000fe200078e00ff */
[----:B------:R-:W-:Y:S02]  /*21080*/  IADD3 R77, P2, PT, R77, R53, RZ ;  /* 0x000000354d4d7210 */ /* 0x000fe40007f5e0ff */
[----:B------:R-:W-:Y:S01]  /*21090*/  ISETP.GE.U32.AND P0, PT, R36, R50, PT ;  /* 0x000000322400720c */ /* 0x000fe20003f06070 */
[----:B------:R-:W-:-:S02]  /*210a0*/  IMAD.X R79, RZ, RZ, RZ, P3 ;  /* 0x000000ffff4f7224 */ /* 0x000fc400018e06ff */
        /* <DEDUP_REMOVED lines=13> */
.L_x_199:
        /* <DEDUP_REMOVED lines=16> */
[----:B------:R-:W-:Y:S02]  /*21280*/  ISETP.GT.U32.AND P1, PT, R48, R73, PT ;  /* 0x000000493000720c */ /* 0x000fe40003f24070 */
[----:B------:R-:W-:Y:S01]  /*21290*/  IADD3 R48, P0, PT, R11, R70, RZ ;  /* 0x000000460b307210 */ /* 0x000fe20007f1e0ff */
[----:B------:R-:W-:Y:S01]  /*212a0*/  IMAD.X R72, R4, 0x1, R77, P4 ;  /* 0x0000000104487824 */ /* 0x000fe200020e064d */
[----:B------:R-:W-:Y:S01]  /*212b0*/  ISETP.GT.U32.AND.EX P1, PT, R49, R77, PT, P1 ;  /* 0x0000004d3100720c */ /* 0x000fe20003f24110 */
[----:B------:R-:W-:Y:S01]  /*212c0*/  IMAD.WIDE.U32 R10, R52, 0x3d1, RZ ;  /* 0x000003d1340a7825 */ /* 0x000fe200078e00ff */
[----:B------:R-:W-:-:S02]  /*212d0*/  IADD3 R10, P5, PT, R48, R75, RZ ;  /* 0x0000004b300a7210 */ /* 0x000fc40007fbe0ff */
[----:B------:R-:W-:Y:S01]  /*212e0*/  ISETP.GT.U32.AND P2, PT, R48, R75, PT ;  /* 0x0000004b3000720c */ /* 0x000fe20003f44070 */
[----:B------:R-:W-:Y:S01]  /*212f0*/  IMAD.X R71, RZ, RZ, R71, P0 ;  /* 0x000000ffff477224 */ /* 0x000fe200000e0647 */
[----:B------:R-:W-:Y:S01]  /*21300*/  ISETP.GE.U32.AND P0, PT, R54, R73, PT ;  /* 0x000000493600720c */ /* 0x000fe20003f06070 */
[----:B------:R-:W-:Y:S01]  /*21310*/  IMAD.X R49, RZ, RZ, RZ, P3 ;  /* 0x000000ffff317224 */ /* 0x000fe200018e06ff */
[----:B------:R-:W-:Y:S01]  /*21320*/  IADD3 RZ, P4, PT, R11, R50, RZ ;  /* 0x000000320bff7210 */ /* 0x000fe20007f9e0ff */
[C---:B------:R-:W-:Y:S01]  /*21330*/  IMAD.X R11, R71.reuse, 0x1, R76, P5 ;  /* 0x00000001470b7824 */ /* 0x040fe200028e064c */
[----:B------:R-:W-:Y:S02]  /*21340*/  ISETP.GE.U32.AND.EX P0, PT, R72, R77, PT, P0 ;  /* 0x0000004d4800720c */ /* 0x000fe40003f06100 */
[----:B------:R-:W-:Y:S02]  /*21350*/  ISETP.GT.U32.AND.EX P2, PT, R71, R76, PT, P2 ;  /* 0x0000004c4700720c */ /* 0x000fe40003f44120 */
[----:B------:R-:W-:-:S02]  /*21360*/  SEL R73, RZ, 0x1, P0 ;  /* 0x00000001ff497807 */ /* 0x000fc40000000000 */
[----:B------:R-:W-:Y:S02]  /*21370*/  @P1 IADD3 R8, P5, PT, R8, 0x1, RZ ;  /* 0x0000000108081810 */ /* 0x000fe40007fbe0ff */
[----:B------:R-:W-:Y:S02]  /*21380*/  IADD3 R73, P0, PT, R5, R73, RZ ;  /* 0x0000004905497210 */ /* 0x000fe40007f1e0ff */
[----:B------:R-:W-:Y:S01]  /*21390*/  SEL R75, R48, R75, P2 ;  /* 0x0000004b304b7207 */ /* 0x000fe20001000000 */
[----:B------:R-:W-:Y:S01]  /*213a0*/  @P1 IMAD.X R9, RZ, RZ, R9, P5 ;  /* 0x000000ffff091224 */ /* 0x000fe200028e0609 */
[----:B------:R-:W-:Y:S01]  /*213b0*/  ISETP.GT.U32.AND P3, PT, R73, R8, PT ;  /* 0x000000084900720c */ /* 0x000fe20003f64070 */
[----:B------:R-:W-:Y:S01]  /*213c0*/  IMAD.X R78, RZ, RZ, RZ, P0 ;  /* 0x000000ffff4e7224 */ /* 0x000fe200000e06ff */
[----:B------:R-:W-:Y:S01]  /*213d0*/  SEL R71, R71, R76, P2 ;  /* 0x0000004c47477207 */ /* 0x000fe20001000000 */
[----:B------:R-:W-:Y:S01]  /*213e0*/  IMAD.MOV.U32 R48, RZ, RZ, R51 ;  /* 0x000000ffff307224 */ /* 0x000fe200078e0033 */
[----:B------:R-:W-:-:S02]  /*213f0*/  @P1 ISETP.NE.U32.AND P2, PT, R8, RZ, PT ;  /* 0x000000ff0800120c */ /* 0x000fc40003f45070 */
[----:B------:R-:W-:Y:S01]  /*21400*/  ISETP.GT.U32.AND.EX P3, PT, R78, R9, PT, P3 ;  /* 0x000000094e00720c */ /* 0x000fe20003f64130 */
[----:B------:R-:W-:Y:S01]  /*21410*/  IMAD.WIDE.U32.X R48, RZ, R53, R48, P4 ;  /* 0x00000035ff307225 */ /* 0x000fe200020e0430 */
[----:B------:R-:W-:Y:S02]  /*21420*/  IADD3 R51, P4, PT, R8, R73, RZ ;  /* 0x0000004908337210 */ /* 0x000fe40007f9e0ff */
[----:B------:R-:W-:Y:S01]  /*21430*/  SEL R8, R73, R8, P3 ;  /* 0x0000000849087207 */ /* 0x000fe20001800000 */
[----:B------:R-:W-:Y:S01]  /*21440*/  IMAD.WIDE.U32 R52, R52, 0x3d1, R10 ;  /* 0x000003d134347825 */ /* 0x000fe200078e000a */
[----:B------:R-:W-:Y:S02]  /*21450*/  IADD3 R76, P5, PT, RZ, R51, RZ ;  /* 0x00000033ff4c7210 */ /* 0x000fe40007fbe0ff */
[C---:B------:R-:W-:Y:S01]  /*21460*/  @P1 ISETP.NE.AND.EX P2, PT, R9.reuse, RZ, PT, P2 ;  /* 0x000000ff0900120c */ /* 0x040fe20003f45320 */
[----:B------:R-:W-:Y:S01]  /*21470*/  IMAD.X R70, R9, 0x1, R78, P4 ;  /* 0x0000000109467824 */ /* 0x000fe200020e064e */
[----:B------:R-:W-:Y:S01]  /*21480*/  SEL R9, R78, R9, P3 ;  /* 0x000000094e097207 */ /* 0x000fe20001800000 */
[----:B------:R-:W-:Y:S01]  /*21490*/  IMAD.IADD R50, R50, 0x1, R53 ;  /* 0x0000000132327824 */ /* 0x000fe200078e0235 */
        /* <DEDUP_REMOVED lines=36> */
.L_x_200:
        /* <DEDUP_REMOVED lines=29> */
.L_x_201:
[----:B------:R-:W-:Y:S01]  /*218b0*/  IMAD.X R4, RZ, RZ, R5, P1 ;  /* 0x000000ffff047224 */ /* 0x000fe200008e0605 */
[-C--:B------:R-:W-:Y:S01]  /*218c0*/  ISETP.GT.U32.AND P0, PT, R11, R76.reuse, PT ;  /* 0x0000004c0b00720c */ /* 0x080fe20003f04070 */
[----:B------:R-:W-:Y:S01]  /*218d0*/  IMAD.WIDE.U32 R70, R7, 0x3d1, RZ ;  /* 0x000003d107467825 */ /* 0x000fe200078e00ff */
[----:B------:R-:W-:Y:S02]  /*218e0*/  IADD3 R48, P1, PT, R76, R11, RZ ;  /* 0x0000000b4c307210 */ /* 0x000fe40007f3e0ff */
[CC--:B------:R-:W-:Y:S01]  /*218f0*/  ISETP.GT.U32.AND.EX P0, PT, R4.reuse, R73.reuse, PT, P0 ;  /* 0x000000490400720c */ /* 0x0c0fe20003f04100 */
        /* <DEDUP_REMOVED lines=72> */
.L_x_203:
        /* <DEDUP_REMOVED lines=9> */
.L_x_202:
        /* <DEDUP_REMOVED lines=23> */
.L_x_204:
        /* <DEDUP_REMOVED lines=30> */
.L_x_205:
        /* <DEDUP_REMOVED lines=23> */
.L_x_206:
        /* <DEDUP_REMOVED lines=30> */
.L_x_207:
[----:B------:R-:W-:Y:S02]  /*224b0*/  ISETP.GE.U32.AND P0, PT, R67, RZ, PT ;  /* 0x000000ff4300720c */ /* 0x000fe40003f06070 */
[----:B------:R-:W-:Y:S01]  /*224c0*/  CS2R R10, SRZ ;  /* 0x00000000000a7805 */ /* 0x000fe2000001ff00 */
[----:B------:R-:W-:Y:S01]  /*224d0*/  IMAD.MOV.U32 R8, RZ, RZ, R61 ;  /* 0x000000ffff087224 */ /* 0x000fe200078e003d */
[----:B------:R-:W-:Y:S01]  /*224e0*/  STL.128 [R1+0x10], RZ ;  /* 0x000010ff01007387 */ /* 0x000fe20000100c00 */
[----:B------:R-:W-:Y:S01]  /*224f0*/  ISETP.GE.U32.AND.EX P0, PT, R68, RZ, PT, P0 ;  /* 0x000000ff4400720c */ /* 0x000fe20003f06100 */
[----:B------:R-:W-:Y:S02]  /*22500*/  IMAD.MOV.U32 R9, RZ, RZ, R62 ;  /* 0x000000ffff097224 */ /* 0x000fe400078e003e */
[----:B------:R-:W-:Y:S01]  /*22510*/  IMAD.MOV.U32 R69, RZ, RZ, R68 ;  /* 0x000000ffff457224 */ /* 0x000fe200078e0044 */
[----:B------:R-:W-:Y:S01]  /*22520*/  SEL R4, RZ, 0x1, P0 ;  /* 0x00000001ff047807 */ /* 0x000fe20000000000 */
[----:B------:R-:W-:Y:S01]  /*22530*/  IMAD.MOV.U32 R68, RZ, RZ, R67 ;  /* 0x000000ffff447224 */ /* 0x000fe200078e0043 */
[----:B------:R0:W-:Y:S01]  /*22540*/  STL.128 [R1], R8 ;  /* 0x0000000801007387 */ /* 0x0001e20000100c00 */
[----:B------:R-:W-:Y:S01]  /*22550*/  IMAD.MOV.U32 R37, RZ, RZ, RZ ;  /* 0x000000ffff257224 */ /* 0x000fe200078e00ff */
[----:B------:R-:W-:Y:S01]  /*22560*/  ISETP.GE.U32.AND P0, PT, R4, RZ, PT ;  /* 0x000000ff0400720c */ /* 0x000fe20003f06070 */
[----:B------:R-:W-:Y:S01]  /*22570*/  IMAD.MOV.U32 R5, RZ, RZ, RZ ;  /* 0x000000ffff057224 */ /* 0x000fe200078e00ff */
[----:B------:R-:W-:Y:S01]  /*22580*/  STL.128 [R1+0x20], RZ ;  /* 0x000020ff01007387 */ /* 0x000fe20000100c00 */
[----:B------:R-:W-:Y:S01]  /*22590*/  IMAD.MOV.U32 R7, RZ, RZ, RZ ;  /* 0x000000ffff077224 */ /* 0x000fe200078e00ff */
[----:B------:R-:W-:-:S02]  /*225a0*/  ISETP.GE.U32.AND.EX P0, PT, RZ, RZ, PT, P0 ;  /* 0x000000ffff00720c */ /* 0x000fc40003f06100 */
[----:B------:R-:W-:Y:S02]  /*225b0*/  STL.64 [R1+0x8], R68 ;  /* 0x0000084401007387 */ /* 0x000fe40000100a00 */
[----:B------:R-:W-:Y:S02]  /*225c0*/  SEL R6, RZ, 0x1, P0 ;  /* 0x00000001ff067807 */ /* 0x000fe40000000000 */
[----:B------:R-:W-:Y:S02]  /*225d0*/  STL.128 [R1+0x30], RZ ;  /* 0x000030ff01007387 */ /* 0x000fe40000100c00 */
[----:B------:R-:W-:Y:S01]  /*225e0*/  ISETP.GE.U32.AND P0, PT, R6, RZ, PT ;  /* 0x000000ff0600720c */ /* 0x000fe20003f06070 */
[----:B0-----:R-:W-:-:S03]  /*225f0*/  IMAD.MOV.U32 R8, RZ, RZ, R4 ;  /* 0x000000ffff087224 */ /* 0x001fc600078e0004 */
[----:B------:R-:W-:Y:S01]  /*22600*/  ISETP.GE.U32.AND.EX P0, PT, RZ, RZ, PT, P0 ;  /* 0x000000ffff00720c */ /* 0x000fe20003f06100 */
[----:B------:R-:W-:Y:S02]  /*22610*/  IMAD.MOV.U32 R9, RZ, RZ, RZ ;  /* 0x000000ffff097224 */ /* 0x000fe400078e00ff */
[----:B------:R-:W-:Y:S01]  /*22620*/  IMAD.MOV.U32 R10, RZ, RZ, R6 ;  /* 0x000000ffff0a7224 */ /* 0x000fe200078e0006 */
[----:B------:R-:W-:Y:S01]  /*22630*/  SEL R36, RZ, 0x1, P0 ;  /* 0x00000001ff247807 */ /* 0x000fe20000000000 */
[----:B------:R-:W-:-:S03]  /*22640*/  IMAD.MOV.U32 R11, RZ, RZ, RZ ;  /* 0x000000ffff0b7224 */ /* 0x000fc600078e00ff */
[----:B------:R-:W-:Y:S02]  /*22650*/  ISETP.GE.U32.AND P0, PT, R36, RZ, PT ;  /* 0x000000ff2400720c */ /* 0x000fe40003f06070 */
[----:B------:R0:W-:Y:S02]  /*22660*/  STL.128 [R1+0x10], R8 ;  /* 0x0000100801007387 */ /* 0x0001e40000100c00 */
[----:B------:R-:W-:Y:S01]  /*22670*/  ISETP.GE.U32.AND.EX P0, PT, RZ, RZ, PT, P0 ;  /* 0x000000ffff00720c */ /* 0x000fe20003f06100 */
[----:B0-----:R-:W-:-:S05]  /*22680*/  IMAD.MOV.U32 R8, RZ, RZ, R36 ;  /* 0x000000ffff087224 */ /* 0x001fca00078e0024 */
[----:B------:R0:W-:Y:S07]  /*22690*/  STL.64 [R1+0x20], R8 ;  /* 0x0000200801007387 */ /* 0x0001ee0000100a00 */
[----:B------:R-:W-:Y:S05]  /*226a0*/  @P0 BRA `(.L_x_208) ;  /* 0x00000000003c0947 */ /* 0x000fea0003800000 */
[----:B0-----:R-:W-:Y:S01]  /*226b0*/  SEL R9, RZ, 0x1, P0 ;  /* 0x00000001ff097807 */ /* 0x001fe20000000000 */
[----:B------:R-:W-:Y:S01]  /*226c0*/  UMOV UR4, URZ ;  /* 0x000000ff00047c82 */ /* 0x000fe20008000000 */
[----:B------:R-:W-:-:S05]  /*226d0*/  UMOV UR12, 0x5 ;  /* 0x00000005000c7882 */ /* 0x000fca0000000000 */
.L_x_209:
[----:B------:R-:W-:-:S09]  /*226e0*/  ULEA UR13, UR12, UR5, 0x3 ;  /* 0x000000050c0d7291 */ /* 0x000fd2000f8e18ff */
[----:B------:R-:W2:Y:S01]  /*226f0*/  LDL.64 R6, [UR13] ;  /* 0x0000000dff067983 */ /* 0x000ea20008100a00 */
[----:B------:R-:W-:Y:S01]  /*22700*/  UIADD3 UR12, UPT, UPT, UR12, 0x1, URZ ;  /* 0x000000010c0c7890 */ /* 0x000fe2000fffe0ff */
[----:B--2---:R-:W-:Y:S01]  /*22710*/  IADD3 R4, P0, PT, R6, R9, RZ ;  /* 0x0000000906047210 */ /* 0x004fe20007f1e0ff */
[----:B------:R-:W-:-:S03]  /*22720*/  IMAD.MOV.U32 R9, RZ, RZ, 0x1 ;  /* 0x00000001ff097424 */ /* 0x000fc600078e00ff */
[----:B------:R-:W-:Y:S02]  /*22730*/  IADD3.X R5, PT, PT, R7, UR4, RZ, P0, !PT ;  /* 0x0000000407057c10 */ /* 0x000fe400087fe4ff */
[----:B------:R-:W-:-:S03]  /*22740*/  ISETP.GE.U32.AND P0, PT, R4, R6, PT ;  /* 0x000000060400720c */ /* 0x000fc60003f06070 */
[----:B------:R0:W-:Y:S01]  /*22750*/  STL.64 [UR13], R4 ;  /* 0x00000004ff007987 */ /* 0x0001e20008100a0d */
[----:B------:R-:W-:-:S13]  /*22760*/  ISETP.GE.U32.AND.EX P0, PT, R5, R7, PT, P0 ;  /* 0x000000070500720c */ /* 0x000fda0003f06100 */
[----:B0-----:R-:W-:Y:S05]  /*22770*/  @!P0 BRA `(.L_x_209) ;  /* 0xfffffffc00d88947 */ /* 0x001fea000383ffff */
[----:B------:R2:W5:Y:S04]  /*22780*/  LDL.64 R36, [R1+0x20] ;  /* 0x0000200001247983 */ /* 0x0005680000100a00 */
[----:B------:R2:W5:Y:S02]  /*22790*/  LDL.128 R4, [R1+0x10] ;  /* 0x0000100001047983 */ /* 0x0005640000100c00 */
.L_x_208:
[----:B------:R-:W4:Y:S01]  /*227a0*/  LDL.64 R68, [R1+0x28] ;  /* 0x0000280001447983 */ /* 0x000f220000100a00 */
[----:B0----5:R-:W-:-:S04]  /*227b0*/  IADD3 R8, P1, PT, R65, R4, RZ ;  /* 0x0000000441087210 */ /* 0x021fc80007f3e0ff */
[----:B------:R-:W-:Y:S01]  /*227c0*/  ISETP.GE.U32.AND P0, PT, R8, R4, PT ;  /* 0x000000040800720c */ /* 0x000fe20003f06070 */
[----:B------:R-:W-:-:S05]  /*227d0*/  IMAD.X R9, R66, 0x1, R5, P1 ;  /* 0x0000000142097824 */ /* 0x000fca00008e0605 */
[----:B------:R-:W-:-:S04]  /*227e0*/  ISETP.GE.U32.AND.EX P0, PT, R9, R5, PT, P0 ;  /* 0x000000050900720c */ /* 0x000fc80003f06100 */
[----:B------:R-:W-:-:S04]  /*227f0*/  SEL R5, RZ, 0x1, P0 ;  /* 0x00000001ff057807 */ /* 0x000fc80000000000 */
[----:B------:R-:W-:-:S04]  /*22800*/  IADD3 R10, P1, PT, R6, R5, RZ ;  /* 0x00000005060a7210 */ /* 0x000fc80007f3e0ff */
[----:B------:R-:W-:Y:S01]  /*22810*/  ISETP.GE.U32.AND P0, PT, R10, R6, PT ;  /* 0x000000060a00720c */ /* 0x000fe20003f06070 */
[----:B------:R-:W-:-:S05]  /*22820*/  IMAD.X R11, RZ, RZ, R7, P1 ;  /* 0x000000ffff0b7224 */ /* 0x000fca00008e0607 */
[----:B------:R-:W-:Y:S01]  /*22830*/  ISETP.GE.U32.AND.EX P0, PT, R11, R7, PT, P0 ;  /* 0x000000070b00720c */ /* 0x000fe20003f06100 */
[----:B------:R0:W-:Y:S03]  /*22840*/  STL.128 [R1+0x10], R8 ;  /* 0x0000100801007387 */ /* 0x0001e60000100c00 */
[----:B------:R-:W-:-:S04]  /*22850*/  SEL R5, RZ, 0x1, P0 ;  /* 0x00000001ff057807 */ /* 0x000fc80000000000 */
[----:B------:R-:W-:-:S04]  /*22860*/  IADD3 R4, P1, PT, R36, R5, RZ ;  /* 0x0000000524047210 */ /* 0x000fc80007f3e0ff */
[----:B------:R-:W-:Y:S01]  /*22870*/  ISETP.GE.U32.AND P0, PT, R4, R36, PT ;  /* 0x000000240400720c */ /* 0x000fe20003f06070 */
[----:B------:R-:W-:-:S05]  /*22880*/  IMAD.X R5, RZ, RZ, R37, P1 ;  /* 0x000000ffff057224 */ /* 0x000fca00008e0625 */
[----:B------:R-:W-:-:S04]  /*22890*/  ISETP.GE.U32.AND.EX P0, PT, R5, R37, PT, P0 ;  /* 0x000000250500720c */ /* 0x000fc80003f06100 */
[----:B------:R-:W-:-:S04]  /*228a0*/  SEL R7, RZ, 0x1, P0 ;  /* 0x00000001ff077807 */ /* 0x000fc80000000000 */
[----:B----4-:R-:W-:-:S05]  /*228b0*/  IADD3 R6, P0, PT, R68, R7, RZ ;  /* 0x0000000744067210 */ /* 0x010fca0007f1e0ff */
[----:B------:R-:W-:Y:S01]  /*228c0*/  IMAD.X R7, RZ, RZ, R69, P0 ;  /* 0x000000ffff077224 */ /* 0x000fe200000e0645 */
[----:B------:R-:W-:-:S04]  /*228d0*/  ISETP.GE.U32.AND P0, PT, R6, R68, PT ;  /* 0x000000440600720c */ /* 0x000fc80003f06070 */
[----:B------:R0:W-:Y:S01]  /*228e0*/  STL.128 [R1+0x20], R4 ;  /* 0x0000200401007387 */ /* 0x0001e20000100c00 */
[----:B------:R-:W-:-:S13]  /*228f0*/  ISETP.GE.U32.AND.EX P0, PT, R7, R69, PT, P0 ;  /* 0x000000450700720c */ /* 0x000fda0003f06100 */
[----:B------:R-:W-:Y:S05]  /*22900*/  @P0 BRA `(.L_x_210) ;  /* 0x00000000003c0947 */ /* 0x000fea0003800000 */
[----:B0-----:R-:W-:Y:S01]  /*22910*/  SEL R9, RZ, 0x1, P0 ;  /* 0x00000001ff097807 */ /* 0x001fe20000000000 */
[----:B------:R-:W-:Y:S01]  /*22920*/  UMOV UR4, URZ ;  /* 0x000000ff00047c82 */ /* 0x000fe20008000000 */
[----:B------:R-:W-:-:S05]  /*22930*/  UMOV UR12, 0x6 ;  /* 0x00000006000c7882 */ /* 0x000fca0000000000 */
.L_x_211:
[----:B------:R-:W-:-:S09]  /*22940*/  ULEA UR13, UR12, UR5, 0x3 ;  /* 0x000000050c0d7291 */ /* 0x000fd2000f8e18ff */
[----:B------:R-:W4:Y:S01]  /*22950*/  LDL.64 R6, [UR13] ;  /* 0x0000000dff067983 */ /* 0x000f220008100a00 */
[----:B------:R-:W-:Y:S01]  /*22960*/  UIADD3 UR12, UPT, UPT, UR12, 0x1, URZ ;  /* 0x000000010c0c7890 */ /* 0x000fe2000fffe0ff */
[----:B----4-:R-:W-:Y:S01]  /*22970*/  IADD3 R4, P0, PT, R6, R9, RZ ;  /* 0x0000000906047210 */ /* 0x010fe20007f1e0ff */
        /* <DEDUP_REMOVED lines=8> */
.L_x_210:
[----:B------:R-:W2:Y:S01]  /*22a00*/  LDL.64 R36, [R1+0x30] ;  /* 0x0000300001247983 */ /* 0x000ea20000100a00 */
[----:B0----5:R-:W-:-:S04]  /*22a10*/  IADD3 R8, P1, PT, R63, R10, RZ ;  /* 0x0000000a3f087210 */ /* 0x021fc80007f3e0ff */
[----:B------:R-:W-:Y:S01]  /*22a20*/  ISETP.GE.U32.AND P0, PT, R8, R10, PT ;  /* 0x0000000a0800720c */ /* 0x000fe20003f06070 */
[----:B------:R-:W-:-:S05]  /*22a30*/  IMAD.X R9, R64, 0x1, R11, P1 ;  /* 0x0000000140097824 */ /* 0x000fca00008e060b */
[----:B------:R-:W-:Y:S01]  /*22a40*/  ISETP.GE.U32.AND.EX P0, PT, R9, R11, PT, P0 ;  /* 0x0000000b0900720c */ /* 0x000fe20003f06100 */
[----:B------:R0:W-:Y:S03]  /*22a50*/  STL.64 [R1+0x18], R8 ;  /* 0x0000180801007387 */ /* 0x0001e60000100a00 */
[----:B------:R-:W-:-:S04]  /*22a60*/  SEL R11, RZ, 0x1, P0 ;  /* 0x00000001ff0b7807 */ /* 0x000fc80000000000 */
[----:B------:R-:W-:-:S04]  /*22a70*/  IADD3 R10, P1, PT, R4, R11, RZ ;  /* 0x0000000b040a7210 */ /* 0x000fc80007f3e0ff */
[----:B------:R-:W-:Y:S01]  /*22a80*/  ISETP.GE.U32.AND P0, PT, R10, R4, PT ;  /* 0x000000040a00720c */ /* 0x000fe20003f06070 */
[----:B------:R-:W-:Y:S02]  /*22a90*/  IMAD.X R11, RZ, RZ, R5, P1 ;  /* 0x000000ffff0b7224 */ /* 0x000fe400008e0605 */
[----:B------:R-:W-:-:S03]  /*22aa0*/  IMAD.MOV.U32 R4, RZ, RZ, R10 ;  /* 0x000000ffff047224 */ /* 0x000fc600078e000a */
[----:B------:R-:W-:-:S04]  /*22ab0*/  ISETP.GE.U32.AND.EX P0, PT, R11, R5, PT, P0 ;  /* 0x000000050b00720c */ /* 0x000fc80003f06100 */
[----:B------:R-:W-:-:S04]  /*22ac0*/  SEL R5, RZ, 0x1, P0 ;  /* 0x00000001ff057807 */ /* 0x000fc80000000000 */
[----:B------:R-:W-:Y:S01]  /*22ad0*/  IADD3 R63, P1, PT, R6, R5, RZ ;  /* 0x00000005063f7210 */ /* 0x000fe20007f3e0ff */
[----:B------:R-:W-:-:S03]  /*22ae0*/  IMAD.MOV.U32 R5, RZ, RZ, R11 ;  /* 0x000000ffff057224 */ /* 0x000fc600078e000b */
[----:B------:R-:W-:Y:S01]  /*22af0*/  ISETP.GE.U32.AND P0, PT, R63, R6, PT ;  /* 0x000000063f00720c */ /* 0x000fe20003f06070 */
[----:B------:R-:W-:Y:S02]  /*22b00*/  IMAD.X R66, RZ, RZ, R7, P1 ;  /* 0x000000ffff427224 */ /* 0x000fe400008e0607 */
[----:B------:R-:W-:-:S03]  /*22b10*/  IMAD.MOV.U32 R6, RZ, RZ, R63 ;  /* 0x000000ffff067224 */ /* 0x000fc600078e003f */
[----:B------:R-:W-:Y:S01]  /*22b20*/  ISETP.GE.U32.AND.EX P0, PT, R66, R7, PT, P0 ;  /* 0x000000074200720c */ /* 0x000fe20003f06100 */
[----:B------:R-:W-:-:S03]  /*22b30*/  IMAD.MOV.U32 R7, RZ, RZ, R66 ;  /* 0x000000ffff077224 */ /* 0x000fc600078e0042 */
[----:B------:R-:W-:Y:S02]  /*22b40*/  SEL R65, RZ, 0x1, P0 ;  /* 0x00000001ff417807 */ /* 0x000fe40000000000 */
[----:B------:R0:W-:Y:S02]  /*22b50*/  STL.128 [R1+0x20], R4 ;  /* 0x0000200401007387 */ /* 0x0001e40000100c00 */
[----:B--2---:R-:W-:-:S05]  /*22b60*/  IADD3 R64, P0, PT, R36, R65, RZ ;  /* 0x0000004124407210 */ /* 0x004fca0007f1e0ff */
[----:B------:R-:W-:Y:S01]  /*22b70*/  IMAD.X R65, RZ, RZ, R37, P0 ;  /* 0x000000ffff417224 */ /* 0x000fe200000e0625 */
[----:B------:R-:W-:-:S04]  /*22b80*/  ISETP.GE.U32.AND P0, PT, R64, R36, PT ;  /* 0x000000244000720c */ /* 0x000fc80003f06070 */
[----:B------:R0:W-:Y:S01]  /*22b90*/  STL.64 [R1+0x30], R64 ;  /* 0x0000304001007387 */ /* 0x0001e20000100a00 */
[----:B------:R-:W-:-:S13]  /*22ba0*/  ISETP.GE.U32.AND.EX P0, PT, R65, R37, PT, P0 ;  /* 0x000000254100720c */ /* 0x000fda0003f06100 */
[----:B0-----:R-:W-:Y:S05]  /*22bb0*/  @P0 BRA `(.L_x_212) ;  /* 0x00000000003c0947 */ /* 0x001fea0003800000 */
[----:B------:R-:W-:Y:S01]  /*22bc0*/  SEL R9, RZ, 0x1, P0 ;  /* 0x00000001ff097807 */ /* 0x000fe20000000000 */
[----:B------:R-:W-:Y:S01]  /*22bd0*/  UMOV UR4, URZ ;  /* 0x000000ff00047c82 */ /* 0x000fe20008000000 */
[----:B------:R-:W-:-:S05]  /*22be0*/  UMOV UR12, 0x7 ;  /* 0x00000007000c7882 */ /* 0x000fca0000000000 */
.L_x_213:
        /* <DEDUP_REMOVED lines=11> */
[----:B------:R0:W5:Y:S02]  /*22ca0*/  LDL.64 R10, [R1+0x20] ;  /* 0x00002000010a7983 */ /* 0x0001640000100a00 */
.L_x_212:
[----:B------:R-:W2:Y:S04]  /*22cb0*/  LDL.64 R66, [R1+0x8] ;  /* 0x0000080001427983 */ /* 0x000ea80000100a00 */
[----:B------:R-:W3:Y:S04]  /*22cc0*/  LDL.64 R64, [R1+0x28] ;  /* 0x0000280001407983 */ /* 0x000ee80000100a00 */
[----:B------:R0:W5:Y:S04]  /*22cd0*/  LDL.128 R4, [R1+0x30] ;  /* 0x0000300001047983 */ /* 0x0001680000100c00 */
[----:B------:R0:W5:Y:S01]  /*22ce0*/  LDL.64 R36, [R1+0x10] ;  /* 0x0000100001247983 */ /* 0x0001620000100a00 */
[----:B------:R-:W-:-:S04]  /*22cf0*/  IADD3 R70, P1, PT, RZ, R61, RZ ;  /* 0x0000003dff467210 */ /* 0x000fc80007f3e0ff */
[----:B------:R-:W-:Y:S01]  /*22d00*/  ISETP.GE.U32.AND P0, PT, R70, R61, PT ;  /* 0x0000003d4600720c */ /* 0x000fe20003f06070 */
[----:B-----5:R-:W-:Y:S02]  /*22d10*/  IMAD.X R71, R62, 0x1, R10, P1 ;  /* 0x000000013e477824 */ /* 0x020fe400008e060a */
[----:B------:R-:W-:-:S03]  /*22d20*/  IMAD.WIDE.U32 R68, R10, 0x3d1, R70 ;  /* 0x000003d10a447825 */ /* 0x000fc600078e0046 */
        /* <DEDUP_REMOVED lines=15> */
[----:B------:R-:W-:Y:S02]  /*22e20*/  ISETP.GT.U32.AND P2, PT, R66, R73, PT ;  /* 0x000000494200720c */ /* 0x000fe40003f44070 */
[----:B------:R-:W-:Y:S01]  /*22e30*/  SEL R61, RZ, 0x1, P1 ;  /* 0x00000001ff3d7807 */ /* 0x000fe20000800000 */
[----:B------:R-:W-:Y:S01]  /*22e40*/  IMAD.WIDE.U32 R62, P3, RZ, R10, R62 ;  /* 0x0000000aff3e7225 */ /* 0x000fe2000786003e */
[----:B------:R-:W-:Y:S02]  /*22e50*/  ISETP.GT.U32.AND.EX P1, PT, R67, R72, PT, P2 ;  /* 0x000000484300720c */ /* 0x000fe40003f24120 */
[----:B------:R-:W-:-:S02]  /*22e60*/  CS2R R72, SRZ ;  /* 0x0000000000487805 */ /* 0x000fc4000001ff00 */
[----:B------:R-:W-:Y:S01]  /*22e70*/  IADD3 R61, P2, PT, R61, R65, RZ ;  /* 0x000000413d3d7210 */ /* 0x000fe20007f5e0ff */
[----:B------:R-:W-:Y:S01]  /*22e80*/  IMAD.WIDE.U32 R66, R10, 0x3d1, RZ ;  /* 0x000003d10a427825 */ /* 0x000fe200078e00ff */
[----:B------:R-:W-:-:S03]  /*22e90*/  ISETP.GE.U32.AND P0, PT, R68, R70, PT ;  /* 0x000000464400720c */ /* 0x000fc60003f06070 */
[----:B------:R-:W-:Y:S02]  /*22ea0*/  IMAD.X R77, RZ, RZ, RZ, P3 ;  /* 0x000000ffff4d7224 */ /* 0x000fe400018e06ff */
[----:B------:R-:W-:Y:S02]  /*22eb0*/  IMAD.X R76, RZ, RZ, RZ, P2 ;  /* 0x000000ffff4c7224 */ /* 0x000fe400010e06ff */
        /* <DEDUP_REMOVED lines=12> */
.L_x_214:
        /* <DEDUP_REMOVED lines=32> */
[----:B------:R-:W-:Y:S01]  /*23180*/  SEL R77, R77, R74, P2 ;  /* 0x0000004a4d4d7207 */ /* 0x000fe20001000000 */
[----:B------:R-:W-:Y:S01]  /*23190*/  IMAD.X R74, RZ, RZ, RZ, P0 ;  /* 0x000000ffff4a7224 */ /* 0x000fe200000e06ff */
[----:B------:R-:W-:Y:S01]  /*231a0*/  IADD3 RZ, P4, PT, R11, R62, RZ ;  /* 0x0000003e0bff7210 */ /* 0x000fe20007f9e0ff */
[----:B------:R-:W-:Y:S01]  /*231b0*/  @P1 IMAD.X R9, RZ, RZ, R9, P5 ;  /* 0x000000ffff091224 */ /* 0x000fe200028e0609 */
[----:B------:R-:W-:Y:S01]  /*231c0*/  SEL R79, R66, R75, P2 ;  /* 0x0000004b424f7207 */ /* 0x000fe20001000000 */
[----:B------:R-:W-:Y:S01]  /*231d0*/  IMAD.MOV.U32 R66, RZ, RZ, R63 ;  /* 0x000000ffff427224 */ /* 0x000fe200078e003f */
[----:B------:R-:W-:Y:S01]  /*231e0*/  ISETP.GT.U32.AND P3, PT, R81, R8, PT ;  /* 0x000000085100720c */ /* 0x000fe20003f64070 */
[----:B------:R-:W-:Y:S01]  /*231f0*/  IMAD.WIDE.U32 R10, R64, 0x3d1, R36 ;  /* 0x000003d1400a7825 */ /* 0x000fe200078e0024 */
[----:B------:R-:W-:Y:S02]  /*23200*/  @P1 ISETP.NE.U32.AND P2, PT, R8, RZ, PT ;  /* 0x000000ff0800120c */ /* 0x000fe40003f45070 */
[----:B------:R-:W-:Y:S01]  /*23210*/  ISETP.GT.U32.AND.EX P3, PT, R74, R9, PT, P3 ;  /* 0x000000094a00720c */ /* 0x000fe20003f64130 */
[----:B------:R-:W-:Y:S01]  /*23220*/  IMAD.WIDE.U32.X R66, RZ, R65, R66, P4 ;  /* 0x00000041ff427225 */ /* 0x000fe200020e0442 */
[----:B------:R-:W-:-:S02]  /*23230*/  IADD3 R63, P4, PT, R8, R81, RZ ;  /* 0x00000051083f7210 */ /* 0x000fc40007f9e0ff */
[----:B------:R-:W-:Y:S01]  /*23240*/  SEL R8, R81, R8, P3 ;  /* 0x0000000851087207 */ /* 0x000fe20001800000 */
[----:B------:R-:W-:Y:S01]  /*23250*/  IMAD.IADD R62, R62, 0x1, R11 ;  /* 0x000000013e3e7824 */ /* 0x000fe200078e020b */
[----:B------:R-:W-:Y:S01]  /*23260*/  IADD3 R75, P5, PT, RZ, R63, RZ ;  /* 0x0000003fff4b7210 */ /* 0x000fe20007fbe0ff */
[C---:B------:R-:W-:Y:S01]  /*23270*/  IMAD.X R65, R9.reuse, 0x1, R74, P4 ;  /* 0x0000000109417824 */ /* 0x040fe200020e064a */
        /* <DEDUP_REMOVED lines=38> */
.L_x_215:
        /* <DEDUP_REMOVED lines=29> */
.L_x_216:
        /* <DEDUP_REMOVED lines=78> */
.L_x_218:
        /* <DEDUP_REMOVED lines=9> */
.L_x_217:
        /* <DEDUP_REMOVED lines=23> */
.L_x_219:
        /* <DEDUP_REMOVED lines=30> */
.L_x_220:
        /* <DEDUP_REMOVED lines=29> */
.L_x_221:
        /* <DEDUP_REMOVED lines=30> */
.L_x_222:
[-C--:B------:R-:W-:Y:S01]  /*24320*/  IMAD.WIDE.U32 R4, R60, R25.reuse, RZ ;  /* 0x000000193c047225 */ /* 0x080fe200078e00ff */
[----:B------:R0:W-:Y:S03]  /*24330*/  STL.128 [R1+0x20], RZ ;  /* 0x000020ff01007387 */ /* 0x0001e60000100c00 */
[----:B------:R-:W-:Y:S01]  /*24340*/  IMAD.WIDE.U32 R6, R59, R25, RZ ;  /* 0x000000193b067225 */ /* 0x000fe200078e00ff */
        /* <DEDUP_REMOVED lines=9> */
[----:B------:R-:W-:Y:S01]  /*243e0*/  IMAD R37, R27, R60, R8 ;  /* 0x0000003c1b257224 */ /* 0x000fe200078e0208 */
        /* <DEDUP_REMOVED lines=27> */
[CC--:B------:R-:W-:Y:S02]  /*245a0*/  IMAD R37, R26.reuse, R59.reuse, RZ ;  /* 0x0000003b1a257224 */ /* 0x0c0fe400078e02ff */
[----:B------:R-:W-:-:S04]  /*245b0*/  IMAD.WIDE.U32 R6, P2, R26, R59, R6 ;  /* 0x0000003b1a067225 */ /* 0x000fc80007840006 */
[----:B------:R-:W-:-:S04]  /*245c0*/  IMAD.WIDE.U32 R74, R59, R31, RZ ;  /* 0x0000001f3b4a7225 */ /* 0x000fc800078e00ff */
[-C--:B------:R-:W-:Y:S02]  /*245d0*/  IMAD R36, R20, R59.reuse, RZ ;  /* 0x0000003b14247224 */ /* 0x080fe400078e02ff */
[----:B------:R-:W-:-:S04]  /*245e0*/  IMAD.WIDE.U32 R8, R31, R59, RZ ;  /* 0x0000003b1f087225 */ /* 0x000fc800078e00ff */
[----:B------:R-:W-:Y:S01]  /*245f0*/  IMAD.WIDE.U32 R68, R25, R59, RZ ;  /* 0x0000003b19447225 */ /* 0x000fe200078e00ff */
[----:B------:R-:W-:Y:S02]  /*24600*/  SEL R59, RZ, 0x1, P0 ;  /* 0x00000001ff3b7807 */ /* 0x000fe40000000000 */
[----:B------:R-:W-:Y:S01]  /*24610*/  IADD3 RZ, P0, PT, R75, R6, RZ ;  /* 0x000000064bff7210 */ /* 0x000fe20007f1e0ff */
        /* <DEDUP_REMOVED lines=14> */
[----:B------:R0:W-:Y:S02]  /*24700*/  STL.128 [R1+0x10], R4 ;  /* 0x0000100401007387 */ /* 0x0001e40000100c00 */
[----:B------:R-:W-:Y:S02]  /*24710*/  SEL R71, RZ, 0x1, P0 ;  /* 0x00000001ff477807 */ /* 0x000fe40000000000 */
[----:B------:R0:W-:Y:S02]  /*24720*/  STL.128 [R1], R8 ;  /* 0x0000000801007387 */ /* 0x0001e40000100c00 */
[----:B------:R-:W-:Y:S02]  /*24730*/  IADD3 R36, P0, PT, R71, R36, RZ ;  /* 0x0000002447247210 */ /* 0x000fe40007f1e0ff */
[----:B------:R-:W-:-:S03]  /*24740*/  CS2R R70, SRZ ;  /* 0x0000000000467805 */ /* 0x000fc6000001ff00 */
[----:B------:R-:W-:Y:S01]  /*24750*/  IMAD.X R37, RZ, RZ, R37, P0 ;  /* 0x000000ffff257224 */ /* 0x000fe200000e0625 */
[----:B------:R-:W-:-:S04]  /*24760*/  ISETP.NE.U32.AND P0, PT, R36, RZ, PT ;  /* 0x000000ff2400720c */ /* 0x000fc80003f05070 */
[----:B------:R-:W-:-:S13]  /*24770*/  ISETP.NE.AND.EX P0, PT, R37, RZ, PT, P0 ;  /* 0x000000ff2500720c */ /* 0x000fda0003f05300 */
[----:B0-----:R-:W-:Y:S05]  /*24780*/  @!P0 BRA `(.L_x_223) ;  /* 0x00000000003c8947 */ /* 0x001fea0003800000 */
[----:B------:R-:W-:-:S05]  /*24790*/  UMOV UR4, 0x4 ;  /* 0x0000000400047882 */ /* 0x000fca0000000000 */
.L_x_224:
        /* <DEDUP_REMOVED lines=14> */
.L_x_223:
        /* <DEDUP_REMOVED lines=36> */
[----:B------:R-:W-:Y:S01]  /*24ac0*/  IMAD R60, R24, R57, RZ ;  /* 0x00000039183c7224 */ /* 0x000fe200078e02ff */
[----:B------:R-:W-:Y:S01]  /*24ad0*/  IADD3 R73, P0, P1, R73, R76, R10 ;  /* 0x0000004c49497210 */ /* 0x000fe2000791e00a */
[----:B------:R-:W-:-:S03]  /*24ae0*/  IMAD.WIDE.U32 R10, R57, R29, RZ ;  /* 0x0000001d390a7225 */ /* 0x000fc600078e00ff */
[----:B------:R-:W-:Y:S01]  /*24af0*/  IADD3 R10, P4, PT, R73, R74, RZ ;  /* 0x0000004a490a7210 */ /* 0x000fe20007f9e0ff */
[----:B------:R-:W-:-:S04]  /*24b00*/  IMAD.WIDE.U32 R4, P3, R24, R57, R4 ;  /* 0x0000003918047225 */ /* 0x000fc80007860004 */
        /* <DEDUP_REMOVED lines=46> */
.L_x_226:
        /* <DEDUP_REMOVED lines=13> */
.L_x_225:
        /* <DEDUP_REMOVED lines=16> */
[-C--:B------:R-:W-:Y:S01]  /*24fc0*/  IMAD R71, R27, R56.reuse, R57 ;  /* 0x000000381b477224 */ /* 0x080fe200078e0239 */
        /* <DEDUP_REMOVED lines=39> */
[CC--:B------:R-:W-:Y:S01]  /*25240*/  IMAD R7, R26.reuse, R55.reuse, RZ ;  /* 0x000000371a077224 */ /* 0x0c0fe200078e02ff */
[----:B------:R-:W-:Y:S01]  /*25250*/  IADD3 R57, P0, P1, R57, R76, R6 ;  /* 0x0000004c39397210 */ /* 0x000fe2000791e006 */
[----:B------:R-:W-:-:S03]  /*25260*/  IMAD.WIDE.U32 R10, P2, R26, R55, R10 ;  /* 0x000000371a0a7225 */ /* 0x000fc6000784000a */
[----:B------:R-:W-:Y:S01]  /*25270*/  IADD3.X R76, PT, PT, RZ, R77, RZ, P0, P1 ;  /* 0x0000004dff4c7210 */ /* 0x000fe200007e24ff */
[----:B------:R-:W-:Y:S02]  /*25280*/  IMAD R71, R31, R56, R7 ;  /* 0x000000381f477224 */ /* 0x000fe400078e0207 */
        /* <DEDUP_REMOVED lines=27> */
.L_x_228:
        /* <DEDUP_REMOVED lines=13> */
.L_x_227:
[----:B------:R-:W2:Y:S01]  /*25510*/  LDL.64 R56, [R1+0x30] ;  /* 0x0000300001387983 */ /* 0x000ea20000100a00 */
        /* <DEDUP_REMOVED lines=14> */
[----:B------:R0:W-:Y:S03]  /*25600*/  STL.64 [R1+0x18], R8 ;  /* 0x0000180801007387 */ /* 0x0001e60000100a00 */
[----:B------:R-:W-:-:S04]  /*25610*/  IMAD.WIDE.U32 R36, R27, R47, R4 ;  /* 0x0000002f1b247225 */ /* 0x000fc800078e0004 */
[-C--:B------:R-:W-:Y:S01]  /*25620*/  IMAD R73, R27, R46.reuse, R55 ;  /* 0x0000002e1b497224 */ /* 0x080fe200078e0237 */
[----:B------:R-:W-:Y:S01]  /*25630*/  SEL R55, RZ, 0x1, P0 ;  /* 0x00000001ff377807 */ /* 0x000fe20000000000 */
[----:B------:R-:W-:Y:S01]  /*25640*/  IMAD.WIDE.U32.X R10, R20, R46, R10, P1 ;  /* 0x0000002e140a7225 */ /* 0x000fe200008e040a */
[----:B------:R-:W-:-:S03]  /*25650*/  ISETP.GE.U32.AND P0, PT, R36, R4, PT ;  /* 0x000000042400720c */ /* 0x000fc60003f06070 */
        /* <DEDUP_REMOVED lines=11> */
[----:B------:R-:W-:Y:S01]  /*25710*/  IMAD.WIDE.U32 R4, R29, R47, R6 ;  /* 0x0000002f1d047225 */ /* 0x000fe200078e0006 */
[----:B------:R-:W-:Y:S02]  /*25720*/  ISETP.GE.U32.AND.EX P1, PT, R11, R58, PT, P1 ;  /* 0x0000003a0b00720c */ /* 0x000fe40003f26110 */
[----:B------:R-:W-:Y:S01]  /*25730*/  SEL R58, RZ, 0x1, P0 ;  /* 0x00000001ff3a7807 */ /* 0x000fe20000000000 */
[----:B------:R-:W-:Y:S01]  /*25740*/  IMAD.WIDE.U32.X R70, R22, R46, R36, P2 ;  /* 0x0000002e16467225 */ /* 0x000fe200010e0424 */
[----:B------:R-:W-:-:S02]  /*25750*/  SEL R55, RZ, 0x1, P1 ;  /* 0x00000001ff377807 */ /* 0x000fc40000800000 */
[----:B------:R-:W-:Y:S01]  /*25760*/  ISETP.GE.U32.AND P0, PT, R4, R6, PT ;  /* 0x000000060400720c */ /* 0x000fe20003f06070 */
[----:B------:R-:W-:Y:S01]  /*25770*/  IMAD.WIDE.U32 R36, R46, R29, RZ ;  /* 0x0000001d2e247225 */ /* 0x000fe200078e00ff */
[----:B------:R-:W-:-:S03]  /*25780*/  IADD3 R55, P1, P2, R55, R70, R58 ;  /* 0x0000004637377210 */ /* 0x000fc60007a3e03a */
[----:B------:R-:W-:Y:S01]  /*25790*/  IMAD R75, R29, R46, R60 ;  /* 0x0000002e1d4b7224 */ /* 0x000fe200078e023c */
[-C--:B------:R-:W-:Y:S01]  /*257a0*/  IADD3 R55, P4, PT, R55, R4.reuse, RZ ;  /* 0x0000000437377210 */ /* 0x080fe20007f9e0ff */
[----:B------:R-:W-:Y:S01]  /*257b0*/  IMAD.WIDE.U32 R36, P3, R24, R47, R36 ;  /* 0x0000002f18247225 */ /* 0x000fe20007860024 */
[----:B------:R-:W-:Y:S02]  /*257c0*/  IADD3.X R73, PT, PT, RZ, R71, RZ, P1, P2 ;  /* 0x00000047ff497210 */ /* 0x000fe40000fe44ff */
[----:B------:R-:W-:Y:S01]  /*257d0*/  ISETP.GE.U32.AND P1, PT, R55, R4, PT ;  /* 0x000000043700720c */ /* 0x000fe20003f26070 */
[----:B------:R-:W-:Y:S02]  /*257e0*/  IMAD.IADD R6, R5, 0x1, R75 ;  /* 0x0000000105067824 */ /* 0x000fe400078e024b */
[----:B------:R-:W-:-:S03]  /*257f0*/  IMAD.WIDE.U32 R70, R47, R29, RZ ;  /* 0x0000001d2f467225 */ /* 0x000fc600078e00ff */
[C---:B------:R-:W-:Y:S01]  /*25800*/  ISETP.GE.U32.AND.EX P0, PT, R6.reuse, R7, PT, P0 ;  /* 0x000000070600720c */ /* 0x040fe20003f06100 */
[----:B------:R-:W-:Y:S01]  /*25810*/  IMAD.X R58, R6, 0x1, R73, P4 ;  /* 0x00000001063a7824 */ /* 0x000fe200020e0649 */
[----:B------:R-:W-:Y:S01]  /*25820*/  IADD3 RZ, P2, PT, R71, R36, RZ ;  /* 0x0000002447ff7210 */ /* 0x000fe20007f5e0ff */
[----:B------:R-:W-:Y:S02]  /*25830*/  IMAD.X R75, RZ, RZ, RZ, P3 ;  /* 0x000000ffff4b7224 */ /* 0x000fe400018e06ff */
[----:B------:R-:W-:Y:S01]  /*25840*/  IMAD.MOV.U32 R74, RZ, RZ, R37 ;  /* 0x000000ffff4a7224 */ /* 0x000fe200078e0025 */
[----:B------:R-:W-:Y:S01]  /*25850*/  ISETP.GE.U32.AND.EX P1, PT, R58, R6, PT, P1 ;  /* 0x000000063a00720c */ /* 0x000fe20003f26110 */
[----:B------:R-:W-:Y:S01]  /*25860*/  IMAD.WIDE.U32 R4, R46, R31, RZ ;  /* 0x0000001f2e047225 */ /* 0x000fe200078e00ff */
[----:B------:R-:W-:Y:S02]  /*25870*/  SEL R6, RZ, 0x1, P0 ;  /* 0x00000001ff067807 */ /* 0x000fe40000000000 */
[----:B------:R-:W-:Y:S01]  /*25880*/  SEL R73, RZ, 0x1, P1 ;  /* 0x00000001ff497807 */ /* 0x000fe20000800000 */
[----:B------:R-:W-:-:S04]  /*25890*/  IMAD.WIDE.U32.X R74, R24, R46, R74, P2 ;  /* 0x0000002e184a7225 */ /* 0x000fc800010e044a */
[CC--:B------:R-:W-:Y:S02]  /*258a0*/  IMAD R60, R26.reuse, R47.reuse, RZ ;  /* 0x0000002f1a3c7224 */ /* 0x0c0fe400078e02ff */
[----:B------:R-:W-:-:S04]  /*258b0*/  IMAD.WIDE.U32 R4, P3, R26, R47, R4 ;  /* 0x0000002f1a047225 */ /* 0x000fc80007860004 */
[----:B------:R-:W-:-:S04]  /*258c0*/  IMAD.WIDE.U32 R36, R47, R31, RZ ;  /* 0x0000001f2f247225 */ /* 0x000fc800078e00ff */
[----:B------:R-:W-:Y:S01]  /*258d0*/  IMAD.X R7, RZ, RZ, RZ, P3 ;  /* 0x000000ffff077224 */ /* 0x000fe200018e06ff */
[----:B------:R-:W-:Y:S01]  /*258e0*/  IADD3 RZ, P2, PT, R37, R4, RZ ;  /* 0x0000000425ff7210 */ /* 0x000fe20007f5e0ff */
[----:B------:R-:W-:Y:S02]  /*258f0*/  IMAD.MOV.U32 R4, RZ, RZ, R10 ;  /* 0x000000ffff047224 */ /* 0x000fe400078e000a */
[----:B--2---:R-:W-:Y:S01]  /*25900*/  IMAD.WIDE.U32 R70, R31, R47, R56 ;  /* 0x0000002f1f467225 */ /* 0x004fe200078e0038 */
[----:B------:R-:W-:-:S03]  /*25910*/  IADD3 R47, P0, P1, R73, R74, R6 ;  /* 0x0000004a492f7210 */ /* 0x000fc6000791e006 */
[----:B------:R-:W-:Y:S01]  /*25920*/  IMAD R73, R31, R46, R60 ;  /* 0x0000002e1f497224 */ /* 0x000fe200078e023c */
[----:B------:R-:W-:Y:S01]  /*25930*/  IADD3 R36, P3, PT, R47, R70, RZ ;  /* 0x000000462f247210 */ /* 0x000fe20007f7e0ff */
[----:B------:R-:W-:Y:S01]  /*25940*/  IMAD.MOV.U32 R6, RZ, RZ, R5 ;  /* 0x000000ffff067224 */ /* 0x000fe200078e0005 */
[----:B------:R-:W-:Y:S01]  /*25950*/  IADD3.X R74, PT, PT, RZ, R75, RZ, P0, P1 ;  /* 0x0000004bff4a7210 */ /* 0x000fe200007e24ff */
[----:B------:R-:W-:Y:S01]  /*25960*/  IMAD.IADD R5, R71, 0x1, R73 ;  /* 0x0000000147057824 */ /* 0x000fe200078e0249 */
[----:B------:R-:W-:Y:S01]  /*25970*/  ISETP.GE.U32.AND P0, PT, R70, R56, PT ;  /* 0x000000384600720c */ /* 0x000fe20003f06070 */
[----:B------:R-:W-:Y:S01]  /*25980*/  IMAD.WIDE.U32.X R46, R26, R46, R6, P2 ;  /* 0x0000002e1a2e7225 */ /* 0x000fe200010e0406 */
[----:B------:R-:W-:Y:S02]  /*25990*/  ISETP.GE.U32.AND P1, PT, R36, R70, PT ;  /* 0x000000462400720c */ /* 0x000fe40003f26070 */
[C---:B------:R-:W-:Y:S01]  /*259a0*/  ISETP.GE.U32.AND.EX P0, PT, R5.reuse, R57, PT, P0 ;  /* 0x000000390500720c */ /* 0x040fe20003f06100 */
[----:B------:R-:W-:-:S02]  /*259b0*/  IMAD.X R37, R5, 0x1, R74, P3 ;  /* 0x0000000105257824 */ /* 0x000fc400018e064a */
[----:B------:R-:W-:Y:S01]  /*259c0*/  IMAD.MOV.U32 R6, RZ, RZ, R55 ;  /* 0x000000ffff067224 */ /* 0x000fe200078e0037 */
[----:B------:R-:W-:Y:S01]  /*259d0*/  SEL R56, RZ, 0x1, P0 ;  /* 0x00000001ff387807 */ /* 0x000fe20000000000 */
[----:B------:R-:W-:Y:S01]  /*259e0*/  IMAD.MOV.U32 R7, RZ, RZ, R58 ;  /* 0x000000ffff077224 */ /* 0x000fe200078e003a */
[----:B------:R-:W-:Y:S01]  /*259f0*/  ISETP.GE.U32.AND.EX P1, PT, R37, R5, PT, P1 ;  /* 0x000000052500720c */ /* 0x000fe20003f26110 */
[----:B------:R-:W-:Y:S01]  /*25a00*/  IMAD.MOV.U32 R5, RZ, RZ, R11 ;  /* 0x000000ffff057224 */ /* 0x000fe200078e000b */
[----:B------:R0:W-:Y:S02]  /*25a10*/  STL.64 [R1+0x30], R36 ;  /* 0x0000302401007387 */ /* 0x0001e40000100a00 */
[----:B------:R-:W-:Y:S02]  /*25a20*/  SEL R55, RZ, 0x1, P1 ;  /* 0x00000001ff377807 */ /* 0x000fe40000800000 */
[----:B------:R0:W-:Y:S02]  /*25a30*/  STL.128 [R1+0x20], R4 ;  /* 0x0000200401007387 */ /* 0x0001e40000100c00 */
[----:B------:R-:W-:-:S04]  /*25a40*/  IADD3 R46, P0, P1, R55, R46, R56 ;  /* 0x0000002e372e7210 */ /* 0x000fc8000791e038 */
[----:B------:R-:W-:Y:S02]  /*25a50*/  IADD3.X R47, PT, PT, RZ, R47, RZ, P0, P1 ;  /* 0x0000002fff2f7210 */ /* 0x000fe400007e24ff */
[----:B------:R-:W-:-:S04]  /*25a60*/  ISETP.NE.U32.AND P0, PT, R46, RZ, PT ;  /* 0x000000ff2e00720c */ /* 0x000fc80003f05070 */
[----:B------:R-:W-:-:S13]  /*25a70*/  ISETP.NE.AND.EX P0, PT, R47, RZ, PT, P0 ;  /* 0x000000ff2f00720c */ /* 0x000fda0003f05300 */
[----:B0-----:R-:W-:Y:S05]  /*25a80*/  @!P0 BRA `(.L_x_229) ;  /* 0x0000000000388947 */ /* 0x001fea0003800000 */
[----:B------:R-:W-:-:S05]  /*25a90*/  UMOV UR4, 0x7 ;  /* 0x0000000700047882 */ /* 0x000fca0000000000 */
.L_x_230:
        /* <DEDUP_REMOVED lines=13> */
.L_x_229:
        /* <DEDUP_REMOVED lines=11> */
[----:B------:R-:W-:Y:S01]  /*25c20*/  SEL R58, RZ, 0x1, P0 ;  /* 0x00000001ff3a7807 */ /* 0x000fe20000000000 */
[----:B------:R-:W-:-:S03]  /*25c30*/  IMAD.X R79, RZ, RZ, RZ, P3 ;  /* 0x000000ffff4f7224 */ /* 0x000fc600018e06ff */
        /* <DEDUP_REMOVED lines=15> */
[----:B------:R-:W-:Y:S01]  /*25d30*/  SEL R55, RZ, 0x1, P1 ;  /* 0x00000001ff377807 */ /* 0x000fe20000800000 */
[----:B------:R-:W-:Y:S01]  /*25d40*/  IMAD.MOV.U32 R58, RZ, RZ, RZ ;  /* 0x000000ffff3a7224 */ /* 0x000fe200078e00ff */
[----:B------:R-:W-:Y:S02]  /*25d50*/  ISETP.GT.U32.AND.EX P1, PT, R59, R60, PT, P2 ;  /* 0x0000003c3b00720c */ /* 0x000fe40003f24120 */
        /* <DEDUP_REMOVED lines=15> */
.L_x_231:
[----:B------:R-:W-:Y:S01]  /*25e50*/  IMAD.IADD R59, R68, 0x1, R47 ;  /* 0x00000001443b7824 */ /* 0x000fe200078e022f */
[----:B------:R-:W-:Y:S01]  /*25e60*/  IADD3 RZ, P3, PT, R75, R68, RZ ;  /* 0x000000444bff7210 */ /* 0x000fe20007f7e0ff */
[----:B------:R-:W-:Y:S01]  /*25e70*/  IMAD.MOV.U32 R68, RZ, RZ, R69 ;  /* 0x000000ffff447224 */ /* 0x000fe200078e0045 */
[----:B------:R-:W-:Y:S01]  /*25e80*/  ISETP.GT.U32.AND P1, PT, R55, R36, PT ;  /* 0x000000243700720c */ /* 0x000fe20003f24070 */
[----:B------:R-:W-:Y:S01]  /*25e90*/  IMAD.MOV.U32 R69, RZ, RZ, R79 ;  /* 0x000000ffff457224 */ /* 0x000fe200078e004f */
[----:B------:R-:W-:Y:S01]  /*25ea0*/  ISETP.GE.U32.AND.EX P0, PT, R59, R71, PT, P0 ;  /* 0x000000473b00720c */ /* 0x000fe20003f06100 */
[----:B------:R-:W-:Y:S01]  /*25eb0*/  IMAD.WIDE.U32 R70, R57, 0x3d1, RZ ;  /* 0x000003d139467825 */ /* 0x000fe200078e00ff */
[----:B------:R-:W-:Y:S02]  /*25ec0*/  ISETP.GT.U32.AND.EX P1, PT, R10, R37, PT, P1 ;  /* 0x000000250a00720c */ /* 0x000fe40003f24110 */
[----:B------:R-:W-:Y:S01]  /*25ed0*/  IADD3 R60, P2, PT, R36, R55, RZ ;  /* 0x00000037243c7210 */ /* 0x000fe20007f5e0ff */
[----:B------:R-:W-:Y:S01]  /*25ee0*/  IMAD.WIDE.U32.X R68, RZ, R11, R68, P3 ;  /* 0x0000000bff447225 */ /* 0x000fe200018e0444 */
[----:B------:R-:W-:-:S02]  /*25ef0*/  SEL R75, RZ, 0x1, P0 ;  /* 0x00000001ff4b7807 */ /* 0x000fc40000000000 */
[----:B------:R-:W-:Y:S01]  /*25f00*/  SEL R36, R55, R36, P1 ;  /* 0x0000002437247207 */ /* 0x000fe20000800000 */
[----:B------:R-:W-:Y:S01]  /*25f10*/  IMAD.X R79, R37, 0x1, R10, P2 ;  /* 0x00000001254f7824 */ /* 0x000fe200010e060a */
[----:B------:R-:W-:Y:S01]  /*25f20*/  IADD3 R75, P0, PT, R75, R68, RZ ;  /* 0x000000444b4b7210 */ /* 0x000fe20007f1e0ff */
[----:B------:R-:W-:Y:S01]  /*25f30*/  IMAD.WIDE.U32 R70, P3, RZ, R56, R70 ;  /* 0x00000038ff467225 */ /* 0x000fe20007860046 */
[----:B------:R-:W-:Y:S02]  /*25f40*/  SEL R37, R10, R37, P1 ;  /* 0x000000250a257207 */ /* 0x000fe40000800000 */
[-C--:B------:R-:W-:Y:S01]  /*25f50*/  IADD3 R55, P4, PT, RZ, R60.reuse, RZ ;  /* 0x0000003cff377210 */ /* 0x080fe20007f9e0ff */
[----:B------:R-:W-:Y:S01]  /*25f60*/  IMAD.X R68, RZ, RZ, R69, P0 ;  /* 0x000000ffff447224 */ /* 0x000fe200000e0645 */
[-C--:B------:R-:W-:Y:S01]  /*25f70*/  ISETP.GT.U32.AND P1, PT, R36, R60.reuse, PT ;  /* 0x0000003c2400720c */ /* 0x080fe20003f24070 */
[----:B------:R-:W-:Y:S01]  /*25f80*/  IMAD.WIDE.U32 R10, R56, 0x3d1, RZ ;  /* 0x000003d1380a7825 */ /* 0x000fe200078e00ff */
[----:B------:R-:W-:-:S02]  /*25f90*/  ISETP.GE.U32.AND P0, PT, R55, R60, PT ;  /* 0x0000003c3700720c */ /* 0x000fc40003f06070 */
[-C--:B------:R-:W-:Y:S01]  /*25fa0*/  ISETP.GT.U32.AND.EX P1, PT, R37, R79.reuse, PT, P1 ;  /* 0x0000004f2500720c */ /* 0x080fe20003f24110 */
[----:B------:R-:W-:Y:S01]  /*25fb0*/  IMAD.X R60, R4, 0x1, R79, P4 ;  /* 0x00000001043c7824 */ /* 0x000fe200020e064f */
[CC--:B------:R-:W-:Y:S01]  /*25fc0*/  IADD3 R36, P5, PT, R75.reuse, R76.reuse, RZ ;  /* 0x0000004c4b247210 */ /* 0x0c0fe20007fbe0ff */
[----:B------:R-:W-:Y:S01]  /*25fd0*/  IMAD.X R69, RZ, RZ, RZ, P3 ;  /* 0x000000ffff457224 */ /* 0x000fe200018e06ff */
[----:B------:R-:W-:Y:S02]  /*25fe0*/  ISETP.GT.U32.AND P2, PT, R75, R76, PT ;  /* 0x0000004c4b00720c */ /* 0x000fe40003f44070 */
[----:B------:R-:W-:Y:S01]  /*25ff0*/  ISETP.GE.U32.AND.EX P0, PT, R60, R79, PT, P0 ;  /* 0x0000004f3c00720c */ /* 0x000fe20003f06100 */
[C---:B------:R-:W-:Y:S01]  /*26000*/  IMAD.X R37, R68.reuse, 0x1, R77, P5 ;  /* 0x0000000144257824 */ /* 0x040fe200028e064d */
[----:B------:R-:W-:Y:S02]  /*26010*/  ISETP.GT.U32.AND.EX P2, PT, R68, R77, PT, P2 ;  /* 0x0000004d4400720c */ /* 0x000fe40003f44120 */
[----:B------:R-:W-:-:S02]  /*26020*/  SEL R79, RZ, 0x1, P0 ;  /* 0x00000001ff4f7807 */ /* 0x000fc40000000000 */
[----:B------:R-:W-:Y:S01]  /*26030*/  IADD3 RZ, P4, PT, R11, R70, RZ ;  /* 0x000000460bff7210 */ /* 0x000fe20007f9e0ff */
[----:B------:R-:W-:Y:S01]  /*26040*/  IMAD.WIDE.U32 R10, R56, 0x3d1, R36 ;  /* 0x000003d1380a7825 */ /* 0x000fe200078e0024 */
[----:B------:R-:W-:Y:S02]  /*26050*/  @P1 IADD3 R8, P5, PT, R8, 0x1, RZ ;  /* 0x0000000108081810 */ /* 0x000fe40007fbe0ff */
[----:B------:R-:W-:Y:S01]  /*26060*/  IADD3 R79, P0, PT, R5, R79, RZ ;  /* 0x0000004f054f7210 */ /* 0x000fe20007f1e0ff */
[----:B------:R-:W-:Y:S01]  /*26070*/  IMAD.IADD R56, R70, 0x1, R11 ;  /* 0x0000000146387824 */ /* 0x000fe200078e020b */
        /* <DEDUP_REMOVED lines=10> */
[----:B------:R-:W-:Y:S02]  /*26120*/  ISETP.GT.U32.AND P0, PT, R75, R36, PT ;  /* 0x000000244b00720c */ /* 0x000fe40003f04070 */
[----:B------:R-:W-:Y:S01]  /*26130*/  SEL R8, R79, R8, P3 ;  /* 0x000000084f087207 */ /* 0x000fe20001800000 */
[C---:B------:R-:W-:Y:S01]  /*26140*/  IMAD.X R71, R9.reuse, 0x1, R74, P4 ;  /* 0x0000000109477824 */ /* 0x040fe200020e064a */
[----:B------:R-:W-:Y:S02]  /*26150*/  IADD3 R75, P5, PT, RZ, R57, RZ ;  /* 0x00000039ff4b7210 */ /* 0x000fe40007fbe0ff */
[----:B------:R-:W-:-:S02]  /*26160*/  @P1 ISETP.NE.AND.EX P2, PT, R9, RZ, PT, P2 ;  /* 0x000000ff0900120c */ /* 0x000fc40003f45320 */
[----:B------:R-:W-:Y:S01]  /*26170*/  SEL R9, R74, R9, P3 ;  /* 0x000000094a097207 */ /* 0x000fe20001800000 */
[----:B------:R-:W-:Y:S01]  /*26180*/  IMAD.X R74, R6, 0x1, R71, P5 ;  /* 0x00000001064a7824 */ /* 0x000fe200028e0647 */
[-C--:B------:R-:W-:Y:S02]  /*26190*/  ISETP.GT.U32.AND P3, PT, R8, R57.reuse, PT ;  /* 0x000000390800720c */ /* 0x080fe40003f64070 */
[----:B------:R-:W-:Y:S02]  /*261a0*/  @P1 SEL R8, RZ, 0x1, P2 ;  /* 0x00000001ff081807 */ /* 0x000fe40001000000 */
[----:B------:R-:W-:Y:S02]  /*261b0*/  ISETP.GE.U32.AND P4, PT, R75, R57, PT ;  /* 0x000000394b00720c */ /* 0x000fe40003f86070 */
[----:B------:R-:W-:Y:S02]  /*261c0*/  ISETP.GT.U32.AND.EX P3, PT, R9, R71, PT, P3 ;  /* 0x000000470900720c */ /* 0x000fe40003f64130 */
[----:B------:R-:W-:-:S02]  /*261d0*/  ISETP.GE.U32.AND P2, PT, R10, R36, PT ;  /* 0x000000240a00720c */ /* 0x000fc40003f46070 */
[----:B------:R-:W-:Y:S02]  /*261e0*/  @P1 IADD3 R73, P5, PT, R8, R73, RZ ;  /* 0x0000004908491210 */ /* 0x000fe40007fbe0ff */
[----:B------:R-:W-:Y:S02]  /*261f0*/  ISETP.GT.U32.AND.EX P0, PT, R77, R37, PT, P0 ;  /* 0x000000254d00720c */ /* 0x000fe40003f04100 */
[----:B------:R-:W-:Y:S01]  /*26200*/  ISETP.GE.U32.AND.EX P4, PT, R74, R71, PT, P4 ;  /* 0x000000474a00720c */ /* 0x000fe20003f86140 */
[----:B------:R-:W-:Y:S01]  /*26210*/  @P1 IMAD.X R58, RZ, RZ, R58, P5 ;  /* 0x000000ffff3a1224 */ /* 0x000fe200028e063a */
[----:B------:R-:W-:Y:S02]  /*26220*/  SEL R57, RZ, 0x1, !P3 ;  /* 0x00000001ff397807 */ /* 0x000fe40005800000 */
[----:B------:R-:W-:Y:S02]  /*26230*/  ISETP.GE.U32.AND.EX P2, PT, R56, R37, PT, P2 ;  /* 0x000000253800720c */ /* 0x000fe40003f46120 */
[----:B------:R-:W-:-:S02]  /*26240*/  SEL R8, RZ, 0x1, P4 ;  /* 0x00000001ff087807 */ /* 0x000fc40002000000 */
[----:B------:R-:W-:Y:S02]  /*26250*/  IADD3 R57, P4, P3, R7, R73, R57 ;  /* 0x0000004907397210 */ /* 0x000fe40007b9e039 */
        /* <DEDUP_REMOVED lines=21> */
.L_x_232:
        /* <DEDUP_REMOVED lines=29> */
.L_x_233:
        /* <DEDUP_REMOVED lines=78> */
.L_x_235:
        /* <DEDUP_REMOVED lines=9> */
.L_x_234:
        /* <DEDUP_REMOVED lines=26> */
.L_x_236:
        /* <DEDUP_REMOVED lines=30> */
.L_x_237:
        /* <DEDUP_REMOVED lines=23> */
.L_x_238:
        /* <DEDUP_REMOVED lines=30> */
.L_x_239:
        /* <DEDUP_REMOVED lines=44> */
[----:B------:R-:W-:Y:S02]  /*27480*/  IMAD R59, R0, R63, R7 ;  /* 0x0000003f003b7224 */ /* 0x000fe400078e0207 */
        /* <DEDUP_REMOVED lines=11> */
[----:B------:R-:W-:Y:S02]  /*27540*/  IADD3.X R7, PT, PT, R59, R77, RZ, P2, P3 ;  /* 0x0000004d3b077210 */ /* 0x000fe400017e64ff */
[----:B------:R-:W-:Y:S01]  /*27550*/  CS2R R76, SRZ ;  /* 0x00000000004c7805 */ /* 0x000fe2000001ff00 */
[----:B------:R-:W-:Y:S01]  /*27560*/  IMAD.WIDE.U32.X R36, R0, R66, R36, P1 ;  /* 0x0000004200247225 */ /* 0x000fe200008e0424 */
[----:B------:R-:W-:Y:S01]  /*27570*/  ISETP.GE.U32.AND.EX P0, PT, R7, R59, PT, P0 ;  /* 0x0000003b0700720c */ /* 0x000fe20003f06100 */
[----:B------:R0:W-:Y:S02]  /*27580*/  STL.128 [R1+0x10], R4 ;  /* 0x0000100401007387 */ /* 0x0001e40000100c00 */
[----:B------:R-:W-:Y:S01]  /*27590*/  IMAD.IADD R47, R75, 0x1, R79 ;  /* 0x000000014b2f7824 */ /* 0x000fe200078e024f */
[----:B------:R-:W-:Y:S01]  /*275a0*/  SEL R59, RZ, 0x1, P0 ;  /* 0x00000001ff3b7807 */ /* 0x000fe20000000000 */
[----:B------:R-:W-:-:S02]  /*275b0*/  IMAD.MOV.U32 R8, RZ, RZ, R74 ;  /* 0x000000ffff087224 */ /* 0x000fc400078e004a */
[----:B------:R-:W-:Y:S01]  /*275c0*/  IMAD.MOV.U32 R9, RZ, RZ, R47 ;  /* 0x000000ffff097224 */ /* 0x000fe200078e002f */
[----:B------:R-:W-:-:S04]  /*275d0*/  IADD3 R36, P0, PT, R59, R36, RZ ;  /* 0x000000243b247210 */ /* 0x000fc80007f1e0ff */
[----:B------:R0:W-:Y:S01]  /*275e0*/  STL.128 [R1], R8 ;  /* 0x0000000801007387 */ /* 0x0001e20000100c00 */
[----:B------:R-:W-:Y:S01]  /*275f0*/  IMAD.X R37, RZ, RZ, R37, P0 ;  /* 0x000000ffff257224 */ /* 0x000fe200000e0625 */
[----:B------:R-:W-:-:S04]  /*27600*/  ISETP.NE.U32.AND P0, PT, R36, RZ, PT ;  /* 0x000000ff2400720c */ /* 0x000fc80003f05070 */
[----:B------:R-:W-:-:S13]  /*27610*/  ISETP.NE.AND.EX P0, PT, R37, RZ, PT, P0 ;  /* 0x000000ff2500720c */ /* 0x000fda0003f05300 */
[----:B0-----:R-:W-:Y:S05]  /*27620*/  @!P0 BRA `(.L_x_240) ;  /* 0x00000000003c8947 */ /* 0x001fea0003800000 */
[----:B------:R-:W-:-:S05]  /*27630*/  UMOV UR4, 0x4 ;  /* 0x0000000400047882 */ /* 0x000fca0000000000 */
.L_x_241:
        /* <DEDUP_REMOVED lines=14> */
.L_x_240:
        /* <DEDUP_REMOVED lines=84> */
[----:B--2---:R-:W-:Y:S05]  /*27c60*/  @!P0 BRA `(.L_x_242) ;  /* 0x0000000000408947 */ /* 0x004fea0003800000 */
[----:B------:R-:W-:Y:S01]  /*27c70*/  IMAD.MOV.U32 R9, RZ, RZ, R6 ;  /* 0x000000ffff097224 */ /* 0x000fe200078e0006 */
[----:B------:R-:W-:Y:S01]  /*27c80*/  UMOV UR4, 0x5 ;  /* 0x0000000500047882 */ /* 0x000fe20000000000 */
[----:B------:R-:W-:-:S07]  /*27c90*/  IMAD.MOV.U32 R11, RZ, RZ, R7 ;  /* 0x000000ffff0b7224 */ /* 0x000fce00078e0007 */
.L_x_243:
        /* <DEDUP_REMOVED lines=13> */
.L_x_242:
        /* <DEDUP_REMOVED lines=31> */
[C---:B------:R-:W-:Y:S01]  /*27f60*/  IMAD.WIDE.U32 R10, R16.reuse, R61, RZ ;  /* 0x0000003d100a7225 */ /* 0x040fe200078e00ff */
[----:B------:R-:W-:Y:S02]  /*27f70*/  ISETP.GE.U32.AND.EX P1, PT, R37, R60, PT, P1 ;  /* 0x0000003c2500720c */ /* 0x000fe40003f26110 */
[----:B------:R-:W-:Y:S01]  /*27f80*/  SEL R60, RZ, 0x1, P0 ;  /* 0x00000001ff3c7807 */ /* 0x000fe20000000000 */
[----:B------:R-:W-:Y:S01]  /*27f90*/  IMAD.WIDE.U32.X R78, R16, R62, R78, P2 ;  /* 0x0000003e104e7225 */ /* 0x000fe200010e044e */
[----:B------:R-:W-:-:S03]  /*27fa0*/  SEL R59, RZ, 0x1, P1 ;  /* 0x00000001ff3b7807 */ /* 0x000fc60000800000 */
[----:B------:R-:W-:Y:S01]  /*27fb0*/  IMAD.WIDE.U32 R8, R18, R61, R4 ;  /* 0x0000003d12087225 */ /* 0x000fe200078e0004 */
[----:B------:R-:W-:-:S03]  /*27fc0*/  IADD3 R59, P4, P5, R59, R78, R60 ;  /* 0x0000004e3b3b7210 */ /* 0x000fc60007d9e03c */
[-C--:B------:R-:W-:Y:S01]  /*27fd0*/  IMAD R73, R16, R61.reuse, R73 ;  /* 0x0000003d10497224 */ /* 0x080fe200078e0249 */
[----:B------:R-:W-:Y:S01]  /*27fe0*/  ISETP.GE.U32.AND P0, PT, R8, R4, PT ;  /* 0x000000040800720c */ /* 0x000fe20003f06070 */
[C---:B------:R-:W-:Y:S01]  /*27ff0*/  IMAD.WIDE.U32 R80, R18.reuse, R61, RZ ;  /* 0x0000003d12507225 */ /* 0x040fe200078e00ff */
[----:B------:R-:W-:Y:S02]  /*28000*/  IADD3 R4, P3, PT, R59, R8, RZ ;  /* 0x000000083b047210 */ /* 0x000fe40007f7e0ff */
[----:B------:R-:W-:Y:S01]  /*28010*/  IADD3.X R79, PT, PT, RZ, R79, RZ, P4, P5 ;  /* 0x0000004fff4f7210 */ /* 0x000fe200027ea4ff */
[----:B------:R-:W-:-:S04]  /*28020*/  IMAD.WIDE.U32 R10, P1, R18, R64, R10 ;  /* 0x00000040120a7225 */ /* 0x000fc8000782000a */
        /* <DEDUP_REMOVED lines=24> */
[----:B---3--:R-:W-:-:S04]  /*281b0*/  IMAD.WIDE.U32 R8, R18, R63, R6 ;  /* 0x0000003f12087225 */ /* 0x008fc800078e0006 */
        /* <DEDUP_REMOVED lines=19> */
.L_x_245:
        /* <DEDUP_REMOVED lines=13> */
.L_x_244:
        /* <DEDUP_REMOVED lines=14> */
[----:B------:R-:W-:Y:S01]  /*284a0*/  IMAD.WIDE.U32.X R78, R21, R72, R78, P1 ;  /* 0x00000048154e7225 */ /* 0x000fe200008e044e */
[----:B------:R0:W-:Y:S02]  /*284b0*/  STL.64 [R1+0x18], R8 ;  /* 0x0000180801007387 */ /* 0x0001e40000100a00 */
[----:B------:R-:W-:Y:S01]  /*284c0*/  SEL R11, RZ, 0x1, P0 ;  /* 0x00000001ff0b7807 */ /* 0x000fe20000000000 */
[----:B------:R-:W-:-:S04]  /*284d0*/  IMAD.WIDE.U32 R36, R23, R65, R4 ;  /* 0x0000004117247225 */ /* 0x000fc800078e0004 */
[----:B------:R-:W-:Y:S01]  /*284e0*/  IMAD.WIDE.U32 R72, R21, R65, RZ ;  /* 0x0000004115487225 */ /* 0x000fe200078e00ff */
[----:B------:R-:W-:-:S03]  /*284f0*/  ISETP.GE.U32.AND P1, PT, R36, R4, PT ;  /* 0x000000042400720c */ /* 0x000fc60003f26070 */
[----:B------:R-:W-:Y:S01]  /*28500*/  IMAD R59, R21, R65, R10 ;  /* 0x00000041153b7224 */ /* 0x000fe200078e020a */
[----:B------:R-:W-:Y:S01]  /*28510*/  IADD3 R10, P3, P4, R36, R78, R11 ;  /* 0x0000004e240a7210 */ /* 0x000fe20007c7e00b */
[----:B------:R-:W-:-:S03]  /*28520*/  IMAD.WIDE.U32 R72, P2, R23, R62, R72 ;  /* 0x0000003e17487225 */ /* 0x000fc60007840048 */
[----:B------:R-:W-:Y:S01]  /*28530*/  ISETP.GE.U32.AND P0, PT, R10, R36, PT ;  /* 0x000000240a00720c */ /* 0x000fe20003f06070 */
[----:B------:R-:W-:Y:S02]  /*28540*/  IMAD.IADD R78, R37, 0x1, R59 ;  /* 0x00000001254e7824 */ /* 0x000fe400078e023b */
[----:B------:R-:W-:-:S03]  /*28550*/  IMAD.WIDE.U32 R80, R23, R65, RZ ;  /* 0x0000004117507225 */ /* 0x000fc600078e00ff */
[C---:B------:R-:W-:Y:S01]  /*28560*/  IADD3.X R11, PT, PT, R78.reuse, R79, RZ, P3, P4 ;  /* 0x0000004f4e0b7210 */ /* 0x040fe20001fe84ff */
[----:B------:R-:W-:Y:S01]  /*28570*/  IMAD.X R37, RZ, RZ, RZ, P2 ;  /* 0x000000ffff257224 */ /* 0x000fe200010e06ff */
[----:B------:R-:W-:Y:S01]  /*28580*/  IADD3 RZ, P2, PT, R81, R72, RZ ;  /* 0x0000004851ff7210 */ /* 0x000fe20007f5e0ff */
[----:B------:R-:W-:Y:S01]  /*28590*/  IMAD.MOV.U32 R36, RZ, RZ, R73 ;  /* 0x000000ffff247224 */ /* 0x000fe200078e0049 */
[----:B------:R-:W-:Y:S01]  /*285a0*/  ISETP.GE.U32.AND.EX P1, PT, R78, R5, PT, P1 ;  /* 0x000000054e00720c */ /* 0x000fe20003f26110 */
[----:B------:R-:W-:Y:S01]  /*285b0*/  IMAD.WIDE.U32 R4, R21, R61, RZ ;  /* 0x0000003d15047225 */ /* 0x000fe200078e00ff */
[----:B------:R-:W-:-:S03]  /*285c0*/  ISETP.GE.U32.AND.EX P0, PT, R11, R78, PT, P0 ;  /* 0x0000004e0b00720c */ /* 0x000fc60003f06100 */
        /* <DEDUP_REMOVED lines=8> */
[----:B------:R-:W-:Y:S01]  /*28650*/  IMAD.WIDE.U32 R78, R23, R61, R6 ;  /* 0x0000003d174e7225 */ /* 0x000fe200078e0006 */
[----:B------:R-:W-:-:S03]  /*28660*/  IADD3 RZ, P2, PT, R37, R4, RZ ;  /* 0x0000000425ff7210 */ /* 0x000fc60007f5e0ff */
[----:B------:R-:W-:Y:S01]  /*28670*/  IMAD R61, R21, R61, R46 ;  /* 0x0000003d153d7224 */ /* 0x000fe200078e022e */
[----:B------:R-:W-:Y:S01]  /*28680*/  IADD3 R59, P4, PT, R59, R78, RZ ;  /* 0x0000004e3b3b7210 */ /* 0x000fe20007f9e0ff */
[----:B------:R-:W-:Y:S01]  /*28690*/  IMAD.MOV.U32 R60, RZ, RZ, R5 ;  /* 0x000000ffff3c7224 */ /* 0x000fe200078e0005 */
[----:B------:R-:W-:Y:S01]  /*286a0*/  ISETP.GE.U32.AND P0, PT, R78, R6, PT ;  /* 0x000000064e00720c */ /* 0x000fe20003f06070 */
[----:B------:R-:W-:Y:S01]  /*286b0*/  IMAD.IADD R4, R79, 0x1, R61 ;  /* 0x000000014f047824 */ /* 0x000fe200078e023d */
[----:B------:R-:W-:Y:S01]  /*286c0*/  ISETP.GE.U32.AND P1, PT, R59, R78, PT ;  /* 0x0000004e3b00720c */ /* 0x000fe20003f26070 */
[----:B------:R-:W-:Y:S02]  /*286d0*/  IMAD.X R61, RZ, RZ, RZ, P3 ;  /* 0x000000ffff3d7224 */ /* 0x000fe400018e06ff */
        /* <DEDUP_REMOVED lines=15> */
[----:B--2---:R-:W-:-:S04]  /*287d0*/  IMAD.WIDE.U32 R4, R23, R63, R76 ;  /* 0x0000003f17047225 */ /* 0x004fc800078e004c */
[----:B------:R-:W-:Y:S01]  /*287e0*/  IMAD R63, R21, R63, R62 ;  /* 0x0000003f153f7224 */ /* 0x000fe200078e023e */
[----:B------:R-:W-:Y:S01]  /*287f0*/  IADD3 R36, P3, PT, R67, R4, RZ ;  /* 0x0000000443247210 */ /* 0x000fe20007f7e0ff */
[----:B------:R-:W-:Y:S01]  /*28800*/  IMAD.WIDE.U32.X R66, R21, R66, R6, P2 ;  /* 0x0000004215427225 */ /* 0x000fe200010e0406 */
[----:B------:R-:W-:Y:S02]  /*28810*/  ISETP.GE.U32.AND P0, PT, R4, R76, PT ;  /* 0x0000004c0400720c */ /* 0x000fe40003f06070 */
[----:B------:R-:W-:Y:S01]  /*28820*/  ISETP.GE.U32.AND P1, PT, R36, R4, PT ;  /* 0x000000042400720c */ /* 0x000fe20003f26070 */
[----:B------:R-:W-:Y:S02]  /*28830*/  IMAD.IADD R5, R5, 0x1, R63 ;  /* 0x0000000105057824 */ /* 0x000fe400078e023f */
[----:B------:R-:W-:Y:S02]  /*28840*/  IMAD.MOV.U32 R6, RZ, RZ, R59 ;  /* 0x000000ffff067224 */ /* 0x000fe400078e003b */
[C---:B------:R-:W-:Y:S01]  /*28850*/  IMAD.X R37, R5.reuse, 0x1, R64, P3 ;  /* 0x0000000105257824 */ /* 0x040fe200018e0640 */
[----:B------:R-:W-:Y:S01]  /*28860*/  ISETP.GE.U32.AND.EX P0, PT, R5, R77, PT, P0 ;  /* 0x0000004d0500720c */ /* 0x000fe20003f06100 */
[----:B------:R-:W-:-:S02]  /*28870*/  IMAD.MOV.U32 R7, RZ, RZ, R46 ;  /* 0x000000ffff077224 */ /* 0x000fc400078e002e */
[----:B------:R-:W-:Y:S01]  /*28880*/  IMAD.MOV.U32 R4, RZ, RZ, R10 ;  /* 0x000000ffff047224 */ /* 0x000fe200078e000a */
        /* <DEDUP_REMOVED lines=12> */
.L_x_247:
        /* <DEDUP_REMOVED lines=13> */
.L_x_246:
        /* <DEDUP_REMOVED lines=10> */
[----:B------:R-:W-:-:S03]  /*28ac0*/  IMAD.X R77, RZ, RZ, RZ, P3 ;  /* 0x000000ffff4d7224 */ /* 0x000fc600018e06ff */
[----:B------:R-:W-:-:S04]  /*28ad0*/  SEL R46, RZ, 0x1, P0 ;  /* 0x00000001ff2e7807 */ /* 0x000fc80000000000 */
[----:B------:R-:W-:-:S05]  /*28ae0*/  IADD3 R47, P0, PT, R11, R46, RZ ;  /* 0x0000002e0b2f7210 */ /* 0x000fca0007f1e0ff */
[----:B------:R-:W-:Y:S01]  /*28af0*/  IMAD.X R59, RZ, RZ, RZ, P0 ;  /* 0x000000ffff3b7224 */ /* 0x000fe200000e06ff */
[-C--:B--2---:R-:W-:Y:S02]  /*28b00*/  ISETP.GT.U32.AND P0, PT, R47, R64.reuse, PT ;  /* 0x000000402f00720c */ /* 0x084fe40003f04070 */
[----:B------:R-:W-:Y:S02]  /*28b10*/  IADD3 R73, P1, PT, R64, R47, RZ ;  /* 0x0000002f40497210 */ /* 0x000fe40007f3e0ff */
[----:B------:R-:W-:Y:S02]  /*28b20*/  ISETP.GT.U32.AND.EX P0, PT, R59, R65, PT, P0 ;  /* 0x000000413b00720c */ /* 0x000fe40003f04100 */
[-C--:B------:R-:W-:Y:S01]  /*28b30*/  IADD3 R76, P2, PT, RZ, R73.reuse, RZ ;  /* 0x00000049ff4c7210 */ /* 0x080fe20007f5e0ff */
[----:B------:R-:W-:Y:S01]  /*28b40*/  IMAD.X R75, R65, 0x1, R59, P1 ;  /* 0x00000001414b7824 */ /* 0x000fe200008e063b */
[----:B------:R-:W-:Y:S01]  /*28b50*/  SEL R72, R47, R64, P0 ;  /* 0x000000402f487207 */ /* 0x000fe20000000000 */
[----:B------:R-:W-:Y:S01]  /*28b60*/  IMAD.WIDE.U32 R46, R10, 0x3d1, R62 ;  /* 0x000003d10a2e7825 */ /* 0x000fe200078e003e */
[----:B------:R-:W-:-:S02]  /*28b70*/  ISETP.GE.U32.AND P1, PT, R76, R73, PT ;  /* 0x000000494c00720c */ /* 0x000fc40003f26070 */
[----:B------:R-:W-:Y:S01]  /*28b80*/  SEL R65, R59, R65, P0 ;  /* 0x000000413b417207 */ /* 0x000fe20000000000 */
[----:B---3--:R-:W-:Y:S01]  /*28b90*/  IMAD.X R64, R75, 0x1, R60, P2 ;  /* 0x000000014b407824 */ /* 0x008fe200010e063c */
[----:B------:R-:W-:Y:S01]  /*28ba0*/  ISETP.GT.U32.AND P2, PT, R72, R73, PT ;  /* 0x000000494800720c */ /* 0x000fe20003f44070 */
[----:B------:R-:W-:Y:S01]  /*28bb0*/  IMAD.WIDE.U32 R72, R10, 0x3d1, RZ ;  /* 0x000003d10a487825 */ /* 0x000fe200078e00ff */
[----:B------:R-:W-:Y:S02]  /*28bc0*/  ISETP.GE.U32.AND P0, PT, R46, R62, PT ;  /* 0x0000003e2e00720c */ /* 0x000fe40003f06070 */
[----:B------:R-:W-:-:S04]  /*28bd0*/  ISETP.GE.U32.AND.EX P1, PT, R64, R75, PT, P1 ;  /* 0x0000004b4000720c */ /* 0x000fc80003f26110 */
[----:B------:R-:W-:Y:S02]  /*28be0*/  SEL R59, RZ, 0x1, P1 ;  /* 0x00000001ff3b7807 */ /* 0x000fe40000800000 */
[----:B------:R-:W-:Y:S02]  /*28bf0*/  ISETP.GT.U32.AND.EX P1, PT, R65, R75, PT, P2 ;  /* 0x0000004b4100720c */ /* 0x000fe40003f24120 */
[----:B------:R-:W-:Y:S02]  /*28c00*/  CS2R R74, SRZ ;  /* 0x00000000004a7805 */ /* 0x000fe4000001ff00 */
[----:B------:R-:W-:-:S05]  /*28c10*/  IADD3 R59, P2, PT, R59, R61, RZ ;  /* 0x0000003d3b3b7210 */ /* 0x000fca0007f5e0ff */
[----:B------:R-:W-:-:S04]  /*28c20*/  IMAD.X R78, RZ, RZ, RZ, P2 ;  /* 0x000000ffff4e7224 */ /* 0x000fc800010e06ff */
        /* <DEDUP_REMOVED lines=12> */
.L_x_248:
        /* <DEDUP_REMOVED lines=27> */
[----:B------:R-:W-:Y:S01]  /*28ea0*/  IMAD.X R37, R77, 0x1, R64, P5 ;  /* 0x000000014d257824 */ /* 0x000fe200028e0640 */
[----:B------:R-:W-:Y:S01]  /*28eb0*/  IADD3 RZ, P4, PT, R11, R66, RZ ;  /* 0x000000420bff7210 */ /* 0x000fe20007f9e0ff */
[----:B------:R-:W-:Y:S01]  /*28ec0*/  IMAD.X R63, RZ, RZ, RZ, P3 ;  /* 0x000000ffff3f7224 */ /* 0x000fe200018e06ff */
[----:B------:R-:W-:Y:S01]  /*28ed0*/  IADD3 R79, P0, PT, R5, R79, RZ ;  /* 0x0000004f054f7210 */ /* 0x000fe20007f1e0ff */
[----:B------:R-:W-:Y:S01]  /*28ee0*/  IMAD.MOV.U32 R62, RZ, RZ, R67 ;  /* 0x000000ffff3e7224 */ /* 0x000fe200078e0043 */
[----:B------:R-:W-:Y:S01]  /*28ef0*/  @P1 IADD3 R8, P5, PT, R8, 0x1, RZ ;  /* 0x0000000108081810 */ /* 0x000fe20007fbe0ff */
[----:B------:R-:W-:Y:S01]  /*28f00*/  IMAD.WIDE.U32 R10, R60, 0x3d1, R36 ;  /* 0x000003d13c0a7825 */ /* 0x000fe200078e0024 */
[----:B------:R-:W-:-:S02]  /*28f10*/  ISETP.GT.U32.AND.EX P2, PT, R77, R64, PT, P2 ;  /* 0x000000404d00720c */ /* 0x000fc40003f44120 */
[----:B------:R-:W-:Y:S01]  /*28f20*/  ISETP.GT.U32.AND P3, PT, R79, R8, PT ;  /* 0x000000084f00720c */ /* 0x000fe20003f64070 */
[----:B------:R-:W-:Y:S01]  /*28f30*/  IMAD.X R78, RZ, RZ, RZ, P0 ;  /* 0x000000ffff4e7224 */ /* 0x000fe200000e06ff */
[----:B------:R-:W-:Y:S01]  /*28f40*/  SEL R73, R73, R76, P2 ;  /* 0x0000004c49497207 */ /* 0x000fe20001000000 */
[----:B------:R-:W-:Y:S01]  /*28f50*/  @P1 IMAD.X R9, RZ, RZ, R9, P5 ;  /* 0x000000ffff091224 */ /* 0x000fe200028e0609 */
[----:B------:R-:W-:Y:S01]  /*28f60*/  SEL R77, R77, R64, P2 ;  /* 0x000000404d4d7207 */ /* 0x000fe20001000000 */
[----:B------:R-:W-:Y:S01]  /*28f70*/  IMAD.WIDE.U32.X R62, RZ, R61, R62, P4 ;  /* 0x0000003dff3e7225 */ /* 0x000fe200020e043e */
[----:B------:R-:W-:Y:S02]  /*28f80*/  IADD3 R61, P4, PT, R8, R79, RZ ;  /* 0x0000004f083d7210 */ /* 0x000fe40007f9e0ff */
[----:B------:R-:W-:Y:S01]  /*28f90*/  ISETP.GT.U32.AND.EX P3, PT, R78, R9, PT, P3 ;  /* 0x000000094e00720c */ /* 0x000fe20003f64130 */
[----:B------:R-:W-:Y:S01]  /*28fa0*/  IMAD.IADD R64, R66, 0x1, R11 ;  /* 0x0000000142407824 */ /* 0x000fe200078e020b */
[----:B------:R-:W-:Y:S01]  /*28fb0*/  @P1 ISETP.NE.U32.AND P2, PT, R8, RZ, PT ;  /* 0x000000ff0800120c */ /* 0x000fe20003f45070 */
[----:B------:R-:W-:Y:S01]  /*28fc0*/  IMAD.X R60, R9, 0x1, R78, P4 ;  /* 0x00000001093c7824 */ /* 0x000fe200020e064e */
[----:B------:R-:W-:-:S02]  /*28fd0*/  SEL R8, R79, R8, P3 ;  /* 0x000000084f087207 */ /* 0x000fc40001800000 */
[----:B------:R-:W-:Y:S02]  /*28fe0*/  IADD3 R76, P5, PT, RZ, R61, RZ ;  /* 0x0000003dff4c7210 */ /* 0x000fe40007fbe0ff */
[----:B------:R-:W-:Y:S02]  /*28ff0*/  @P1 ISETP.NE.AND.EX P2, PT, R9, RZ, PT, P2 ;  /* 0x000000ff0900120c */ /* 0x000fe40003f45320 */
[----:B------:R-:W-:Y:S02]  /*29000*/  SEL R9, R78, R9, P3 ;  /* 0x000000094e097207 */ /* 0x000fe40001800000 */
[-C--:B------:R-:W-:Y:S02]  /*29010*/  ISETP.GT.U32.AND P3, PT, R8, R61.reuse, PT ;  /* 0x0000003d0800720c */ /* 0x080fe40003f64070 */
[----:B------:R-:W-:Y:S01]  /*29020*/  ISETP.GT.U32.AND P0, PT, R73, R36, PT ;  /* 0x000000244900720c */ /* 0x000fe20003f04070 */
[----:B------:R-:W-:Y:S01]  /*29030*/  IMAD.X R73, R6, 0x1, R60, P5 ;  /* 0x0000000106497824 */ /* 0x000fe200028e063c */
[----:B------:R-:W-:-:S02]  /*29040*/  ISETP.GE.U32.AND P4, PT, R76, R61, PT ;  /* 0x0000003d4c00720c */ /* 0x000fc40003f86070 */
[----:B------:R-:W-:Y:S02]  /*29050*/  @P1 SEL R8, RZ, 0x1, P2 ;  /* 0x00000001ff081807 */ /* 0x000fe40001000000 */
[----:B------:R-:W-:Y:S02]  /*29060*/  ISETP.GT.U32.AND.EX P3, PT, R9, R60, PT, P3 ;  /* 0x0000003c0900720c */ /* 0x000fe40003f64130 */
[----:B------:R-:W-:Y:S02]  /*29070*/  ISETP.GE.U32.AND P2, PT, R10, R36, PT ;  /* 0x000000240a00720c */ /* 0x000fe40003f46070 */
[----:B------:R-:W-:Y:S02]  /*29080*/  @P1 IADD3 R75, P5, PT, R8, R75, RZ ;  /* 0x0000004b084b1210 */ /* 0x000fe40007fbe0ff */
[----:B------:R-:W-:Y:S02]  /*29090*/  ISETP.GE.U32.AND.EX P4, PT, R73, R60, PT, P4 ;  /* 0x0000003c4900720c */ /* 0x000fe40003f86140 */
[----:B------:R-:W-:Y:S01]  /*290a0*/  ISETP.GT.U32.AND.EX P0, PT, R77, R37, PT, P0 ;  /* 0x000000254d00720c */ /* 0x000fe20003f04100 */
[----:B------:R-:W-:Y:S01]  /*290b0*/  @P1 IMAD.X R74, RZ, RZ, R74, P5 ;  /* 0x000000ffff4a1224 */ /* 0x000fe200028e064a */
[----:B------:R-:W-:-:S02]  /*290c0*/  SEL R9, RZ, 0x1, !P3 ;  /* 0x00000001ff097807 */ /* 0x000fc40005800000 */
[----:B------:R-:W-:Y:S02]  /*290d0*/  ISETP.GE.U32.AND.EX P2, PT, R64, R37, PT, P2 ;  /* 0x000000254000720c */ /* 0x000fe40003f46120 */
[----:B------:R-:W-:Y:S02]  /*290e0*/  SEL R8, RZ, 0x1, P4 ;  /* 0x00000001ff087807 */ /* 0x000fe40002000000 */
[----:B------:R-:W-:Y:S02]  /*290f0*/  IADD3 R75, P4, P3, R7, R75, R9 ;  /* 0x0000004b074b7210 */ /* 0x000fe40007b9e009 */
[----:B------:R-:W-:Y:S02]  /*29100*/  SEL R9, RZ, 0x1, P2 ;  /* 0x00000001ff097807 */ /* 0x000fe40001000000 */
[----:B------:R-:W-:Y:S02]  /*29110*/  IADD3 R75, P1, PT, R75, R8, RZ ;  /* 0x000000084b4b7210 */ /* 0x000fe40007f3e0ff */
[----:B------:R-:W-:-:S02]  /*29120*/  IADD3 R66, P2, PT, R9, R62, RZ ;  /* 0x0000003e09427210 */ /* 0x000fc40007f5e0ff */
        /* <DEDUP_REMOVED lines=18> */
.L_x_249:
        /* <DEDUP_REMOVED lines=29> */
.L_x_250:
        /* <DEDUP_REMOVED lines=77> */
.L_x_252:
        /* <DEDUP_REMOVED lines=9> */
.L_x_251:
        /* <DEDUP_REMOVED lines=26> */
.L_x_253:
        /* <DEDUP_REMOVED lines=30> */
.L_x_254:
        /* <DEDUP_REMOVED lines=26> */
.L_x_255:
        /* <DEDUP_REMOVED lines=30> */
.L_x_256:
[----:B------:R-:W0:Y:S01]  /*2a080*/  LDC.64 R6, c[0x3][0x60] ;  /* 0x00c01800ff067b82 */ /* 0x000e220000000a00 */
[----:B------:R2:W-:Y:S04]  /*2a090*/  STL.128 [R1+0x20], RZ ;  /* 0x000020ff01007387 */ /* 0x0005e80000100c00 */
[----:B------:R2:W-:Y:S01]  /*2a0a0*/  STL.128 [R1+0x30], RZ ;  /* 0x000030ff01007387 */ /* 0x0005e20000100c00 */
[----:B0-----:R-:W-:-:S04]  /*2a0b0*/  IMAD.WIDE.U32 R36, R70, R6, RZ ;  /* 0x0000000646247225 */ /* 0x001fc800078e00ff */
[----:B------:R-:W-:-:S04]  /*2a0c0*/  IMAD.WIDE.U32 R72, R71, R6, RZ ;  /* 0x0000000647487225 */ /* 0x000fc800078e00ff */
[----:B------:R-:W-:-:S04]  /*2a0d0*/  IMAD.WIDE.U32 R36, P0, R71, R7, R36 ;  /* 0x0000000747247225 */ /* 0x000fc80007800024 */
[----:B------:R-:W-:Y:S01]  /*2a0e0*/  IMAD.X R11, RZ, RZ, RZ, P0 ;  /* 0x000000ffff0b7224 */ /* 0x000fe200000e06ff */
[----:B------:R-:W-:Y:S01]  /*2a0f0*/  IADD3 RZ, P0, PT, R36, R73, RZ ;  /* 0x0000004924ff7210 */ /* 0x000fe20007f1e0ff */
        /* <DEDUP_REMOVED lines=12> */
[----:B------:R-:W-:Y:S01]  /*2a1c0*/  IMAD.WIDE.U32 R76, P1, R55, R7, R76 ;  /* 0x00000007374c7225 */ /* 0x000fe2000782004c */
[----:B------:R-:W-:-:S03]  /*2a1d0*/  ISETP.GE.U32.AND.EX P0, PT, R11, R8, PT, P0 ;  /* 0x000000080b00720c */ /* 0x000fc60003f06100 */
[----:B------:R-:W-:Y:S01]  /*2a1e0*/  IMAD.WIDE.U32 R8, R55, R6, RZ ;  /* 0x0000000637087225 */ /* 0x000fe200078e00ff */
[----:B------:R-:W-:-:S03]  /*2a1f0*/  SEL R37, RZ, 0x1, P0 ;  /* 0x00000001ff257807 */ /* 0x000fc60000000000 */
[----:B------:R-:W-:Y:S01]  /*2a200*/  IMAD.WIDE.U32.X R4, R56, R7, R4, P2 ;  /* 0x0000000738047225 */ /* 0x000fe200010e0404 */
[----:B------:R-:W-:-:S03]  /*2a210*/  IADD3 R9, P2, PT, R9, R76, RZ ;  /* 0x0000004c09097210 */ /* 0x000fc60007f5e0ff */
[----:B------:R-:W-:Y:S01]  /*2a220*/  IMAD.WIDE.U32 R74, R68, R6, RZ ;  /* 0x00000006444a7225 */ /* 0x000fe200078e00ff */
[----:B------:R-:W-:-:S03]  /*2a230*/  IADD3 R4, P3, P4, R8, R4, R37 ;  /* 0x0000000408047210 */ /* 0x000fc60007c7e025 */
[----:B------:R-:W-:Y:S01]  /*2a240*/  IMAD.X R47, RZ, RZ, RZ, P1 ;  /* 0x000000ffff2f7224 */ /* 0x000fe200008e06ff */
        /* <DEDUP_REMOVED lines=11> */
[----:B------:R-:W-:Y:S02]  /*2a300*/  IMAD.IADD R67, R73, 0x1, R36 ;  /* 0x0000000149437824 */ /* 0x000fe400078e0224 */
[----:B------:R-:W-:Y:S02]  /*2a310*/  IMAD.MOV.U32 R36, RZ, RZ, R75 ;  /* 0x000000ffff247224 */ /* 0x000fe400078e004b */
[----:B------:R-:W-:Y:S02]  /*2a320*/  IMAD.MOV.U32 R9, RZ, RZ, R67 ;  /* 0x000000ffff097224 */ /* 0x000fe400078e0043 */
[----:B------:R-:W-:Y:S01]  /*2a330*/  IMAD.WIDE.U32.X R36, R68, R7, R36, P0 ;  /* 0x0000000744247225 */ /* 0x000fe200000e0424 */
[----:B------:R-:W-:Y:S02]  /*2a340*/  ISETP.GE.U32.AND P0, PT, R6, R8, PT ;  /* 0x000000080600720c */ /* 0x000fe40003f06070 */
[----:B------:R-:W-:Y:S01]  /*2a350*/  IADD3.X R7, PT, PT, R74, R47, RZ, P1, P2 ;  /* 0x0000002f4a077210 */ /* 0x000fe20000fe44ff */
[----:B------:R-:W-:-:S03]  /*2a360*/  IMAD.MOV.U32 R8, RZ, RZ, R72 ;  /* 0x000000ffff087224 */ /* 0x000fc600078e0048 */
        /* <DEDUP_REMOVED lines=11> */
.L_x_258:
        /* <DEDUP_REMOVED lines=14> */
.L_x_257:
        /* <DEDUP_REMOVED lines=18> */
[----:B------:R-:W-:Y:S01]  /*2a620*/  IMAD.WIDE.U32 R78, R69, R36, RZ ;  /* 0x00000024454e7225 */ /* 0x000fe200078e00ff */
[----:B------:R-:W-:-:S03]  /*2a630*/  IADD3 R8, P3, P4, R10, R8, R81 ;  /* 0x000000080a087210 */ /* 0x000fc60007c7e051 */
[----:B------:R-:W-:Y:S01]  /*2a640*/  IMAD.IADD R78, R76, 0x1, R11 ;  /* 0x000000014c4e7824 */ /* 0x000fe200078e020b */
[----:B------:R-:W-:Y:S01]  /*2a650*/  ISETP.GE.U32.AND P1, PT, R8, R10, PT ;  /* 0x0000000a0800720c */ /* 0x000fe20003f26070 */
[----:B------:R-:W-:Y:S01]  /*2a660*/  IMAD.X R11, RZ, RZ, RZ, P2 ;  /* 0x000000ffff0b7224 */ /* 0x000fe200010e06ff */
[----:B------:R-:W-:Y:S01]  /*2a670*/  IADD3 RZ, P2, PT, R79, R76, RZ ;  /* 0x0000004c4fff7210 */ /* 0x000fe20007f5e0ff */
[----:B------:R-:W-:Y:S01]  /*2a680*/  IMAD.MOV.U32 R10, RZ, RZ, R77 ;  /* 0x000000ffff0a7224 */ /* 0x000fe200078e004d */
[C---:B------:R-:W-:Y:S02]  /*2a690*/  IADD3.X R9, PT, PT, R78.reuse, R9, RZ, P3, P4 ;  /* 0x000000094e097210 */ /* 0x040fe40001fe84ff */
[----:B------:R-:W-:Y:S01]  /*2a6a0*/  ISETP.GE.U32.AND.EX P0, PT, R78, R5, PT, P0 ;  /* 0x000000054e00720c */ /* 0x000fe20003f06100 */
[----:B------:R-:W-:Y:S01]  /*2a6b0*/  IMAD.WIDE.U32.X R10, R56, R37, R10, P2 ;  /* 0x00000025380a7225 */ /* 0x000fe200010e040a */
[----:B------:R-:W-:Y:S02]  /*2a6c0*/  ISETP.GE.U32.AND.EX P1, PT, R9, R78, PT, P1 ;  /* 0x0000004e0900720c */ /* 0x000fe40003f26110 */
[----:B------:R-:W-:Y:S01]  /*2a6d0*/  SEL R76, RZ, 0x1, P0 ;  /* 0x00000001ff4c7807 */ /* 0x000fe20000000000 */
[----:B------:R-:W-:Y:S01]  /*2a6e0*/  IMAD.WIDE.U32 R4, R58, R36, RZ ;  /* 0x000000243a047225 */ /* 0x000fe200078e00ff */
[----:B------:R-:W-:-:S03]  /*2a6f0*/  SEL R81, RZ, 0x1, P1 ;  /* 0x00000001ff517807 */ /* 0x000fc60000800000 */
[----:B------:R-:W-:Y:S01]  /*2a700*/  IMAD.WIDE.U32 R78, R55, R36, RZ ;  /* 0x00000024374e7225 */ /* 0x000fe200078e00ff */
[----:B------:R-:W-:-:S03]  /*2a710*/  IADD3 R81, P0, P1, R81, R10, R76 ;  /* 0x0000000a51517210 */ /* 0x000fc6000791e04c */
[----:B------:R-:W-:Y:S01]  /*2a720*/  IMAD.WIDE.U32 R76, R55, R36, R6 ;  /* 0x00000024374c7225 */ /* 0x000fe200078e0006 */
[----:B------:R-:W-:-:S03]  /*2a730*/  IADD3.X R11, PT, PT, RZ, R11, RZ, P0, P1 ;  /* 0x0000000bff0b7210 */ /* 0x000fc600007e24ff */
        /* <DEDUP_REMOVED lines=11> */
[----:B------:R-:W-:Y:S01]  /*2a7f0*/  ISETP.GE.U32.AND.EX P1, PT, R11, R78, PT, P1 ;  /* 0x0000004e0b00720c */ /* 0x000fe20003f26110 */
[----:B------:R2:W-:Y:S01]  /*2a800*/  STL.128 [R1+0x10], R8 ;  /* 0x0000100801007387 */ /* 0x0005e20000100c00 */
[----:B------:R-:W-:Y:S01]  /*2a810*/  SEL R6, RZ, 0x1, P0 ;  /* 0x00000001ff067807 */ /* 0x000fe20000000000 */
[----:B------:R-:W-:Y:S01]  /*2a820*/  IMAD.WIDE.U32 R78, R68, R36, RZ ;  /* 0x00000024444e7225 */ /* 0x000fe200078e00ff */
[----:B------:R-:W-:-:S03]  /*2a830*/  SEL R83, RZ, 0x1, P1 ;  /* 0x00000001ff537807 */ /* 0x000fc60000800000 */
[----:B------:R-:W-:-:S04]  /*2a840*/  IMAD.WIDE.U32.X R80, R58, R37, R76, P2 ;  /* 0x000000253a507225 */ /* 0x000fc800010e044c */
[----:B------:R-:W-:Y:S02]  /*2a850*/  IMAD.MOV.U32 R4, RZ, RZ, R74 ;  /* 0x000000ffff047224 */ /* 0x000fe400078e004a */
[----:B------:R-:W-:Y:S02]  /*2a860*/  IMAD.MOV.U32 R5, RZ, RZ, R75 ;  /* 0x000000ffff057224 */ /* 0x000fe400078e004b */
[----:B------:R-:W-:Y:S01]  /*2a870*/  IMAD.WIDE.U32 R76, P4, R57, R37, R78 ;  /* 0x00000025394c7225 */ /* 0x000fe2000788004e */
[----:B------:R-:W-:-:S03]  /*2a880*/  IADD3 R79, P1, P3, R83, R80, R6 ;  /* 0x00000050534f7210 */ /* 0x000fc60007b3e006 */
        /* <DEDUP_REMOVED lines=23> */
.L_x_260:
        /* <DEDUP_REMOVED lines=13> */
.L_x_259:
[----:B------:R-:W3:Y:S01]  /*2aad0*/  LDL.64 R76, [R1+0x28] ;  /* 0x00002800014c7983 */ /* 0x000ee20000100a00 */
        /* <DEDUP_REMOVED lines=12> */
[----:B------:R-:W-:-:S04]  /*2aba0*/  IMAD.WIDE.U32 R4, R69, R46, R10 ;  /* 0x0000002e45047225 */ /* 0x000fc800078e000a */
[----:B------:R-:W-:Y:S01]  /*2abb0*/  IMAD.WIDE.U32 R8, P2, R69, R47, R78 ;  /* 0x0000002f45087225 */ /* 0x000fe2000784004e */
[----:B------:R-:W-:-:S03]  /*2abc0*/  SEL R79, RZ, 0x1, P0 ;  /* 0x00000001ff4f7807 */ /* 0x000fc60000000000 */
        /* <DEDUP_REMOVED lines=29> */
[----:B------:R-:W-:-:S03]  /*2ada0*/  IMAD.MOV.U32 R8, RZ, RZ, R11 ;  /* 0x000000ffff087224 */ /* 0x000fc600078e000b */
[----:B------:R-:W-:Y:S01]  /*2adb0*/  ISETP.GE.U32.AND.EX P1, PT, R5, R78, PT, P1 ;  /* 0x0000004e0500720c */ /* 0x000fe20003f26110 */
[----:B------:R-:W-:Y:S01]  /*2adc0*/  IMAD.WIDE.U32 R78, R68, R46, RZ ;  /* 0x0000002e444e7225 */ /* 0x000fe200078e00ff */
[----:B------:R-:W-:Y:S02]  /*2add0*/  SEL R6, RZ, 0x1, P0 ;  /* 0x00000001ff067807 */ /* 0x000fe40000000000 */
        /* <DEDUP_REMOVED lines=32> */
.L_x_262:
        /* <DEDUP_REMOVED lines=13> */
.L_x_261:
[----:B------:R-:W3:Y:S01]  /*2b0b0*/  LDL.64 R74, [R1+0x30] ;  /* 0x00003000014a7983 */ /* 0x000ee20000100a00 */
[----:B------:R-:W1:Y:S02]  /*2b0c0*/  LDC.64 R46, c[0x3][0x78] ;  /* 0x00c01e00ff2e7b82 */ /* 0x000e640000000a00 */
[----:B-1----:R-:W-:-:S04]  /*2b0d0*/  IMAD.WIDE.U32 R10, R70, R46, RZ ;  /* 0x0000002e460a7225 */ /* 0x002fc800078e00ff */
[----:B-----5:R-:W-:-:S04]  /*2b0e0*/  IMAD.WIDE.U32 R8, R71, R46, R36 ;  /* 0x0000002e47087225 */ /* 0x020fc800078e0024 */
[----:B------:R-:W-:Y:S01]  /*2b0f0*/  IMAD.WIDE.U32 R10, P1, R71, R47, R10 ;  /* 0x0000002f470a7225 */ /* 0x000fe2000782000a */
[----:B------:R-:W-:-:S03]  /*2b100*/  ISETP.GE.U32.AND P0, PT, R8, R36, PT ;  /* 0x000000240800720c */ /* 0x000fc60003f06070 */
[----:B------:R-:W-:-:S04]  /*2b110*/  IMAD.WIDE.U32 R80, R71, R46, RZ ;  /* 0x0000002e47507225 */ /* 0x000fc800078e00ff */
[----:B------:R-:W-:Y:S02]  /*2b120*/  IMAD.IADD R9, R10, 0x1, R9 ;  /* 0x000000010a097824 */ /* 0x000fe400078e0209 */
[----:B------:R-:W-:Y:S01]  /*2b130*/  IMAD.X R79, RZ, RZ, RZ, P1 ;  /* 0x000000ffff4f7224 */ /* 0x000fe200008e06ff */
[----:B------:R-:W-:Y:S01]  /*2b140*/  IADD3 RZ, P1, PT, R81, R10, RZ ;  /* 0x0000000a51ff7210 */ /* 0x000fe20007f3e0ff */
[-C--:B------:R-:W-:Y:S01]  /*2b150*/  IMAD.WIDE.U32 R76, R56, R46.reuse, RZ ;  /* 0x0000002e384c7225 */ /* 0x080fe200078e00ff */
[----:B------:R-:W-:Y:S01]  /*2b160*/  ISETP.GE.U32.AND.EX P0, PT, R9, R37, PT, P0 ;  /* 0x000000250900720c */ /* 0x000fe20003f06100 */
[----:B------:R1:W-:Y:S02]  /*2b170*/  STL.64 [R1+0x18], R8 ;  /* 0x0000180801007387 */ /* 0x0003e40000100a00 */
[----:B------:R-:W-:Y:S01]  /*2b180*/  IMAD.MOV.U32 R78, RZ, RZ, R11 ;  /* 0x000000ffff4e7224 */ /* 0x000fe200078e000b */
[----:B------:R-:W-:Y:S01]  /*2b190*/  SEL R81, RZ, 0x1, P0 ;  /* 0x00000001ff517807 */ /* 0x000fe20000000000 */
[----:B------:R-:W-:-:S04]  /*2b1a0*/  IMAD.WIDE.U32 R36, R69, R46, R4 ;  /* 0x0000002e45247225 */ /* 0x000fc800078e0004 */
[----:B------:R-:W-:Y:S01]  /*2b1b0*/  IMAD.WIDE.U32.X R70, R70, R47, R78, P1 ;  /* 0x0000002f46467225 */ /* 0x000fe200008e044e */
[----:B------:R-:W-:-:S03]  /*2b1c0*/  ISETP.GE.U32.AND P0, PT, R36, R4, PT ;  /* 0x000000042400720c */ /* 0x000fc60003f06070 */
[----:B------:R-:W-:-:S04]  /*2b1d0*/  IMAD.WIDE.U32 R76, P2, R69, R47, R76 ;  /* 0x0000002f454c7225 */ /* 0x000fc8000784004c */
        /* <DEDUP_REMOVED lines=11> */
[----:B------:R-:W-:-:S03]  /*2b290*/  IMAD.WIDE.U32 R4, R58, R46, RZ ;  /* 0x0000002e3a047225 */ /* 0x000fc600078e00ff */
[----:B------:R-:W-:Y:S01]  /*2b2a0*/  SEL R69, RZ, 0x1, P1 ;  /* 0x00000001ff457807 */ /* 0x000fe20000800000 */
[-C--:B------:R-:W-:Y:S01]  /*2b2b0*/  IMAD.WIDE.U32.X R78, R56, R47.reuse, R78, P2 ;  /* 0x0000002f384e7225 */ /* 0x080fe200010e044e */
[----:B------:R-:W-:Y:S02]  /*2b2c0*/  SEL R56, RZ, 0x1, P0 ;  /* 0x00000001ff387807 */ /* 0x000fe40000000000 */
[----:B------:R-:W-:Y:S01]  /*2b2d0*/  ISETP.GE.U32.AND P0, PT, R36, R6, PT ;  /* 0x000000062400720c */ /* 0x000fe20003f06070 */
[----:B------:R-:W-:-:S04]  /*2b2e0*/  IMAD.WIDE.U32 R4, P5, R55, R47, R4 ;  /* 0x0000002f37047225 */ /* 0x000fc800078a0004 */
[----:B------:R-:W-:Y:S01]  /*2b2f0*/  IMAD.WIDE.U32 R70, R55, R46, RZ ;  /* 0x0000002e37467225 */ /* 0x000fe200078e00ff */
[----:B------:R-:W-:-:S03]  /*2b300*/  IADD3 R55, P1, P4, R69, R78, R56 ;  /* 0x0000004e45377210 */ /* 0x000fc60007c3e038 */
[----:B------:R-:W-:Y:S01]  /*2b310*/  IMAD.MOV.U32 R70, RZ, RZ, R5 ;  /* 0x000000ffff467224 */ /* 0x000fe200078e0005 */
[----:B------:R-:W-:Y:S01]  /*2b320*/  IADD3 RZ, P2, PT, R71, R4, RZ ;  /* 0x0000000447ff7210 */ /* 0x000fe20007f5e0ff */
[----:B------:R-:W-:Y:S01]  /*2b330*/  IMAD.IADD R4, R4, 0x1, R37 ;  /* 0x0000000104047824 */ /* 0x000fe200078e0225 */
[-C--:B------:R-:W-:Y:S01]  /*2b340*/  IADD3 R55, P3, PT, R55, R36.reuse, RZ ;  /* 0x0000002437377210 */ /* 0x080fe20007f7e0ff */
[----:B------:R-:W-:Y:S01]  /*2b350*/  IMAD.X R71, RZ, RZ, RZ, P5 ;  /* 0x000000ffff477224 */ /* 0x000fe200028e06ff */
[----:B------:R-:W-:Y:S02]  /*2b360*/  IADD3.X R79, PT, PT, RZ, R79, RZ, P1, P4 ;  /* 0x0000004fff4f7210 */ /* 0x000fe40000fe84ff */
[----:B------:R-:W-:Y:S01]  /*2b370*/  ISETP.GE.U32.AND P1, PT, R55, R36, PT ;  /* 0x000000243700720c */ /* 0x000fe20003f26070 */
[----:B------:R-:W-:Y:S01]  /*2b380*/  IMAD.WIDE.U32 R36, R68, R46, RZ ;  /* 0x0000002e44247225 */ /* 0x000fe200078e00ff */
[----:B------:R-:W-:-:S03]  /*2b390*/  ISETP.GE.U32.AND.EX P0, PT, R4, R7, PT, P0 ;  /* 0x000000070400720c */ /* 0x000fc60003f06100 */
[----:B------:R-:W-:Y:S02]  /*2b3a0*/  IMAD.X R76, R4, 0x1, R79, P3 ;  /* 0x00000001044c7824 */ /* 0x000fe400018e064f */
[----:B------:R-:W-:-:S03]  /*2b3b0*/  IMAD.WIDE.U32.X R70, R58, R47, R70, P2 ;  /* 0x0000002f3a467225 */ /* 0x000fc600010e0446 */
[----:B------:R-:W-:Y:S01]  /*2b3c0*/  ISETP.GE.U32.AND.EX P1, PT, R76, R4, PT, P1 ;  /* 0x000000044c00720c */ /* 0x000fe20003f26110 */
[C---:B------:R-:W-:Y:S01]  /*2b3d0*/  IMAD.WIDE.U32 R6, P2, R57.reuse, R47, R36 ;  /* 0x0000002f39067225 */ /* 0x040fe20007840024 */
[----:B------:R-:W-:Y:S02]  /*2b3e0*/  SEL R4, RZ, 0x1, P0 ;  /* 0x00000001ff047807 */ /* 0x000fe40000000000 */
[----:B------:R-:W-:Y:S01]  /*2b3f0*/  SEL R69, RZ, 0x1, P1 ;  /* 0x00000001ff457807 */ /* 0x000fe20000800000 */
[----:B------:R-:W-:-:S03]  /*2b400*/  IMAD.WIDE.U32 R36, R57, R46, RZ ;  /* 0x0000002e39247225 */ /* 0x000fc600078e00ff */
[----:B------:R-:W-:Y:S01]  /*2b410*/  IADD3 R69, P0, P1, R69, R70, R4 ;  /* 0x0000004645457210 */ /* 0x000fe2000791e004 */
[----:B------:R-:W-:Y:S02]  /*2b420*/  IMAD.MOV.U32 R4, RZ, RZ, R7 ;  /* 0x000000ffff047224 */ /* 0x000fe400078e0007 */
[----:B------:R-:W-:Y:S01]  /*2b430*/  IMAD.X R5, RZ, RZ, RZ, P2 ;  /* 0x000000ffff057224 */ /* 0x000fe200010e06ff */
[----:B------:R-:W-:Y:S02]  /*2b440*/  IADD3.X R70, PT, PT, RZ, R71, RZ, P0, P1 ;  /* 0x00000047ff467210 */ /* 0x000fe400007e24ff */
[----:B------:R-:W-:Y:S01]  /*2b450*/  IADD3 RZ, P2, PT, R37, R6, RZ ;  /* 0x0000000625ff7210 */ /* 0x000fe20007f5e0ff */
[----:B---3--:R-:W-:-:S04]  /*2b460*/  IMAD.WIDE.U32 R56, R57, R46, R74 ;  /* 0x0000002e39387225 */ /* 0x008fc800078e004a */
        /* <DEDUP_REMOVED lines=22> */
.L_x_264:
        /* <DEDUP_REMOVED lines=13> */
.L_x_263:
        /* <DEDUP_REMOVED lines=10> */
[----:B------:R-:W-:Y:S02]  /*2b740*/  IMAD.X R79, RZ, RZ, RZ, P3 ;  /* 0x000000ffff4f7224 */ /* 0x000fe400018e06ff */
        /* <DEDUP_REMOVED lines=15> */
[----:B------:R-:W-:Y:S02]  /*2b840*/  ISETP.GT.U32.AND P2, PT, R55, R58, PT ;  /* 0x0000003a3700720c */ /* 0x000fe40003f44070 */
[----:B------:R-:W-:Y:S02]  /*2b850*/  SEL R77, RZ, 0x1, P1 ;  /* 0x00000001ff4d7807 */ /* 0x000fe40000800000 */
[----:B------:R-:W-:Y:S01]  /*2b860*/  ISETP.GT.U32.AND.EX P1, PT, R67, R73, PT, P2 ;  /* 0x000000494300720c */ /* 0x000fe20003f24120 */
[----:B------:R-:W-:Y:S01]  /*2b870*/  IMAD.WIDE.U32 R72, R10, 0x3d1, RZ ;  /* 0x000003d10a487825 */ /* 0x000fe200078e00ff */
[----:B------:R-:W-:-:S02]  /*2b880*/  IADD3 R77, P2, PT, R77, R71, RZ ;  /* 0x000000474d4d7210 */ /* 0x000fc40007f5e0ff */
[----:B------:R-:W-:Y:S01]  /*2b890*/  ISETP.GE.U32.AND P0, PT, R46, R56, PT ;  /* 0x000000382e00720c */ /* 0x000fe20003f06070 */
[----:B------:R-:W-:Y:S02]  /*2b8a0*/  IMAD.MOV.U32 R67, RZ, RZ, RZ ;  /* 0x000000ffff437224 */ /* 0x000fe400078e00ff */
        /* <DEDUP_REMOVED lines=13> */
.L_x_265:
        /* <DEDUP_REMOVED lines=12> */
[----:B------:R-:W-:Y:S02]  /*2ba40*/  SEL R37, R10, R37, P1 ;  /* 0x000000250a257207 */ /* 0x000fe40000800000 */
[----:B------:R-:W-:Y:S01]  /*2ba50*/  IADD3 R56, P0, PT, R11, R68, RZ ;  /* 0x000000440b387210 */ /* 0x000fe20007f1e0ff */
        /* <DEDUP_REMOVED lines=15> */
[C---:B------:R-:W-:Y:S01]  /*2bb50*/  IMAD.X R37, R69.reuse, 0x1, R76, P5 ;  /* 0x0000000145257824 */ /* 0x040fe200028e064c */
[----:B------:R-:W-:Y:S02]  /*2bb60*/  ISETP.GT.U32.AND.EX P2, PT, R69, R76, PT, P2 ;  /* 0x0000004c4500720c */ /* 0x000fe40003f44120 */
[----:B------:R-:W-:-:S02]  /*2bb70*/  @P1 IADD3 R8, P5, PT, R8, 0x1, RZ ;  /* 0x0000000108081810 */ /* 0x000fc40007fbe0ff */
[----:B------:R-:W-:Y:S02]  /*2bb80*/  IADD3 R73, P0, PT, R5, R73, RZ ;  /* 0x0000004905497210 */ /* 0x000fe40007f1e0ff */
[----:B------:R-:W-:Y:S01]  /*2bb90*/  SEL R69, R69, R76, P2 ;  /* 0x0000004c45457207 */ /* 0x000fe20001000000 */
[----:B------:R-:W-:Y:S01]  /*2bba0*/  @P1 IMAD.X R9, RZ, RZ, R9, P5 ;  /* 0x000000ffff091224 */ /* 0x000fe200028e0609 */
[----:B------:R-:W-:Y:S01]  /*2bbb0*/  SEL R75, R56, R75, P2 ;  /* 0x0000004b384b7207 */ /* 0x000fe20001000000 */
[----:B------:R-:W-:Y:S01]  /*2bbc0*/  IMAD.X R76, RZ, RZ, RZ, P0 ;  /* 0x000000ffff4c7224 */ /* 0x000fe200000e06ff */
[----:B------:R-:W-:Y:S01]  /*2bbd0*/  ISETP.GT.U32.AND P3, PT, R73, R8, PT ;  /* 0x000000084900720c */ /* 0x000fe20003f64070 */
[----:B------:R-:W-:Y:S01]  /*2bbe0*/  IMAD.MOV.U32 R56, RZ, RZ, R11 ;  /* 0x000000ffff387224 */ /* 0x000fe200078e000b */
[----:B------:R-:W-:Y:S02]  /*2bbf0*/  @P1 ISETP.NE.U32.AND P2, PT, R8, RZ, PT ;  /* 0x000000ff0800120c */ /* 0x000fe40003f45070 */
[----:B------:R-:W-:Y:S01]  /*2bc00*/  ISETP.GT.U32.AND.EX P3, PT, R76, R9, PT, P3 ;  /* 0x000000094c00720c */ /* 0x000fe20003f64130 */
[----:B------:R-:W-:Y:S01]  /*2bc10*/  IMAD.WIDE.U32.X R56, RZ, R71, R56, P4 ;  /* 0x00000047ff387225 */ /* 0x000fe200020e0438 */
[----:B------:R-:W-:-:S02]  /*2bc20*/  IADD3 R72, P4, PT, R8, R73, RZ ;  /* 0x0000004908487210 */ /* 0x000fc40007f9e0ff */
[----:B------:R-:W-:Y:S01]  /*2bc30*/  ISETP.GT.U32.AND P0, PT, R75, R36, PT ;  /* 0x000000244b00720c */ /* 0x000fe20003f04070 */
[----:B------:R-:W-:Y:S01]  /*2bc40*/  IMAD.WIDE.U32 R70, R70, 0x3d1, R36 ;  /* 0x000003d146467825 */ /* 0x000fe200078e0024 */
[----:B------:R-:W-:Y:S02]  /*2bc50*/  SEL R8, R73, R8, P3 ;  /* 0x0000000849087207 */ /* 0x000fe40001800000 */
[-C--:B------:R-:W-:Y:S01]  /*2bc60*/  IADD3 R75, P5, PT, RZ, R72.reuse, RZ ;  /* 0x00000048ff4b7210 */ /* 0x080fe20007fbe0ff */
[C---:B------:R-:W-:Y:S01]  /*2bc70*/  IMAD.X R73, R9.reuse, 0x1, R76, P4 ;  /* 0x0000000109497824 */ /* 0x040fe200020e064c */
[----:B------:R-:W-:Y:S01]  /*2bc80*/  @P1 ISETP.NE.AND.EX P2, PT, R9, RZ, PT, P2 ;  /* 0x000000ff0900120c */ /* 0x000fe20003f45320 */
[----:B------:R-:W-:Y:S01]  /*2bc90*/  IMAD.IADD R11, R10, 0x1, R71 ;  /* 0x000000010a0b7824 */ /* 0x000fe200078e0247 */
        /* <DEDUP_REMOVED lines=36> */
.L_x_266:
        /* <DEDUP_REMOVED lines=29> */
.L_x_267:
[----:B------:R-:W-:Y:S01]  /*2c0b0*/  IMAD.X R5, RZ, RZ, R5, P1 ;  /* 0x000000ffff057224 */ /* 0x000fe200008e0605 */
[----:B------:R-:W-:Y:S01]  /*2c0c0*/  ISETP.GT.U32.AND P0, PT, R36, R75, PT ;  /* 0x0000004b2400720c */ /* 0x000fe20003f04070 */
[----:B------:R-:W-:Y:S01]  /*2c0d0*/  IMAD.WIDE.U32 R56, R7, 0x3d1, RZ ;  /* 0x000003d107387825 */ /* 0x000fe200078e00ff */
[----:B------:R-:W-:Y:S02]  /*2c0e0*/  IADD3 R8, P1, PT, R75, R36, RZ ;  /* 0x000000244b087210 */ /* 0x000fe40007f3e0ff */
[----:B------:R-:W-:-:S03]  /*2c0f0*/  ISETP.GT.U32.AND.EX P0, PT, R5, R10, PT, P0 ;  /* 0x0000000a0500720c */ /* 0x000fc60003f04100 */
[----:B------:R-:W-:Y:S01]  /*2c100*/  IMAD.X R9, R10, 0x1, R5, P1 ;  /* 0x000000010a097824 */ /* 0x000fe200008e0605 */
[----:B------:R-:W-:Y:S01]  /*2c110*/  SEL R75, R36, R75, P0 ;  /* 0x0000004b244b7207 */ /* 0x000fe20000000000 */
[----:B------:R-:W-:Y:S01]  /*2c120*/  IMAD.WIDE.U32 R56, P1, RZ, R6, R56 ;  /* 0x00000006ff387225 */ /* 0x000fe20007820038 */
[----:B------:R-:W-:Y:S02]  /*2c130*/  SEL R47, R5, R10, P0 ;  /* 0x0000000a052f7207 */ /* 0x000fe40000000000 */
        /* <DEDUP_REMOVED lines=13> */
[----:B------:R-:W-:Y:S02]  /*2c210*/  SEL R8, RZ, 0x1, P0 ;  /* 0x00000001ff087807 */ /* 0x000fe40000000000 */
        /* <DEDUP_REMOVED lines=29> */
[CC--:B------:R-:W-:Y:S02]  /*2c3f0*/  ISETP.GT.U32.AND.EX P0, PT, R36.reuse, R11.reuse, PT, P0 ;  /* 0x0000000b2400720c */ /* 0x0c0fe40003f04100 */
[----:B------:R-:W-:Y:S01]  /*2c400*/  IADD3 R5, P2, PT, R5, R8, RZ ;  /* 0x0000000805057210 */ /* 0x000fe20007f5e0ff */
[C---:B------:R-:W-:Y:S01]  /*2c410*/  IMAD.X R47, R36.reuse, 0x1, R11, P1 ;  /* 0x00000001242f7824 */ /* 0x040fe200008e060b */
[----:B------:R-:W-:Y:S02]  /*2c420*/  SEL R8, R37, R70, P0 ;  /* 0x0000004625087207 */ /* 0x000fe40000000000 */
[-C--:B------:R-:W-:Y:S01]  /*2c430*/  ISETP.GT.U32.AND P1, PT, R5, R46.reuse, PT ;  /* 0x0000002e0500720c */ /* 0x080fe20003f24070 */
        /* <DEDUP_REMOVED lines=19> */
.L_x_269:
        /* <DEDUP_REMOVED lines=9> */
.L_x_268:
        /* <DEDUP_REMOVED lines=26> */
.L_x_270:
        /* <DEDUP_REMOVED lines=30> */
.L_x_271:
        /* <DEDUP_REMOVED lines=23> */
.L_x_272:
        /* <DEDUP_REMOVED lines=30> */
.L_x_273:
[----:B------:R-:W-:-:S04]  /*2ccd0*/  ISETP.GE.U32.AND P0, PT, R53, R43, PT ;  /* 0x0000002b3500720c */ /* 0x000fc80003f06070 */
[----:B------:R-:W-:-:S13]  /*2cce0*/  ISETP.GE.U32.AND.EX P0, PT, R48, R40, PT, P0 ;  /* 0x000000283000720c */ /* 0x000fda0003f06100 */
[----:B------:R-:W-:Y:S05]  /*2ccf0*/  @!P0 BRA `(.L_x_274) ;  /* 0x0000017c00d88947 */ /* 0x000fea0003800000 */
[----:B------:R-:W-:Y:S02]  /*2cd00*/  ISETP.NE.U32.AND P1, PT, R52, R39, PT ;  /* 0x000000273400720c */ /* 0x000fe40003f25070 */
[----:B------:R-:W-:Y:S02]  /*2cd10*/  ISETP.NE.U32.AND P2, PT, R54, R41, PT ;  /* 0x000000293600720c */ /* 0x000fe40003f45070 */
[----:B------:R-:W-:Y:S02]  /*2cd20*/  ISETP.NE.AND.EX P1, PT, R50, R34, PT, P1 ;  /* 0x000000223200720c */ /* 0x000fe40003f25310 */
[----:B------:R-:W-:Y:S02]  /*2cd30*/  ISETP.GT.U32.AND P3, PT, R53, R43, PT ;  /* 0x0000002b3500720c */ /* 0x000fe40003f64070 */
[----:B------:R-:W-:Y:S02]  /*2cd40*/  ISETP.NE.OR.EX P1, PT, R51, R38, P1, P2 ;  /* 0x000000263300720c */ /* 0x000fe40000f25720 */
[----:B------:R-:W-:-:S02]  /*2cd50*/  ISETP.NE.U32.AND P2, PT, R44, R49, PT ;  /* 0x000000312c00720c */ /* 0x000fc40003f45070 */
[----:B------:R-:W-:-:S04]  /*2cd60*/  ISETP.GT.U32.OR.EX P1, PT, R48, R40, P1, P3 ;  /* 0x000000283000720c */ /* 0x000fc80000f24530 */
[----:B------:R-:W-:-:S13]  /*2cd70*/  ISETP.NE.OR.EX P1, PT, R42, R45, P1, P2 ;  /* 0x0000002d2a00720c */ /* 0x000fda0000f25720 */
[----:B------:R-:W-:Y:S05]  /*2cd80*/  @P1 BRA `(.L_x_274) ;  /* 0x0000017c00b41947 */ /* 0x000fea0003800000 */
[----:B------:R-:W-:Y:S02]  /*2cd90*/  ISETP.GE.U32.AND P0, PT, R71, R59, PT ;  /* 0x0000003b4700720c */ /* 0x000fe40003f06070 */
[----:B------:R-:W-:Y:S02]  /*2cda0*/  CS2R R52, SRZ ;  /* 0x0000000000347805 */ /* 0x000fe4000001ff00 */
[----:B------:R-:W-:Y:S02]  /*2cdb0*/  CS2R R54, SRZ ;  /* 0x0000000000367805 */ /* 0x000fe4000001ff00 */
[----:B------:R-:W-:Y:S02]  /*2cdc0*/  CS2R R50, SRZ ;  /* 0x0000000000327805 */ /* 0x000fe4000001ff00 */
[----:B------:R-:W-:Y:S02]  /*2cdd0*/  ISETP.GE.U32.AND.EX P0, PT, R10, R60, PT, P0 ;  /* 0x0000003c0a00720c */ /* 0x000fe40003f06100 */
[----:B------:R-:W-:Y:S01]  /*2cde0*/  CS2R R56, SRZ ;  /* 0x0000000000387805 */ /* 0x000fe2000001ff00 */
[----:B------:R-:W-:Y:S01]  /*2cdf0*/  IMAD.MOV.U32 R58, RZ, RZ, RZ ;  /* 0x000000ffff3a7224 */ /* 0x000fe200078e00ff */
[----:B------:R-:W-:-:S02]  /*2ce00*/  CS2R R42, SRZ ;  /* 0x00000000002a7805 */ /* 0x000fc4000001ff00 */
[----:B------:R-:W-:Y:S02]  /*2ce10*/  CS2R R44, SRZ ;  /* 0x00000000002c7805 */ /* 0x000fe4000001ff00 */
[----:B------:R-:W-:Y:S02]  /*2ce20*/  CS2R R46, SRZ ;  /* 0x00000000002e7805 */ /* 0x000fe4000001ff00 */
[----:B------:R-:W-:Y:S02]  /*2ce30*/  CS2R R48, SRZ ;  /* 0x0000000000307805 */ /* 0x000fe4000001ff00 */
[----:B------:R-:W-:Y:S02]  /*2ce40*/  CS2R R40, SRZ ;  /* 0x0000000000287805 */ /* 0x000fe4000001ff00 */
[----:B------:R-:W-:Y:S02]  /*2ce50*/  CS2R R38, SRZ ;  /* 0x0000000000267805 */ /* 0x000fe4000001ff00 */
[----:B------:R-:W-:Y:S01]  /*2ce60*/  CS2R R36, SRZ ;  /* 0x0000000000247805 */ /* 0x000fe2000001ff00 */
[----:B------:R-:W-:Y:S01]  /*2ce70*/  IMAD.MOV.U32 R34, RZ, RZ, RZ ;  /* 0x000000ffff227224 */ /* 0x000fe200078e00ff */
[----:B------:R-:W-:Y:S06]  /*2ce80*/  @!P0 BRA `(.L_x_147) ;  /* 0x0000030800ac8947 */ /* 0x000fec0003800000 */
        /* <DEDUP_REMOVED lines=60> */
[----:B------:R-:W-:Y:S02]  /*2d250*/  CS2R R36, SRZ ;  /* 0x0000000000247805 */ /* 0x000fe4000001ff00 */
[----:B------:R-:W-:Y:S01]  /*2d260*/  IADD3.X R7, PT, PT, R34, R7, RZ, P2, P3 ;  /* 0x0000000722077210 */ /* 0x000fe200017e64ff */
[----:B------:R-:W-:Y:S01]  /*2d270*/  IMAD.MOV.U32 R42, RZ, RZ, R41 ;  /* 0x000000ffff2a7224 */ /* 0x000fe200078e0029 */
[----:B------:R-:W-:Y:S01]  /*2d280*/  IADD3 RZ, P1, PT, R39, R40, RZ ;  /* 0x0000002827ff7210 */ /* 0x000fe20007f3e0ff */
[----:B------:R-:W-:Y:S01]  /*2d290*/  IMAD.MOV.U32 R9, RZ, RZ, R45 ;  /* 0x000000ffff097224 */ /* 0x000fe200078e002d */
[----:B------:R-:W-:Y:S01]  /*2d2a0*/  ISETP.GE.U32.AND.EX P0, PT, R7, R34, PT, P0 ;  /* 0x000000220700720c */ /* 0x000fe20003f06100 */
[----:B------:R0:W-:Y:S02]  /*2d2b0*/  STL.128 [R1+0x10], R4 ;  /* 0x0000100401007387 */ /* 0x0001e40000100c00 */
[----:B------:R-:W-:Y:S01]  /*2d2c0*/  IMAD.WIDE.U32.X R38, R15, R32, R42, P1 ;  /* 0x000000200f267225 */ /* 0x000fe200008e042a */
[----:B------:R-:W-:Y:S01]  /*2d2d0*/  SEL R34, RZ, 0x1, P0 ;  /* 0x00000001ff227807 */ /* 0x000fe20000000000 */
[----:B------:R0:W-:Y:S03]  /*2d2e0*/  STL.128 [R1], R8 ;  /* 0x0000000801007387 */ /* 0x0001e60000100c00 */
[----:B------:R-:W-:-:S05]  /*2d2f0*/  IADD3 R34, P0, PT, R34, R38, RZ ;  /* 0x0000002622227210 */ /* 0x000fca0007f1e0ff */
[----:B------:R-:W-:Y:S01]  /*2d300*/  IMAD.X R38, RZ, RZ, R39, P0 ;  /* 0x000000ffff267224 */ /* 0x000fe200000e0627 */
[----:B------:R-:W-:-:S04]  /*2d310*/  ISETP.NE.U32.AND P0, PT, R34, RZ, PT ;  /* 0x000000ff2200720c */ /* 0x000fc80003f05070 */
[----:B------:R-:W-:-:S13]  /*2d320*/  ISETP.NE.AND.EX P0, PT, R38, RZ, PT, P0 ;  /* 0x000000ff2600720c */ /* 0x000fda0003f05300 */
[----:B0-----:R-:W-:Y:S05]  /*2d330*/  @!P0 BRA `(.L_x_275) ;  /* 0x00000000003c8947 */ /* 0x001fea0003800000 */
[----:B------:R-:W-:-:S05]  /*2d340*/  UMOV UR4, 0x4 ;  /* 0x0000000400047882 */ /* 0x000fca0000000000 */
.L_x_276:
        /* <DEDUP_REMOVED lines=14> */
.L_x_275:
        /* <DEDUP_REMOVED lines=23> */
[----:B------:R-:W-:Y:S01]  /*2d5a0*/  IADD3.X R9, PT, PT, R10, R9, RZ, P2, P3 ;  /* 0x000000090a097210 */ /* 0x000fe200017e64ff */
[-C--:B------:R-:W-:Y:S01]  /*2d5b0*/  IMAD R41, R2, R33.reuse, RZ ;  /* 0x0000002102297224 */ /* 0x080fe200078e02ff */
        /* <DEDUP_REMOVED lines=61> */
.L_x_278:
        /* <DEDUP_REMOVED lines=13> */
.L_x_277:
        /* <DEDUP_REMOVED lines=58> */
[----:B------:R-:W-:-:S03]  /*2de00*/  IADD3.X R8, PT, PT, RZ, R7, RZ, P1, P4 ;  /* 0x00000007ff087210 */ /* 0x000fc60000fe84ff */
        /* <DEDUP_REMOVED lines=23> */
.L_x_280:
        /* <DEDUP_REMOVED lines=13> */
.L_x_279:
        /* <DEDUP_REMOVED lines=81> */
.L_x_282:
        /* <DEDUP_REMOVED lines=13> */
.L_x_281:
[----:B------:R-:W2:Y:S04]  /*2e630*/  LDL.64 R44, [R1+0x8] ;  /* 0x00000800012c7983 */ /* 0x000ea80000100a00 */
[----:B------:R-:W3:Y:S04]  /*2e640*/  LDL.64 R36, [R1+0x28] ;  /* 0x0000280001247983 */ /* 0x000ee80000100a00 */
        /* <DEDUP_REMOVED lines=35> */
[----:B------:R-:W-:Y:S01]  /*2e880*/  IMAD.X R34, RZ, RZ, RZ, P2 ;  /* 0x000000ffff227224 */ /* 0x000fe200010e06ff */
        /* <DEDUP_REMOVED lines=12> */
.L_x_283:
        /* <DEDUP_REMOVED lines=30> */
[----:B------:R-:W-:Y:S01]  /*2eb30*/  IADD3 R57, P0, PT, R5, R57, RZ ;  /* 0x0000003905397210 */ /* 0x000fe20007f1e0ff */
[----:B------:R-:W-:Y:S01]  /*2eb40*/  IMAD.MOV.U32 R38, RZ, RZ, R47 ;  /* 0x000000ffff267224 */ /* 0x000fe200078e002f */
[----:B------:R-:W-:-:S02]  /*2eb50*/  @P1 IADD3 R8, P5, PT, R8, 0x1, RZ ;  /* 0x0000000108081810 */ /* 0x000fc40007fbe0ff */
[----:B------:R-:W-:Y:S01]  /*2eb60*/  SEL R53, R53, R50, P2 ;  /* 0x0000003235357207 */ /* 0x000fe20001000000 */
[----:B------:R-:W-:Y:S01]  /*2eb70*/  IMAD.X R50, RZ, RZ, RZ, P0 ;  /* 0x000000ffff327224 */ /* 0x000fe200000e06ff */
[----:B------:R-:W-:Y:S01]  /*2eb80*/  IADD3 RZ, P4, PT, R11, R46, RZ ;  /* 0x0000002e0bff7210 */ /* 0x000fe20007f9e0ff */
[----:B------:R-:W-:Y:S01]  /*2eb90*/  @P1 IMAD.X R9, RZ, RZ, R9, P5 ;  /* 0x000000ffff091224 */ /* 0x000fe200028e0609 */
[----:B------:R-:W-:Y:S01]  /*2eba0*/  ISETP.GT.U32.AND P3, PT, R57, R8, PT ;  /* 0x000000083900720c */ /* 0x000fe20003f64070 */
[----:B------:R-:W-:Y:S01]  /*2ebb0*/  IMAD.WIDE.U32 R10, R36, 0x3d1, R44 ;  /* 0x000003d1240a7825 */ /* 0x000fe200078e002c */
[----:B------:R-:W-:Y:S02]  /*2ebc0*/  SEL R55, R55, R52, P2 ;  /* 0x0000003437377207 */ /* 0x000fe40001000000 */
[----:B------:R-:W-:Y:S01]  /*2ebd0*/  ISETP.GT.U32.AND.EX P3, PT, R50, R9, PT, P3 ;  /* 0x000000093200720c */ /* 0x000fe20003f64130 */
        /* <DEDUP_REMOVED lines=11> */
[-C--:B------:R-:W-:Y:S02]  /*2ec90*/  ISETP.GT.U32.AND P0, PT, R53, R44.reuse, PT ;  /* 0x0000002c3500720c */ /* 0x080fe40003f04070 */
[----:B------:R-:W-:Y:S02]  /*2eca0*/  ISETP.GE.U32.AND P4, PT, R52, R37, PT ;  /* 0x000000253400720c */ /* 0x000fe40003f86070 */
[----:B------:R-:W-:Y:S02]  /*2ecb0*/  @P1 SEL R8, RZ, 0x1, P2 ;  /* 0x00000001ff081807 */ /* 0x000fe40001000000 */
        /* <DEDUP_REMOVED lines=31> */
.L_x_284:
[----:B------:R-:W-:Y:S01]  /*2eeb0*/  IADD3 R38, P0, PT, R41, R50, RZ ;  /* 0x0000003229267210 */ /* 0x000fe20007f1e0ff */
[----:B------:R-:W-:Y:S01]  /*2eec0*/  IMAD.WIDE.U32 R8, R5, 0x3d1, RZ ;  /* 0x000003d105087825 */ /* 0x000fe200078e00ff */
[----:B------:R-:W-:-:S03]  /*2eed0*/  ISETP.GT.U32.AND P1, PT, R50, R41, PT ;  /* 0x000000293200720c */ /* 0x000fc60003f24070 */
[----:B------:R-:W-:Y:S01]  /*2eee0*/  IMAD.X R39, R49, 0x1, R48, P0 ;  /* 0x0000000131277824 */ /* 0x000fe200000e0630 */
[----:B------:R-:W-:Y:S01]  /*2eef0*/  ISETP.GT.U32.AND.EX P1, PT, R48, R49, PT, P1 ;  /* 0x000000313000720c */ /* 0x000fe20003f24110 */
[----:B------:R-:W-:-:S03]  /*2ef00*/  IMAD.WIDE.U32 R44, P0, RZ, R4, R8 ;  /* 0x00000004ff2c7225 */ /* 0x000fc60007800008 */
[----:B------:R-:W-:Y:S01]  /*2ef10*/  SEL R41, R50, R41, P1 ;  /* 0x0000002932297207 */ /* 0x000fe20000800000 */
[----:B------:R-:W-:Y:S01]  /*2ef20*/  IMAD.WIDE.U32 R8, R4, 0x3d1, R38 ;  /* 0x000003d104087825 */ /* 0x000fe200078e0026 */
[----:B------:R-:W-:Y:S02]  /*2ef30*/  SEL R49, R48, R49, P1 ;  /* 0x0000003130317207 */ /* 0x000fe40000800000 */
[----:B------:R-:W-:Y:S01]  /*2ef40*/  ISETP.GT.U32.AND P1, PT, R41, R38, PT ;  /* 0x000000262900720c */ /* 0x000fe20003f24070 */
[----:B------:R-:W-:-:S04]  /*2ef50*/  IMAD.WIDE.U32 R36, R4, 0x3d1, RZ ;  /* 0x000003d104247825 */ /* 0x000fc800078e00ff */
[----:B------:R-:W-:Y:S01]  /*2ef60*/  IMAD.X R47, RZ, RZ, RZ, P0 ;  /* 0x000000ffff2f7224 */ /* 0x000fe200000e06ff */
[----:B------:R-:W-:Y:S01]  /*2ef70*/  ISETP.GE.U32.AND P0, PT, R8, R38, PT ;  /* 0x000000260800720c */ /* 0x000fe20003f06070 */
[----:B------:R-:W-:Y:S01]  /*2ef80*/  IMAD.IADD R36, R44, 0x1, R9 ;  /* 0x000000012c247824 */ /* 0x000fe200078e0209 */
[----:B------:R-:W-:Y:S01]  /*2ef90*/  IADD3 RZ, P2, PT, R37, R44, RZ ;  /* 0x0000002c25ff7210 */ /* 0x000fe20007f5e0ff */
        /* <DEDUP_REMOVED lines=14> */
.L_x_285:
        /* <DEDUP_REMOVED lines=78> */
.L_x_287:
        /* <DEDUP_REMOVED lines=9> */
.L_x_286:
        /* <DEDUP_REMOVED lines=23> */
.L_x_288:
        /* <DEDUP_REMOVED lines=30> */
.L_x_289:
        /* <DEDUP_REMOVED lines=26> */
.L_x_290:
        /* <DEDUP_REMOVED lines=30> */
.L_x_291:
        /* <DEDUP_REMOVED lines=24> */
[----:B------:R-:W-:Y:S01]  /*2fe40*/  IMAD.WIDE.U32 R46, R0, R18, RZ ;  /* 0x00000012002e7225 */ /* 0x000fe200078e00ff */
[----:B------:R0:W-:Y:S03]  /*2fe50*/  STL.128 [R1], R8 ;  /* 0x0000000801007387 */ /* 0x0001e60000100c00 */
[----:B------:R-:W-:-:S02]  /*2fe60*/  IMAD R49, R18, R0, R5 ;  /* 0x0000000012317224 */ /* 0x000fc400078e0205 */
[----:B------:R-:W-:-:S04]  /*2fe70*/  IMAD.WIDE.U32 R6, R18, R3, RZ ;  /* 0x0000000312067225 */ /* 0x000fc800078e00ff */
        /* <DEDUP_REMOVED lines=27> */
[----:B------:R-:W-:-:S02]  /*30030*/  IADD3 RZ, P1, PT, R51, R48, RZ ;  /* 0x0000003033ff7210 */ /* 0x000fc40007f3e0ff */
[----:B------:R-:W-:Y:S01]  /*30040*/  ISETP.GE.U32.AND.EX P0, PT, R7, R42, PT, P0 ;  /* 0x0000002a0700720c */ /* 0x000fe20003f06100 */
[----:B------:R0:W-:Y:S02]  /*30050*/  STL.128 [R1+0x10], R4 ;  /* 0x0000100401007387 */ /* 0x0001e40000100c00 */
[----:B------:R-:W-:Y:S01]  /*30060*/  IMAD.WIDE.U32.X R46, R21, R0, R46, P1 ;  /* 0x00000000152e7225 */ /* 0x000fe200008e042e */
[----:B------:R-:W-:-:S04]  /*30070*/  SEL R42, RZ, 0x1, P0 ;  /* 0x00000001ff2a7807 */ /* 0x000fc80000000000 */
[----:B------:R-:W-:-:S05]  /*30080*/  IADD3 R42, P0, PT, R42, R46, RZ ;  /* 0x0000002e2a2a7210 */ /* 0x000fca0007f1e0ff */
[----:B------:R-:W-:Y:S01]  /*30090*/  IMAD.X R46, RZ, RZ, R47, P0 ;  /* 0x000000ffff2e7224 */ /* 0x000fe200000e062f */
[----:B------:R-:W-:-:S04]  /*300a0*/  ISETP.NE.U32.AND P0, PT, R42, RZ, PT ;  /* 0x000000ff2a00720c */ /* 0x000fc80003f05070 */
[----:B------:R-:W-:-:S13]  /*300b0*/  ISETP.NE.AND.EX P0, PT, R46, RZ, PT, P0 ;  /* 0x000000ff2e00720c */ /* 0x000fda0003f05300 */
[----:B0-----:R-:W-:Y:S05]  /*300c0*/  @!P0 BRA `(.L_x_292) ;  /* 0x00000000003c8947 */ /* 0x001fea0003800000 */
[----:B------:R-:W-:-:S05]  /*300d0*/  UMOV UR4, 0x4 ;  /* 0x0000000400047882 */ /* 0x000fca0000000000 */
.L_x_293:
        /* <DEDUP_REMOVED lines=14> */
.L_x_292:
        /* <DEDUP_REMOVED lines=35> */
[----:B------:R-:W-:Y:S01]  /*303f0*/  ISETP.GE.U32.AND P0, PT, R4, R6, PT ;  /* 0x000000060400720c */ /* 0x000fe20003f06070 */
        /* <DEDUP_REMOVED lines=13> */
[----:B------:R2:W-:Y:S02]  /*304d0*/  STL.128 [R1+0x10], R8 ;  /* 0x0000100801007387 */ /* 0x0005e40000100c00 */
[----:B------:R-:W-:Y:S01]  /*304e0*/  IMAD.MOV.U32 R50, RZ, RZ, R44 ;  /* 0x000000ffff327224 */ /* 0x000fe200078e002c */
[----:B------:R-:W-:Y:S01]  /*304f0*/  SEL R53, RZ, 0x1, P1 ;  /* 0x00000001ff357807 */ /* 0x000fe20000800000 */
[----:B------:R-:W-:-:S02]  /*30500*/  IMAD.MOV.U32 R51, RZ, RZ, R45 ;  /* 0x000000ffff337224 */ /* 0x000fc400078e002d */
[----:B------:R-:W-:Y:S01]  /*30510*/  IMAD.WIDE.U32 R6, R19, R23, RZ ;  /* 0x0000001713067225 */ /* 0x000fe200078e00ff */
[----:B------:R-:W-:-:S03]  /*30520*/  SEL R6, RZ, 0x1, P0 ;  /* 0x00000001ff067807 */ /* 0x000fc60000000000 */
[----:B------:R-:W-:-:S04]  /*30530*/  IMAD.WIDE.U32.X R4, R16, R14, R4, P2 ;  /* 0x0000000e10047225 */ /* 0x000fc800010e0404 */
[-C--:B------:R-:W-:Y:S01]  /*30540*/  IMAD R42, R21, R19.reuse, RZ ;  /* 0x00000013152a7224 */ /* 0x080fe200078e02ff */
[----:B------:R-:W-:Y:S01]  /*30550*/  IADD3 R53, P1, P5, R53, R4, R6 ;  /* 0x0000000435357210 */ /* 0x000fe20007d3e006 */
[----:B------:R-:W-:-:S04]  /*30560*/  IMAD.WIDE.U32 R48, P3, R21, R19, R48 ;  /* 0x0000001315307225 */ /* 0x000fc80007860030 */
[----:B------:R-:W-:Y:S01]  /*30570*/  IMAD.WIDE.U32 R50, R23, R19, R50 ;  /* 0x0000001317327225 */ /* 0x000fe200078e0032 */
        /* <DEDUP_REMOVED lines=24> */
.L_x_295:
        /* <DEDUP_REMOVED lines=13> */
.L_x_294:
        /* <DEDUP_REMOVED lines=48> */
[----:B------:R-:W-:Y:S01]  /*30ad0*/  IMAD.WIDE.U32 R52, R18, R23, RZ ;  /* 0x0000001712347225 */ /* 0x000fe200078e00ff */
[----:B------:R-:W-:-:S03]  /*30ae0*/  SEL R45, RZ, 0x1, P1 ;  /* 0x00000001ff2d7807 */ /* 0x000fc60000800000 */
[----:B------:R-:W-:-:S04]  /*30af0*/  IMAD.WIDE.U32 R6, P3, R21, R18, R10 ;  /* 0x0000001215067225 */ /* 0x000fc8000786000a */
[----:B------:R-:W-:Y:S01]  /*30b00*/  IMAD.WIDE.U32.X R10, R16, R16, R48, P2 ;  /* 0x00000010100a7225 */ /* 0x000fe200010e0430 */
[----:B------:R-:W-:Y:S02]  /*30b10*/  SEL R48, RZ, 0x1, P0 ;  /* 0x00000001ff307807 */ /* 0x000fe40000000000 */
[----:B------:R-:W-:Y:S01]  /*30b20*/  IADD3 RZ, P2, PT, R53, R6, RZ ;  /* 0x0000000635ff7210 */ /* 0x000fe20007f5e0ff */
[----:B------:R-:W-:Y:S01]  /*30b30*/  IMAD R55, R23, R16, R9 ;  /* 0x0000001017377224 */ /* 0x000fe200078e0209 */
[----:B------:R-:W-:Y:S01]  /*30b40*/  IADD3 R53, P1, P4, R45, R10, R48 ;  /* 0x0000000a2d357210 */ /* 0x000fe20007c3e030 */
[----:B------:R-:W-:Y:S02]  /*30b50*/  IMAD.X R49, RZ, RZ, RZ, P3 ;  /* 0x000000ffff317224 */ /* 0x000fe400018e06ff */
[----:B------:R-:W-:Y:S01]  /*30b60*/  IMAD.MOV.U32 R48, RZ, RZ, R7 ;  /* 0x000000ffff307224 */ /* 0x000fe200078e0007 */
[----:B------:R-:W-:Y:S01]  /*30b70*/  IADD3.X R10, PT, PT, RZ, R11, RZ, P1, P4 ;  /* 0x0000000bff0a7210 */ /* 0x000fe20000fe84ff */
[----:B------:R-:W-:-:S02]  /*30b80*/  IMAD.MOV.U32 R11, RZ, RZ, R47 ;  /* 0x000000ffff0b7224 */ /* 0x000fc400078e002f */
        /* <DEDUP_REMOVED lines=22> */
.L_x_297:
        /* <DEDUP_REMOVED lines=13> */
.L_x_296:
        /* <DEDUP_REMOVED lines=44> */
[----:B------:R-:W-:-:S02]  /*31080*/  IMAD.X R45, RZ, RZ, RZ, P3 ;  /* 0x000000ffff2d7224 */ /* 0x000fc400018e06ff */
        /* <DEDUP_REMOVED lines=36> */
.L_x_299:
        /* <DEDUP_REMOVED lines=13> */
.L_x_298:
        /* <DEDUP_REMOVED lines=28> */
[----:B------:R-:W-:Y:S02]  /*31560*/  CS2R R54, SRZ ;  /* 0x0000000000367805 */ /* 0x000fe4000001ff00 */
[----:B------:R-:W-:Y:S01]  /*31570*/  SEL R61, RZ, 0x1, P1 ;  /* 0x00000001ff3d7807 */ /* 0x000fe20000800000 */
[----:B------:R-:W-:Y:S01]  /*31580*/  IMAD.WIDE.U32 R50, P3, RZ, R10, R50 ;  /* 0x0000000aff327225 */ /* 0x000fe20007860032 */
[----:B------:R-:W-:-:S02]  /*31590*/  ISETP.GT.U32.AND.EX P1, PT, R52, R63, PT, P2 ;  /* 0x0000003f3400720c */ /* 0x000fc40003f24120 */
[----:B------:R-:W-:Y:S01]  /*315a0*/  IADD3 R61, P2, PT, R61, R45, RZ ;  /* 0x0000002d3d3d7210 */ /* 0x000fe20007f5e0ff */
[----:B------:R-:W-:Y:S01]  /*315b0*/  IMAD.WIDE.U32 R52, R10, 0x3d1, RZ ;  /* 0x000003d10a347825 */ /* 0x000fe200078e00ff */
[----:B------:R-:W-:-:S03]  /*315c0*/  ISETP.GE.U32.AND P0, PT, R56, R48, PT ;  /* 0x000000303800720c */ /* 0x000fc60003f06070 */
[----:B------:R-:W-:Y:S02]  /*315d0*/  IMAD.X R63, RZ, RZ, RZ, P3 ;  /* 0x000000ffff3f7224 */ /* 0x000fe400018e06ff */
        /* <DEDUP_REMOVED lines=13> */
.L_x_300:
        /* <DEDUP_REMOVED lines=13> */
[----:B------:R-:W-:Y:S02]  /*31780*/  IADD3 R49, P0, PT, R49, R50, RZ ;  /* 0x0000003231317210 */ /* 0x000fe40007f1e0ff */
[-C--:B------:R-:W-:Y:S02]  /*31790*/  IADD3 R42, P4, PT, RZ, R53.reuse, RZ ;  /* 0x00000035ff2a7210 */ /* 0x080fe40007f9e0ff */
[----:B------:R-:W-:Y:S01]  /*317a0*/  ISETP.GT.U32.AND P1, PT, R46, R53, PT ;  /* 0x000000352e00720c */ /* 0x000fe20003f24070 */
[----:B------:R-:W-:Y:S01]  /*317b0*/  IMAD.WIDE.U32 R46, R45, 0x3d1, RZ ;  /* 0x000003d12d2e7825 */ /* 0x000fe200078e00ff */
[----:B------:R-:W-:-:S02]  /*317c0*/  ISETP.GT.U32.AND P2, PT, R49, R60, PT ;  /* 0x0000003c3100720c */ /* 0x000fc40003f44070 */
[----:B------:R-:W-:Y:S01]  /*317d0*/  ISETP.GT.U32.AND.EX P1, PT, R10, R61, PT, P1 ;  /* 0x0000003d0a00720c */ /* 0x000fe20003f24110 */
[----:B------:R-:W-:Y:S01]  /*317e0*/  IMAD.X R52, RZ, RZ, R51, P0 ;  /* 0x000000ffff347224 */ /* 0x000fe200000e0633 */
[----:B------:R-:W-:Y:S01]  /*317f0*/  ISETP.GE.U32.AND P0, PT, R42, R53, PT ;  /* 0x000000352a00720c */ /* 0x000fe20003f06070 */
[----:B------:R-:W-:Y:S02]  /*31800*/  IMAD.X R58, R4, 0x1, R61, P4 ;  /* 0x00000001043a7824 */ /* 0x000fe400020e063d */
[----:B------:R-:W-:Y:S01]  /*31810*/  IMAD.WIDE.U32 R10, R44, 0x3d1, RZ ;  /* 0x000003d12c0a7825 */ /* 0x000fe200078e00ff */
[----:B------:R-:W-:Y:S02]  /*31820*/  IADD3 R10, P5, PT, R49, R60, RZ ;  /* 0x0000003c310a7210 */ /* 0x000fe40007fbe0ff */
[----:B------:R-:W-:Y:S01]  /*31830*/  ISETP.GE.U32.AND.EX P0, PT, R58, R61, PT, P0 ;  /* 0x0000003d3a00720c */ /* 0x000fe20003f06100 */
[----:B------:R-:W-:Y:S01]  /*31840*/  IMAD.WIDE.U32 R50, P3, RZ, R44, R46 ;  /* 0x0000002cff327225 */ /* 0x000fe2000786002e */
[----:B------:R-:W-:-:S02]  /*31850*/  ISETP.GT.U32.AND.EX P2, PT, R52, R59, PT, P2 ;  /* 0x0000003b3400720c */ /* 0x000fc40003f44120 */
[----:B------:R-:W-:Y:S01]  /*31860*/  SEL R61, RZ, 0x1, P0 ;  /* 0x00000001ff3d7807 */ /* 0x000fe20000000000 */
[----:B------:R-:W-:Y:S01]  /*31870*/  IMAD.X R47, RZ, RZ, RZ, P3 ;  /* 0x000000ffff2f7224 */ /* 0x000fe200018e06ff */
[----:B------:R-:W-:Y:S01]  /*31880*/  IADD3 RZ, P4, PT, R11, R50, RZ ;  /* 0x000000320bff7210 */ /* 0x000fe20007f9e0ff */
[----:B------:R-:W-:Y:S01]  /*31890*/  IMAD.X R11, R52, 0x1, R59, P5 ;  /* 0x00000001340b7824 */ /* 0x000fe200028e063b */
[----:B------:R-:W-:Y:S01]  /*318a0*/  @P1 IADD3 R8, P5, PT, R8, 0x1, RZ ;  /* 0x0000000108081810 */ /* 0x000fe20007fbe0ff */
[----:B------:R-:W-:Y:S01]  /*318b0*/  IMAD.MOV.U32 R46, RZ, RZ, R51 ;  /* 0x000000ffff2e7224 */ /* 0x000fe200078e0033 */
[----:B------:R-:W-:Y:S02]  /*318c0*/  IADD3 R61, P0, PT, R5, R61, RZ ;  /* 0x0000003d053d7210 */ /* 0x000fe40007f1e0ff */
[----:B------:R-:W-:Y:S01]  /*318d0*/  SEL R49, R49, R60, P2 ;  /* 0x0000003c31317207 */ /* 0x000fe20001000000 */
[----:B------:R-:W-:Y:S01]  /*318e0*/  @P1 IMAD.X R9, RZ, RZ, R9, P5 ;  /* 0x000000ffff091224 */ /* 0x000fe200028e0609 */
[----:B------:R-:W-:Y:S01]  /*318f0*/  ISETP.GT.U32.AND P3, PT, R61, R8, PT ;  /* 0x000000083d00720c */ /* 0x000fe20003f64070 */
[----:B------:R-:W-:Y:S01]  /*31900*/  IMAD.X R60, RZ, RZ, RZ, P0 ;  /* 0x000000ffff3c7224 */ /* 0x000fe200000e06ff */
[----:B------:R-:W-:Y:S01]  /*31910*/  ISETP.GT.U32.AND P0, PT, R49, R10, PT ;  /* 0x0000000a3100720c */ /* 0x000fe20003f04070 */
[----:B------:R-:W-:Y:S01]  /*31920*/  IMAD.WIDE.U32.X R46, RZ, R45, R46, P4 ;  /* 0x0000002dff2e7225 */ /* 0x000fe200020e042e */
[----:B------:R-:W-:-:S02]  /*31930*/  SEL R53, R52, R59, P2 ;  /* 0x0000003b34357207 */ /* 0x000fc40001000000 */
[----:B------:R-:W-:Y:S01]  /*31940*/  ISETP.GT.U32.AND.EX P3, PT, R60, R9, PT, P3 ;  /* 0x000000093c00720c */ /* 0x000fe20003f64130 */
[----:B------:R-:W-:Y:S01]  /*31950*/  IMAD.WIDE.U32 R44, R44, 0x3d1, R10 ;  /* 0x000003d12c2c7825 */ /* 0x000fe200078e000a */
[C---:B------:R-:W-:Y:S02]  /*31960*/  IADD3 R49, P4, PT, R8.reuse, R61, RZ ;  /* 0x0000003d08317210 */ /* 0x040fe40007f9e0ff */
[----:B------:R-:W-:Y:S01]  /*31970*/  @P1 ISETP.NE.U32.AND P2, PT, R8, RZ, PT ;  /* 0x000000ff0800120c */ /* 0x000fe20003f45070 */
[----:B------:R-:W-:Y:S01]  /*31980*/  IMAD.IADD R50, R50, 0x1, R45 ;  /* 0x0000000132327824 */ /* 0x000fe200078e022d */
        /* <DEDUP_REMOVED lines=12> */
[-C--:B------:R-:W-:Y:S02]  /*31a50*/  ISETP.GT.U32.AND.EX P0, PT, R53, R11.reuse, PT, P0 ;  /* 0x0000000b3500720c */ /* 0x080fe40003f04100 */
        /* <DEDUP_REMOVED lines=27> */
.L_x_301:
        /* <DEDUP_REMOVED lines=29> */
.L_x_302:
[----:B------:R-:W-:Y:S01]  /*31de0*/  IMAD.X R4, RZ, RZ, R5, P1 ;  /* 0x000000ffff047224 */ /* 0x000fe200008e0605 */
[----:B------:R-:W-:Y:S01]  /*31df0*/  ISETP.GT.U32.AND P0, PT, R42, R51, PT ;  /* 0x000000332a00720c */ /* 0x000fe20003f04070 */
[----:B------:R-:W-:Y:S01]  /*31e00*/  IMAD.WIDE.U32 R10, R7, 0x3d1, RZ ;  /* 0x000003d1070a7825 */ /* 0x000fe200078e00ff */
[----:B------:R-:W-:Y:S02]  /*31e10*/  IADD3 R54, P1, PT, R51, R42, RZ ;  /* 0x0000002a33367210 */ /* 0x000fe40007f3e0ff */
[----:B------:R-:W-:Y:S01]  /*31e20*/  ISETP.GT.U32.AND.EX P0, PT, R4, R59, PT, P0 ;  /* 0x0000003b0400720c */ /* 0x000fe20003f04100 */
        /* <DEDUP_REMOVED lines=40> */
[----:B------:R-:W-:Y:S01]  /*320b0*/  IMAD.X R7, RZ, RZ, RZ, P2 ;  /* 0x000000ffff077224 */ /* 0x000fe200010e06ff */
[----:B------:R-:W-:Y:S01]  /*320c0*/  IADD3 R8, P1, PT, R8, R47, RZ ;  /* 0x0000002f08087210 */ /* 0x000fe20007f3e0ff */
[----:B------:R-:W-:Y:S01]  /*320d0*/  IMAD.MOV.U32 R6, RZ, RZ, R11 ;  /* 0x000000ffff067224 */ /* 0x000fe200078e000b */
[----:B------:R-:W-:Y:S02]  /*320e0*/  IADD3 RZ, P2, PT, R45, R10, RZ ;  /* 0x0000000a2dff7210 */ /* 0x000fe40007f5e0ff */
[----:B------:R-:W-:Y:S01]  /*320f0*/  SEL R9, RZ, 0x1, P0 ;  /* 0x00000001ff097807 */ /* 0x000fe20000000000 */
[----:B------:R-:W-:Y:S01]  /*32100*/  IMAD.X R11, RZ, RZ, RZ, P1 ;  /* 0x000000ffff0b7224 */ /* 0x000fe200008e06ff */
[C---:B------:R-:W-:Y:S01]  /*32110*/  ISETP.GT.U32.AND P0, PT, R8.reuse, R57, PT ;  /* 0x000000390800720c */ /* 0x040fe20003f04070 */
[----:B------:R-:W-:Y:S01]  /*32120*/  IMAD.WIDE.U32.X R6, RZ, R47, R6, P2 ;  /* 0x0000002fff067225 */ /* 0x000fe200010e0406 */
[----:B------:R-:W-:-:S02]  /*32130*/  IADD3 R45, P1, PT, R8, R57, RZ ;  /* 0x00000039082d7210 */ /* 0x000fc40007f3e0ff */
[----:B------:R-:W-:Y:S02]  /*32140*/  ISETP.GT.U32.AND.EX P0, PT, R11, R50, PT, P0 ;  /* 0x000000320b00720c */ /* 0x000fe40003f04100 */
[----:B------:R-:W-:Y:S01]  /*32150*/  IADD3 R6, P2, PT, R9, R6, RZ ;  /* 0x0000000609067210 */ /* 0x000fe20007f5e0ff */
[C---:B------:R-:W-:Y:S01]  /*32160*/  IMAD.X R10, R11.reuse, 0x1, R50, P1 ;  /* 0x000000010b0a7824 */ /* 0x040fe200008e0632 */
[----:B------:R-:W-:Y:S02]  /*32170*/  SEL R8, R8, R57, P0 ;  /* 0x0000003908087207 */ /* 0x000fe40000000000 */
[----:B------:R-:W-:Y:S01]  /*32180*/  SEL R9, R11, R50, P0 ;  /* 0x000000320b097207 */ /* 0x000fe20000000000 */
[----:B------:R-:W-:Y:S01]  /*32190*/  IMAD.X R7, RZ, RZ, R7, P2 ;  /* 0x000000ffff077224 */ /* 0x000fe200010e0607 */
        /* <DEDUP_REMOVED lines=18> */
.L_x_304:
        /* <DEDUP_REMOVED lines=9> */
.L_x_303:
        /* <DEDUP_REMOVED lines=23> */
.L_x_305:
        /* <DEDUP_REMOVED lines=30> */
.L_x_306:
        /* <DEDUP_REMOVED lines=26> */
.L_x_307:
        /* <DEDUP_REMOVED lines=30> */
.L_x_308:
        /* <DEDUP_REMOVED lines=68> */
.L_x_310:
        /* <DEDUP_REMOVED lines=14> */
.L_x_309:
        /* <DEDUP_REMOVED lines=56> */
[----:B------:R-:W-:Y:S01]  /*332c0*/  IMAD R42, R54, R57, RZ ;  /* 0x00000039362a7224 */ /* 0x000fe200078e02ff */
[----:B------:R-:W-:Y:S01]  /*332d0*/  IADD3 R51, P1, P5, R51, R60, R6 ;  /* 0x0000003c33337210 */ /* 0x000fe20007d3e006 */
        /* <DEDUP_REMOVED lines=26> */
.L_x_312:
        /* <DEDUP_REMOVED lines=13> */
.L_x_311:
        /* <DEDUP_REMOVED lines=82> */
.L_x_314:
        /* <DEDUP_REMOVED lines=13> */
.L_x_313:
        /* <DEDUP_REMOVED lines=81> */
.L_x_316:
        /* <DEDUP_REMOVED lines=13> */
.L_x_315:
        /* <DEDUP_REMOVED lines=20> */
[-C--:B------:R-:W-:Y:S02]  /*34260*/  ISETP.GT.U32.AND.EX P0, PT, R65, R63.reuse, PT, P0 ;  /* 0x0000003f4100720c */ /* 0x080fe40003f04100 */
[----:B------:R-:W-:Y:S01]  /*34270*/  ISETP.GE.U32.AND P1, PT, R66, R64, PT ;  /* 0x000000404200720c */ /* 0x000fe20003f26070 */
[----:B---3--:R-:W-:Y:S01]  /*34280*/  IMAD.X R42, R67, 0x1, R46, P2 ;  /* 0x00000001432a7824 */ /* 0x008fe200010e062e */
[----:B------:R-:W-:Y:S01]  /*34290*/  SEL R51, R49, R62, P0 ;  /* 0x0000003e31337207 */ /* 0x000fe20000000000 */
[----:B------:R-:W-:Y:S01]  /*342a0*/  IMAD.WIDE.U32 R48, R10, 0x3d1, R60 ;  /* 0x000003d10a307825 */ /* 0x000fe200078e003c */
[----:B------:R-:W-:-:S02]  /*342b0*/  SEL R58, R65, R63, P0 ;  /* 0x0000003f413a7207 */ /* 0x000fc40000000000 */
[-C--:B------:R-:W-:Y:S01]  /*342c0*/  ISETP.GE.U32.AND.EX P1, PT, R42, R67.reuse, PT, P1 ;  /* 0x000000432a00720c */ /* 0x080fe20003f26110 */
[----:B------:R-:W-:Y:S01]  /*342d0*/  IMAD.WIDE.U32 R62, R11, 0x3d1, RZ ;  /* 0x000003d10b3e7825 */ /* 0x000fe200078e00ff */
[----:B------:R-:W-:Y:S02]  /*342e0*/  ISETP.GT.U32.AND P2, PT, R51, R64, PT ;  /* 0x000000403300720c */ /* 0x000fe40003f44070 */
[----:B------:R-:W-:Y:S01]  /*342f0*/  SEL R69, RZ, 0x1, P1 ;  /* 0x00000001ff457807 */ /* 0x000fe20000800000 */
[----:B------:R-:W-:Y:S01]  /*34300*/  IMAD.WIDE.U32 R64, R10, 0x3d1, RZ ;  /* 0x000003d10a407825 */ /* 0x000fe200078e00ff */
[----:B------:R-:W-:Y:S02]  /*34310*/  ISETP.GT.U32.AND.EX P1, PT, R58, R67, PT, P2 ;  /* 0x000000433a00720c */ /* 0x000fe40003f24120 */
[----:B------:R-:W-:Y:S01]  /*34320*/  IADD3 R69, P2, PT, R69, R47, RZ ;  /* 0x0000002f45457210 */ /* 0x000fe20007f5e0ff */
[----:B------:R-:W-:Y:S01]  /*34330*/  IMAD.WIDE.U32 R62, P3, RZ, R10, R62 ;  /* 0x0000000aff3e7225 */ /* 0x000fe2000786003e */
[----:B------:R-:W-:-:S03]  /*34340*/  ISETP.GE.U32.AND P0, PT, R48, R60, PT ;  /* 0x0000003c3000720c */ /* 0x000fc60003f06070 */
[----:B------:R-:W-:Y:S02]  /*34350*/  IMAD.MOV.U32 R67, RZ, RZ, RZ ;  /* 0x000000ffff437224 */ /* 0x000fe400078e00ff */
[----:B------:R-:W-:Y:S02]  /*34360*/  IMAD.X R71, RZ, RZ, RZ, P3 ;  /* 0x000000ffff477224 */ /* 0x000fe400018e06ff */
[----:B------:R-:W-:Y:S02]  /*34370*/  IMAD.X R58, RZ, RZ, RZ, P2 ;  /* 0x000000ffff3a7224 */ /* 0x000fe400010e06ff */
        /* <DEDUP_REMOVED lines=12> */
.L_x_317:
        /* <DEDUP_REMOVED lines=50> */
[----:B------:R-:W-:Y:S02]  /*34760*/  ISETP.GT.U32.AND P3, PT, R8, R47, PT ;  /* 0x0000002f0800720c */ /* 0x000fe40003f64070 */
[----:B------:R-:W-:Y:S01]  /*34770*/  ISETP.GT.U32.AND P0, PT, R65, R44, PT ;  /* 0x0000002c4100720c */ /* 0x000fe20003f04070 */
[----:B------:R-:W-:Y:S01]  /*34780*/  IMAD.X R65, R6, 0x1, R46, P5 ;  /* 0x0000000106417824 */ /* 0x000fe200028e062e */
[----:B------:R-:W-:-:S02]  /*34790*/  @P1 SEL R8, RZ, 0x1, P2 ;  /* 0x00000001ff081807 */ /* 0x000fc40001000000 */
[----:B------:R-:W-:Y:S02]  /*347a0*/  ISETP.GE.U32.AND P4, PT, R66, R47, PT ;  /* 0x0000002f4200720c */ /* 0x000fe40003f86070 */
[----:B------:R-:W-:Y:S02]  /*347b0*/  ISETP.GT.U32.AND.EX P3, PT, R9, R46, PT, P3 ;  /* 0x0000002e0900720c */ /* 0x000fe40003f64130 */
[----:B------:R-:W-:Y:S02]  /*347c0*/  ISETP.GE.U32.AND P2, PT, R10, R44, PT ;  /* 0x0000002c0a00720c */ /* 0x000fe40003f46070 */
[----:B------:R-:W-:Y:S02]  /*347d0*/  @P1 IADD3 R67, P5, PT, R8, R67, RZ ;  /* 0x0000004308431210 */ /* 0x000fe40007fbe0ff */
[----:B------:R-:W-:Y:S02]  /*347e0*/  ISETP.GT.U32.AND.EX P0, PT, R69, R45, PT, P0 ;  /* 0x0000002d4500720c */ /* 0x000fe40003f04100 */
[----:B------:R-:W-:Y:S01]  /*347f0*/  ISETP.GE.U32.AND.EX P4, PT, R65, R46, PT, P4 ;  /* 0x0000002e4100720c */ /* 0x000fe20003f86140 */
        /* <DEDUP_REMOVED lines=26> */
.L_x_318:
        /* <DEDUP_REMOVED lines=29> */
.L_x_319:
        /* <DEDUP_REMOVED lines=78> */
.L_x_321:
        /* <DEDUP_REMOVED lines=9> */
.L_x_320:
        /* <DEDUP_REMOVED lines=26> */
.L_x_322:
        /* <DEDUP_REMOVED lines=30> */
.L_x_323:
        /* <DEDUP_REMOVED lines=26> */
.L_x_324:
        /* <DEDUP_REMOVED lines=30> */
.L_x_325:
        /* <DEDUP_REMOVED lines=72> */
.L_x_327:
        /* <DEDUP_REMOVED lines=14> */
.L_x_326:
        /* <DEDUP_REMOVED lines=53> */
[----:B------:R-:W-:Y:S01]  /*36090*/  IMAD.MOV.U32 R4, RZ, RZ, R64 ;  /* 0x000000ffff047224 */ /* 0x000fe200078e0040 */
[----:B------:R2:W-:Y:S01]  /*360a0*/  STL.128 [R1+0x10], R8 ;  /* 0x0000100801007387 */ /* 0x0005e20000100c00 */
[----:B------:R-:W-:Y:S02]  /*360b0*/  IMAD.MOV.U32 R5, RZ, RZ, R65 ;  /* 0x000000ffff057224 */ /* 0x000fe400078e0041 */
        /* <DEDUP_REMOVED lines=31> */
.L_x_329:
        /* <DEDUP_REMOVED lines=13> */
.L_x_328:
        /* <DEDUP_REMOVED lines=77> */
[----:B------:R3:W-:Y:S01]  /*36850*/  STL.128 [R1+0x20], R4 ;  /* 0x0000200401007387 */ /* 0x0007e20000100c00 */
        /* <DEDUP_REMOVED lines=8> */
[----:B---3--:R-:W-:Y:S05]  /*368e0*/  @!P0 BRA `(.L_x_330) ;  /* 0x0000000000388947 */ /* 0x008fea0003800000 */
[----:B------:R-:W-:-:S05]  /*368f0*/  UMOV UR4, 0x6 ;  /* 0x0000000600047882 */ /* 0x000fca0000000000 */
.L_x_331:
        /* <DEDUP_REMOVED lines=13> */
.L_x_330:
        /* <DEDUP_REMOVED lines=89> */
.L_x_333:
        /* <DEDUP_REMOVED lines=13> */
.L_x_332:
        /* <DEDUP_REMOVED lines=10> */
[----:B------:R-:W-:-:S03]  /*370d0*/  IMAD.WIDE.U32 R60, R10, 0x3d1, RZ ;  /* 0x000003d10a3c7825 */ /* 0x000fc600078e00ff */
        /* <DEDUP_REMOVED lines=19> */
[----:B------:R-:W-:Y:S01]  /*37210*/  IMAD.MOV.U32 R15, RZ, RZ, RZ ;  /* 0x000000ffff0f7224 */ /* 0x000fe200078e00ff */
[----:B------:R-:W-:Y:S01]  /*37220*/  IADD3 R17, P2, PT, R17, R33, RZ ;  /* 0x0000002111117210 */ /* 0x000fe20007f5e0ff */
[----:B------:R-:W-:-:S04]  /*37230*/  IMAD.X R35, RZ, RZ, RZ, P3 ;  /* 0x000000ffff237224 */ /* 0x000fc800018e06ff */
        /* <DEDUP_REMOVED lines=13> */
.L_x_334:
        /* <DEDUP_REMOVED lines=30> */
[----:B------:R-:W-:Y:S01]  /*374f0*/  ISETP.GT.U32.AND.EX P2, PT, R55, R2, PT, P2 ;  /* 0x000000023700720c */ /* 0x000fe20003f44120 */
[----:B------:R-:W-:Y:S01]  /*37500*/  IMAD.MOV.U32 R58, RZ, RZ, R11 ;  /* 0x000000ffff3a7224 */ /* 0x000fe200078e000b */
        /* <DEDUP_REMOVED lines=13> */
[----:B------:R-:W-:Y:S02]  /*375e0*/  ISETP.GT.U32.AND P0, PT, R35, R52, PT ;  /* 0x000000342300720c */ /* 0x000fe40003f04070 */
[----:B------:R-:W-:Y:S01]  /*375f0*/  SEL R8, R61, R8, P3 ;  /* 0x000000083d087207 */ /* 0x000fe20001800000 */
[C---:B------:R-:W-:Y:S01]  /*37600*/  IMAD.X R61, R9.reuse, 0x1, R50, P4 ;  /* 0x00000001093d7824 */ /* 0x040fe200020e0632 */
        /* <DEDUP_REMOVED lines=38> */
.L_x_335:
        /* <DEDUP_REMOVED lines=29> */
.L_x_336:
        /* <DEDUP_REMOVED lines=77> */
.L_x_338:
        /* <DEDUP_REMOVED lines=9> */
.L_x_337:
        /* <DEDUP_REMOVED lines=23> */
.L_x_339:
        /* <DEDUP_REMOVED lines=31> */
.L_x_340:
        /* <DEDUP_REMOVED lines=29> */
.L_x_341:
        /* <DEDUP_REMOVED lines=22> */
[----:B------:R-:W-:Y:S02]  /*38630*/  IADD3 R32, P1, PT, R6, R15, RZ ;  /* 0x0000000f06207210 */ /* 0x000fe40007f3e0ff */
[----:B------:R-:W-:Y:S02]  /*38640*/  IADD3 R7, P0, PT, R55, -R4, RZ ;  /* 0x8000000437077210 */ /* 0x000fe40007f1e0ff */
[----:B------:R-:W-:Y:S01]  /*38650*/  IADD3 R11, P2, PT, R28, R33, RZ ;  /* 0x000000211c0b7210 */ /* 0x000fe20007f5e0ff */
[----:B------:R-:W-:Y:S01]  /*38660*/  IMAD.X R4, R6, 0x1, R17, P1 ;  /* 0x0000000106047824 */ /* 0x000fe200008e0611 */
[----:B------:R-:W-:Y:S01]  /*38670*/  IADD3 R9, P3, P4, R2, -R12, R9 ;  /* 0x8000000c02097210 */ /* 0x000fe20007c7e009 */
[----:B------:R-:W-:-:S02]  /*38680*/  IMAD.X R5, R54, 0x1, ~R5, P0 ;  /* 0x0000000136057824 */ /* 0x000fc400000e0e05 */
[----:B------:R-:W-:Y:S01]  /*38690*/  IMAD.X R28, R28, 0x1, R35, P2 ;  /* 0x000000011c1c7824 */ /* 0x000fe200010e0623 */
[----:B------:R-:W-:Y:S01]  /*386a0*/  IADD3.X R10, PT, PT, R2, ~R13, R10, P3, P4 ;  /* 0x8000000d020a7210 */ /* 0x000fe20001fe840a */
[----:B------:R-:W-:-:S08]  /*386b0*/  IMAD.MOV.U32 R2, RZ, RZ, R4 ;  /* 0x000000ffff027224 */ /* 0x000fd000078e0004 */
.L_x_342:
[----:B------:R-:W-:Y:S02]  /*386c0*/  SHF.L.W.U32.HI R33, R28, 0x1, R9 ;  /* 0x000000011c217819 */ /* 0x000fe40000010e09 */
[----:B------:R-:W-:Y:S01]  /*386d0*/  SHF.L.W.U32.HI R52, R9, 0x1, R10 ;  /* 0x0000000109347819 */ /* 0x000fe20000010e0a */
[----:B------:R-:W-:Y:S01]  /*386e0*/  IMAD.SHL.U32 R10, R7, 0x2, RZ ;  /* 0x00000002070a7824 */ /* 0x000fe200078e00ff */
        /* <DEDUP_REMOVED lines=31> */
.L_x_343:
        /* <DEDUP_REMOVED lines=16> */
[----:B------:R-:W-:Y:S01]  /*389e0*/  SEL R6, RZ, 0xffffffff, !P1 ;  /* 0xffffffffff067807 */ /* 0x000fe20004800000 */
[----:B------:R-:W-:Y:S01]  /*389f0*/  IMAD.X R11, R28, 0x1, ~R7, P2 ;  /* 0x000000011c0b7824 */ /* 0x000fe200010e0e07 */
[----:B------:R-:W-:-:S02]  /*38a00*/  ISETP.GE.U32.AND P2, PT, R9, R2, PT ;  /* 0x000000020900720c */ /* 0x000fc40003f46070 */
[----:B------:R-:W-:Y:S02]  /*38a10*/  IADD3 R10, P0, PT, R10, -R4, RZ ;  /* 0x800000040a0a7210 */ /* 0x000fe40007f1e0ff */
[----:B------:R-:W-:-:S04]  /*38a20*/  ISETP.GE.U32.AND.EX P2, PT, R11, RZ, PT, P2 ;  /* 0x000000ff0b00720c */ /* 0x000fc80003f46120 */
[----:B------:R-:W-:Y:S02]  /*38a30*/  ISETP.LT.U32.OR.EX P2, PT, R28, R7, !P2, P3 ;  /* 0x000000071c00720c */ /* 0x000fe40005741530 */
[----:B------:R-:W-:Y:S02]  /*38a40*/  IADD3 R7, P1, PT, R8, R15, RZ ;  /* 0x0000000f08077210 */ /* 0x000fe40007f3e0ff */
[----:B------:R-:W-:Y:S02]  /*38a50*/  SEL R2, RZ, 0xffffffff, !P2 ;  /* 0xffffffffff027807 */ /* 0x000fe40005000000 */
[----:B------:R-:W-:Y:S01]  /*38a60*/  IADD3 R4, P2, PT, R6, R9, RZ ;  /* 0x0000000906047210 */ /* 0x000fe20007f5e0ff */
[----:B------:R-:W-:Y:S01]  /*38a70*/  IMAD.X R9, R32, 0x1, ~R5, P0 ;  /* 0x0000000120097824 */ /* 0x000fe200000e0e05 */
[----:B------:R-:W-:Y:S01]  /*38a80*/  IADD3 R33, P3, P4, R2, -R12, R33 ;  /* 0x8000000c02217210 */ /* 0x000fe20007c7e021 */
[----:B------:R-:W-:Y:S02]  /*38a90*/  IMAD.X R8, R8, 0x1, R17, P1 ;  /* 0x0000000108087824 */ /* 0x000fe400008e0611 */
[----:B------:R-:W-:Y:S01]  /*38aa0*/  IMAD.X R5, R6, 0x1, R11, P2 ;  /* 0x0000000106057824 */ /* 0x000fe200010e060b */
[----:B------:R-:W-:Y:S01]  /*38ab0*/  IADD3.X R52, PT, PT, R2, ~R13, R52, P3, P4 ;  /* 0x8000000d02347210 */ /* 0x000fe20001fe8434 */
[----:B------:R-:W-:-:S02]  /*38ac0*/  IMAD.MOV.U32 R11, RZ, RZ, R7 ;  /* 0x000000ffff0b7224 */ /* 0x000fc400078e0007 */
[----:B------:R-:W-:Y:S02]  /*38ad0*/  IMAD.MOV.U32 R30, RZ, RZ, R8 ;  /* 0x000000ffff1e7224 */ /* 0x000fe400078e0008 */
[----:B------:R-:W-:Y:S02]  /*38ae0*/  IMAD.MOV.U32 R35, RZ, RZ, R4 ;  /* 0x000000ffff237224 */ /* 0x000fe400078e0004 */
[----:B------:R-:W-:-:S07]  /*38af0*/  IMAD.MOV.U32 R28, RZ, RZ, R5 ;  /* 0x000000ffff1c7224 */ /* 0x000fce00078e0005 */
.L_x_344:
[----:B------:R-:W-:Y:S02]  /*38b00*/  SHF.L.W.U32.HI R55, R28, 0x1, R33 ;  /* 0x000000011c377819 */ /* 0x000fe40000010e21 */
[----:B------:R-:W-:Y:S02]  /*38b10*/  SHF.L.W.U32.HI R52, R33, 0x1, R52 ;  /* 0x0000000121347819 */ /* 0x000fe40000010e34 */
[----:B------:R-:W-:Y:S02]  /*38b20*/  ISETP.GT.U32.AND P0, PT, R55, R12, PT ;  /* 0x0000000c3700720c */ /* 0x000fe40003f04070 */
[----:B------:R-:W-:Y:S02]  /*38b30*/  SHF.L.W.U32.HI R53, R35, 0x1, R28 ;  /* 0x0000000123357819 */ /* 0x000fe40000010e1c */
[----:B------:R-:W-:Y:S02]  /*38b40*/  ISETP.GT.U32.AND.EX P0, PT, R52, R13, PT, P0 ;  /* 0x0000000d3400720c */ /* 0x000fe40003f04100 */
[----:B------:R-:W-:-:S02]  /*38b50*/  SHF.L.W.U32.HI R32, R30, 0x1, R35 ;  /* 0x000000011e207819 */ /* 0x000fc40000010e23 */
[----:B------:R-:W-:Y:S02]  /*38b60*/  SHF.L.W.U32.HI R35, R11, 0x1, R30 ;  /* 0x000000010b237819 */ /* 0x000fe40000010e1e */
[----:B------:R-:W-:Y:S01]  /*38b70*/  SHF.L.W.U32.HI R50, R9, 0x1, R11 ;  /* 0x0000000109327819 */ /* 0x000fe20000010e0b */
[C---:B------:R-:W-:Y:S01]  /*38b80*/  IMAD.SHL.U32 R11, R10.reuse, 0x2, RZ ;  /* 0x000000020a0b7824 */ /* 0x040fe200078e00ff */
        /* <DEDUP_REMOVED lines=25> */
.L_x_345:
        /* <DEDUP_REMOVED lines=30> */
.L_x_346:
        /* <DEDUP_REMOVED lines=14> */
[----:B------:R-:W-:-:S02]  /*38fe0*/  SHF.L.W.U32.HI R7, R39, 0x1, R36 ;  /* 0x0000000127077819 */ /* 0x000fc40000010e24 */
        /* <DEDUP_REMOVED lines=10> */
[----:B------:R-:W-:-:S12]  /*39090*/  IMAD.MOV.U32 R5, RZ, RZ, R9 ;  /* 0x000000ffff057224 */ /* 0x000fd800078e0009 */
        /* <DEDUP_REMOVED lines=9> */
[----:B------:R-:W-:Y:S01]  /*39130*/  IMAD.MOV.U32 R28, RZ, RZ, R2 ;  /* 0x000000ffff1c7224 */ /* 0x000fe200078e0002 */
[----:B0-----:R-:W-:-:S04]  /*39140*/  ISETP.GE.U32.AND P0, PT, R58, UR14, PT ;  /* 0x0000000e3a007c0c */ /* 0x001fc8000bf06070 */
[----:B------:R-:W-:-:S04]  /*39150*/  ISETP.GE.U32.AND.EX P0, PT, R15, UR15, PT, P0 ;  /* 0x0000000f0f007c0c */ /* 0x000fc8000bf06100 */
[----:B------:R-:W-:-:S13]  /*39160*/  ISETP.LT.U32.OR.EX P0, PT, R10, UR13, !P0, P1 ;  /* 0x0000000d0a007c0c */ /* 0x000fda000c701510 */
[----:B------:R-:W-:Y:S05]  /*39170*/  @P0 BRA `(.L_x_348) ;  /* 0x0000000000900947 */ /* 0x000fea0003800000 */
.L_x_347:
        /* <DEDUP_REMOVED lines=36> */
.L_x_348:
        /* <DEDUP_REMOVED lines=48> */
.L_x_349:
        /* <DEDUP_REMOVED lines=30> */
.L_x_350:
        /* <DEDUP_REMOVED lines=68> */
.L_x_352:
        /* <DEDUP_REMOVED lines=14> */
.L_x_351:
        /* <DEDUP_REMOVED lines=84> */
.L_x_354:
        /* <DEDUP_REMOVED lines=13> */
.L_x_353:
        /* <DEDUP_REMOVED lines=82> */
.L_x_356:
        /* <DEDUP_REMOVED lines=13> */
.L_x_355:
        /* <DEDUP_REMOVED lines=81> */
.L_x_358:
        /* <DEDUP_REMOVED lines=13> */
.L_x_357:
        /* <DEDUP_REMOVED lines=50> */
.L_x_359:
        /* <DEDUP_REMOVED lines=11> */
[----:B------:R-:W-:-:S03]  /*3b370*/  SEL R11, RZ, 0x1, P0 ;  /* 0x00000001ff0b7807 */ /* 0x000fc60000000000 */
[----:B------:R-:W-:Y:S01]  /*3b380*/  IMAD.X R64, R37, 0x1, R10, P2 ;  /* 0x0000000125407824 */ /* 0x000fe200010e060a */
[----:B------:R-:W-:Y:S01]  /*3b390*/  SEL R37, R10, R37, P1 ;  /* 0x000000250a257207 */ /* 0x000fe20000800000 */
[----:B------:R-:W-:Y:S01]  /*3b3a0*/  IMAD.WIDE.U32 R40, P3, RZ, R38, R40 ;  /* 0x00000026ff287225 */ /* 0x000fe20007860028 */
[-C--:B------:R-:W-:Y:S02]  /*3b3b0*/  ISETP.GT.U32.AND P1, PT, R36, R65.reuse, PT ;  /* 0x000000412400720c */ /* 0x080fe40003f24070 */
[----:B------:R-:W-:Y:S01]  /*3b3c0*/  IADD3 R36, P0, PT, R11, R62, RZ ;  /* 0x0000003e0b247210 */ /* 0x000fe20007f1e0ff */
[----:B------:R-:W-:Y:S01]  /*3b3d0*/  IMAD.WIDE.U32 R10, R38, 0x3d1, RZ ;  /* 0x000003d1260a7825 */ /* 0x000fe200078e00ff */
[-C--:B------:R-:W-:Y:S02]  /*3b3e0*/  IADD3 R62, P4, PT, RZ, R65.reuse, RZ ;  /* 0x00000041ff3e7210 */ /* 0x080fe40007f9e0ff */
[----:B------:R-:W-:Y:S01]  /*3b3f0*/  ISETP.GT.U32.AND.EX P1, PT, R37, R64, PT, P1 ;  /* 0x000000402500720c */ /* 0x000fe20003f24110 */
[----:B------:R-:W-:Y:S01]  /*3b400*/  IMAD.X R69, RZ, RZ, R63, P0 ;  /* 0x000000ffff457224 */ /* 0x000fe200000e063f */
[----:B------:R-:W-:Y:S01]  /*3b410*/  ISETP.GE.U32.AND P0, PT, R62, R65, PT ;  /* 0x000000413e00720c */ /* 0x000fe20003f06070 */
[----:B------:R-:W-:Y:S01]  /*3b420*/  IMAD.X R63, R4, 0x1, R64, P4 ;  /* 0x00000001043f7824 */ /* 0x000fe200020e0640 */
[CC--:B------:R-:W-:Y:S01]  /*3b430*/  IADD3 R10, P5, PT, R36.reuse, R67.reuse, RZ ;  /* 0x00000043240a7210 */ /* 0x0c0fe20007fbe0ff */
[----:B------:R-:W-:Y:S01]  /*3b440*/  IMAD.X R37, RZ, RZ, RZ, P3 ;  /* 0x000000ffff257224 */ /* 0x000fe200018e06ff */
[----:B------:R-:W-:-:S02]  /*3b450*/  ISETP.GT.U32.AND P2, PT, R36, R67, PT ;  /* 0x000000432400720c */ /* 0x000fc40003f44070 */
[----:B------:R-:W-:Y:S02]  /*3b460*/  ISETP.GE.U32.AND.EX P0, PT, R63, R64, PT, P0 ;  /* 0x000000403f00720c */ /* 0x000fe40003f06100 */
[----:B------:R-:W-:Y:S01]  /*3b470*/  IADD3 RZ, P4, PT, R11, R40, RZ ;  /* 0x000000280bff7210 */ /* 0x000fe20007f9e0ff */
[----:B------:R-:W-:Y:S01]  /*3b480*/  IMAD.X R11, R69, 0x1, R34, P5 ;  /* 0x00000001450b7824 */ /* 0x000fe200028e0622 */
[----:B------:R-:W-:Y:S02]  /*3b490*/  SEL R65, RZ, 0x1, P0 ;  /* 0x00000001ff417807 */ /* 0x000fe40000000000 */
[----:B------:R-:W-:Y:S02]  /*3b4a0*/  @P1 IADD3 R8, P5, PT, R8, 0x1, RZ ;  /* 0x0000000108081810 */ /* 0x000fe40007fbe0ff */
[----:B------:R-:W-:Y:S02]  /*3b4b0*/  IADD3 R65, P0, PT, R5, R65, RZ ;  /* 0x0000004105417210 */ /* 0x000fe40007f1e0ff */
[----:B------:R-:W-:Y:S01]  /*3b4c0*/  ISETP.GT.U32.AND.EX P2, PT, R69, R34, PT, P2 ;  /* 0x000000224500720c */ /* 0x000fe20003f44120 */
[----:B------:R-:W-:Y:S01]  /*3b4d0*/  @P1 IMAD.X R9, RZ, RZ, R9, P5 ;  /* 0x000000ffff091224 */ /* 0x000fe200028e0609 */
[----:B------:R-:W-:Y:S01]  /*3b4e0*/  ISETP.GT.U32.AND P3, PT, R65, R8, PT ;  /* 0x000000084100720c */ /* 0x000fe20003f64070 */
[----:B------:R-:W-:Y:S01]  /*3b4f0*/  IMAD.X R64, RZ, RZ, RZ, P0 ;  /* 0x000000ffff407224 */ /* 0x000fe200000e06ff */
[----:B------:R-:W-:Y:S01]  /*3b500*/  SEL R67, R36, R67, P2 ;  /* 0x0000004324437207 */ /* 0x000fe20001000000 */
[----:B------:R-:W-:Y:S01]  /*3b510*/  IMAD.MOV.U32 R36, RZ, RZ, R41 ;  /* 0x000000ffff247224 */ /* 0x000fe200078e0029 */
[----:B------:R-:W-:-:S02]  /*3b520*/  SEL R69, R69, R34, P2 ;  /* 0x0000002245457207 */ /* 0x000fc40001000000 */
[----:B------:R-:W-:Y:S01]  /*3b530*/  ISETP.GT.U32.AND.EX P3, PT, R64, R9, PT, P3 ;  /* 0x000000094000720c */ /* 0x000fe20003f64130 */
[----:B------:R-:W-:Y:S01]  /*3b540*/  IMAD.WIDE.U32.X R36, RZ, R39, R36, P4 ;  /* 0x00000027ff247225 */ /* 0x000fe200020e0424 */
[C---:B------:R-:W-:Y:S02]  /*3b550*/  IADD3 R41, P4, PT, R8.reuse, R65, RZ ;  /* 0x0000004108297210 */ /* 0x040fe40007f9e0ff */
[----:B------:R-:W-:Y:S01]  /*3b560*/  @P1 ISETP.NE.U32.AND P2, PT, R8, RZ, PT ;  /* 0x000000ff0800120c */ /* 0x000fe20003f45070 */
[----:B------:R-:W-:Y:S01]  /*3b570*/  IMAD.WIDE.U32 R38, R38, 0x3d1, R10 ;  /* 0x000003d126267825 */ /* 0x000fe200078e000a */
[----:B------:R-:W-:Y:S02]  /*3b580*/  ISETP.GT.U32.AND P0, PT, R67, R10, PT ;  /* 0x0000000a4300720c */ /* 0x000fe40003f04070 */
[----:B------:R-:W-:Y:S01]  /*3b590*/  SEL R8, R65, R8, P3 ;  /* 0x0000000841087207 */ /* 0x000fe20001800000 */
[----:B------:R-:W-:Y:S01]  /*3b5a0*/  IMAD.IADD R34, R40, 0x1, R39 ;  /* 0x0000000128227824 */ /* 0x000fe200078e0227 */
[----:B------:R-:W-:Y:S01]  /*3b5b0*/  IADD3 R67, P5, PT, RZ, R41, RZ ;  /* 0x00000029ff437210 */ /* 0x000fe20007fbe0ff */
[C---:B------:R-:W-:Y:S01]  /*3b5c0*/  IMAD.X R40, R9.reuse, 0x1, R64, P4 ;  /* 0x0000000109287824 */ /* 0x040fe200020e0640 */
        /* <DEDUP_REMOVED lines=36> */
.L_x_360:
        /* <DEDUP_REMOVED lines=29> */
.L_x_361:
        /* <DEDUP_REMOVED lines=24> */
[----:B------:R-:W-:Y:S02]  /*3bb60*/  SEL R4, RZ, 0x1, P0 ;  /* 0x00000001ff047807 */ /* 0x000fe40000000000 */
        /* <DEDUP_REMOVED lines=52> */
.L_x_363:
        /* <DEDUP_REMOVED lines=9> */
.L_x_362:
        /* <DEDUP_REMOVED lines=26> */
.L_x_364:
        /* <DEDUP_REMOVED lines=30> */
.L_x_365:
        /* <DEDUP_REMOVED lines=26> */
.L_x_366:
        /* <DEDUP_REMOVED lines=30> */
.L_x_367:
        /* <DEDUP_REMOVED lines=43> */
.L_x_368:
        /* <DEDUP_REMOVED lines=36> */
.L_x_369:
        /* <DEDUP_REMOVED lines=19> */
.L_x_370:
[----:B------:R-:W-:Y:S02]  /*3cc60*/  ISETP.GE.U32.AND P0, PT, R43, R66, PT ;  /* 0x000000422b00720c */ /* 0x000fe40003f06070 */
[----:B------:R-:W-:Y:S02]  /*3cc70*/  IADD3 R61, P1, PT, R38, -R65, RZ ;  /* 0x80000041263d7210 */ /* 0x000fe40007f3e0ff */
[----:B------:R-:W-:Y:S02]  /*3cc80*/  ISETP.GE.U32.AND.EX P0, PT, R60, R59, PT, P0 ;  /* 0x0000003b3c00720c */ /* 0x000fe40003f06100 */
[----:B------:R-:W-:Y:S01]  /*3cc90*/  ISETP.LT.U32.AND P2, PT, R38, R65, PT ;  /* 0x000000412600720c */ /* 0x000fe20003f41070 */
[----:B------:R-:W-:Y:S01]  /*3cca0*/  IMAD.X R63, R34, 0x1, ~R67, P1 ;  /* 0x00000001223f7824 */ /* 0x000fe200008e0e43 */
[----:B------:R-:W-:Y:S02]  /*3ccb0*/  SEL R6, RZ, 0x1, P0 ;  /* 0x00000001ff067807 */ /* 0x000fe40000000000 */
[----:B------:R-:W-:-:S02]  /*3ccc0*/  ISETP.LT.U32.AND P3, PT, R39, R36, PT ;  /* 0x000000242700720c */ /* 0x000fc40003f61070 */
[----:B------:R-:W-:-:S04]  /*3ccd0*/  ISETP.GE.U32.AND P1, PT, R61, R6, PT ;  /* 0x000000063d00720c */ /* 0x000fc80003f26070 */
[----:B------:R-:W-:-:S04]  /*3cce0*/  ISETP.GE.U32.AND.EX P1, PT, R63, RZ, PT, P1 ;  /* 0x000000ff3f00720c */ /* 0x000fc80003f26110 */
[----:B------:R-:W-:Y:S02]  /*3ccf0*/  ISETP.LT.U32.OR.EX P1, PT, R34, R67, !P1, P2 ;  /* 0x000000432200720c */ /* 0x000fe40004f21520 */
[----:B------:R-:W-:Y:S02]  /*3cd00*/  IADD3 R9, P2, PT, R39, -R36, RZ ;  /* 0x8000002427097210 */ /* 0x000fe40007f5e0ff */
[----:B------:R-:W-:Y:S02]  /*3cd10*/  SEL R6, RZ, 0x1, !P1 ;  /* 0x00000001ff067807 */ /* 0x000fe40004800000 */
[----:B------:R-:W-:Y:S01]  /*3cd20*/  SEL R34, RZ, 0xffffffff, P0 ;  /* 0xffffffffff227807 */ /* 0x000fe20000000000 */
[----:B------:R-:W-:Y:S01]  /*3cd30*/  IMAD.X R11, R64, 0x1, ~R37, P2 ;  /* 0x00000001400b7824 */ /* 0x000fe200010e0e25 */
[----:B------:R-:W-:Y:S02]  /*3cd40*/  ISETP.GE.U32.AND P2, PT, R9, R6, PT ;  /* 0x000000060900720c */ /* 0x000fe40003f46070 */
[----:B------:R-:W-:-:S02]  /*3cd50*/  SEL R36, RZ, 0xffffffff, !P1 ;  /* 0xffffffffff247807 */ /* 0x000fc40004800000 */
[----:B------:R-:W-:Y:S02]  /*3cd60*/  ISETP.GE.U32.AND.EX P2, PT, R11, RZ, PT, P2 ;  /* 0x000000ff0b00720c */ /* 0x000fe40003f46120 */
[----:B------:R-:W-:Y:S02]  /*3cd70*/  IADD3 R39, P1, PT, R36, R9, RZ ;  /* 0x0000000924277210 */ /* 0x000fe40007f3e0ff */
[----:B------:R-:W-:Y:S02]  /*3cd80*/  ISETP.LT.U32.OR.EX P2, PT, R64, R37, !P2, P3 ;  /* 0x000000254000720c */ /* 0x000fe40005741530 */
[----:B------:R-:W-:Y:S01]  /*3cd90*/  IADD3 R37, P0, PT, R34, R61, RZ ;  /* 0x0000003d22257210 */ /* 0x000fe20007f1e0ff */
[----:B------:R-:W-:Y:S01]  /*3cda0*/  IMAD.X R36, R36, 0x1, R11, P1 ;  /* 0x0000000124247824 */ /* 0x000fe200008e060b */
[----:B------:R-:W-:-:S03]  /*3cdb0*/  SEL R7, RZ, 0xffffffff, !P2 ;  /* 0xffffffffff077807 */ /* 0x000fc60005000000 */
[----:B------:R-:W-:Y:S01]  /*3cdc0*/  IMAD.X R34, R34, 0x1, R63, P0 ;  /* 0x0000000122227824 */ /* 0x000fe200000e063f */
[----:B------:R-:W-:-:S04]  /*3cdd0*/  IADD3 R40, P2, P3, R7, R41, -R4 ;  /* 0x0000002907287210 */ /* 0x000fc80007b5e804 */
[----:B------:R-:W-:Y:S01]  /*3cde0*/  IADD3.X R38, PT, PT, R7, R62, ~R5, P2, P3 ;  /* 0x0000003e07267210 */ /* 0x000fe200017e6c05 */
[----:B------:R-:W-:Y:S08]  /*3cdf0*/  BRA `(.L_x_372) ;  /* 0x0000000000d47947 */ /* 0x000ff00003800000 */
.L_x_371:
        /* <DEDUP_REMOVED lines=22> */
[----:B------:R-:W-:-:S02]  /*3cf60*/  ISETP.LT.U32.AND P4, PT, R7, R65, PT ;  /* 0x000000410700720c */ /* 0x000fc40003f81070 */
        /* <DEDUP_REMOVED lines=30> */
.L_x_372:
        /* <DEDUP_REMOVED lines=21> */
.L_x_373:
        /* <DEDUP_REMOVED lines=12> */
[----:B------:R-:W-:Y:S02]  /*3d360*/  SEL R4, RZ, 0x1, !P1 ;  /* 0x00000001ff047807 */ /* 0x000fe40004800000 */
[----:B------:R-:W-:Y:S01]  /*3d370*/  SEL R60, RZ, 0xffffffff, !P1 ;  /* 0xffffffffff3c7807 */ /* 0x000fe20004800000 */
[----:B------:R-:W-:Y:S01]  /*3d380*/  IMAD.X R9, R53, 0x1, ~R36, P2 ;  /* 0x0000000135097824 */ /* 0x000fe200010e0e24 */
[----:B------:R-:W-:Y:S02]  /*3d390*/  ISETP.GE.U32.AND P2, PT, R7, R4, PT ;  /* 0x000000040700720c */ /* 0x000fe40003f46070 */
[----:B------:R-:W-:-:S02]  /*3d3a0*/  IADD3 R50, P1, PT, R60, R7, RZ ;  /* 0x000000073c327210 */ /* 0x000fc40007f3e0ff */
[----:B------:R-:W-:-:S03]  /*3d3b0*/  ISETP.GE.U32.AND.EX P2, PT, R9, RZ, PT, P2 ;  /* 0x000000ff0900720c */ /* 0x000fc60003f46120 */
[----:B------:R-:W-:Y:S01]  /*3d3c0*/  IMAD.X R60, R60, 0x1, R9, P1 ;  /* 0x000000013c3c7824 */ /* 0x000fe200008e0609 */
[----:B------:R-:W-:Y:S02]  /*3d3d0*/  ISETP.LT.U32.OR.EX P2, PT, R53, R36, !P2, P3 ;  /* 0x000000243500720c */ /* 0x000fe40005741530 */
[----:B------:R-:W-:Y:S02]  /*3d3e0*/  IADD3 R53, P0, PT, R62, R11, RZ ;  /* 0x0000000b3e357210 */ /* 0x000fe40007f1e0ff */
[----:B------:R-:W-:-:S03]  /*3d3f0*/  SEL R5, RZ, 0xffffffff, !P2 ;  /* 0xffffffffff057807 */ /* 0x000fc60005000000 */
[----:B------:R-:W-:Y:S01]  /*3d400*/  IMAD.X R62, R62, 0x1, R59, P0 ;  /* 0x000000013e3e7824 */ /* 0x000fe200000e063b */
[----:B------:R-:W-:-:S04]  /*3d410*/  IADD3 R55, P2, P3, R5, R55, -R40 ;  /* 0x0000003705377210 */ /* 0x000fc80007b5e828 */
[----:B------:R-:W-:Y:S01]  /*3d420*/  IADD3.X R52, PT, PT, R5, R52, ~R38, P2, P3 ;  /* 0x0000003405347210 */ /* 0x000fe200017e6c26 */
[----:B------:R-:W-:Y:S08]  /*3d430*/  BRA `(.L_x_375) ;  /* 0x0000000000d47947 */ /* 0x000ff00003800000 */
.L_x_374:
        /* <DEDUP_REMOVED lines=11> */
[C---:B------:R-:W-:Y:S02]  /*3d4f0*/  IADD3 R10, P3, PT, R11.reuse, R10, RZ ;  /* 0x0000000a0b0a7210 */ /* 0x040fe40007f7e0ff */
        /* <DEDUP_REMOVED lines=31> */
[----:B------:R-:W-:Y:S02]  /*3d6f0*/  SEL R60, RZ, 0xffffffff, !P1 ;  /* 0xffffffffff3c7807 */ /* 0x000fe40004800000 */
[----:B------:R-:W-:-:S02]  /*3d700*/  IADD3 R55, P0, P3, R4, R12, R55 ;  /* 0x0000000c04377210 */ /* 0x000fc40007b1e037 */
        /* <DEDUP_REMOVED lines=8> */
.L_x_375:
        /* <DEDUP_REMOVED lines=47> */
[C---:B------:R-:W-:Y:S01]  /*3da80*/  IMAD R63, R58.reuse, R55, R35 ;  /* 0x000000373a3f7224 */ /* 0x040fe200078e0223 */
[----:B------:R-:W-:Y:S01]  /*3da90*/  SEL R35, RZ, 0x1, P0 ;  /* 0x00000001ff237807 */ /* 0x000fe20000000000 */
[----:B------:R-:W-:Y:S01]  /*3daa0*/  IMAD.WIDE.U32.X R66, R58, R60, R66, P1 ;  /* 0x0000003c3a427225 */ /* 0x000fe200008e0442 */
[----:B------:R-:W-:-:S03]  /*3dab0*/  IADD3 RZ, P0, PT, R69, R6, RZ ;  /* 0x0000000645ff7210 */ /* 0x000fc60007f1e0ff */
[----:B------:R-:W-:Y:S02]  /*3dac0*/  IMAD R61, R58, R59, R32 ;  /* 0x0000003b3a3d7224 */ /* 0x000fe400078e0220 */
[----:B------:R-:W-:Y:S01]  /*3dad0*/  IMAD.X R65, RZ, RZ, RZ, P2 ;  /* 0x000000ffff417224 */ /* 0x000fe200010e06ff */
[----:B------:R-:W-:Y:S01]  /*3dae0*/  IADD3 R6, P1, P2, R8, R66, R35 ;  /* 0x0000004208067210 */ /* 0x000fe20007a3e023 */
[----:B------:R-:W-:Y:S02]  /*3daf0*/  IMAD.IADD R32, R9, 0x1, R63 ;  /* 0x0000000109207824 */ /* 0x000fe400078e023f */
[----:B------:R-:W-:Y:S02]  /*3db00*/  IMAD.MOV.U32 R64, RZ, RZ, R7 ;  /* 0x000000ffff407224 */ /* 0x000fe400078e0007 */
[----:B------:R-:W-:Y:S01]  /*3db10*/  IMAD.WIDE.U32 R56, R59, R57, RZ ;  /* 0x000000393b387225 */ /* 0x000fe200078e00ff */
[----:B------:R-:W-:Y:S02]  /*3db20*/  IADD3.X R7, PT, PT, R32, R67, RZ, P1, P2 ;  /* 0x0000004320077210 */ /* 0x000fe40000fe44ff */
[----:B------:R-:W-:Y:S01]  /*3db30*/  CS2R R66, SRZ ;  /* 0x0000000000427805 */ /* 0x000fe2000001ff00 */
[----:B------:R-:W-:Y:S01]  /*3db40*/  IMAD.WIDE.U32.X R64, R58, R52, R64, P0 ;  /* 0x000000343a407225 */ /* 0x000fe200000e0440 */
[----:B------:R-:W-:Y:S01]  /*3db50*/  ISETP.GE.U32.AND P0, PT, R6, R8, PT ;  /* 0x000000080600720c */ /* 0x000fe20003f06070 */
[----:B------:R0:W-:Y:S02]  /*3db60*/  STL.128 [R1+0x10], R4 ;  /* 0x0000100401007387 */ /* 0x0001e40000100c00 */
[----:B------:R-:W-:Y:S01]  /*3db70*/  IMAD.IADD R35, R57, 0x1, R61 ;  /* 0x0000000139237824 */ /* 0x000fe200078e023d */
[----:B------:R-:W-:Y:S01]  /*3db80*/  ISETP.GE.U32.AND.EX P0, PT, R7, R32, PT, P0 ;  /* 0x000000200700720c */ /* 0x000fe20003f06100 */
[----:B------:R-:W-:-:S02]  /*3db90*/  IMAD.MOV.U32 R8, RZ, RZ, R56 ;  /* 0x000000ffff087224 */ /* 0x000fc400078e0038 */
[----:B------:R-:W-:Y:S01]  /*3dba0*/  IMAD.MOV.U32 R9, RZ, RZ, R35 ;  /* 0x000000ffff097224 */ /* 0x000fe200078e0023 */
[----:B------:R-:W-:-:S04]  /*3dbb0*/  SEL R61, RZ, 0x1, P0 ;  /* 0x00000001ff3d7807 */ /* 0x000fc80000000000 */
[----:B------:R-:W-:Y:S01]  /*3dbc0*/  IADD3 R32, P0, PT, R61, R64, RZ ;  /* 0x000000403d207210 */ /* 0x000fe20007f1e0ff */
[----:B------:R0:W-:Y:S04]  /*3dbd0*/  STL.128 [R1], R8 ;  /* 0x0000000801007387 */ /* 0x0001e80000100c00 */
[----:B------:R-:W-:Y:S01]  /*3dbe0*/  IMAD.X R64, RZ, RZ, R65, P0 ;  /* 0x000000ffff407224 */ /* 0x000fe200000e0641 */
[----:B------:R-:W-:-:S04]  /*3dbf0*/  ISETP.NE.U32.AND P0, PT, R32, RZ, PT ;  /* 0x000000ff2000720c */ /* 0x000fc80003f05070 */
[----:B------:R-:W-:-:S13]  /*3dc00*/  ISETP.NE.AND.EX P0, PT, R64, RZ, PT, P0 ;  /* 0x000000ff4000720c */ /* 0x000fda0003f05300 */
[----:B0-----:R-:W-:Y:S05]  /*3dc10*/  @!P0 BRA `(.L_x_376) ;  /* 0x00000000003c8947 */ /* 0x001fea0003800000 */
[----:B------:R-:W-:-:S05]  /*3dc20*/  UMOV UR4, 0x4 ;  /* 0x0000000400047882 */ /* 0x000fca0000000000 */
.L_x_377:
        /* <DEDUP_REMOVED lines=14> */
.L_x_376:
        /* <DEDUP_REMOVED lines=87> */
.L_x_379:
        /* <DEDUP_REMOVED lines=13> */
.L_x_378:
        /* <DEDUP_REMOVED lines=88> */
.L_x_381:
        /* <DEDUP_REMOVED lines=13> */
.L_x_380:
        /* <DEDUP_REMOVED lines=15> */
[----:B------:R0:W-:Y:S03]  /*3ea90*/  STL.64 [R1+0x18], R8 ;  /* 0x0000180801007387 */ /* 0x0001e60000100a00 */
[----:B------:R-:W-:-:S04]  /*3eaa0*/  IMAD.WIDE.U32.X R58, R2, R54, R58, P1 ;  /* 0x00000036023a7225 */ /* 0x000fc800008e043a */
[-C--:B------:R-:W-:Y:S01]  /*3eab0*/  IMAD R61, R2, R53.reuse, R17 ;  /* 0x00000035023d7224 */ /* 0x080fe200078e0211 */
[----:B------:R-:W-:Y:S01]  /*3eac0*/  SEL R17, RZ, 0x1, P0 ;  /* 0x00000001ff117807 */ /* 0x000fe20000000000 */
        /* <DEDUP_REMOVED lines=24> */
[C---:B------:R-:W-:Y:S01]  /*3ec50*/  IMAD R53, R2.reuse, R50, R53 ;  /* 0x0000003202357224 */ /* 0x040fe200078e0235 */
        /* <DEDUP_REMOVED lines=9> */
[----:B------:R-:W-:Y:S01]  /*3ecf0*/  IMAD R30, R52, R15, RZ ;  /* 0x0000000f341e7224 */ /* 0x000fe200078e02ff */
[----:B------:R-:W-:Y:S01]  /*3ed00*/  ISETP.GE.U32.AND.EX P1, PT, R28, R4, PT, P1 ;  /* 0x000000041c00720c */ /* 0x000fe20003f26110 */
[----:B------:R-:W-:Y:S01]  /*3ed10*/  IMAD.WIDE.U32.X R58, R2, R60, R58, P2 ;  /* 0x0000003c023a7225 */ /* 0x000fe200010e043a */
[----:B------:R-:W-:Y:S02]  /*3ed20*/  SEL R4, RZ, 0x1, P0 ;  /* 0x00000001ff047807 */ /* 0x000fe40000000000 */
[----:B------:R-:W-:Y:S01]  /*3ed30*/  SEL R17, RZ, 0x1, P1 ;  /* 0x00000001ff117807 */ /* 0x000fe20000800000 */
[----:B------:R-:W-:-:S03]  /*3ed40*/  IMAD.WIDE.U32 R32, P2, R15, R52, R32 ;  /* 0x000000340f207225 */ /* 0x000fc60007840020 */
[----:B------:R-:W-:Y:S01]  /*3ed50*/  IADD3 R17, P0, P1, R17, R58, R4 ;  /* 0x0000003a11117210 */ /* 0x000fe2000791e004 */
[----:B------:R-:W-:-:S03]  /*3ed60*/  IMAD.WIDE.U32 R6, R15, R55, RZ ;  /* 0x000000370f067225 */ /* 0x000fc600078e00ff */
[----:B------:R-:W-:Y:S01]  /*3ed70*/  IADD3.X R58, PT, PT, RZ, R59, RZ, P0, P1 ;  /* 0x0000003bff3a7210 */ /* 0x000fe200007e24ff */
[----:B------:R-:W-:Y:S01]  /*3ed80*/  IMAD.X R5, RZ, RZ, RZ, P2 ;  /* 0x000000ffff057224 */ /* 0x000fe200010e06ff */
[----:B------:R-:W-:Y:S01]  /*3ed90*/  IADD3 RZ, P2, PT, R7, R32, RZ ;  /* 0x0000002007ff7210 */ /* 0x000fe20007f5e0ff */
[----:B------:R-:W-:Y:S02]  /*3eda0*/  IMAD.MOV.U32 R4, RZ, RZ, R33 ;  /* 0x000000ffff047224 */ /* 0x000fe400078e0021 */
[----:B------:R-:W-:Y:S02]  /*3edb0*/  IMAD.MOV.U32 R6, RZ, RZ, R67 ;  /* 0x000000ffff067224 */ /* 0x000fe400078e0043 */
        /* <DEDUP_REMOVED lines=10> */
[----:B------:R-:W-:-:S04]  /*3ee60*/  ISETP.GE.U32.AND.EX P0, PT, R7, R65, PT, P0 ;  /* 0x000000410700720c */ /* 0x000fc80003f06100 */
        /* <DEDUP_REMOVED lines=12> */
.L_x_383:
        /* <DEDUP_REMOVED lines=13> */
.L_x_382:
[----:B------:R-:W2:Y:S04]  /*3f000*/  LDL.64 R58, [R1+0x8] ;  /* 0x00000800013a7983 */ /* 0x000ea80000100a00 */
[----:B------:R-:W3:Y:S04]  /*3f010*/  LDL.64 R32, [R1+0x28] ;  /* 0x0000280001207983 */ /* 0x000ee80000100a00 */
[----:B------:R0:W5:Y:S04]  /*3f020*/  LDL.128 R4, [R1+0x30] ;  /* 0x0000300001047983 */ /* 0x0001680000100c00 */
[----:B------:R0:W5:Y:S01]  /*3f030*/  LDL.64 R52, [R1+0x10] ;  /* 0x0000100001347983 */ /* 0x0001620000100a00 */
[----:B------:R-:W-:Y:S01]  /*3f040*/  IADD3 R54, P1, PT, RZ, R56, RZ ;  /* 0x00000038ff367210 */ /* 0x000fe20007f3e0ff */
[----:B-----5:R-:W-:-:S03]  /*3f050*/  IMAD.WIDE.U32 R60, R10, 0x3d1, RZ ;  /* 0x000003d10a3c7825 */ /* 0x020fc600078e00ff */
[----:B------:R-:W-:Y:S01]  /*3f060*/  ISETP.GE.U32.AND P0, PT, R54, R56, PT ;  /* 0x000000383600720c */ /* 0x000fe20003f06070 */
[C---:B------:R-:W-:Y:S02]  /*3f070*/  IMAD.X R55, R10.reuse, 0x1, R35, P1 ;  /* 0x000000010a377824 */ /* 0x040fe400008e0623 */
[----:B------:R-:W-:Y:S02]  /*3f080*/  IMAD.MOV.U32 R30, RZ, RZ, RZ ;  /* 0x000000ffff1e7224 */ /* 0x000fe400078e00ff */
[----:B------:R-:W-:Y:S01]  /*3f090*/  IMAD.WIDE.U32 R56, R10, 0x3d1, R54 ;  /* 0x000003d10a387825 */ /* 0x000fe200078e0036 */
        /* <DEDUP_REMOVED lines=13> */
[----:B------:R-:W-:Y:S01]  /*3f170*/  IMAD.WIDE.U32 R58, R11, 0x3d1, RZ ;  /* 0x000003d10b3a7825 */ /* 0x000fe200078e00ff */
[----:B------:R-:W-:-:S02]  /*3f180*/  ISETP.GT.U32.AND P2, PT, R28, R17, PT ;  /* 0x000000111c00720c */ /* 0x000fc40003f44070 */
[-C--:B------:R-:W-:Y:S02]  /*3f190*/  ISETP.GE.U32.AND.EX P1, PT, R2, R35.reuse, PT, P1 ;  /* 0x000000230200720c */ /* 0x080fe40003f26110 */
[----:B------:R-:W-:Y:S01]  /*3f1a0*/  ISETP.GE.U32.AND P0, PT, R56, R54, PT ;  /* 0x000000363800720c */ /* 0x000fe20003f06070 */
[----:B------:R-:W-:Y:S01]  /*3f1b0*/  IMAD.WIDE.U32 R58, P3, RZ, R10, R58 ;  /* 0x0000000aff3a7225 */ /* 0x000fe2000786003a */
        /* <DEDUP_REMOVED lines=18> */
.L_x_384:
        /* <DEDUP_REMOVED lines=86> */
.L_x_385:
        /* <DEDUP_REMOVED lines=29> */
.L_x_386:
        /* <DEDUP_REMOVED lines=49> */
[----:B------:R-:W-:Y:S01]  /*3fd20*/  ISETP.GT.U32.AND P0, PT, R15, R32, PT ;  /* 0x000000200f00720c */ /* 0x000fe20003f04070 */
[----:B------:R-:W-:Y:S01]  /*3fd30*/  IMAD.X R17, RZ, RZ, RZ, P1 ;  /* 0x000000ffff117224 */ /* 0x000fe200008e06ff */
[----:B------:R-:W-:Y:S02]  /*3fd40*/  IADD3 R9, P2, PT, R9, R10, RZ ;  /* 0x0000000a09097210 */ /* 0x000fe40007f5e0ff */
[----:B------:R-:W-:Y:S02]  /*3fd50*/  IADD3 R28, P1, PT, R15, R32, RZ ;  /* 0x000000200f1c7210 */ /* 0x000fe40007f3e0ff */
        /* <DEDUP_REMOVED lines=23> */
.L_x_388:
        /* <DEDUP_REMOVED lines=9> */
.L_x_387:
        /* <DEDUP_REMOVED lines=26> */
.L_x_389:
        /* <DEDUP_REMOVED lines=31> */
.L_x_390:
        /* <DEDUP_REMOVED lines=23> */
.L_x_391:
        /* <DEDUP_REMOVED lines=29> */
[----:B------:R-:W-:Y:S01]  /*40630*/  IADD3.X R6, PT, PT, R2, ~R13, R6, P3, P4 ;  /* 0x8000000d02067210 */ /* 0x000fe20001fe8406 */
[----:B------:R-:W-:-:S08]  /*40640*/  IMAD.MOV.U32 R2, RZ, RZ, R4 ;  /* 0x000000ffff027224 */ /* 0x000fd000078e0004 */
.L_x_392:
[----:B------:R-:W-:Y:S02]  /*40650*/  SHF.L.W.U32.HI R53, R44, 0x1, R49 ;  /* 0x000000012c357819 */ /* 0x000fe40000010e31 */
[----:B------:R-:W-:Y:S02]  /*40660*/  SHF.L.W.U32.HI R50, R49, 0x1, R46 ;  /* 0x0000000131327819 */ /* 0x000fe40000010e2e */
[----:B------:R-:W-:Y:S02]  /*40670*/  ISETP.GT.U32.AND P0, PT, R53, R12, PT ;  /* 0x0000000c3500720c */ /* 0x000fe40003f04070 */
[C---:B------:R-:W-:Y:S01]  /*40680*/  SHF.L.U64.HI R54, R51.reuse, 0x1, R48 ;  /* 0x0000000133367819 */ /* 0x040fe20000010230 */
[----:B------:R-:W-:Y:S01]  /*40690*/  IMAD.SHL.U32 R51, R51, 0x2, RZ ;  /* 0x0000000233337824 */ /* 0x000fe200078e00ff */
[----:B------:R-:W-:Y:S02]  /*406a0*/  ISETP.GT.U32.AND.EX P0, PT, R50, R13, PT, P0 ;  /* 0x0000000d3200720c */ /* 0x000fe40003f04100 */
[----:B------:R-:W-:-:S02]  /*406b0*/  SHF.L.W.U32.HI R52, R47, 0x1, R44 ;  /* 0x000000012f347819 */ /* 0x000fc40000010e2c */
[----:B------:R-:W-:Y:S02]  /*406c0*/  SHF.L.W.U32.HI R33, R42, 0x1, R47 ;  /* 0x000000012a217819 */ /* 0x000fe40000010e2f */
        /* <DEDUP_REMOVED lines=29> */
.L_x_393:
        /* <DEDUP_REMOVED lines=17> */
[----:B------:R-:W-:Y:S02]  /*409b0*/  ISETP.GE.U32.AND P2, PT, R15, R42, PT ;  /* 0x0000002a0f00720c */ /* 0x000fe40003f46070 */
[----:B------:R-:W-:-:S02]  /*409c0*/  SEL R33, RZ, 0xffffffff, P0 ;  /* 0xffffffffff217807 */ /* 0x000fc40000000000 */
[----:B------:R-:W-:Y:S02]  /*409d0*/  ISETP.GE.U32.AND.EX P2, PT, R17, RZ, PT, P2 ;  /* 0x000000ff1100720c */ /* 0x000fe40003f46120 */
[----:B------:R-:W-:Y:S02]  /*409e0*/  IADD3 R42, P0, PT, R51, -R4, RZ ;  /* 0x80000004332a7210 */ /* 0x000fe40007f1e0ff */
[----:B------:R-:W-:Y:S02]  /*409f0*/  ISETP.LT.U32.OR.EX P2, PT, R52, R11, !P2, P3 ;  /* 0x0000000b3400720c */ /* 0x000fe40005741530 */
[C---:B------:R-:W-:Y:S01]  /*40a00*/  IADD3 R11, P1, PT, R33.reuse, R46, RZ ;  /* 0x0000002e210b7210 */ /* 0x040fe20007f3e0ff */
[----:B------:R-:W-:Y:S01]  /*40a10*/  IMAD.X R45, R54, 0x1, ~R5, P0 ;  /* 0x00000001362d7824 */ /* 0x000fe200000e0e05 */
[----:B------:R-:W-:Y:S02]  /*40a20*/  SEL R9, RZ, 0xffffffff, !P2 ;  /* 0xffffffffff097807 */ /* 0x000fe40005000000 */
[----:B------:R-:W-:Y:S01]  /*40a30*/  IADD3 R4, P2, PT, R10, R15, RZ ;  /* 0x0000000f0a047210 */ /* 0x000fe20007f5e0ff */
[----:B------:R-:W-:Y:S01]  /*40a40*/  IMAD.X R15, R33, 0x1, R48, P1 ;  /* 0x00000001210f7824 */ /* 0x000fe200008e0630 */
[----:B------:R-:W-:-:S03]  /*40a50*/  IADD3 R53, P3, P4, R9, -R12, R53 ;  /* 0x8000000c09357210 */ /* 0x000fc60007c7e035 */
[----:B------:R-:W-:Y:S01]  /*40a60*/  IMAD.X R5, R10, 0x1, R17, P2 ;  /* 0x000000010a057824 */ /* 0x000fe200010e0611 */
[----:B------:R-:W-:Y:S01]  /*40a70*/  IADD3.X R50, PT, PT, R9, ~R13, R50, P3, P4 ;  /* 0x8000000d09327210 */ /* 0x000fe20001fe8432 */
[----:B------:R-:W-:Y:S02]  /*40a80*/  IMAD.MOV.U32 R17, RZ, RZ, R11 ;  /* 0x000000ffff117224 */ /* 0x000fe400078e000b */
[----:B------:R-:W-:Y:S02]  /*40a90*/  IMAD.MOV.U32 R33, RZ, RZ, R4 ;  /* 0x000000ffff217224 */ /* 0x000fe400078e0004 */
[----:B------:R-:W-:-:S07]  /*40aa0*/  IMAD.MOV.U32 R52, RZ, RZ, R5 ;  /* 0x000000ffff347224 */ /* 0x000fce00078e0005 */
.L_x_394:
        /* <DEDUP_REMOVED lines=34> */
.L_x_395:
        /* <DEDUP_REMOVED lines=22> */
[----:B------:R-:W-:Y:S01]  /*40e30*/  IADD3 R11, P1, PT, R33, R46, RZ ;  /* 0x0000002e210b7210 */ /* 0x000fe20007f3e0ff */
        /* <DEDUP_REMOVED lines=10> */
.L_x_396:
[----:B------:R-:W-:Y:S02]  /*40ee0*/  SHF.L.W.U32.HI R42, R52, 0x1, R47 ;  /* 0x00000001342a7819 */ /* 0x000fe40000010e2f */
[----:B------:R-:W-:Y:S02]  /*40ef0*/  SHF.L.W.U32.HI R45, R47, 0x1, R50 ;  /* 0x000000012f2d7819 */ /* 0x000fe40000010e32 */
[----:B------:R-:W-:Y:S02]  /*40f00*/  ISETP.GT.U32.AND P0, PT, R42, R12, PT ;  /* 0x0000000c2a00720c */ /* 0x000fe40003f04070 */
[----:B------:R-:W-:Y:S02]  /*40f10*/  SHF.L.W.U32.HI R51, R33, 0x1, R52 ;  /* 0x0000000121337819 */ /* 0x000fe40000010e34 */
[----:B------:R-:W-:Y:S02]  /*40f20*/  ISETP.GT.U32.AND.EX P0, PT, R45, R13, PT, P0 ;  /* 0x0000000d2d00720c */ /* 0x000fe40003f04100 */
[----:B------:R-:W-:-:S02]  /*40f30*/  SHF.L.W.U32.HI R52, R17, 0x1, R15 ;  /* 0x0000000111347819 */ /* 0x000fc40000010e0f */
[----:B------:R-:W-:Y:S01]  /*40f40*/  SHF.L.W.U32.HI R47, R49, 0x1, R17 ;  /* 0x00000001312f7819 */ /* 0x000fe20000010e11 */
[C---:B------:R-:W-:Y:S01]  /*40f50*/  IMAD.SHL.U32 R17, R44.reuse, 0x2, RZ ;  /* 0x000000022c117824 */ /* 0x040fe200078e00ff */
        /* <DEDUP_REMOVED lines=26> */
.L_x_397:
        /* <DEDUP_REMOVED lines=18> */
[----:B------:R-:W-:-:S02]  /*41220*/  ISETP.GE.U32.AND P2, PT, R10, R9, PT ;  /* 0x000000090a00720c */ /* 0x000fc40003f46070 */
[----:B------:R-:W-:Y:S01]  /*41230*/  SEL R9, RZ, 0xffffffff, !P1 ;  /* 0xffffffffff097807 */ /* 0x000fe20004800000 */
[----:B------:R-:W-:Y:S01]  /*41240*/  IMAD.X R53, R53, 0x1, ~R49, P0 ;  /* 0x0000000135357824 */ /* 0x000fe200000e0e31 */
[----:B------:R-:W-:Y:S02]  /*41250*/  ISETP.GE.U32.AND.EX P2, PT, R44, RZ, PT, P2 ;  /* 0x000000ff2c00720c */ /* 0x000fe40003f46120 */
[----:B------:R-:W-:Y:S02]  /*41260*/  IADD3 R11, P1, PT, R15, R46, RZ ;  /* 0x0000002e0f0b7210 */ /* 0x000fe40007f3e0ff */
[----:B------:R-:W-:-:S03]  /*41270*/  ISETP.LT.U32.OR.EX P2, PT, R51, R5, !P2, P3 ;  /* 0x000000053300720c */ /* 0x000fc60005741530 */
[----:B------:R-:W-:Y:S01]  /*41280*/  IMAD.MOV.U32 R47, RZ, RZ, R11 ;  /* 0x000000ffff2f7224 */ /* 0x000fe200078e000b */
        /* <DEDUP_REMOVED lines=9> */
.L_x_398:
        /* <DEDUP_REMOVED lines=19> */
.L_x_399:
        /* <DEDUP_REMOVED lines=26> */
.L_x_400:
        /* <DEDUP_REMOVED lines=53> */
.L_x_401:
        /* <DEDUP_REMOVED lines=24> */
[----:B------:R-:W-:-:S03]  /*41ac0*/  IMAD.WIDE.U32 R8, R0, R29, RZ ;  /* 0x0000001d00087225 */ /* 0x000fc600078e00ff */
[----:B------:R-:W-:Y:S01]  /*41ad0*/  SEL R15, RZ, 0x1, P0 ;  /* 0x00000001ff0f7807 */ /* 0x000fe20000000000 */
[C---:B------:R-:W-:Y:S02]  /*41ae0*/  IMAD R17, R29.reuse, R0, R4 ;  /* 0x000000001d117224 */ /* 0x040fe400078e0204 */
        /* <DEDUP_REMOVED lines=13> */
[CC--:B------:R-:W-:Y:S02]  /*41bc0*/  IMAD R15, R26.reuse, R3.reuse, RZ ;  /* 0x000000031a0f7224 */ /* 0x0c0fe400078e02ff */
[----:B------:R-:W-:-:S04]  /*41bd0*/  IMAD.WIDE.U32 R6, P2, R26, R3, R6 ;  /* 0x000000031a067225 */ /* 0x000fc80007840006 */
[----:B------:R-:W-:-:S04]  /*41be0*/  IMAD.WIDE.U32 R54, R3, R31, RZ ;  /* 0x0000001f03367225 */ /* 0x000fc800078e00ff */
[-C--:B------:R-:W-:Y:S02]  /*41bf0*/  IMAD R2, R20, R3.reuse, RZ ;  /* 0x0000000314027224 */ /* 0x080fe400078e02ff */
[----:B------:R-:W-:-:S04]  /*41c00*/  IMAD.WIDE.U32 R8, R31, R3, RZ ;  /* 0x000000031f087225 */ /* 0x000fc800078e00ff */
[-C--:B------:R-:W-:Y:S01]  /*41c10*/  IMAD R17, R31, R0.reuse, R15 ;  /* 0x000000001f117224 */ /* 0x080fe200078e020f */
[----:B------:R-:W-:Y:S01]  /*41c20*/  SEL R15, RZ, 0x1, P0 ;  /* 0x00000001ff0f7807 */ /* 0x000fe20000000000 */
[----:B------:R-:W-:Y:S01]  /*41c30*/  IMAD.WIDE.U32.X R50, R24, R0, R50, P1 ;  /* 0x0000000018327225 */ /* 0x000fe200008e0432 */
[----:B------:R-:W-:-:S03]  /*41c40*/  IADD3 RZ, P0, PT, R55, R6, RZ ;  /* 0x0000000637ff7210 */ /* 0x000fc60007f1e0ff */
[----:B------:R-:W-:-:S04]  /*41c50*/  IMAD.WIDE.U32 R32, R25, R3, RZ ;  /* 0x0000000319207225 */ /* 0x000fc800078e00ff */
        /* <DEDUP_REMOVED lines=9> */
[----:B------:R-:W-:Y:S01]  /*41cf0*/  IADD3 R51, P1, PT, R35, -R48, RZ ;  /* 0x8000003023337210 */ /* 0x000fe20007f3e0ff */
[----:B------:R-:W-:Y:S01]  /*41d00*/  IMAD.MOV.U32 R8, RZ, RZ, R32 ;  /* 0x000000ffff087224 */ /* 0x000fe200078e0020 */
[----:B------:R-:W-:Y:S01]  /*41d10*/  ISETP.GE.U32.AND.EX P0, PT, R7, R17, PT, P0 ;  /* 0x000000110700720c */ /* 0x000fe20003f06100 */
[----:B------:R-:W-:Y:S01]  /*41d20*/  IMAD.MOV.U32 R9, RZ, RZ, R15 ;  /* 0x000000ffff097224 */ /* 0x000fe200078e000f */
[----:B------:R0:W-:Y:S01]  /*41d30*/  STL.128 [R1+0x10], R4 ;  /* 0x0000100401007387 */ /* 0x0001e20000100c00 */
[----:B------:R-:W-:Y:S01]  /*41d40*/  IMAD.X R48, R28, 0x1, ~R53, P1 ;  /* 0x000000011c307824 */ /* 0x000fe200008e0e35 */
[----:B------:R-:W-:Y:S02]  /*41d50*/  SEL R0, RZ, 0x1, P0 ;  /* 0x00000001ff007807 */ /* 0x000fe40000000000 */
[----:B------:R0:W-:Y:S02]  /*41d60*/  STL.128 [R1], R8 ;  /* 0x0000000801007387 */ /* 0x0001e40000100c00 */
[----:B------:R-:W-:-:S05]  /*41d70*/  IADD3 R0, P0, PT, R0, R2, RZ ;  /* 0x0000000200007210 */ /* 0x000fca0007f1e0ff */
[----:B------:R-:W-:Y:S01]  /*41d80*/  IMAD.X R17, RZ, RZ, R3, P0 ;  /* 0x000000ffff117224 */ /* 0x000fe200000e0603 */
[----:B------:R-:W-:Y:S02]  /*41d90*/  ISETP.NE.U32.AND P0, PT, R0, RZ, PT ;  /* 0x000000ff0000720c */ /* 0x000fe40003f05070 */
[----:B------:R-:W-:Y:S02]  /*41da0*/  CS2R R2, SRZ ;  /* 0x0000000000027805 */ /* 0x000fe4000001ff00 */
[----:B------:R-:W-:-:S13]  /*41db0*/  ISETP.NE.AND.EX P0, PT, R17, RZ, PT, P0 ;  /* 0x000000ff1100720c */ /* 0x000fda0003f05300 */
[----:B0-----:R-:W-:Y:S05]  /*41dc0*/  @!P0 BRA `(.L_x_402) ;  /* 0x00000000003c8947 */ /* 0x001fea0003800000 */
[----:B------:R-:W-:-:S05]  /*41dd0*/  UMOV UR4, 0x4 ;  /* 0x0000000400047882 */ /* 0x000fca0000000000 */
.L_x_403:
        /* <DEDUP_REMOVED lines=14> */
.L_x_402:
        /* <DEDUP_REMOVED lines=35> */
[----:B------:R-:W-:-:S03]  /*420f0*/  SEL R17, RZ, 0x1, P1 ;  /* 0x00000001ff117807 */ /* 0x000fc60000800000 */
[----:B------:R-:W-:Y:S01]  /*42100*/  IMAD.WIDE.U32 R4, R14, R29, RZ ;  /* 0x0000001d0e047225 */ /* 0x000fe200078e00ff */
[----:B------:R-:W-:-:S03]  /*42110*/  IADD3 R17, P0, P1, R17, R10, R0 ;  /* 0x0000000a11117210 */ /* 0x000fc6000791e000 */
[----:B------:R-:W-:Y:S01]  /*42120*/  IMAD R35, R29, R14, R28 ;  /* 0x0000000e1d237224 */ /* 0x000fe200078e021c */
[----:B------:R-:W-:Y:S01]  /*42130*/  IADD3.X R11, PT, PT, RZ, R11, RZ, P0, P1 ;  /* 0x0000000bff0b7210 */ /* 0x000fe200007e24ff */
[----:B------:R-:W-:Y:S01]  /*42140*/  IMAD.WIDE.U32 R56, R19, R29, RZ ;  /* 0x0000001d13387225 */ /* 0x000fe200078e00ff */
[----:B------:R-:W-:Y:S02]  /*42150*/  IADD3 R10, P4, PT, R17, R54, RZ ;  /* 0x00000036110a7210 */ /* 0x000fe40007f9e0ff */
[----:B------:R-:W-:Y:S01]  /*42160*/  ISETP.GE.U32.AND P0, PT, R54, R6, PT ;  /* 0x000000063600720c */ /* 0x000fe20003f06070 */
[----:B------:R-:W-:Y:S01]  /*42170*/  IMAD.IADD R0, R55, 0x1, R35 ;  /* 0x0000000137007824 */ /* 0x000fe200078e0223 */
[----:B------:R-:W-:Y:S01]  /*42180*/  ISETP.GE.U32.AND P1, PT, R10, R54, PT ;  /* 0x000000360a00720c */ /* 0x000fe20003f26070 */
[----:B------:R-:W-:-:S03]  /*42190*/  IMAD.WIDE.U32 R4, P3, R24, R19, R4 ;  /* 0x0000001318047225 */ /* 0x000fc60007860004 */
[C---:B------:R-:W-:Y:S01]  /*421a0*/  ISETP.GE.U32.AND.EX P0, PT, R0.reuse, R7, PT, P0 ;  /* 0x000000070000720c */ /* 0x040fe20003f06100 */
[----:B------:R-:W-:Y:S01]  /*421b0*/  IMAD.X R11, R0, 0x1, R11, P4 ;  /* 0x00000001000b7824 */ /* 0x000fe200020e060b */
[----:B------:R-:W-:Y:S01]  /*421c0*/  IADD3 RZ, P2, PT, R57, R4, RZ ;  /* 0x0000000439ff7210 */ /* 0x000fe20007f5e0ff */
[----:B------:R-:W-:Y:S02]  /*421d0*/  IMAD.X R57, RZ, RZ, RZ, P3 ;  /* 0x000000ffff397224 */ /* 0x000fe400018e06ff */
[----:B------:R-:W-:Y:S01]  /*421e0*/  IMAD.MOV.U32 R56, RZ, RZ, R5 ;  /* 0x000000ffff387224 */ /* 0x000fe200078e0005 */
[----:B------:R-:W-:Y:S01]  /*421f0*/  ISETP.GE.U32.AND.EX P1, PT, R11, R0, PT, P1 ;  /* 0x000000000b00720c */ /* 0x000fe20003f26110 */
[----:B------:R-:W-:Y:S01]  /*42200*/  IMAD.WIDE.U32 R54, R14, R31, RZ ;  /* 0x0000001f0e367225 */ /* 0x000fe200078e00ff */
[----:B------:R-:W-:Y:S01]  /*42210*/  SEL R0, RZ, 0x1, P0 ;  /* 0x00000001ff007807 */ /* 0x000fe20000000000 */
[----:B------:R2:W-:Y:S01]  /*42220*/  STL.128 [R1+0x10], R8 ;  /* 0x0000100801007387 */ /* 0x0005e20000100c00 */
[----:B------:R-:W-:Y:S01]  /*42230*/  SEL R17, RZ, 0x1, P1 ;  /* 0x00000001ff117807 */ /* 0x000fe20000800000 */
[----:B------:R-:W-:-:S04]  /*42240*/  IMAD.WIDE.U32.X R56, R24, R14, R56, P2 ;  /* 0x0000000e18387225 */ /* 0x000fc800010e0438 */
[CC--:B------:R-:W-:Y:S01]  /*42250*/  IMAD R28, R26.reuse, R19.reuse, RZ ;  /* 0x000000131a1c7224 */ /* 0x0c0fe200078e02ff */
[----:B------:R-:W-:Y:S01]  /*42260*/  IADD3 R17, P1, P4, R17, R56, R0 ;  /* 0x0000003811117210 */ /* 0x000fe20007c3e000 */
[----:B------:R-:W-:-:S04]  /*42270*/  IMAD.WIDE.U32 R4, P3, R26, R19, R54 ;  /* 0x000000131a047225 */ /* 0x000fc80007860036 */
[----:B------:R-:W-:-:S04]  /*42280*/  IMAD.WIDE.U32 R6, R19, R31, RZ ;  /* 0x0000001f13067225 */ /* 0x000fc800078e00ff */
        /* <DEDUP_REMOVED lines=24> */
.L_x_405:
        /* <DEDUP_REMOVED lines=13> */
.L_x_404:
        /* <DEDUP_REMOVED lines=12> */
[-C--:B------:R-:W-:Y:S01]  /*425a0*/  IMAD R3, R22, R18.reuse, RZ ;  /* 0x0000001216037224 */ /* 0x080fe200078e02ff */
[----:B------:R-:W-:Y:S01]  /*425b0*/  ISETP.GE.U32.AND.EX P0, PT, R0, R9, PT, P0 ;  /* 0x000000090000720c */ /* 0x000fe20003f06100 */
[----:B------:R-:W-:-:S04]  /*425c0*/  IMAD.WIDE.U32 R4, R27, R18, R10 ;  /* 0x000000121b047225 */ /* 0x000fc800078e000a */
[-C--:B------:R-:W-:Y:S01]  /*425d0*/  IMAD R17, R27, R16.reuse, R3 ;  /* 0x000000101b117224 */ /* 0x080fe200078e0203 */
[----:B------:R-:W-:Y:S01]  /*425e0*/  SEL R3, RZ, 0x1, P0 ;  /* 0x00000001ff037807 */ /* 0x000fe20000000000 */
[----:B------:R-:W-:Y:S01]  /*425f0*/  IMAD.WIDE.U32.X R54, R20, R16, R54, P1 ;  /* 0x0000001014367225 */ /* 0x000fe200008e0436 */
[----:B------:R-:W-:-:S03]  /*42600*/  ISETP.GE.U32.AND P1, PT, R4, R10, PT ;  /* 0x0000000a0400720c */ /* 0x000fc60003f26070 */
[----:B------:R-:W-:Y:S01]  /*42610*/  IMAD.WIDE.U32 R8, R16, R27, RZ ;  /* 0x0000001b10087225 */ /* 0x000fe200078e00ff */
[----:B------:R-:W-:-:S03]  /*42620*/  IADD3 R52, P3, P4, R4, R54, R3 ;  /* 0x0000003604347210 */ /* 0x000fc60007c7e003 */
[----:B------:R-:W-:Y:S01]  /*42630*/  IMAD.IADD R54, R5, 0x1, R17 ;  /* 0x0000000105367824 */ /* 0x000fe200078e0211 */
[----:B------:R-:W-:Y:S01]  /*42640*/  ISETP.GE.U32.AND P0, PT, R52, R4, PT ;  /* 0x000000043400720c */ /* 0x000fe20003f06070 */
[----:B------:R-:W-:-:S03]  /*42650*/  IMAD.WIDE.U32 R58, P2, R22, R18, R8 ;  /* 0x00000012163a7225 */ /* 0x000fc60007840008 */
[----:B------:R-:W-:Y:S01]  /*42660*/  IADD3.X R53, PT, PT, R54, R55, RZ, P3, P4 ;  /* 0x0000003736357210 */ /* 0x000fe20001fe84ff */
[----:B------:R-:W-:Y:S01]  /*42670*/  IMAD.WIDE.U32 R8, R18, R27, RZ ;  /* 0x0000001b12087225 */ /* 0x000fe200078e00ff */
[----:B------:R-:W-:Y:S02]  /*42680*/  ISETP.GE.U32.AND.EX P1, PT, R54, R11, PT, P1 ;  /* 0x0000000b3600720c */ /* 0x000fe40003f26110 */
[----:B------:R-:W-:Y:S01]  /*42690*/  ISETP.GE.U32.AND.EX P0, PT, R53, R54, PT, P0 ;  /* 0x000000363500720c */ /* 0x000fe20003f06100 */
[----:B------:R-:W-:Y:S01]  /*426a0*/  IMAD.X R5, RZ, RZ, RZ, P2 ;  /* 0x000000ffff057224 */ /* 0x000fe200010e06ff */
[----:B------:R-:W-:Y:S01]  /*426b0*/  IADD3 RZ, P2, PT, R9, R58, RZ ;  /* 0x0000003a09ff7210 */ /* 0x000fe20007f5e0ff */
[----:B------:R-:W-:Y:S01]  /*426c0*/  IMAD.MOV.U32 R4, RZ, RZ, R59 ;  /* 0x000000ffff047224 */ /* 0x000fe200078e003b */
[----:B------:R-:W-:Y:S01]  /*426d0*/  SEL R8, RZ, 0x1, P1 ;  /* 0x00000001ff087807 */ /* 0x000fe20000800000 */
[----:B------:R-:W-:Y:S01]  /*426e0*/  IMAD.WIDE.U32 R10, R16, R29, RZ ;  /* 0x0000001d100a7225 */ /* 0x000fe200078e00ff */
[----:B------:R-:W-:-:S03]  /*426f0*/  SEL R3, RZ, 0x1, P0 ;  /* 0x00000001ff037807 */ /* 0x000fc60000000000 */
[----:B------:R-:W-:-:S04]  /*42700*/  IMAD.WIDE.U32.X R4, R22, R16, R4, P2 ;  /* 0x0000001016047225 */ /* 0x000fc800010e0404 */
[----:B------:R-:W-:Y:S01]  /*42710*/  IMAD R14, R24, R18, RZ ;  /* 0x00000012180e7224 */ /* 0x000fe200078e02ff */
[----:B------:R-:W-:Y:S01]  /*42720*/  IADD3 R3, P0, P1, R3, R4, R8 ;  /* 0x0000000403037210 */ /* 0x000fe2000791e008 */
[----:B------:R-:W-:-:S03]  /*42730*/  IMAD.WIDE.U32 R8, R29, R18, R6 ;  /* 0x000000121d087225 */ /* 0x000fc600078e0006 */
[----:B------:R-:W-:Y:S01]  /*42740*/  IADD3.X R5, PT, PT, RZ, R5, RZ, P0, P1 ;  /* 0x00000005ff057210 */ /* 0x000fe200007e24ff */
[----:B------:R-:W-:Y:S01]  /*42750*/  IMAD R17, R29, R16, R14 ;  /* 0x000000101d117224 */ /* 0x000fe200078e020e */
[----:B------:R-:W-:Y:S01]  /*42760*/  IADD3 R4, P2, PT, R3, R8, RZ ;  /* 0x0000000803047210 */ /* 0x000fe20007f5e0ff */
[----:B------:R-:W-:Y:S01]  /*42770*/  IMAD.WIDE.U32 R54, P1, R24, R18, R10 ;  /* 0x0000001218367225 */ /* 0x000fe2000782000a */
[----:B------:R-:W-:-:S03]  /*42780*/  ISETP.GE.U32.AND P0, PT, R8, R6, PT ;  /* 0x000000060800720c */ /* 0x000fc60003f06070 */
[----:B------:R-:W-:-:S04]  /*42790*/  IMAD.WIDE.U32 R10, R18, R29, RZ ;  /* 0x0000001d120a7225 */ /* 0x000fc800078e00ff */
[----:B------:R-:W-:Y:S02]  /*427a0*/  IMAD.IADD R10, R9, 0x1, R17 ;  /* 0x00000001090a7824 */ /* 0x000fe400078e0211 */
[----:B------:R-:W-:Y:S01]  /*427b0*/  IMAD.X R9, RZ, RZ, RZ, P1 ;  /* 0x000000ffff097224 */ /* 0x000fe200008e06ff */
[----:B------:R-:W-:Y:S01]  /*427c0*/  ISETP.GE.U32.AND P1, PT, R4, R8, PT ;  /* 0x000000080400720c */ /* 0x000fe20003f26070 */
[C---:B------:R-:W-:Y:S01]  /*427d0*/  IMAD.X R5, R10.reuse, 0x1, R5, P2 ;  /* 0x000000010a057824 */ /* 0x040fe200010e0605 */
[----:B------:R-:W-:Y:S01]  /*427e0*/  IADD3 RZ, P2, PT, R11, R54, RZ ;  /* 0x000000360bff7210 */ /* 0x000fe20007f5e0ff */
[----:B------:R-:W-:Y:S01]  /*427f0*/  IMAD.MOV.U32 R8, RZ, RZ, R55 ;  /* 0x000000ffff087224 */ /* 0x000fe200078e0037 */
[----:B------:R-:W-:Y:S01]  /*42800*/  ISETP.GE.U32.AND.EX P0, PT, R10, R7, PT, P0 ;  /* 0x000000070a00720c */ /* 0x000fe20003f06100 */
[----:B------:R-:W-:Y:S01]  /*42810*/  IMAD R14, R26, R18, RZ ;  /* 0x000000121a0e7224 */ /* 0x000fe200078e02ff */
[----:B------:R-:W-:Y:S01]  /*42820*/  ISETP.GE.U32.AND.EX P1, PT, R5, R10, PT, P1 ;  /* 0x0000000a0500720c */ /* 0x000fe20003f26110 */
[----:B------:R-:W-:-:S03]  /*42830*/  IMAD.WIDE.U32 R10, R16, R31, RZ ;  /* 0x0000001f100a7225 */ /* 0x000fc600078e00ff */
[----:B------:R-:W-:Y:S01]  /*42840*/  SEL R3, RZ, 0x1, P1 ;  /* 0x00000001ff037807 */ /* 0x000fe20000800000 */
[----:B------:R-:W-:Y:S01]  /*42850*/  IMAD.WIDE.U32.X R6, R24, R16, R8, P2 ;  /* 0x0000001018067225 */ /* 0x000fe200010e0408 */
[----:B------:R-:W-:-:S03]  /*42860*/  SEL R8, RZ, 0x1, P0 ;  /* 0x00000001ff087807 */ /* 0x000fc60000000000 */
[----:B------:R-:W-:Y:S01]  /*42870*/  IMAD R17, R31, R16, R14 ;  /* 0x000000101f117224 */ /* 0x000fe200078e020e */
[----:B------:R-:W-:Y:S01]  /*42880*/  IADD3 R3, P0, P1, R3, R6, R8 ;  /* 0x0000000603037210 */ /* 0x000fe2000791e008 */
[----:B------:R-:W-:-:S03]  /*42890*/  IMAD.WIDE.U32 R8, P2, R26, R18, R10 ;  /* 0x000000121a087225 */ /* 0x000fc6000784000a */
[----:B------:R-:W-:Y:S01]  /*428a0*/  IADD3.X R14, PT, PT, RZ, R7, RZ, P0, P1 ;  /* 0x00000007ff0e7210 */ /* 0x000fe200007e24ff */
[----:B------:R-:W-:Y:S02]  /*428b0*/  IMAD.X R55, RZ, RZ, RZ, P2 ;  /* 0x000000ffff377224 */ /* 0x000fe400010e06ff */
[----:B------:R-:W-:Y:S02]  /*428c0*/  IMAD.MOV.U32 R54, RZ, RZ, R9 ;  /* 0x000000ffff367224 */ /* 0x000fe400078e0009 */
[----:B------:R-:W-:Y:S02]  /*428d0*/  IMAD.MOV.U32 R9, RZ, RZ, R0 ;  /* 0x000000ffff097224 */ /* 0x000fe400078e0000 */
[----:B---3--:R-:W-:-:S04]  /*428e0*/  IMAD.WIDE.U32 R10, R31, R18, R56 ;  /* 0x000000121f0a7225 */ /* 0x008fc800078e0038 */
[----:B------:R-:W-:Y:S01]  /*428f0*/  IMAD.WIDE.U32 R18, R18, R31, RZ ;  /* 0x0000001f12127225 */ /* 0x000fe200078e00ff */
[----:B------:R-:W-:Y:S02]  /*42900*/  IADD3 R6, P3, PT, R3, R10, RZ ;  /* 0x0000000a03067210 */ /* 0x000fe40007f7e0ff */
[----:B------:R-:W-:Y:S01]  /*42910*/  ISETP.GE.U32.AND P0, PT, R10, R56, PT ;  /* 0x000000380a00720c */ /* 0x000fe20003f06070 */
[----:B------:R-:W-:Y:S01]  /*42920*/  IMAD.IADD R3, R11, 0x1, R17 ;  /* 0x000000010b037824 */ /* 0x000fe200078e0211 */
[----:B------:R-:W-:Y:S01]  /*42930*/  ISETP.GE.U32.AND P1, PT, R6, R10, PT ;  /* 0x0000000a0600720c */ /* 0x000fe20003f26070 */
[----:B------:R-:W-:Y:S01]  /*42940*/  IMAD.MOV.U32 R10, RZ, RZ, R52 ;  /* 0x000000ffff0a7224 */ /* 0x000fe200078e0034 */
[----:B------:R-:W-:Y:S01]  /*42950*/  IADD3 RZ, P2, PT, R19, R8, RZ ;  /* 0x0000000813ff7210 */ /* 0x000fe20007f5e0ff */
[C---:B------:R-:W-:Y:S01]  /*42960*/  IMAD.X R7, R3.reuse, 0x1, R14, P3 ;  /* 0x0000000103077824 */ /* 0x040fe200018e060e */
[----:B------:R-:W-:Y:S01]  /*42970*/  ISETP.GE.U32.AND.EX P0, PT, R3, R57, PT, P0 ;  /* 0x000000390300720c */ /* 0x000fe20003f06100 */
[----:B------:R-:W-:-:S02]  /*42980*/  IMAD.MOV.U32 R8, RZ, RZ, R2 ;  /* 0x000000ffff087224 */ /* 0x000fc400078e0002 */
        /* <DEDUP_REMOVED lines=11> */
[----:B---3--:R-:W-:Y:S05]  /*42a40*/  @!P0 BRA `(.L_x_406) ;  /* 0x00000000003c8947 */ /* 0x008fea0003800000 */
[----:B------:R-:W-:Y:S01]  /*42a50*/  IMAD.MOV.U32 R7, RZ, RZ, R2 ;  /* 0x000000ffff077224 */ /* 0x000fe200078e0002 */
[----:B------:R-:W-:-:S06]  /*42a60*/  UMOV UR4, 0x6 ;  /* 0x0000000600047882 */ /* 0x000fcc0000000000 */
.L_x_407:
        /* <DEDUP_REMOVED lines=13> */
.L_x_406:
[----:B------:R-:W2:Y:S01]  /*42b40*/  LDL.64 R18, [R1+0x30] ;  /* 0x0000300001127983 */ /* 0x000ea20000100a00 */
[----:B------:R-:W-:-:S04]  /*42b50*/  IMAD.WIDE.U32 R2, R21, R25, RZ ;  /* 0x0000001915027225 */ /* 0x000fc800078e00ff */
[CC--:B------:R-:W-:Y:S02]  /*42b60*/  IMAD R0, R20.reuse, R23.reuse, RZ ;  /* 0x0000001714007224 */ /* 0x0c0fe400078e02ff */
[----:B------:R-:W-:-:S04]  /*42b70*/  IMAD.WIDE.U32 R10, P0, R20, R23, R2 ;  /* 0x00000017140a7225 */ /* 0x000fc80007800002 */
[----:B------:R-:W-:-:S04]  /*42b80*/  IMAD.WIDE.U32 R8, R23, R25, RZ ;  /* 0x0000001917087225 */ /* 0x000fc800078e00ff */
[----:B-----5:R-:W-:Y:S01]  /*42b90*/  IMAD.WIDE.U32 R2, R25, R23, R52 ;  /* 0x0000001719027225 */ /* 0x020fe200078e0034 */
[----:B------:R-:W-:-:S03]  /*42ba0*/  IADD3 RZ, P1, PT, R9, R10, RZ ;  /* 0x0000000a09ff7210 */ /* 0x000fc60007f3e0ff */
[----:B------:R-:W-:Y:S02]  /*42bb0*/  IMAD R25, R25, R21, R0 ;  /* 0x0000001519197224 */ /* 0x000fe400078e0200 */
[----:B------:R-:W-:Y:S01]  /*42bc0*/  IMAD.X R17, RZ, RZ, RZ, P0 ;  /* 0x000000ffff117224 */ /* 0x000fe200000e06ff */
[----:B------:R-:W-:Y:S01]  /*42bd0*/  ISETP.GE.U32.AND P0, PT, R2, R52, PT ;  /* 0x000000340200720c */ /* 0x000fe20003f06070 */
[----:B------:R-:W-:Y:S02]  /*42be0*/  IMAD.IADD R3, R3, 0x1, R25 ;  /* 0x0000000103037824 */ /* 0x000fe400078e0219 */
[----:B------:R-:W-:Y:S02]  /*42bf0*/  IMAD.MOV.U32 R16, RZ, RZ, R11 ;  /* 0x000000ffff107224 */ /* 0x000fe400078e000b */
[----:B------:R-:W-:Y:S01]  /*42c00*/  IMAD R0, R22, R23, RZ ;  /* 0x0000001716007224 */ /* 0x000fe200078e02ff */
[----:B------:R-:W-:Y:S01]  /*42c10*/  ISETP.GE.U32.AND.EX P0, PT, R3, R53, PT, P0 ;  /* 0x000000350300720c */ /* 0x000fe20003f06100 */
[----:B------:R-:W-:Y:S01]  /*42c20*/  IMAD.WIDE.U32 R8, R21, R27, RZ ;  /* 0x0000001b15087225 */ /* 0x000fe200078e00ff */
[----:B------:R0:W-:Y:S02]  /*42c30*/  STL.64 [R1+0x18], R2 ;  /* 0x0000180201007387 */ /* 0x0001e40000100a00 */
[----:B------:R-:W-:Y:S01]  /*42c40*/  SEL R25, RZ, 0x1, P0 ;  /* 0x00000001ff197807 */ /* 0x000fe20000000000 */
[----:B------:R-:W-:-:S04]  /*42c50*/  IMAD.WIDE.U32.X R16, R20, R21, R16, P1 ;  /* 0x0000001514107225 */ /* 0x000fc800008e0410 */
[C---:B------:R-:W-:Y:S02]  /*42c60*/  IMAD R35, R27.reuse, R21, R0 ;  /* 0x000000151b237224 */ /* 0x040fe400078e0200 */
        /* <DEDUP_REMOVED lines=18> */
[----:B------:R-:W-:Y:S01]  /*42d90*/  IMAD.WIDE.U32 R16, R21, R29, RZ ;  /* 0x0000001d15107225 */ /* 0x000fe200078e00ff */
[----:B------:R-:W-:Y:S02]  /*42da0*/  IADD3 R25, P1, P4, R25, R4, R0 ;  /* 0x0000000419197210 */ /* 0x000fe40007c3e000 */
[----:B------:R-:W-:Y:S01]  /*42db0*/  ISETP.GE.U32.AND P0, PT, R52, R6, PT ;  /* 0x000000063400720c */ /* 0x000fe20003f06070 */
[----:B------:R-:W-:Y:S02]  /*42dc0*/  IMAD R27, R29, R21, R14 ;  /* 0x000000151d1b7224 */ /* 0x000fe400078e020e */
[----:B------:R-:W-:Y:S01]  /*42dd0*/  IMAD.WIDE.U32 R10, R23, R29, RZ ;  /* 0x0000001d170a7225 */ /* 0x000fe200078e00ff */
[-C--:B------:R-:W-:Y:S02]  /*42de0*/  IADD3 R29, P3, PT, R25, R52.reuse, RZ ;  /* 0x00000034191d7210 */ /* 0x080fe40007f7e0ff */
[----:B------:R-:W-:Y:S01]  /*42df0*/  IADD3.X R25, PT, PT, RZ, R5, RZ, P1, P4 ;  /* 0x00000005ff197210 */ /* 0x000fe20000fe84ff */
        /* <DEDUP_REMOVED lines=13> */
[CC--:B------:R-:W-:Y:S01]  /*42ed0*/  IMAD R14, R26.reuse, R23.reuse, RZ ;  /* 0x000000171a0e7224 */ /* 0x0c0fe200078e02ff */
        /* <DEDUP_REMOVED lines=31> */
.L_x_409:
        /* <DEDUP_REMOVED lines=13> */
.L_x_408:
        /* <DEDUP_REMOVED lines=25> */
[----:B------:R-:W-:Y:S02]  /*43330*/  ISETP.GE.U32.AND.EX P1, PT, R30, R27, PT, P1 ;  /* 0x0000001b1e00720c */ /* 0x000fe40003f26110 */
[----:B------:R-:W-:Y:S02]  /*43340*/  ISETP.GT.U32.AND P2, PT, R0, R15, PT ;  /* 0x0000000f0000720c */ /* 0x000fe40003f44070 */
[----:B------:R-:W-:Y:S02]  /*43350*/  SEL R25, RZ, 0x1, P1 ;  /* 0x00000001ff197807 */ /* 0x000fe40000800000 */
[----:B------:R-:W-:Y:S01]  /*43360*/  ISETP.GT.U32.AND.EX P1, PT, R14, R27, PT, P2 ;  /* 0x0000001b0e00720c */ /* 0x000fe20003f24120 */
[----:B------:R-:W-:Y:S01]  /*43370*/  IMAD.WIDE.U32 R14, R8, 0x3d1, RZ ;  /* 0x000003d1080e7825 */ /* 0x000fe200078e00ff */
[----:B------:R-:W-:-:S02]  /*43380*/  IADD3 R25, P2, PT, R25, R11, RZ ;  /* 0x0000000b19197210 */ /* 0x000fc40007f5e0ff */
[----:B------:R-:W-:Y:S01]  /*43390*/  ISETP.GE.U32.AND P0, PT, R20, R18, PT ;  /* 0x000000121400720c */ /* 0x000fe20003f06070 */
[----:B------:R-:W-:Y:S02]  /*433a0*/  IMAD.X R27, RZ, RZ, RZ, P3 ;  /* 0x000000ffff1b7224 */ /* 0x000fe400018e06ff */
        /* <DEDUP_REMOVED lines=13> */
.L_x_410:
        /* <DEDUP_REMOVED lines=21> */
[----:B------:R-:W-:Y:S01]  /*435d0*/  IMAD.WIDE.U32 R54, P3, RZ, R10, R14 ;  /* 0x0000000aff367225 */ /* 0x000fe2000786000e */
[----:B------:R-:W-:-:S02]  /*435e0*/  IADD3 R14, P5, PT, R17, R24, RZ ;  /* 0x00000018110e7210 */ /* 0x000fc40007fbe0ff */
[----:B------:R-:W-:Y:S01]  /*435f0*/  ISETP.GE.U32.AND.EX P0, PT, R29, R23, PT, P0 ;  /* 0x000000171d00720c */ /* 0x000fe20003f06100 */
[----:B------:R-:W-:Y:S01]  /*43600*/  IMAD.WIDE.U32 R8, R10, 0x3d1, RZ ;  /* 0x000003d10a087825 */ /* 0x000fe200078e00ff */
[----:B------:R-:W-:Y:S02]  /*43610*/  ISETP.GT.U32.AND P2, PT, R17, R24, PT ;  /* 0x000000181100720c */ /* 0x000fe40003f44070 */
[----:B------:R-:W-:Y:S01]  /*43620*/  SEL R23, RZ, 0x1, P0 ;  /* 0x00000001ff177807 */ /* 0x000fe20000000000 */
[----:B------:R-:W-:Y:S01]  /*43630*/  IMAD.X R15, R19, 0x1, R30, P5 ;  /* 0x00000001130f7824 */ /* 0x000fe200028e061e */
[----:B------:R-:W-:Y:S01]  /*43640*/  IADD3 RZ, P4, PT, R9, R54, RZ ;  /* 0x0000003609ff7210 */ /* 0x000fe20007f9e0ff */
[----:B------:R-:W-:Y:S01]  /*43650*/  IMAD.X R9, RZ, RZ, RZ, P3 ;  /* 0x000000ffff097224 */ /* 0x000fe200018e06ff */
        /* <DEDUP_REMOVED lines=18> */
[-C--:B------:R-:W-:Y:S02]  /*43780*/  IADD3 R27, P5, PT, RZ, R16.reuse, RZ ;  /* 0x00000010ff1b7210 */ /* 0x080fe40007fbe0ff */
        /* <DEDUP_REMOVED lines=29> */
[----:B------:R-:W-:-:S04]  /*43960*/  IMAD.MOV.U32 R29, RZ, RZ, RZ ;  /* 0x000000ffff1d7224 */ /* 0x000fc800078e00ff */
[----:B------:R-:W-:Y:S01]  /*43970*/  IMAD.X R24, RZ, RZ, R24, P0 ;  /* 0x000000ffff187224 */ /* 0x000fe200000e0618 */
[----:B------:R-:W-:-:S04]  /*43980*/  ISETP.NE.U32.AND P0, PT, R27, RZ, PT ;  /* 0x000000ff1b00720c */ /* 0x000fc80003f05070 */
[----:B------:R-:W-:-:S04]  /*43990*/  ISETP.NE.AND.EX P0, PT, R24, RZ, PT, P0 ;  /* 0x000000ff1800720c */ /* 0x000fc80003f05300 */
[----:B------:R-:W-:-:S04]  /*439a0*/  SEL R0, RZ, 0x1, P0 ;  /* 0x00000001ff007807 */ /* 0x000fc80000000000 */
[----:B------:R-:W-:Y:S01]  /*439b0*/  IADD3 R23, P0, PT, R0, R23, RZ ;  /* 0x0000001700177210 */ /* 0x000fe20007f1e0ff */
[----:B------:R-:W-:-:S04]  /*439c0*/  IMAD.MOV.U32 R0, RZ, RZ, RZ ;  /* 0x000000ffff007224 */ /* 0x000fc800078e00ff */
[----:B------:R-:W-:-:S08]  /*439d0*/  IMAD.X R25, RZ, RZ, R25, P0 ;  /* 0x000000ffff197224 */ /* 0x000fd000000e0619 */
.L_x_411:
        /* <DEDUP_REMOVED lines=29> */
.L_x_412:
        /* <DEDUP_REMOVED lines=54> */
[CC--:B------:R-:W-:Y:S01]  /*43f10*/  ISETP.GT.U32.AND.EX P0, PT, R9.reuse, R54.reuse, PT, P0 ;  /* 0x000000360900720c */ /* 0x0c0fe20003f04100 */
[C---:B------:R-:W-:Y:S01]  /*43f20*/  IMAD.X R6, R9.reuse, 0x1, R54, P1 ;  /* 0x0000000109067824 */ /* 0x040fe200008e0636 */
[----:B------:R-:W-:Y:S01]  /*43f30*/  ISETP.GT.U32.AND P1, PT, R0, R15, PT ;  /* 0x0000000f0000720c */ /* 0x000fe20003f24070 */
[----:B------:R-:W-:Y:S01]  /*43f40*/  IMAD.X R5, RZ, RZ, R5, P2 ;  /* 0x000000ffff057224 */ /* 0x000fe200010e0605 */
[----:B------:R-:W-:Y:S02]  /*43f50*/  SEL R2, R2, R57, P0 ;  /* 0x0000003902027207 */ /* 0x000fe40000000000 */
        /* <DEDUP_REMOVED lines=18> */
.L_x_414:
        /* <DEDUP_REMOVED lines=9> */
.L_x_413:
        /* <DEDUP_REMOVED lines=29> */
.L_x_415:
        /* <DEDUP_REMOVED lines=31> */
[----:B------:R-:W-:-:S07]  /*444d0*/  IMAD.MOV.U32 R55, RZ, RZ, R2 ;  /* 0x000000ffff377224 */ /* 0x000fce00078e0002 */
.L_x_416:
        /* <DEDUP_REMOVED lines=26> */
.L_x_417:
        /* <DEDUP_REMOVED lines=32> */
.L_x_418:
        /* <DEDUP_REMOVED lines=31> */
.L_x_419:
        /* <DEDUP_REMOVED lines=30> */
[----:B------:R-:W-:Y:S08]  /*44c50*/  BRA `(.L_x_147) ;  /* 0x0000018c00387947 */ /* 0x000ff00003800000 */
.L_x_274:
[----:B------:R-:W-:-:S04]  /*44c60*/  ISETP.GT.U32.AND P1, PT, R53, R43, PT ;  /* 0x0000002b3500720c */ /* 0x000fc80003f24070 */
[----:B------:R-:W-:-:S13]  /*44c70*/  ISETP.GT.U32.AND.EX P1, PT, R48, R40, PT, P1 ;  /* 0x000000283000720c */ /* 0x000fda0003f24110 */
[----:B------:R-:W-:Y:S05]  /*44c80*/  @P1 BRA `(.L_x_420) ;  /* 0x0000000000381947 */ /* 0x000fea0003800000 */
        /* <DEDUP_REMOVED lines=14> */
.L_x_420:
[----:B------:R-:W-:Y:S02]  /*44d70*/  ISETP.GE.U32.AND P0, PT, R49, R44, PT ;  /* 0x0000002c3100720c */ /* 0x000fe40003f06070 */
[----:B------:R-:W-:Y:S02]  /*44d80*/  IADD3 R15, P1, PT, -R39, R52, RZ ;  /* 0x00000034270f7210 */ /* 0x000fe40007f3e1ff */
        /* <DEDUP_REMOVED lines=10> */
[----:B------:R-:W-:Y:S01]  /*44e30*/  IADD3 R3, P2, PT, -R41, R54, RZ ;  /* 0x0000003629037210 */ /* 0x000fe20007f5e1ff */
        /* <DEDUP_REMOVED lines=13> */
.L_x_421:
[----:B------:R-:W0:Y:S08]  /*44f10*/  LDC.64 R6, c[0x3][0x20] ;  /* 0x00c00800ff067b82 */ /* 0x000e300000000a00 */
[----:B------:R-:W2:Y:S08]  /*44f20*/  LDC.64 R4, c[0x3][0x28] ;  /* 0x00c00a00ff047b82 */ /* 0x000eb00000000a00 */
[----:B------:R-:W3:Y:S01]  /*44f30*/  LDC.64 R2, c[0x3][0x30] ;  /* 0x00c00c00ff027b82 */ /* 0x000ee20000000a00 */
[----:B0-----:R-:W-:-:S04]  /*44f40*/  IADD3 R49, P1, PT, R49, R6, RZ ;  /* 0x0000000631317210 */ /* 0x001fc80007f3e0ff */
[----:B------:R-:W-:Y:S01]  /*44f50*/  ISETP.GE.U32.AND P0, PT, R49, R6, PT ;  /* 0x000000063100720c */ /* 0x000fe20003f06070 */
[----:B------:R-:W-:-:S05]  /*44f60*/  IMAD.X R45, R45, 0x1, R7, P1 ;  /* 0x000000012d2d7824 */ /* 0x000fca00008e0607 */
[----:B------:R-:W-:Y:S02]  /*44f70*/  ISETP.GE.U32.AND.EX P0, PT, R45, R7, PT, P0 ;  /* 0x000000072d00720c */ /* 0x000fe40003f06100 */
[----:B--2---:R-:W-:Y:S02]  /*44f80*/  IADD3 R7, P1, PT, R52, R4, RZ ;  /* 0x0000000434077210 */ /* 0x004fe40007f3e0ff */
[----:B------:R-:W-:Y:S02]  /*44f90*/  SEL R6, RZ, 0x1, P0 ;  /* 0x00000001ff067807 */ /* 0x000fe40000000000 */
[----:B------:R-:W-:Y:S01]  /*44fa0*/  ISETP.GE.U32.AND P0, PT, R49, R44, PT ;  /* 0x0000002c3100720c */ /* 0x000fe20003f06070 */
[----:B------:R-:W-:Y:S01]  /*44fb0*/  IMAD.X R50, R50, 0x1, R5, P1 ;  /* 0x0000000132327824 */ /* 0x000fe200008e0605 */
[----:B------:R-:W-:Y:S02]  /*44fc0*/  IADD3 R6, P3, PT, R7, R6, RZ ;  /* 0x0000000607067210 */ /* 0x000fe40007f7e0ff */
[----:B------:R-:W-:-:S02]  /*44fd0*/  ISETP.GE.U32.AND.EX P0, PT, R45, R42, PT, P0 ;  /* 0x0000002a2d00720c */ /* 0x000fc40003f06100 */
[----:B------:R-:W-:Y:S01]  /*44fe0*/  ISETP.GE.U32.AND P2, PT, R6, R7, PT ;  /* 0x000000070600720c */ /* 0x000fe20003f46070 */
[----:B------:R-:W-:Y:S01]  /*44ff0*/  IMAD.X R17, RZ, RZ, R50, P3 ;  /* 0x000000ffff117224 */ /* 0x000fe200018e0632 */
[----:B------:R-:W-:Y:S02]  /*45000*/  ISETP.LT.U32.AND P3, PT, R7, R4, PT ;  /* 0x000000040700720c */ /* 0x000fe40003f61070 */
[----:B------:R-:W-:Y:S02]  /*45010*/  IADD3 R15, P4, PT, -R39, R6, RZ ;  /* 0x00000006270f7210 */ /* 0x000fe40007f9e1ff */
[C---:B------:R-:W-:Y:S02]  /*45020*/  ISETP.GE.U32.AND.EX P2, PT, R17.reuse, R50, PT, P2 ;  /* 0x000000321100720c */ /* 0x040fe40003f46120 */
[----:B------:R-:W-:Y:S01]  /*45030*/  SEL R0, RZ, 0x1, P0 ;  /* 0x00000001ff007807 */ /* 0x000fe20000000000 */
[----:B------:R-:W-:Y:S01]  /*45040*/  IMAD.X R9, R17, 0x1, ~R34, P4 ;  /* 0x0000000111097824 */ /* 0x000fe200020e0e22 */
[----:B------:R-:W-:-:S02]  /*45050*/  ISETP.LT.U32.OR.EX P2, PT, R50, R5, !P2, P3 ;  /* 0x000000053200720c */ /* 0x000fc40005741530 */
[----:B------:R-:W-:Y:S02]  /*45060*/  ISETP.GE.U32.AND P1, PT, R15, R0, PT ;  /* 0x000000000f00720c */ /* 0x000fe40003f26070 */
[----:B---3--:R-:W-:Y:S02]  /*45070*/  IADD3 R7, P3, PT, R54, R2, RZ ;  /* 0x0000000236077210 */ /* 0x008fe40007f7e0ff */
[----:B------:R-:W-:Y:S02]  /*45080*/  SEL R4, RZ, 0x1, !P2 ;  /* 0x00000001ff047807 */ /* 0x000fe40005000000 */
[----:B------:R-:W-:Y:S01]  /*45090*/  ISETP.LT.U32.AND P4, PT, R6, R39, PT ;  /* 0x000000270600720c */ /* 0x000fe20003f81070 */
[----:B------:R-:W-:Y:S01]  /*450a0*/  IMAD.X R6, R51, 0x1, R3, P3 ;  /* 0x0000000133067824 */ /* 0x000fe200018e0603 */
[----:B------:R-:W-:Y:S02]  /*450b0*/  ISETP.GE.U32.AND.EX P1, PT, R9, RZ, PT, P1 ;  /* 0x000000ff0900720c */ /* 0x000fe40003f26110 */
[----:B------:R-:W-:-:S02]  /*450c0*/  IADD3 R4, P2, PT, R7, R4, RZ ;  /* 0x0000000407047210 */ /* 0x000fc40007f5e0ff */
[----:B------:R-:W-:Y:S02]  /*450d0*/  ISETP.LT.U32.OR.EX P1, PT, R17, R34, !P1, P4 ;  /* 0x000000221100720c */ /* 0x000fe40004f21540 */
[----:B------:R-:W-:Y:S01]  /*450e0*/  IADD3 R5, P5, PT, -R41, R4, RZ ;  /* 0x0000000429057210 */ /* 0x000fe20007fbe1ff */
[----:B------:R-:W-:Y:S01]  /*450f0*/  IMAD.X R17, RZ, RZ, R6, P2 ;  /* 0x000000ffff117224 */ /* 0x000fe200010e0606 */
[----:B------:R-:W-:Y:S02]  /*45100*/  ISETP.GE.U32.AND P4, PT, R4, R7, PT ;  /* 0x000000070400720c */ /* 0x000fe40003f86070 */
[----:B------:R-:W-:Y:S02]  /*45110*/  SEL R0, RZ, 0x1, !P1 ;  /* 0x00000001ff007807 */ /* 0x000fe40004800000 */
[----:B------:R-:W-:Y:S01]  /*45120*/  ISETP.LT.U32.AND P3, PT, R7, R2, PT ;  /* 0x000000020700720c */ /* 0x000fe20003f61070 */
[C---:B------:R-:W-:Y:S01]  /*45130*/  IMAD.X R7, R17.reuse, 0x1, ~R38, P5 ;  /* 0x0000000111077824 */ /* 0x040fe200028e0e26 */
[----:B------:R-:W-:-:S02]  /*45140*/  ISETP.GE.U32.AND.EX P4, PT, R17, R6, PT, P4 ;  /* 0x000000061100720c */ /* 0x000fc40003f86140 */
[----:B------:R-:W-:Y:S02]  /*45150*/  ISETP.GE.U32.AND P2, PT, R5, R0, PT ;  /* 0x000000000500720c */ /* 0x000fe40003f46070 */
[----:B------:R-:W-:Y:S02]  /*45160*/  ISETP.LT.U32.OR.EX P3, PT, R6, R3, !P4, P3 ;  /* 0x000000030600720c */ /* 0x000fe40006761530 */
[----:B------:R-:W-:Y:S02]  /*45170*/  ISETP.LT.U32.AND P4, PT, R4, R41, PT ;  /* 0x000000290400720c */ /* 0x000fe40003f81070 */
[----:B------:R-:W-:Y:S02]  /*45180*/  ISETP.GE.U32.AND.EX P2, PT, R7, RZ, PT, P2 ;  /* 0x000000ff0700720c */ /* 0x000fe40003f46120 */
[----:B------:R-:W-:Y:S02]  /*45190*/  SEL R0, RZ, 0x1, !P3 ;  /* 0x00000001ff007807 */ /* 0x000fe40005800000 */
[----:B------:R-:W-:-:S02]  /*451a0*/  ISETP.LT.U32.OR.EX P2, PT, R17, R38, !P2, P4 ;  /* 0x000000261100720c */ /* 0x000fc40005741540 */
[----:B------:R-:W-:Y:S02]  /*451b0*/  SEL R2, RZ, 0xffffffff, P0 ;  /* 0xffffffffff027807 */ /* 0x000fe40000000000 */
[----:B------:R-:W-:Y:S02]  /*451c0*/  SEL R14, RZ, 0xffffffff, !P1 ;  /* 0xffffffffff0e7807 */ /* 0x000fe40004800000 */
[----:B------:R-:W-:Y:S02]  /*451d0*/  IADD3 R0, P0, P3, R0, R12, R53 ;  /* 0x0000000c00007210 */ /* 0x000fe40007b1e035 */
[----:B------:R-:W-:Y:S02]  /*451e0*/  SEL R17, RZ, 0xffffffff, !P2 ;  /* 0xffffffffff117807 */ /* 0x000fe40005000000 */
[----:B------:R-:W-:Y:S02]  /*451f0*/  IADD3 R15, P1, PT, R2, R15, RZ ;  /* 0x0000000f020f7210 */ /* 0x000fe40007f3e0ff */
[----:B------:R-:W-:-:S02]  /*45200*/  IADD3 R16, P2, PT, R14, R5, RZ ;  /* 0x000000050e107210 */ /* 0x000fc40007f5e0ff */
[----:B------:R-:W-:Y:S01]  /*45210*/  IADD3 R19, P4, P5, R17, R0, -R43 ;  /* 0x0000000011137210 */ /* 0x000fe20007d9e82b */
[----:B------:R-:W-:Y:S01]  /*45220*/  IMAD.X R2, R2, 0x1, R9, P1 ;  /* 0x0000000102027824 */ /* 0x000fe200008e0609 */
[----:B------:R-:W-:Y:S01]  /*45230*/  IADD3.X R48, PT, PT, RZ, R13, R48, P0, P3 ;  /* 0x0000000dff307210 */ /* 0x000fe200007e6430 */
[----:B------:R-:W-:-:S03]  /*45240*/  IMAD.X R14, R14, 0x1, R7, P2 ;  /* 0x000000010e0e7824 */ /* 0x000fc600010e0607 */
[----:B------:R-:W-:-:S07]  /*45250*/  IADD3.X R17, PT, PT, R17, R48, ~R40, P4, P5 ;  /* 0x0000003011117210 */ /* 0x000fce00027eac28 */
.L_x_422:
[----:B------:R-:W-:Y:S02]  /*45260*/  ISETP.GT.U32.AND P0, PT, R71, R59, PT ;  /* 0x0000003b4700720c */ /* 0x000fe40003f04070 */
[----:B------:R-:W-:Y:S02]  /*45270*/  IADD3 R3, P1, PT, -R44, R49, RZ ;  /* 0x000000312c037210 */ /* 0x000fe40007f3e1ff */
        /* <DEDUP_REMOVED lines=19> */
.L_x_423:
        /* <DEDUP_REMOVED lines=26> */
.L_x_424:
        /* <DEDUP_REMOVED lines=53> */
.L_x_425:
        /* <DEDUP_REMOVED lines=58> */
[----:B------:R0:W-:Y:S01]  /*45c40*/  STL.128 [R1+0x10], R4 ;  /* 0x0000100401007387 */ /* 0x0001e20000100c00 */
[----:B------:R-:W-:Y:S02]  /*45c50*/  IADD3 R45, P1, PT, -R66, R67, RZ ;  /* 0x00000043422d7210 */ /* 0x000fe40007f3e1ff */
        /* <DEDUP_REMOVED lines=10> */
.L_x_427:
        /* <DEDUP_REMOVED lines=14> */
.L_x_426:
        /* <DEDUP_REMOVED lines=23> */
[C---:B------:R-:W-:Y:S02]  /*45f50*/  IADD3.X R9, PT, PT, R50.reuse, R9, RZ, P2, P3 ;  /* 0x0000000932097210 */ /* 0x040fe400017e64ff */
        /* <DEDUP_REMOVED lines=31> */
[----:B------:R-:W-:Y:S01]  /*46150*/  IMAD.WIDE.U32 R48, R2, R19, RZ ;  /* 0x0000001302307225 */ /* 0x000fe200078e00ff */
[----:B------:R-:W-:-:S03]  /*46160*/  IADD3 R53, P1, P5, R53, R50, R6 ;  /* 0x0000003235357210 */ /* 0x000fc60007d3e006 */
[----:B------:R-:W-:Y:S01]  /*46170*/  IMAD R47, R17, R15, RZ ;  /* 0x0000000f112f7224 */ /* 0x000fe200078e02ff */
[----:B------:R-:W-:Y:S01]  /*46180*/  IADD3.X R50, PT, PT, RZ, R51, RZ, P1, P5 ;  /* 0x00000033ff327210 */ /* 0x000fe20000fea4ff */
[----:B------:R-:W-:-:S04]  /*46190*/  IMAD.WIDE.U32 R4, R15, R19, R4 ;  /* 0x000000130f047225 */ /* 0x000fc800078e0004 */
[----:B------:R-:W-:Y:S01]  /*461a0*/  IMAD R47, R2, R19, R47 ;  /* 0x00000013022f7224 */ /* 0x000fe200078e022f */
[----:B------:R-:W-:Y:S01]  /*461b0*/  IADD3 R6, P4, PT, R53, R4, RZ ;  /* 0x0000000435067210 */ /* 0x000fe20007f9e0ff */
[----:B------:R-:W-:Y:S01]  /*461c0*/  IMAD.WIDE.U32 R48, P3, R15, R17, R48 ;  /* 0x000000110f307225 */ /* 0x000fe20007860030 */
[----:B------:R-:W-:Y:S02]  /*461d0*/  ISETP.GE.U32.AND P0, PT, R4, R32, PT ;  /* 0x000000200400720c */ /* 0x000fe40003f06070 */
[----:B------:R-:W-:Y:S01]  /*461e0*/  ISETP.GE.U32.AND P1, PT, R6, R4, PT ;  /* 0x000000040600720c */ /* 0x000fe20003f26070 */
[----:B------:R-:W-:Y:S01]  /*461f0*/  IMAD.IADD R47, R5, 0x1, R47 ;  /* 0x00000001052f7824 */ /* 0x000fe200078e022f */
[----:B------:R-:W-:Y:S01]  /*46200*/  IADD3 RZ, P2, PT, R7, R48, RZ ;  /* 0x0000003007ff7210 */ /* 0x000fe20007f5e0ff */
[----:B------:R-:W-:Y:S02]  /*46210*/  IMAD.X R5, RZ, RZ, RZ, P3 ;  /* 0x000000ffff057224 */ /* 0x000fe400018e06ff */
        /* <DEDUP_REMOVED lines=16> */
.L_x_429:
        /* <DEDUP_REMOVED lines=13> */
.L_x_428:
        /* <DEDUP_REMOVED lines=82> */
.L_x_431:
        /* <DEDUP_REMOVED lines=13> */
.L_x_430:
        /* <DEDUP_REMOVED lines=31> */
[----:B------:R-:W-:-:S04]  /*46bd0*/  SEL R53, RZ, 0x1, P0 ;  /* 0x00000001ff357807 */ /* 0x000fc80000000000 */
        /* <DEDUP_REMOVED lines=49> */
.L_x_433:
        /* <DEDUP_REMOVED lines=13> */
.L_x_432:
        /* <DEDUP_REMOVED lines=28> */
[----:B------:R-:W-:Y:S02]  /*47180*/  SEL R69, RZ, 0x1, P1 ;  /* 0x00000001ff457807 */ /* 0x000fe40000800000 */
[----:B------:R-:W-:Y:S01]  /*47190*/  ISETP.GT.U32.AND.EX P1, PT, R54, R57, PT, P2 ;  /* 0x000000393600720c */ /* 0x000fe20003f24120 */
[----:B------:R-:W-:Y:S01]  /*471a0*/  IMAD.WIDE.U32 R52, P3, RZ, R10, R52 ;  /* 0x0000000aff347225 */ /* 0x000fe20007860034 */
[----:B------:R-:W-:Y:S02]  /*471b0*/  IADD3 R69, P2, PT, R69, R49, RZ ;  /* 0x0000003145457210 */ /* 0x000fe40007f5e0ff */
[----:B------:R-:W-:-:S02]  /*471c0*/  CS2R R56, SRZ ;  /* 0x0000000000387805 */ /* 0x000fc4000001ff00 */
[----:B------:R-:W-:Y:S01]  /*471d0*/  ISETP.GE.U32.AND P0, PT, R36, R50, PT ;  /* 0x000000322400720c */ /* 0x000fe20003f06070 */
        /* <DEDUP_REMOVED lines=15> */
.L_x_434:
        /* <DEDUP_REMOVED lines=30> */
[----:B------:R-:W-:Y:S02]  /*474b0*/  SEL R69, R69, R58, P2 ;  /* 0x0000003a45457207 */ /* 0x000fe40001000000 */
[----:B------:R-:W-:Y:S02]  /*474c0*/  @P1 IADD3 R8, P5, PT, R8, 0x1, RZ ;  /* 0x0000000108081810 */ /* 0x000fe40007fbe0ff */
[----:B------:R-:W-:Y:S02]  /*474d0*/  IADD3 R71, P0, PT, R5, R71, RZ ;  /* 0x0000004705477210 */ /* 0x000fe40007f1e0ff */
[----:B------:R-:W-:Y:S01]  /*474e0*/  IADD3 RZ, P4, PT, R11, R54, RZ ;  /* 0x000000360bff7210 */ /* 0x000fe20007f9e0ff */
[----:B------:R-:W-:Y:S01]  /*474f0*/  @P1 IMAD.X R9, RZ, RZ, R9, P5 ;  /* 0x000000ffff091224 */ /* 0x000fe200028e0609 */
[----:B------:R-:W-:Y:S01]  /*47500*/  SEL R67, R50, R67, P2 ;  /* 0x0000004332437207 */ /* 0x000fe20001000000 */
[----:B------:R-:W-:Y:S01]  /*47510*/  IMAD.X R58, RZ, RZ, RZ, P0 ;  /* 0x000000ffff3a7224 */ /* 0x000fe200000e06ff */
[----:B------:R-:W-:Y:S01]  /*47520*/  ISETP.GT.U32.AND P3, PT, R71, R8, PT ;  /* 0x000000084700720c */ /* 0x000fe20003f64070 */
[----:B------:R-:W-:Y:S01]  /*47530*/  IMAD.MOV.U32 R50, RZ, RZ, R55 ;  /* 0x000000ffff327224 */ /* 0x000fe200078e0037 */
[----:B------:R-:W-:Y:S01]  /*47540*/  @P1 ISETP.NE.U32.AND P2, PT, R8, RZ, PT ;  /* 0x000000ff0800120c */ /* 0x000fe20003f45070 */
[----:B------:R-:W-:Y:S01]  /*47550*/  IMAD.WIDE.U32 R10, R48, 0x3d1, R32 ;  /* 0x000003d1300a7825 */ /* 0x000fe200078e0020 */
[----:B------:R-:W-:-:S02]  /*47560*/  ISETP.GT.U32.AND.EX P3, PT, R58, R9, PT, P3 ;  /* 0x000000093a00720c */ /* 0x000fc40003f64130 */
[----:B------:R-:W-:Y:S01]  /*47570*/  ISETP.GT.U32.AND P0, PT, R67, R32, PT ;  /* 0x000000204300720c */ /* 0x000fe20003f04070 */
[----:B------:R-:W-:Y:S01]  /*47580*/  IMAD.WIDE.U32.X R50, RZ, R49, R50, P4 ;  /* 0x00000031ff327225 */ /* 0x000fe200020e0432 */
[----:B------:R-:W-:Y:S02]  /*47590*/  IADD3 R48, P4, PT, R8, R71, RZ ;  /* 0x0000004708307210 */ /* 0x000fe40007f9e0ff */
[----:B------:R-:W-:Y:S01]  /*475a0*/  SEL R8, R71, R8, P3 ;  /* 0x0000000847087207 */ /* 0x000fe20001800000 */
[----:B------:R-:W-:Y:S01]  /*475b0*/  IMAD.IADD R54, R54, 0x1, R11 ;  /* 0x0000000136367824 */ /* 0x000fe200078e020b */
[-C--:B------:R-:W-:Y:S01]  /*475c0*/  IADD3 R67, P5, PT, RZ, R48.reuse, RZ ;  /* 0x00000030ff437210 */ /* 0x080fe20007fbe0ff */
[C---:B------:R-:W-:Y:S01]  /*475d0*/  IMAD.X R49, R9.reuse, 0x1, R58, P4 ;  /* 0x0000000109317824 */ /* 0x040fe200020e063a */
        /* <DEDUP_REMOVED lines=36> */
.L_x_435:
        /* <DEDUP_REMOVED lines=29> */
.L_x_436:
        /* <DEDUP_REMOVED lines=78> */
.L_x_438:
        /* <DEDUP_REMOVED lines=9> */
.L_x_437:
        /* <DEDUP_REMOVED lines=26> */
.L_x_439:
        /* <DEDUP_REMOVED lines=30> */
.L_x_440:
        /* <DEDUP_REMOVED lines=23> */
.L_x_441:
        /* <DEDUP_REMOVED lines=30> */
.L_x_442:
        /* <DEDUP_REMOVED lines=46> */
[-C--:B------:R-:W-:Y:S02]  /*48910*/  IMAD R71, R55, R0.reuse, R7 ;  /* 0x0000000037477224 */ /* 0x080fe400078e0207 */
        /* <DEDUP_REMOVED lines=25> */
.L_x_444:
        /* <DEDUP_REMOVED lines=14> */
.L_x_443:
        /* <DEDUP_REMOVED lines=29> */
[----:B------:R-:W-:Y:S02]  /*48d60*/  IADD3 RZ, P2, PT, R51, R48, RZ ;  /* 0x0000003033ff7210 */ /* 0x000fe40007f5e0ff */
[----:B------:R-:W-:Y:S01]  /*48d70*/  ISETP.GE.U32.AND.EX P0, PT, R50, R5, PT, P0 ;  /* 0x000000053200720c */ /* 0x000fe20003f06100 */
[CC--:B------:R-:W-:Y:S01]  /*48d80*/  IMAD R69, R2.reuse, R53.reuse, R52 ;  /* 0x0000003502457224 */ /* 0x0c0fe200078e0234 */
[----:B------:R-:W-:Y:S01]  /*48d90*/  ISETP.GE.U32.AND.EX P1, PT, R9, R50, PT, P1 ;  /* 0x000000320900720c */ /* 0x000fe20003f26110 */
[----:B------:R-:W-:Y:S01]  /*48da0*/  IMAD.WIDE.U32 R50, R2, R53, RZ ;  /* 0x0000003502327225 */ /* 0x000fe200078e00ff */
[----:B------:R-:W-:-:S02]  /*48db0*/  SEL R4, RZ, 0x1, P0 ;  /* 0x00000001ff047807 */ /* 0x000fc40000000000 */
[----:B------:R-:W-:Y:S01]  /*48dc0*/  SEL R47, RZ, 0x1, P1 ;  /* 0x00000001ff2f7807 */ /* 0x000fe20000800000 */
[----:B------:R-:W-:-:S04]  /*48dd0*/  IMAD.WIDE.U32.X R48, R2, R54, R10, P2 ;  /* 0x0000003602307225 */ /* 0x000fc800010e040a */
[----:B------:R-:W-:Y:S01]  /*48de0*/  IMAD.WIDE.U32 R10, R15, R53, RZ ;  /* 0x000000350f0a7225 */ /* 0x000fe200078e00ff */
[----:B------:R-:W-:-:S03]  /*48df0*/  IADD3 R47, P0, P1, R47, R48, R4 ;  /* 0x000000302f2f7210 */ /* 0x000fc6000791e004 */
[----:B------:R-:W-:-:S04]  /*48e00*/  IMAD.WIDE.U32 R50, P3, R15, R56, R50 ;  /* 0x000000380f327225 */ /* 0x000fc80007860032 */
        /* <DEDUP_REMOVED lines=11> */
[----:B------:R-:W-:-:S02]  /*48ec0*/  IMAD.MOV.U32 R4, RZ, RZ, R51 ;  /* 0x000000ffff047224 */ /* 0x000fc400078e0033 */
[----:B------:R-:W-:Y:S01]  /*48ed0*/  IMAD.MOV.U32 R7, RZ, RZ, R37 ;  /* 0x000000ffff077224 */ /* 0x000fe200078e0025 */
[----:B------:R-:W-:Y:S01]  /*48ee0*/  ISETP.GE.U32.AND.EX P1, PT, R11, R50, PT, P1 ;  /* 0x000000320b00720c */ /* 0x000fe20003f26110 */
[----:B------:R-:W-:Y:S01]  /*48ef0*/  IMAD.WIDE.U32.X R4, R2, R56, R4, P2 ;  /* 0x0000003802047225 */ /* 0x000fe200010e0404 */
[----:B------:R-:W-:Y:S01]  /*48f00*/  SEL R47, RZ, 0x1, P0 ;  /* 0x00000001ff2f7807 */ /* 0x000fe20000000000 */
[----:B------:R2:W-:Y:S01]  /*48f10*/  STL.128 [R1+0x10], R8 ;  /* 0x0000100801007387 */ /* 0x0005e20000100c00 */
[----:B------:R-:W-:Y:S01]  /*48f20*/  SEL R69, RZ, 0x1, P1 ;  /* 0x00000001ff457807 */ /* 0x000fe20000800000 */
[----:B------:R-:W-:Y:S02]  /*48f30*/  IMAD R52, R58, R15, RZ ;  /* 0x0000000f3a347224 */ /* 0x000fe400078e02ff */
[----:B------:R-:W-:Y:S01]  /*48f40*/  IMAD.WIDE.U32 R6, R15, R55, R6 ;  /* 0x000000370f067225 */ /* 0x000fe200078e0006 */
[----:B------:R-:W-:-:S03]  /*48f50*/  IADD3 R69, P1, P5, R69, R4, R47 ;  /* 0x0000000445457210 */ /* 0x000fc60007d3e02f */
[-C--:B------:R-:W-:Y:S01]  /*48f60*/  IMAD.WIDE.U32 R48, R2, R55.reuse, RZ ;  /* 0x0000003702307225 */ /* 0x080fe200078e00ff */
[----:B------:R-:W-:Y:S02]  /*48f70*/  ISETP.GE.U32.AND P0, PT, R6, R36, PT ;  /* 0x000000240600720c */ /* 0x000fe40003f06070 */
[-C--:B------:R-:W-:Y:S01]  /*48f80*/  IADD3 R4, P4, PT, R69, R6.reuse, RZ ;  /* 0x0000000645047210 */ /* 0x080fe20007f9e0ff */
[----:B------:R-:W-:Y:S01]  /*48f90*/  IMAD R71, R2, R55, R52 ;  /* 0x0000003702477224 */ /* 0x000fe200078e0234 */
[----:B------:R-:W-:Y:S01]  /*48fa0*/  IADD3.X R36, PT, PT, RZ, R5, RZ, P1, P5 ;  /* 0x00000005ff247210 */ /* 0x000fe20000fea4ff */
        /* <DEDUP_REMOVED lines=11> */
[----:B------:R2:W-:Y:S02]  /*49060*/  STL.64 [R1+0x20], R4 ;  /* 0x0000200401007387 */ /* 0x0005e40000100a00 */
        /* <DEDUP_REMOVED lines=10> */
.L_x_446:
        /* <DEDUP_REMOVED lines=13> */
.L_x_445:
        /* <DEDUP_REMOVED lines=75> */
[----:B------:R-:W-:Y:S02]  /*49690*/  IMAD.X R7, R47, 0x1, R50, P3 ;  /* 0x000000012f077824 */ /* 0x000fe400018e0632 */
[----:B------:R-:W-:Y:S01]  /*496a0*/  IMAD.MOV.U32 R8, RZ, RZ, R36 ;  /* 0x000000ffff087224 */ /* 0x000fe200078e0024 */
[----:B------:R-:W-:-:S02]  /*496b0*/  SEL R36, RZ, 0x1, P0 ;  /* 0x00000001ff247807 */ /* 0x000fc40000000000 */
        /* <DEDUP_REMOVED lines=10> */
.L_x_448:
        /* <DEDUP_REMOVED lines=13> */
.L_x_447:
        /* <DEDUP_REMOVED lines=39> */
[----:B------:R-:W-:Y:S02]  /*49aa0*/  IADD3.X R52, PT, PT, RZ, R33, RZ, P0, P1 ;  /* 0x00000021ff347210 */ /* 0x000fe400007e24ff */
[----:B------:R-:W-:Y:S01]  /*49ab0*/  IADD3 R47, P3, PT, R47, R48, RZ ;  /* 0x000000302f2f7210 */ /* 0x000fe20007f7e0ff */
[----:B------:R-:W-:Y:S01]  /*49ac0*/  IMAD R51, R17, R53, R50 ;  /* 0x0000003511337224 */ /* 0x000fe200078e0232 */
[----:B------:R-:W-:Y:S01]  /*49ad0*/  ISETP.GE.U32.AND P0, PT, R48, R6, PT ;  /* 0x000000063000720c */ /* 0x000fe20003f06070 */
[----:B------:R-:W-:Y:S01]  /*49ae0*/  IMAD.WIDE.U32 R4, P2, R19, R56, R4 ;  /* 0x0000003813047225 */ /* 0x000fe20007840004 */
[----:B------:R-:W-:-:S03]  /*49af0*/  ISETP.GE.U32.AND P1, PT, R47, R48, PT ;  /* 0x000000302f00720c */ /* 0x000fc60003f26070 */
        /* <DEDUP_REMOVED lines=44> */
.L_x_450:
        /* <DEDUP_REMOVED lines=13> */
.L_x_449:
        /* <DEDUP_REMOVED lines=30> */
[----:B------:R-:W-:Y:S01]  /*4a070*/  IMAD.MOV.U32 R69, RZ, RZ, RZ ;  /* 0x000000ffff457224 */ /* 0x000fe200078e00ff */
[----:B------:R-:W-:Y:S01]  /*4a080*/  ISETP.GT.U32.AND.EX P1, PT, R52, R73, PT, P2 ;  /* 0x000000493400720c */ /* 0x000fe20003f24120 */
[----:B------:R-:W-:Y:S01]  /*4a090*/  IMAD.WIDE.U32 R70, P3, RZ, R10, R70 ;  /* 0x0000000aff467225 */ /* 0x000fe20007860046 */
[----:B------:R-:W-:Y:S02]  /*4a0a0*/  IADD3 R47, P2, PT, R47, R49, RZ ;  /* 0x000000312f2f7210 */ /* 0x000fe40007f5e0ff */
[----:B------:R-:W-:Y:S01]  /*4a0b0*/  ISETP.GE.U32.AND P0, PT, R36, R50, PT ;  /* 0x000000322400720c */ /* 0x000fe20003f06070 */
[----:B------:R-:W-:-:S04]  /*4a0c0*/  IMAD.WIDE.U32 R72, R10, 0x3d1, RZ ;  /* 0x000003d10a487825 */ /* 0x000fc800078e00ff */
        /* <DEDUP_REMOVED lines=14> */
.L_x_451:
        /* <DEDUP_REMOVED lines=23> */
[----:B------:R-:W-:Y:S01]  /*4a320*/  IMAD.WIDE.U32 R10, R48, 0x3d1, RZ ;  /* 0x000003d1300a7825 */ /* 0x000fe200078e00ff */
[----:B------:R-:W-:Y:S02]  /*4a330*/  ISETP.GT.U32.AND P2, PT, R70, R75, PT ;  /* 0x0000004b4600720c */ /* 0x000fe40003f44070 */
[----:B------:R-:W-:Y:S01]  /*4a340*/  SEL R77, RZ, 0x1, P0 ;  /* 0x00000001ff4d7807 */ /* 0x000fe20000000000 */
[C---:B------:R-:W-:Y:S01]  /*4a350*/  IMAD.X R51, R73.reuse, 0x1, R76, P5 ;  /* 0x0000000149337824 */ /* 0x040fe200028e064c */
[----:B------:R-:W-:Y:S01]  /*4a360*/  ISETP.GT.U32.AND.EX P2, PT, R73, R76, PT, P2 ;  /* 0x0000004c4900720c */ /* 0x000fe20003f44120 */
[----:B------:R-:W-:Y:S01]  /*4a370*/  IMAD.WIDE.U32 R32, P3, RZ, R48, R32 ;  /* 0x00000030ff207225 */ /* 0x000fe20007860020 */
[----:B------:R-:W-:Y:S02]  /*4a380*/  IADD3 R77, P0, PT, R5, R77, RZ ;  /* 0x0000004d054d7210 */ /* 0x000fe40007f1e0ff */
[----:B------:R-:W-:Y:S01]  /*4a390*/  @P1 IADD3 R8, P5, PT, R8, 0x1, RZ ;  /* 0x0000000108081810 */ /* 0x000fe20007fbe0ff */
[----:B------:R-:W-:Y:S01]  /*4a3a0*/  IMAD.X R71, RZ, RZ, RZ, P3 ;  /* 0x000000ffff477224 */ /* 0x000fe200018e06ff */
[----:B------:R-:W-:Y:S01]  /*4a3b0*/  IADD3 RZ, P4, PT, R11, R32, RZ ;  /* 0x000000200bff7210 */ /* 0x000fe20007f9e0ff */
[----:B------:R-:W-:Y:S01]  /*4a3c0*/  IMAD.X R78, RZ, RZ, RZ, P0 ;  /* 0x000000ffff4e7224 */ /* 0x000fe200000e06ff */
[----:B------:R-:W-:Y:S01]  /*4a3d0*/  SEL R75, R70, R75, P2 ;  /* 0x0000004b464b7207 */ /* 0x000fe20001000000 */
[----:B------:R-:W-:Y:S01]  /*4a3e0*/  @P1 IMAD.X R9, RZ, RZ, R9, P5 ;  /* 0x000000ffff091224 */ /* 0x000fe200028e0609 */
[----:B------:R-:W-:Y:S01]  /*4a3f0*/  ISETP.GT.U32.AND P3, PT, R77, R8, PT ;  /* 0x000000084d00720c */ /* 0x000fe20003f64070 */
[----:B------:R-:W-:Y:S01]  /*4a400*/  IMAD.MOV.U32 R70, RZ, RZ, R33 ;  /* 0x000000ffff467224 */ /* 0x000fe200078e0021 */
[----:B------:R-:W-:Y:S01]  /*4a410*/  SEL R73, R73, R76, P2 ;  /* 0x0000004c49497207 */ /* 0x000fe20001000000 */
[----:B------:R-:W-:Y:S01]  /*4a420*/  IMAD.WIDE.U32 R10, R48, 0x3d1, R50 ;  /* 0x000003d1300a7825 */ /* 0x000fe200078e0032 */
[----:B------:R-:W-:-:S02]  /*4a430*/  ISETP.GT.U32.AND.EX P3, PT, R78, R9, PT, P3 ;  /* 0x000000094e00720c */ /* 0x000fc40003f64130 */
[C---:B------:R-:W-:Y:S01]  /*4a440*/  @P1 ISETP.NE.U32.AND P2, PT, R8.reuse, RZ, PT ;  /* 0x000000ff0800120c */ /* 0x040fe20003f45070 */
[----:B------:R-:W-:Y:S01]  /*4a450*/  IMAD.WIDE.U32.X R70, RZ, R49, R70, P4 ;  /* 0x00000031ff467225 */ /* 0x000fe200020e0446 */
[----:B------:R-:W-:Y:S02]  /*4a460*/  IADD3 R33, P4, PT, R8, R77, RZ ;  /* 0x0000004d08217210 */ /* 0x000fe40007f9e0ff */
[----:B------:R-:W-:Y:S01]  /*4a470*/  SEL R8, R77, R8, P3 ;  /* 0x000000084d087207 */ /* 0x000fe20001800000 */
[----:B------:R-:W-:Y:S01]  /*4a480*/  IMAD.IADD R32, R32, 0x1, R11 ;  /* 0x0000000120207824 */ /* 0x000fe200078e020b */
[----:B------:R-:W-:Y:S01]  /*4a490*/  IADD3 R76, P5, PT, RZ, R33, RZ ;  /* 0x00000021ff4c7210 */ /* 0x000fe20007fbe0ff */
[C---:B------:R-:W-:Y:S01]  /*4a4a0*/  IMAD.X R48, R9.reuse, 0x1, R78, P4 ;  /* 0x0000000109307824 */ /* 0x040fe200020e064e */
[----:B------:R-:W-:Y:S02]  /*4a4b0*/  @P1 ISETP.NE.AND.EX P2, PT, R9, RZ, PT, P2 ;  /* 0x000000ff0900120c */ /* 0x000fe40003f45320 */
[----:B------:R-:W-:-:S02]  /*4a4c0*/  SEL R9, R78, R9, P3 ;  /* 0x000000094e097207 */ /* 0x000fc40001800000 */
[-C--:B------:R-:W-:Y:S02]  /*4a4d0*/  ISETP.GT.U32.AND P3, PT, R8, R33.reuse, PT ;  /* 0x000000210800720c */ /* 0x080fe40003f64070 */
[----:B------:R-:W-:Y:S01]  /*4a4e0*/  ISETP.GT.U32.AND P0, PT, R75, R50, PT ;  /* 0x000000324b00720c */ /* 0x000fe20003f04070 */
[----:B------:R-:W-:Y:S01]  /*4a4f0*/  IMAD.X R75, R6, 0x1, R48, P5 ;  /* 0x00000001064b7824 */ /* 0x000fe200028e0630 */
        /* <DEDUP_REMOVED lines=33> */
.L_x_452:
        /* <DEDUP_REMOVED lines=29> */
.L_x_453:
        /* <DEDUP_REMOVED lines=78> */
.L_x_455:
        /* <DEDUP_REMOVED lines=9> */
.L_x_454:
        /* <DEDUP_REMOVED lines=23> */
.L_x_456:
        /* <DEDUP_REMOVED lines=30> */
.L_x_457:
        /* <DEDUP_REMOVED lines=26> */
.L_x_458:
        /* <DEDUP_REMOVED lines=30> */
.L_x_459:
        /* <DEDUP_REMOVED lines=41> */
[----:B------:R-:W-:Y:S01]  /*4b7b0*/  IMAD.WIDE.U32 R6, P2, R44, R58, R6 ;  /* 0x0000003a2c067225 */ /* 0x000fe20007840006 */
[----:B------:R-:W-:-:S03]  /*4b7c0*/  SEL R69, RZ, 0x1, P0 ;  /* 0x00000001ff457807 */ /* 0x000fc60000000000 */
[----:B------:R-:W-:-:S04]  /*4b7d0*/  IMAD.WIDE.U32 R74, R44, R55, RZ ;  /* 0x000000372c4a7225 */ /* 0x000fc800078e00ff */
[----:B------:R-:W-:Y:S01]  /*4b7e0*/  IMAD R36, R68, R44, RZ ;  /* 0x0000002c44247224 */ /* 0x000fe200078e02ff */
[----:B------:R-:W-:Y:S01]  /*4b7f0*/  IADD3 RZ, P0, PT, R75, R6, RZ ;  /* 0x000000064bff7210 */ /* 0x000fe20007f1e0ff */
[----:B------:R-:W-:-:S04]  /*4b800*/  IMAD.WIDE.U32 R8, R55, R44, RZ ;  /* 0x0000002c37087225 */ /* 0x000fc800078e00ff */
[C---:B------:R-:W-:Y:S02]  /*4b810*/  IMAD R79, R42.reuse, R55, R37 ;  /* 0x000000372a4f7224 */ /* 0x040fe400078e0225 */
[----:B------:R-:W-:-:S04]  /*4b820*/  IMAD.WIDE.U32.X R72, R42, R56, R72, P1 ;  /* 0x000000382a487225 */ /* 0x000fc800008e0448 */
        /* <DEDUP_REMOVED lines=23> */
.L_x_461:
        /* <DEDUP_REMOVED lines=14> */
.L_x_460:
        /* <DEDUP_REMOVED lines=87> */
.L_x_463:
        /* <DEDUP_REMOVED lines=13> */
.L_x_462:
        /* <DEDUP_REMOVED lines=88> */
.L_x_465:
        /* <DEDUP_REMOVED lines=13> */
.L_x_464:
        /* <DEDUP_REMOVED lines=39> */
[----:B------:R-:W-:Y:S01]  /*4c980*/  IMAD.WIDE.U32 R36, R43, R53, RZ ;  /* 0x000000352b247225 */ /* 0x000fe200078e00ff */
[----:B------:R-:W-:-:S03]  /*4c990*/  ISETP.GE.U32.AND P0, PT, R74, R6, PT ;  /* 0x000000064a00720c */ /* 0x000fc60003f06070 */
[----:B------:R-:W-:-:S04]  /*4c9a0*/  IMAD.WIDE.U32 R4, P5, R43, R56, R4 ;  /* 0x000000382b047225 */ /* 0x000fc800078a0004 */
[C---:B------:R-:W-:Y:S01]  /*4c9b0*/  IMAD R57, R40.reuse, R53, R42 ;  /* 0x0000003528397224 */ /* 0x040fe200078e022a */
[----:B------:R-:W-:Y:S01]  /*4c9c0*/  IADD3 R53, P3, PT, R41, R74, RZ ;  /* 0x0000004a29357210 */ /* 0x000fe20007f7e0ff */
[----:B------:R-:W-:Y:S01]  /*4c9d0*/  IMAD.MOV.U32 R72, RZ, RZ, R5 ;  /* 0x000000ffff487224 */ /* 0x000fe200078e0005 */
[----:B------:R-:W-:Y:S01]  /*4c9e0*/  IADD3 RZ, P2, PT, R37, R4, RZ ;  /* 0x0000000425ff7210 */ /* 0x000fe20007f5e0ff */
[----:B------:R-:W-:Y:S01]  /*4c9f0*/  IMAD.IADD R4, R75, 0x1, R57 ;  /* 0x000000014b047824 */ /* 0x000fe200078e0239 */
[----:B------:R-:W-:Y:S01]  /*4ca00*/  IADD3.X R41, PT, PT, RZ, R73, RZ, P1, P4 ;  /* 0x00000049ff297210 */ /* 0x000fe20000fe84ff */
[----:B------:R-:W-:Y:S01]  /*4ca10*/  IMAD.X R73, RZ, RZ, RZ, P5 ;  /* 0x000000ffff497224 */ /* 0x000fe200028e06ff */
[----:B------:R-:W-:Y:S01]  /*4ca20*/  ISETP.GE.U32.AND P1, PT, R53, R74, PT ;  /* 0x0000004a3500720c */ /* 0x000fe20003f26070 */
[----:B------:R-:W-:Y:S01]  /*4ca30*/  IMAD.WIDE.U32 R36, R40, R55, RZ ;  /* 0x0000003728247225 */ /* 0x000fe200078e00ff */
[----:B------:R-:W-:-:S03]  /*4ca40*/  ISETP.GE.U32.AND.EX P0, PT, R4, R7, PT, P0 ;  /* 0x000000070400720c */ /* 0x000fc60003f06100 */
[----:B------:R-:W-:Y:S02]  /*4ca50*/  IMAD.X R34, R4, 0x1, R41, P3 ;  /* 0x0000000104227824 */ /* 0x000fe400018e0629 */
[----:B------:R-:W-:-:S03]  /*4ca60*/  IMAD.WIDE.U32.X R56, R40, R56, R72, P2 ;  /* 0x0000003828387225 */ /* 0x000fc600010e0448 */
[----:B------:R-:W-:Y:S01]  /*4ca70*/  ISETP.GE.U32.AND.EX P1, PT, R34, R4, PT, P1 ;  /* 0x000000042200720c */ /* 0x000fe20003f26110 */
[----:B------:R-:W-:Y:S01]  /*4ca80*/  IMAD R44, R58, R43, RZ ;  /* 0x0000002b3a2c7224 */ /* 0x000fe200078e02ff */
[----:B------:R-:W-:Y:S01]  /*4ca90*/  SEL R4, RZ, 0x1, P0 ;  /* 0x00000001ff047807 */ /* 0x000fe20000000000 */
[----:B------:R-:W-:Y:S01]  /*4caa0*/  IMAD.WIDE.U32 R36, P2, R43, R58, R36 ;  /* 0x0000003a2b247225 */ /* 0x000fe20007840024 */
[----:B------:R-:W-:-:S03]  /*4cab0*/  SEL R41, RZ, 0x1, P1 ;  /* 0x00000001ff297807 */ /* 0x000fc60000800000 */
[----:B------:R-:W-:Y:S01]  /*4cac0*/  IMAD.WIDE.U32 R6, R43, R55, RZ ;  /* 0x000000372b067225 */ /* 0x000fe200078e00ff */
[----:B------:R-:W-:-:S03]  /*4cad0*/  IADD3 R41, P0, P1, R41, R56, R4 ;  /* 0x0000003829297210 */ /* 0x000fc6000791e004 */
[----:B------:R-:W-:Y:S01]  /*4cae0*/  IMAD.X R5, RZ, RZ, RZ, P2 ;  /* 0x000000ffff057224 */ /* 0x000fe200010e06ff */
[----:B------:R-:W-:Y:S01]  /*4caf0*/  IADD3 RZ, P2, PT, R7, R36, RZ ;  /* 0x0000002407ff7210 */ /* 0x000fe20007f5e0ff */
[----:B------:R-:W-:Y:S01]  /*4cb00*/  IMAD.MOV.U32 R4, RZ, RZ, R37 ;  /* 0x000000ffff047224 */ /* 0x000fe200078e0025 */
[----:B------:R-:W-:Y:S01]  /*4cb10*/  IADD3.X R56, PT, PT, RZ, R57, RZ, P0, P1 ;  /* 0x00000039ff387210 */ /* 0x000fe200007e24ff */
[----:B------:R-:W-:Y:S02]  /*4cb20*/  IMAD.MOV.U32 R6, RZ, RZ, R53 ;  /* 0x000000ffff067224 */ /* 0x000fe400078e0035 */
[----:B--2---:R-:W-:-:S04]  /*4cb30*/  IMAD.WIDE.U32 R42, R43, R55, R38 ;  /* 0x000000372b2a7225 */ /* 0x004fc800078e0026 */
[C---:B------:R-:W-:Y:S01]  /*4cb40*/  IMAD R55, R40.reuse, R55, R44 ;  /* 0x0000003728377224 */ /* 0x040fe200078e022c */
        /* <DEDUP_REMOVED lines=21> */
.L_x_467:
        /* <DEDUP_REMOVED lines=13> */
.L_x_466:
[----:B------:R-:W2:Y:S04]  /*4cd70*/  LDL.64 R38, [R1+0x8] ;  /* 0x0000080001267983 */ /* 0x000ea80000100a00 */
[----:B------:R-:W3:Y:S04]  /*4cd80*/  LDL.64 R40, [R1+0x28] ;  /* 0x0000280001287983 */ /* 0x000ee80000100a00 */
[----:B------:R0:W5:Y:S04]  /*4cd90*/  LDL.128 R4, [R1+0x30] ;  /* 0x0000300001047983 */ /* 0x0001680000100c00 */
[----:B------:R0:W5:Y:S01]  /*4cda0*/  LDL.64 R36, [R1+0x10] ;  /* 0x0000100001247983 */ /* 0x0001620000100a00 */
[----:B------:R-:W-:-:S04]  /*4cdb0*/  IADD3 R42, P1, PT, RZ, R70, RZ ;  /* 0x00000046ff2a7210 */ /* 0x000fc80007f3e0ff */
[----:B------:R-:W-:Y:S01]  /*4cdc0*/  ISETP.GE.U32.AND P0, PT, R42, R70, PT ;  /* 0x000000462a00720c */ /* 0x000fe20003f06070 */
        /* <DEDUP_REMOVED lines=17> */
[----:B------:R-:W-:Y:S01]  /*4cee0*/  IMAD.WIDE.U32 R38, R10, 0x3d1, R42 ;  /* 0x000003d10a267825 */ /* 0x000fe200078e002a */
[----:B------:R-:W-:Y:S02]  /*4cef0*/  SEL R69, RZ, 0x1, P1 ;  /* 0x00000001ff457807 */ /* 0x000fe40000800000 */
[----:B------:R-:W-:Y:S01]  /*4cf00*/  ISETP.GT.U32.AND.EX P1, PT, R44, R57, PT, P2 ;  /* 0x000000392c00720c */ /* 0x000fe20003f24120 */
[----:B------:R-:W-:Y:S01]  /*4cf10*/  IMAD.WIDE.U32 R54, P3, RZ, R10, R54 ;  /* 0x0000000aff367225 */ /* 0x000fe20007860036 */
[----:B------:R-:W-:-:S02]  /*4cf20*/  IADD3 R69, P2, PT, R69, R41, RZ ;  /* 0x0000002945457210 */ /* 0x000fc40007f5e0ff */
[----:B------:R-:W-:Y:S01]  /*4cf30*/  ISETP.GE.U32.AND P0, PT, R38, R42, PT ;  /* 0x0000002a2600720c */ /* 0x000fe20003f06070 */
[----:B------:R-:W-:-:S04]  /*4cf40*/  IMAD.WIDE.U32 R56, R10, 0x3d1, RZ ;  /* 0x000003d10a387825 */ /* 0x000fc800078e00ff */
[----:B------:R-:W-:Y:S02]  /*4cf50*/  IMAD.MOV.U32 R53, RZ, RZ, RZ ;  /* 0x000000ffff357224 */ /* 0x000fe400078e00ff */
        /* <DEDUP_REMOVED lines=15> */
.L_x_468:
        /* <DEDUP_REMOVED lines=85> */
.L_x_469:
        /* <DEDUP_REMOVED lines=29> */
.L_x_470:
        /* <DEDUP_REMOVED lines=78> */
.L_x_472:
        /* <DEDUP_REMOVED lines=9> */
.L_x_471:
        /* <DEDUP_REMOVED lines=23> */
.L_x_473:
        /* <DEDUP_REMOVED lines=30> */
.L_x_474:
        /* <DEDUP_REMOVED lines=26> */
.L_x_475:
        /* <DEDUP_REMOVED lines=30> */
.L_x_476:
        /* <DEDUP_REMOVED lines=68> */
.L_x_478:
        /* <DEDUP_REMOVED lines=14> */
.L_x_477:
        /* <DEDUP_REMOVED lines=83> */
.L_x_480:
        /* <DEDUP_REMOVED lines=13> */
.L_x_479:
        /* <DEDUP_REMOVED lines=82> */
.L_x_482:
        /* <DEDUP_REMOVED lines=13> */
.L_x_481:
        /* <DEDUP_REMOVED lines=81> */
.L_x_484:
        /* <DEDUP_REMOVED lines=13> */
.L_x_483:
[----:B------:R-:W2:Y:S04]  /*4faa0*/  LDL.64 R70, [R1+0x8] ;  /* 0x0000080001467983 */ /* 0x000ea80000100a00 */
[----:B------:R-:W3:Y:S04]  /*4fab0*/  LDL.64 R38, [R1+0x28] ;  /* 0x0000280001267983 */ /* 0x000ee80000100a00 */
[----:B------:R0:W5:Y:S04]  /*4fac0*/  LDL.128 R4, [R1+0x30] ;  /* 0x0000300001047983 */ /* 0x0001680000100c00 */
[----:B------:R0:W5:Y:S01]  /*4fad0*/  LDL.64 R36, [R1+0x10] ;  /* 0x0000100001247983 */ /* 0x0001620000100a00 */
[-C--:B------:R-:W-:Y:S01]  /*4fae0*/  IMAD R34, R46, R45.reuse, RZ ;  /* 0x0000002d2e227224 */ /* 0x080fe200078e02ff */
[----:B------:R-:W-:Y:S01]  /*4faf0*/  CS2R R74, SRZ ;  /* 0x00000000004a7805 */ /* 0x000fe2000001ff00 */
        /* <DEDUP_REMOVED lines=43> */
.L_x_485:
        /* <DEDUP_REMOVED lines=86> */
.L_x_486:
        /* <DEDUP_REMOVED lines=29> */
.L_x_487:
        /* <DEDUP_REMOVED lines=78> */
.L_x_489:
        /* <DEDUP_REMOVED lines=9> */
.L_x_488:
        /* <DEDUP_REMOVED lines=23> */
.L_x_490:
        /* <DEDUP_REMOVED lines=30> */
.L_x_491:
        /* <DEDUP_REMOVED lines=26> */
.L_x_492:
        /* <DEDUP_REMOVED lines=30> */
.L_x_493:
[----:B------:R-:W-:Y:S02]  /*51120*/  SHF.L.W.U32.HI R10, R44, 0x1, R57 ;  /* 0x000000012c0a7819 */ /* 0x000fe40000010e39 */
[----:B------:R-:W-:Y:S02]  /*51130*/  SHF.L.W.U32.HI R11, R57, 0x1, R54 ;  /* 0x00000001390b7819 */ /* 0x000fe40000010e36 */
[----:B------:R-:W-:-:S04]  /*51140*/  ISETP.GT.U32.AND P0, PT, R10, R12, PT ;  /* 0x0000000c0a00720c */ /* 0x000fc80003f04070 */
[----:B------:R-:W-:-:S13]  /*51150*/  ISETP.GT.U32.AND.EX P0, PT, R11, R13, PT, P0 ;  /* 0x0000000d0b00720c */ /* 0x000fda0003f04100 */
[----:B------:R-:W-:Y:S05]  /*51160*/  @P0 BRA `(.L_x_494) ;  /* 0x0000000000680947 */ /* 0x000fea0003800000 */
[----:B------:R-:W-:Y:S01]  /*51170*/  ISETP.GE.U32.AND P0, PT, R10, R12, PT ;  /* 0x0000000c0a00720c */ /* 0x000fe20003f06070 */
[----:B------:R-:W-:Y:S01]  /*51180*/  IMAD.SHL.U32 R68, R56, 0x2, RZ ;  /* 0x0000000238447824 */ /* 0x000fe200078e00ff */
[----:B------:R-:W-:Y:S02]  /*51190*/  SHF.L.W.U32.HI R71, R58, 0x1, R53 ;  /* 0x000000013a477819 */ /* 0x000fe40000010e35 */
[----:B------:R-:W-:Y:S02]  /*511a0*/  ISETP.GE.U32.AND.EX P0, PT, R11, R13, PT, P0 ;  /* 0x0000000d0b00720c */ /* 0x000fe40003f06100 */
[----:B------:R-:W-:Y:S02]  /*511b0*/  SHF.L.W.U32.HI R69, R53, 0x1, R42 ;  /* 0x0000000135457819 */ /* 0x000fe40000010e2a */
        /* <DEDUP_REMOVED lines=21> */
.L_x_494:
        /* <DEDUP_REMOVED lines=20> */
[----:B------:R-:W-:-:S02]  /*51450*/  SEL R6, RZ, 0x1, !P1 ;  /* 0x00000001ff067807 */ /* 0x000fc40004800000 */
[----:B------:R-:W-:Y:S01]  /*51460*/  SEL R69, RZ, 0xffffffff, P0 ;  /* 0xffffffffff457807 */ /* 0x000fe20000000000 */
[C---:B------:R-:W-:Y:S01]  /*51470*/  IMAD.X R73, R68.reuse, 0x1, ~R9, P2 ;  /* 0x0000000144497824 */ /* 0x040fe200010e0e09 */
[----:B------:R-:W-:Y:S02]  /*51480*/  ISETP.GE.U32.AND P2, PT, R37, R6, PT ;  /* 0x000000062500720c */ /* 0x000fe40003f46070 */
[----:B------:R-:W-:Y:S02]  /*51490*/  SEL R6, RZ, 0xffffffff, !P1 ;  /* 0xffffffffff067807 */ /* 0x000fe40004800000 */
[----:B------:R-:W-:Y:S02]  /*514a0*/  ISETP.GE.U32.AND.EX P2, PT, R73, RZ, PT, P2 ;  /* 0x000000ff4900720c */ /* 0x000fe40003f46120 */
[----:B------:R-:W-:Y:S02]  /*514b0*/  IADD3 R71, P1, PT, R69, R36, RZ ;  /* 0x0000002445477210 */ /* 0x000fe40007f3e0ff */
[----:B------:R-:W-:-:S02]  /*514c0*/  ISETP.LT.U32.OR.EX P2, PT, R68, R9, !P2, P3 ;  /* 0x000000094400720c */ /* 0x000fc40005741530 */
[----:B------:R-:W-:Y:S01]  /*514d0*/  IADD3 R68, P0, PT, R67, -R4, RZ ;  /* 0x8000000443447210 */ /* 0x000fe20007f1e0ff */
[----:B------:R-:W-:Y:S01]  /*514e0*/  IMAD.X R69, R69, 0x1, R72, P1 ;  /* 0x0000000145457824 */ /* 0x000fe200008e0648 */
[----:B------:R-:W-:Y:S02]  /*514f0*/  SEL R7, RZ, 0xffffffff, !P2 ;  /* 0xffffffffff077807 */ /* 0x000fe40005000000 */
[----:B------:R-:W-:Y:S01]  /*51500*/  IADD3 R36, P2, PT, R6, R37, RZ ;  /* 0x0000002506247210 */ /* 0x000fe20007f5e0ff */
[----:B------:R-:W-:Y:S01]  /*51510*/  IMAD.X R67, R74, 0x1, ~R5, P0 ;  /* 0x000000014a437824 */ /* 0x000fe200000e0e05 */
[----:B------:R-:W-:-:S03]  /*51520*/  IADD3 R10, P3, P4, R7, -R12, R10 ;  /* 0x8000000c070a7210 */ /* 0x000fc60007c7e00a */
[----:B------:R-:W-:Y:S01]  /*51530*/  IMAD.X R37, R6, 0x1, R73, P2 ;  /* 0x0000000106257824 */ /* 0x000fe200010e0649 */
[----:B------:R-:W-:-:S09]  /*51540*/  IADD3.X R11, PT, PT, R7, ~R13, R11, P3, P4 ;  /* 0x8000000d070b7210 */ /* 0x000fd20001fe840b */
.L_x_495:
        /* <DEDUP_REMOVED lines=19> */
.L_x_496:
        /* <DEDUP_REMOVED lines=11> */
[----:B------:R-:W-:Y:S02]  /*51730*/  IADD3 R6, P2, PT, -R47, R39, RZ ;  /* 0x000000272f067210 */ /* 0x000fe40007f5e1ff */
[----:B------:R-:W-:Y:S02]  /*51740*/  SEL R5, RZ, 0x1, !P1 ;  /* 0x00000001ff057807 */ /* 0x000fe40004800000 */
[----:B------:R-:W-:Y:S01]  /*51750*/  SEL R77, RZ, 0xffffffff, !P1 ;  /* 0xffffffffff4d7807 */ /* 0x000fe20004800000 */
[----:B------:R-:W-:Y:S01]  /*51760*/  IMAD.X R8, R38, 0x1, ~R48, P2 ;  /* 0x0000000126087824 */ /* 0x000fe200010e0e30 */
[----:B------:R-:W-:Y:S02]  /*51770*/  ISETP.GE.U32.AND P2, PT, R6, R5, PT ;  /* 0x000000050600720c */ /* 0x000fe40003f46070 */
[----:B------:R-:W-:-:S02]  /*51780*/  IADD3 R34, P0, PT, R72, R7, RZ ;  /* 0x0000000748227210 */ /* 0x000fc40007f1e0ff */
[----:B------:R-:W-:Y:S02]  /*51790*/  ISETP.GE.U32.AND.EX P2, PT, R8, RZ, PT, P2 ;  /* 0x000000ff0800720c */ /* 0x000fe40003f46120 */
[----:B------:R-:W-:Y:S01]  /*517a0*/  IADD3 R39, P1, PT, R77, R6, RZ ;  /* 0x000000064d277210 */ /* 0x000fe20007f3e0ff */
[----:B------:R-:W-:Y:S01]  /*517b0*/  IMAD.X R72, R72, 0x1, R9, P0 ;  /* 0x0000000148487824 */ /* 0x000fe200000e0609 */
[----:B------:R-:W-:-:S03]  /*517c0*/  ISETP.LT.U32.OR.EX P2, PT, R38, R48, !P2, P3 ;  /* 0x000000302600720c */ /* 0x000fc60005741530 */
[----:B------:R-:W-:Y:S01]  /*517d0*/  IMAD.X R77, R77, 0x1, R8, P1 ;  /* 0x000000014d4d7824 */ /* 0x000fe200008e0608 */
[----:B------:R-:W-:-:S04]  /*517e0*/  SEL R4, RZ, 0xffffffff, !P2 ;  /* 0xffffffffff047807 */ /* 0x000fc80005000000 */
[----:B------:R-:W-:-:S04]  /*517f0*/  IADD3 R73, P2, P3, R4, R41, -R49 ;  /* 0x0000002904497210 */ /* 0x000fc80007b5e831 */
[----:B------:R-:W-:Y:S01]  /*51800*/  IADD3.X R41, PT, PT, R4, R40, ~R50, P2, P3 ;  /* 0x0000002804297210 */ /* 0x000fe200017e6c32 */
[----:B------:R-:W-:Y:S08]  /*51810*/  BRA `(.L_x_498) ;  /* 0x0000000000d47947 */ /* 0x000ff00003800000 */
.L_x_497:
        /* <DEDUP_REMOVED lines=32> */
[----:B------:R-:W-:Y:S01]  /*51a20*/  SEL R5, RZ, 0x1, !P1 ;  /* 0x00000001ff057807 */ /* 0x000fe20004800000 */
[----:B------:R-:W-:Y:S01]  /*51a30*/  IMAD.X R6, R7, 0x1, ~R48, P5 ;  /* 0x0000000107067824 */ /* 0x000fe200028e0e30 */
        /* <DEDUP_REMOVED lines=19> */
.L_x_498:
        /* <DEDUP_REMOVED lines=21> */
.L_x_499:
        /* <DEDUP_REMOVED lines=26> */
.L_x_500:
        /* <DEDUP_REMOVED lines=32> */
[----:B------:R-:W-:Y:S01]  /*52060*/  SEL R4, RZ, 0x1, !P1 ;  /* 0x00000001ff047807 */ /* 0x000fe20004800000 */
[C---:B------:R-:W-:Y:S01]  /*52070*/  IMAD.X R7, R69.reuse, 0x1, ~R37, P5 ;  /* 0x0000000145077824 */ /* 0x040fe200028e0e25 */
[----:B------:R-:W-:Y:S02]  /*52080*/  ISETP.LT.U32.AND P3, PT, R6, R8, PT ;  /* 0x000000080600720c */ /* 0x000fe40003f61070 */
        /* <DEDUP_REMOVED lines=8> */
[----:B------:R-:W-:Y:S02]  /*52110*/  IADD3 R40, P0, P3, R40, R12, R73 ;  /* 0x0000000c28287210 */ /* 0x000fe40007b1e049 */
[----:B------:R-:W-:Y:S02]  /*52120*/  SEL R36, RZ, 0xffffffff, !P1 ;  /* 0xffffffffff247807 */ /* 0x000fe40004800000 */
        /* <DEDUP_REMOVED lines=8> */
.L_x_501:
        /* <DEDUP_REMOVED lines=21> */
.L_x_502:
[----:B------:R-:W-:Y:S02]  /*52300*/  ISETP.GE.U32.AND P0, PT, R56, R43, PT ;  /* 0x0000002b3800720c */ /* 0x000fe40003f06070 */
[C---:B------:R-:W-:Y:S02]  /*52310*/  IADD3 R11, P1, PT, R53.reuse, -R37, RZ ;  /* 0x80000025350b7210 */ /* 0x040fe40007f3e0ff */
        /* <DEDUP_REMOVED lines=24> */
.L_x_503:
        /* <DEDUP_REMOVED lines=53> */
.L_x_504:
        /* <DEDUP_REMOVED lines=47> */
[-C--:B------:R-:W-:Y:S02]  /*52ae0*/  IMAD R67, R57, R46.reuse, R44 ;  /* 0x0000002e39437224 */ /* 0x080fe400078e022c */
[-C--:B------:R-:W-:Y:S01]  /*52af0*/  IMAD R69, R56, R46.reuse, R53 ;  /* 0x0000002e38457224 */ /* 0x080fe200078e0235 */
        /* <DEDUP_REMOVED lines=25> */
.L_x_506:
        /* <DEDUP_REMOVED lines=14> */
.L_x_505:
        /* <DEDUP_REMOVED lines=87> */
.L_x_508:
        /* <DEDUP_REMOVED lines=13> */
.L_x_507:
        /* <DEDUP_REMOVED lines=88> */
.L_x_510:
        /* <DEDUP_REMOVED lines=13> */
.L_x_509:
        /* <DEDUP_REMOVED lines=89> */
.L_x_512:
        /* <DEDUP_REMOVED lines=13> */
.L_x_511:
        /* <DEDUP_REMOVED lines=29> */
[----:B------:R-:W-:Y:S01]  /*54230*/  IMAD.X R67, RZ, RZ, RZ, P3 ;  /* 0x000000ffff437224 */ /* 0x000fe200018e06ff */
[----:B------:R-:W-:Y:S01]  /*54240*/  IADD3 R35, P2, PT, R35, R57, RZ ;  /* 0x0000003923237210 */ /* 0x000fe20007f5e0ff */
[----:B------:R-:W-:Y:S01]  /*54250*/  IMAD.MOV.U32 R23, RZ, RZ, RZ ;  /* 0x000000ffff177224 */ /* 0x000fe200078e00ff */
        /* <DEDUP_REMOVED lines=14> */
.L_x_513:
        /* <DEDUP_REMOVED lines=46> */
[----:B------:R-:W-:-:S02]  /*54620*/  ISETP.GT.U32.AND P0, PT, R53, R44, PT ;  /* 0x0000002c3500720c */ /* 0x000fc40003f04070 */
[----:B------:R-:W-:Y:S02]  /*54630*/  SEL R8, R73, R8, P3 ;  /* 0x0000000849087207 */ /* 0x000fe40001800000 */
[-C--:B------:R-:W-:Y:S02]  /*54640*/  IADD3 R53, P5, PT, RZ, R42.reuse, RZ ;  /* 0x0000002aff357210 */ /* 0x080fe40007fbe0ff */
[----:B------:R-:W-:Y:S02]  /*54650*/  @P1 ISETP.NE.AND.EX P2, PT, R9, RZ, PT, P2 ;  /* 0x000000ff0900120c */ /* 0x000fe40003f45320 */
[----:B------:R-:W-:Y:S01]  /*54660*/  SEL R9, R46, R9, P3 ;  /* 0x000000092e097207 */ /* 0x000fe20001800000 */
[----:B------:R-:W-:Y:S01]  /*54670*/  IMAD.X R46, R6, 0x1, R57, P5 ;  /* 0x00000001062e7824 */ /* 0x000fe200028e0639 */
[----:B------:R-:W-:Y:S02]  /*54680*/  ISETP.GT.U32.AND P3, PT, R8, R42, PT ;  /* 0x0000002a0800720c */ /* 0x000fe40003f64070 */
        /* <DEDUP_REMOVED lines=33> */
.L_x_514:
        /* <DEDUP_REMOVED lines=29> */
.L_x_515:
        /* <DEDUP_REMOVED lines=78> */
.L_x_517:
        /* <DEDUP_REMOVED lines=9> */
.L_x_516:
        /* <DEDUP_REMOVED lines=23> */
.L_x_518:
        /* <DEDUP_REMOVED lines=30> */
.L_x_519:
        /* <DEDUP_REMOVED lines=26> */
.L_x_520:
        /* <DEDUP_REMOVED lines=30> */
.L_x_521:
        /* <DEDUP_REMOVED lines=39> */
[----:B------:R-:W-:Y:S01]  /*55920*/  IMAD.WIDE.U32 R6, R65, R49, RZ ;  /* 0x0000003141067225 */ /* 0x000fe200078e00ff */
[----:B------:R-:W-:-:S03]  /*55930*/  ISETP.GE.U32.AND.EX P0, PT, R5, R8, PT, P0 ;  /* 0x000000080500720c */ /* 0x000fc60003f06100 */
[----:B------:R-:W-:Y:S01]  /*55940*/  IMAD.WIDE.U32 R54, R66, R49, RZ ;  /* 0x0000003142367225 */ /* 0x000fe200078e00ff */
[----:B------:R-:W-:-:S03]  /*55950*/  SEL R69, RZ, 0x1, P0 ;  /* 0x00000001ff457807 */ /* 0x000fc60000000000 */
[----:B------:R-:W-:-:S04]  /*55960*/  IMAD.WIDE.U32 R6, P2, R66, R50, R6 ;  /* 0x0000003242067225 */ /* 0x000fc80007840006 */
[----:B------:R-:W-:Y:S01]  /*55970*/  IMAD R46, R52, R66, RZ ;  /* 0x00000042342e7224 */ /* 0x000fe200078e02ff */
[----:B------:R-:W-:Y:S01]  /*55980*/  IADD3 RZ, P0, PT, R55, R6, RZ ;  /* 0x0000000637ff7210 */ /* 0x000fe20007f1e0ff */
[----:B------:R-:W-:-:S04]  /*55990*/  IMAD.WIDE.U32 R8, R49, R66, RZ ;  /* 0x0000004231087225 */ /* 0x000fc800078e00ff */
[----:B------:R-:W-:-:S04]  /*559a0*/  IMAD.WIDE.U32 R56, R51, R66, RZ ;  /* 0x0000004233387225 */ /* 0x000fc800078e00ff */
        /* <DEDUP_REMOVED lines=24> */
.L_x_523:
        /* <DEDUP_REMOVED lines=14> */
.L_x_522:
        /* <DEDUP_REMOVED lines=87> */
.L_x_525:
        /* <DEDUP_REMOVED lines=13> */
.L_x_524:
        /* <DEDUP_REMOVED lines=88> */
.L_x_527:
        /* <DEDUP_REMOVED lines=13> */
.L_x_526:
        /* <DEDUP_REMOVED lines=29> */
[C---:B------:R-:W-:Y:S01]  /*56a70*/  IADD3.X R11, PT, PT, R46.reuse, R65, RZ, P3, P4 ;  /* 0x000000412e0b7210 */ /* 0x040fe20001fe84ff */
[----:B------:R-:W-:Y:S01]  /*56a80*/  IMAD.WIDE.U32 R64, R59, R47, R6 ;  /* 0x0000002f3b407225 */ /* 0x000fe200078e0006 */
[----:B------:R-:W-:Y:S02]  /*56a90*/  ISETP.GE.U32.AND.EX P0, PT, R46, R5, PT, P0 ;  /* 0x000000052e00720c */ /* 0x000fe40003f06100 */
[----:B------:R-:W-:Y:S01]  /*56aa0*/  ISETP.GE.U32.AND.EX P1, PT, R11, R46, PT, P1 ;  /* 0x0000002e0b00720c */ /* 0x000fe20003f26110 */
[----:B------:R-:W-:-:S03]  /*56ab0*/  IMAD.WIDE.U32 R4, R60, R47, RZ ;  /* 0x0000002f3c047225 */ /* 0x000fc600078e00ff */
[----:B------:R-:W-:Y:S01]  /*56ac0*/  SEL R61, RZ, 0x1, P1 ;  /* 0x00000001ff3d7807 */ /* 0x000fe20000800000 */
[----:B------:R-:W-:-:S04]  /*56ad0*/  IMAD.WIDE.U32.X R44, R60, R32, R44, P2 ;  /* 0x000000203c2c7225 */ /* 0x000fc800010e042c */
[----:B------:R-:W-:Y:S01]  /*56ae0*/  IMAD.WIDE.U32 R32, R59, R47, RZ ;  /* 0x0000002f3b207225 */ /* 0x000fe200078e00ff */
[----:B------:R-:W-:Y:S02]  /*56af0*/  SEL R32, RZ, 0x1, P0 ;  /* 0x00000001ff207807 */ /* 0x000fe40000000000 */
[----:B------:R-:W-:Y:S01]  /*56b00*/  ISETP.GE.U32.AND P0, PT, R64, R6, PT ;  /* 0x000000064000720c */ /* 0x000fe20003f06070 */
[----:B------:R-:W-:Y:S01]  /*56b10*/  IMAD R46, R48, R59, RZ ;  /* 0x0000003b302e7224 */ /* 0x000fe200078e02ff */
[----:B------:R-:W-:Y:S01]  /*56b20*/  IADD3 R61, P1, P4, R61, R44, R32 ;  /* 0x0000002c3d3d7210 */ /* 0x000fe20007c3e020 */
[----:B------:R-:W-:-:S03]  /*56b30*/  IMAD.WIDE.U32 R4, P5, R59, R48, R4 ;  /* 0x000000303b047225 */ /* 0x000fc600078a0004 */
[----:B------:R-:W-:Y:S01]  /*56b40*/  IADD3 R61, P3, PT, R61, R64, RZ ;  /* 0x000000403d3d7210 */ /* 0x000fe20007f7e0ff */
[----:B------:R-:W-:Y:S01]  /*56b50*/  IMAD R51, R60, R47, R46 ;  /* 0x0000002f3c337224 */ /* 0x000fe200078e022e */
[----:B------:R-:W-:Y:S01]  /*56b60*/  IADD3 RZ, P2, PT, R33, R4, RZ ;  /* 0x0000000421ff7210 */ /* 0x000fe20007f5e0ff */
[----:B------:R-:W-:Y:S01]  /*56b70*/  IMAD.MOV.U32 R44, RZ, RZ, R5 ;  /* 0x000000ffff2c7224 */ /* 0x000fe200078e0005 */
[----:B------:R-:W-:Y:S01]  /*56b80*/  IADD3.X R47, PT, PT, RZ, R45, RZ, P1, P4 ;  /* 0x0000002dff2f7210 */ /* 0x000fe20000fe84ff */
        /* <DEDUP_REMOVED lines=42> */
.L_x_529:
        /* <DEDUP_REMOVED lines=13> */
.L_x_528:
[----:B------:R-:W2:Y:S04]  /*56f00*/  LDL.64 R50, [R1+0x8] ;  /* 0x0000080001327983 */ /* 0x000ea80000100a00 */
[----:B------:R-:W3:Y:S04]  /*56f10*/  LDL.64 R32, [R1+0x28] ;  /* 0x0000280001207983 */ /* 0x000ee80000100a00 */
[----:B------:R0:W5:Y:S04]  /*56f20*/  LDL.128 R4, [R1+0x30] ;  /* 0x0000300001047983 */ /* 0x0001680000100c00 */
[----:B------:R0:W5:Y:S01]  /*56f30*/  LDL.64 R44, [R1+0x10] ;  /* 0x00001000012c7983 */ /* 0x0001620000100a00 */
[----:B------:R-:W-:Y:S01]  /*56f40*/  IADD3 R46, P1, PT, RZ, R56, RZ ;  /* 0x00000038ff2e7210 */ /* 0x000fe20007f3e0ff */
[----:B------:R-:W-:-:S03]  /*56f50*/  IMAD.MOV.U32 R59, RZ, RZ, RZ ;  /* 0x000000ffff3b7224 */ /* 0x000fc600078e00ff */
[----:B------:R-:W-:Y:S01]  /*56f60*/  ISETP.GE.U32.AND P0, PT, R46, R56, PT ;  /* 0x000000382e00720c */ /* 0x000fe20003f06070 */
[----:B-----5:R-:W-:-:S05]  /*56f70*/  IMAD.X R47, R10, 0x1, R55, P1 ;  /* 0x000000010a2f7824 */ /* 0x020fca00008e0637 */
[----:B------:R-:W-:-:S04]  /*56f80*/  ISETP.GE.U32.AND.EX P0, PT, R47, R55, PT, P0 ;  /* 0x000000372f00720c */ /* 0x000fc80003f06100 */
[----:B------:R-:W-:-:S04]  /*56f90*/  SEL R48, RZ, 0x1, P0 ;  /* 0x00000001ff307807 */ /* 0x000fc80000000000 */
[----:B------:R-:W-:-:S05]  /*56fa0*/  IADD3 R48, P0, PT, R11, R48, RZ ;  /* 0x000000300b307210 */ /* 0x000fca0007f1e0ff */
[----:B------:R-:W-:Y:S01]  /*56fb0*/  IMAD.X R49, RZ, RZ, RZ, P0 ;  /* 0x000000ffff317224 */ /* 0x000fe200000e06ff */
[----:B--2---:R-:W-:Y:S02]  /*56fc0*/  IADD3 R52, P1, PT, R50, R48, RZ ;  /* 0x0000003032347210 */ /* 0x004fe40007f3e0ff */
[C---:B------:R-:W-:Y:S02]  /*56fd0*/  ISETP.GT.U32.AND P0, PT, R48.reuse, R50, PT ;  /* 0x000000323000720c */ /* 0x040fe40003f04070 */
        /* <DEDUP_REMOVED lines=32> */
.L_x_530:
        /* <DEDUP_REMOVED lines=86> */
.L_x_531:
        /* <DEDUP_REMOVED lines=29> */
.L_x_532:
        /* <DEDUP_REMOVED lines=77> */
.L_x_534:
        /* <DEDUP_REMOVED lines=9> */
.L_x_533:
        /* <DEDUP_REMOVED lines=29> */
.L_x_535:
        /* <DEDUP_REMOVED lines=21> */
[----:B------:R-:W-:Y:S02]  /*58190*/  IADD3 R11, P1, PT, R7, R48, RZ ;  /* 0x00000030070b7210 */ /* 0x000fe40007f3e0ff */
[----:B------:R-:W-:Y:S02]  /*581a0*/  SEL R6, RZ, 0xffffffff, !P2 ;  /* 0xffffffffff067807 */ /* 0x000fe40005000000 */
[----:B------:R-:W-:-:S02]  /*581b0*/  IADD3 R8, P2, PT, R45, R32, RZ ;  /* 0x000000202d087210 */ /* 0x000fc40007f5e0ff */
[----:B------:R-:W-:Y:S01]  /*581c0*/  IADD3 R47, P0, PT, R51, -R4, RZ ;  /* 0x80000004332f7210 */ /* 0x000fe20007f1e0ff */
[----:B------:R-:W-:Y:S01]  /*581d0*/  IMAD.X R4, R7, 0x1, R50, P1 ;  /* 0x0000000107047824 */ /* 0x000fe200008e0632 */
[----:B------:R-:W-:Y:S01]  /*581e0*/  IADD3 R9, P3, P4, R6, -R12, R9 ;  /* 0x8000000c06097210 */ /* 0x000fe20007c7e009 */
[----:B------:R-:W-:Y:S02]  /*581f0*/  IMAD.X R45, R45, 0x1, R44, P2 ;  /* 0x000000012d2d7824 */ /* 0x000fe400010e062c */
[----:B------:R-:W-:Y:S01]  /*58200*/  IMAD.X R48, R46, 0x1, ~R5, P0 ;  /* 0x000000012e307824 */ /* 0x000fe200000e0e05 */
[----:B------:R-:W-:Y:S01]  /*58210*/  IADD3.X R10, PT, PT, R6, ~R13, R10, P3, P4 ;  /* 0x8000000d060a7210 */ /* 0x000fe20001fe840a */
[----:B------:R-:W-:-:S08]  /*58220*/  IMAD.MOV.U32 R44, RZ, RZ, R4 ;  /* 0x000000ffff2c7224 */ /* 0x000fd000078e0004 */
.L_x_536:
        /* <DEDUP_REMOVED lines=29> */
.L_x_537:
        /* <DEDUP_REMOVED lines=30> */
.L_x_538:
        /* <DEDUP_REMOVED lines=10> */
[-C--:B------:R-:W-:Y:S02]  /*58680*/  ISETP.LT.U32.AND P0, PT, R35, R11.reuse, PT ;  /* 0x0000000b2300720c */ /* 0x080fe40003f01070 */
        /* <DEDUP_REMOVED lines=8> */
.L_x_539:
        /* <DEDUP_REMOVED lines=26> */
.L_x_540:
        /* <DEDUP_REMOVED lines=53> */
.L_x_541:
[----:B------:R-:W-:Y:S02]  /*58c00*/  ISETP.GE.U32.AND P0, PT, R27, RZ, PT ;  /* 0x000000ff1b00720c */ /* 0x000fe40003f06070 */
[----:B------:R-:W-:Y:S01]  /*58c10*/  CS2R R10, SRZ ;  /* 0x00000000000a7805 */ /* 0x000fe2000001ff00 */
[----:B------:R-:W-:Y:S01]  /*58c20*/  IMAD.MOV.U32 R8, RZ, RZ, R25 ;  /* 0x000000ffff087224 */ /* 0x000fe200078e0019 */
[----:B------:R-:W-:Y:S01]  /*58c30*/  STL.128 [R1+0x10], RZ ;  /* 0x000010ff01007387 */ /* 0x000fe20000100c00 */
[----:B------:R-:W-:Y:S01]  /*58c40*/  ISETP.GE.U32.AND.EX P0, PT, R22, RZ, PT, P0 ;  /* 0x000000ff1600720c */ /* 0x000fe20003f06100 */
[----:B------:R-:W-:Y:S01]  /*58c50*/  IMAD.MOV.U32 R9, RZ, RZ, R20 ;  /* 0x000000ffff097224 */ /* 0x000fe200078e0014 */
[----:B------:R-:W-:Y:S01]  /*58c60*/  IADD3 R51, P1, PT, R21, -R32, RZ ;  /* 0x8000002015337210 */ /* 0x000fe20007f3e0ff */
[----:B------:R-:W-:Y:S01]  /*58c70*/  IMAD.MOV.U32 R5, RZ, RZ, RZ ;  /* 0x000000ffff057224 */ /* 0x000fe200078e00ff */
[----:B------:R-:W-:Y:S01]  /*58c80*/  SEL R4, RZ, 0x1, P0 ;  /* 0x00000001ff047807 */ /* 0x000fe20000000000 */
[----:B------:R-:W-:Y:S01]  /*58c90*/  IMAD.MOV.U32 R7, RZ, RZ, RZ ;  /* 0x000000ffff077224 */ /* 0x000fe200078e00ff */
[----:B------:R0:W-:Y:S01]  /*58ca0*/  STL.128 [R1], R8 ;  /* 0x0000000801007387 */ /* 0x0001e20000100c00 */
[----:B------:R-:W-:Y:S01]  /*58cb0*/  IMAD.X R48, R18, 0x1, ~R33, P1 ;  /* 0x0000000112307824 */ /* 0x000fe200008e0e21 */
[----:B------:R-:W-:Y:S01]  /*58cc0*/  ISETP.GE.U32.AND P0, PT, R4, RZ, PT ;  /* 0x000000ff0400720c */ /* 0x000fe20003f06070 */
[----:B------:R-:W-:Y:S01]  /*58cd0*/  IMAD.MOV.U32 R23, RZ, RZ, RZ ;  /* 0x000000ffff177224 */ /* 0x000fe200078e00ff */
[----:B------:R-:W-:Y:S02]  /*58ce0*/  STL.128 [R1+0x20], RZ ;  /* 0x000020ff01007387 */ /* 0x000fe40000100c00 */
[----:B------:R-:W-:-:S02]  /*58cf0*/  ISETP.GE.U32.AND.EX P0, PT, RZ, RZ, PT, P0 ;  /* 0x000000ffff00720c */ /* 0x000fc40003f06100 */
[----:B------:R-:W-:Y:S02]  /*58d00*/  STL.128 [R1+0x30], RZ ;  /* 0x000030ff01007387 */ /* 0x000fe40000100c00 */
[----:B------:R-:W-:-:S04]  /*58d10*/  SEL R6, RZ, 0x1, P0 ;  /* 0x00000001ff067807 */ /* 0x000fc80000000000 */
[----:B------:R-:W-:Y:S01]  /*58d20*/  ISETP.GE.U32.AND P0, PT, R6, RZ, PT ;  /* 0x000000ff0600720c */ /* 0x000fe20003f06070 */
[----:B------:R-:W-:Y:S01]  /*58d30*/  STL.128 [R1+0x10], R4 ;  /* 0x0000100401007387 */ /* 0x000fe20000100c00 */
[----:B0-----:R-:W-:Y:S02]  /*58d40*/  IMAD.MOV.U32 R8, RZ, RZ, R27 ;  /* 0x000000ffff087224 */ /* 0x001fe400078e001b */
[----:B------:R-:W-:Y:S01]  /*58d50*/  ISETP.GE.U32.AND.EX P0, PT, RZ, RZ, PT, P0 ;  /* 0x000000ffff00720c */ /* 0x000fe20003f06100 */
[----:B------:R-:W-:-:S03]  /*58d60*/  IMAD.MOV.U32 R9, RZ, RZ, R22 ;  /* 0x000000ffff097224 */ /* 0x000fc600078e0016 */
[----:B------:R-:W-:Y:S02]  /*58d70*/  SEL R22, RZ, 0x1, P0 ;  /* 0x00000001ff167807 */ /* 0x000fe40000000000 */
[----:B------:R0:W-:Y:S02]  /*58d80*/  STL.64 [R1+0x8], R8 ;  /* 0x0000080801007387 */ /* 0x0001e40000100a00 */
[----:B------:R-:W-:-:S04]  /*58d90*/  ISETP.GE.U32.AND P0, PT, R22, RZ, PT ;  /* 0x000000ff1600720c */ /* 0x000fc80003f06070 */
[----:B------:R-:W-:Y:S01]  /*58da0*/  ISETP.GE.U32.AND.EX P0, PT, RZ, RZ, PT, P0 ;  /* 0x000000ffff00720c */ /* 0x000fe20003f06100 */
[----:B0-----:R-:W-:Y:S02]  /*58db0*/  IMAD.MOV.U32 R8, RZ, RZ, R22 ;  /* 0x000000ffff087224 */ /* 0x001fe400078e0016 */
[----:B------:R-:W-:-:S05]  /*58dc0*/  IMAD.MOV.U32 R9, RZ, RZ, RZ ;  /* 0x000000ffff097224 */ /* 0x000fca00078e00ff */
[----:B------:R0:W-:Y:S05]  /*58dd0*/  STL.64 [R1+0x20], R8 ;  /* 0x0000200801007387 */ /* 0x0001ea0000100a00 */
[----:B------:R-:W-:Y:S05]  /*58de0*/  @P0 BRA `(.L_x_542) ;  /* 0x00000000003c0947 */ /* 0x000fea0003800000 */
[----:B0-----:R-:W-:Y:S01]  /*58df0*/  SEL R9, RZ, 0x1, P0 ;  /* 0x00000001ff097807 */ /* 0x001fe20000000000 */
[----:B------:R-:W-:Y:S01]  /*58e00*/  UMOV UR4, URZ ;  /* 0x000000ff00047c82 */ /* 0x000fe20008000000 */
[----:B------:R-:W-:-:S05]  /*58e10*/  UMOV UR12, 0x5 ;  /* 0x00000005000c7882 */ /* 0x000fca0000000000 */
.L_x_543:
        /* <DEDUP_REMOVED lines=12> */
.L_x_542:
[----:B------:R-:W3:Y:S01]  /*58ee0*/  LDL.64 R32, [R1+0x28] ;  /* 0x0000280001207983 */ /* 0x000ee20000100a00 */
        /* <DEDUP_REMOVED lines=16> */
[----:B---3--:R-:W-:-:S05]  /*58ff0*/  IADD3 R6, P0, PT, R32, R7, RZ ;  /* 0x0000000720067210 */ /* 0x008fca0007f1e0ff */
        /* <DEDUP_REMOVED lines=8> */
.L_x_545:
[----:B------:R-:W-:-:S09]  /*59080*/  ULEA UR13, UR12, UR5, 0x3 ;  /* 0x000000050c0d7291 */ /* 0x000fd2000f8e18ff */
[----:B------:R-:W3:Y:S01]  /*59090*/  LDL.64 R4, [UR13] ;  /* 0x0000000dff047983 */ /* 0x000ee20008100a00 */
[----:B------:R-:W-:Y:S01]  /*590a0*/  UIADD3 UR12, UPT, UPT, UR12, 0x1, URZ ;  /* 0x000000010c0c7890 */ /* 0x000fe2000fffe0ff */
[----:B---3--:R-:W-:Y:S01]  /*590b0*/  IADD3 R6, P0, PT, R4, R9, RZ ;  /* 0x0000000904067210 */ /* 0x008fe20007f1e0ff */
        /* <DEDUP_REMOVED lines=8> */
.L_x_544:
        /* <DEDUP_REMOVED lines=31> */
.L_x_547:
        /* <DEDUP_REMOVED lines=12> */
.L_x_546:
        /* <DEDUP_REMOVED lines=24> */
[----:B------:R-:W-:Y:S02]  /*59570*/  SEL R35, RZ, 0x1, P1 ;  /* 0x00000001ff237807 */ /* 0x000fe40000800000 */
[----:B------:R-:W-:Y:S01]  /*59580*/  ISETP.GT.U32.AND.EX P1, PT, R20, R33, PT, P2 ;  /* 0x000000211400720c */ /* 0x000fe20003f24120 */
[----:B------:R-:W-:Y:S01]  /*59590*/  IMAD.WIDE.U32 R32, P3, RZ, R10, R28 ;  /* 0x0000000aff207225 */ /* 0x000fe2000786001c */
[----:B------:R-:W-:-:S02]  /*595a0*/  IADD3 R35, P2, PT, R35, R23, RZ ;  /* 0x0000001723237210 */ /* 0x000fc40007f5e0ff */
[----:B------:R-:W-:Y:S02]  /*595b0*/  CS2R R28, SRZ ;  /* 0x00000000001c7805 */ /* 0x000fe4000001ff00 */
        /* <DEDUP_REMOVED lines=16> */
.L_x_548:
[----:B------:R-:W-:Y:S01]  /*596c0*/  IMAD.IADD R24, R32, 0x1, R31 ;  /* 0x0000000120187824 */ /* 0x000fe200078e021f */
[----:B------:R-:W-:Y:S01]  /*596d0*/  IADD3 RZ, P3, PT, R21, R32, RZ ;  /* 0x0000002015ff7210 */ /* 0x000fe20007f7e0ff */
[----:B------:R-:W-:Y:S01]  /*596e0*/  IMAD.MOV.U32 R32, RZ, RZ, R33 ;  /* 0x000000ffff207224 */ /* 0x000fe200078e0021 */
[-C--:B------:R-:W-:Y:S01]  /*596f0*/  ISETP.GT.U32.AND P1, PT, R35, R26.reuse, PT ;  /* 0x0000001a2300720c */ /* 0x080fe20003f24070 */
[----:B------:R-:W-:Y:S01]  /*59700*/  IMAD.MOV.U32 R33, RZ, RZ, R53 ;  /* 0x000000ffff217224 */ /* 0x000fe200078e0035 */
[----:B------:R-:W-:Y:S02]  /*59710*/  ISETP.GE.U32.AND.EX P0, PT, R24, R25, PT, P0 ;  /* 0x000000191800720c */ /* 0x000fe40003f06100 */
[----:B------:R-:W-:Y:S01]  /*59720*/  IADD3 R25, P2, PT, R26, R35, RZ ;  /* 0x000000231a197210 */ /* 0x000fe20007f5e0ff */
[----:B------:R-:W-:Y:S01]  /*59730*/  IMAD.WIDE.U32.X R10, RZ, R11, R32, P3 ;  /* 0x0000000bff0a7225 */ /* 0x000fe200018e0420 */
[CC--:B------:R-:W-:Y:S02]  /*59740*/  ISETP.GT.U32.AND.EX P1, PT, R18.reuse, R27.reuse, PT, P1 ;  /* 0x0000001b1200720c */ /* 0x0c0fe40003f24110 */
[----:B------:R-:W-:Y:S01]  /*59750*/  SEL R21, RZ, 0x1, P0 ;  /* 0x00000001ff157807 */ /* 0x000fe20000000000 */
[----:B------:R-:W-:Y:S01]  /*59760*/  IMAD.X R53, R27, 0x1, R18, P2 ;  /* 0x000000011b357824 */ /* 0x000fe200010e0612 */
[----:B------:R-:W-:Y:S01]  /*59770*/  SEL R26, R35, R26, P1 ;  /* 0x0000001a231a7207 */ /* 0x000fe20000800000 */
[----:B------:R-:W-:Y:S01]  /*59780*/  IMAD.WIDE.U32 R32, R23, 0x3d1, RZ ;  /* 0x000003d117207825 */ /* 0x000fe200078e00ff */
[----:B------:R-:W-:-:S02]  /*59790*/  SEL R20, R18, R27, P1 ;  /* 0x0000001b12147207 */ /* 0x000fc40000800000 */
[----:B------:R-:W-:Y:S02]  /*597a0*/  IADD3 R27, P0, PT, R21, R10, RZ ;  /* 0x0000000a151b7210 */ /* 0x000fe40007f1e0ff */
[-C--:B------:R-:W-:Y:S01]  /*597b0*/  IADD3 R18, P4, PT, RZ, R25.reuse, RZ ;  /* 0x00000019ff127210 */ /* 0x080fe20007f9e0ff */
[----:B------:R-:W-:Y:S01]  /*597c0*/  IMAD.WIDE.U32 R32, P3, RZ, R22, R32 ;  /* 0x00000016ff207225 */ /* 0x000fe20007860020 */
[-C--:B------:R-:W-:Y:S02]  /*597d0*/  ISETP.GT.U32.AND P1, PT, R26, R25.reuse, PT ;  /* 0x000000191a00720c */ /* 0x080fe40003f24070 */
[CC--:B------:R-:W-:Y:S01]  /*597e0*/  ISETP.GT.U32.AND P2, PT, R27.reuse, R50.reuse, PT ;  /* 0x000000321b00720c */ /* 0x0c0fe20003f44070 */
        /* <DEDUP_REMOVED lines=8> */
[C---:B------:R-:W-:Y:S01]  /*59870*/  ISETP.GT.U32.AND.EX P2, PT, R35.reuse, R52, PT, P2 ;  /* 0x000000342300720c */ /* 0x040fe20003f44120 */
[----:B------:R-:W-:Y:S01]  /*59880*/  IMAD.X R21, R35, 0x1, R52, P5 ;  /* 0x0000000123157824 */ /* 0x000fe200028e0634 */
[----:B------:R-:W-:Y:S02]  /*59890*/  SEL R53, RZ, 0x1, P0 ;  /* 0x00000001ff357807 */ /* 0x000fe40000000000 */
[----:B------:R-:W-:Y:S01]  /*598a0*/  IADD3 RZ, P4, PT, R11, R32, RZ ;  /* 0x000000200bff7210 */ /* 0x000fe20007f9e0ff */
[----:B------:R-:W-:Y:S01]  /*598b0*/  IMAD.X R11, RZ, RZ, RZ, P3 ;  /* 0x000000ffff0b7224 */ /* 0x000fe200018e06ff */
[----:B------:R-:W-:Y:S02]  /*598c0*/  IADD3 R53, P0, PT, R5, R53, RZ ;  /* 0x0000003505357210 */ /* 0x000fe40007f1e0ff */
[----:B------:R-:W-:Y:S01]  /*598d0*/  @P1 IADD3 R8, P5, PT, R8, 0x1, RZ ;  /* 0x0000000108081810 */ /* 0x000fe20007fbe0ff */
[----:B------:R-:W-:Y:S01]  /*598e0*/  IMAD.WIDE.U32.X R10, RZ, R23, R10, P4 ;  /* 0x00000017ff0a7225 */ /* 0x000fe200020e040a */
[----:B------:R-:W-:-:S02]  /*598f0*/  SEL R27, R27, R50, P2 ;  /* 0x000000321b1b7207 */ /* 0x000fc40001000000 */
[----:B------:R-:W-:Y:S01]  /*59900*/  ISETP.GT.U32.AND P3, PT, R53, R8, PT ;  /* 0x000000083500720c */ /* 0x000fe20003f64070 */
[----:B------:R-:W-:Y:S01]  /*59910*/  IMAD.X R50, RZ, RZ, RZ, P0 ;  /* 0x000000ffff327224 */ /* 0x000fe200000e06ff */
[----:B------:R-:W-:Y:S01]  /*59920*/  SEL R35, R35, R52, P2 ;  /* 0x0000003423237207 */ /* 0x000fe20001000000 */
[----:B------:R-:W-:Y:S01]  /*59930*/  @P1 IMAD.X R9, RZ, RZ, R9, P5 ;  /* 0x000000ffff091224 */ /* 0x000fe200028e0609 */
[----:B------:R-:W-:Y:S01]  /*59940*/  IADD3 R26, P4, PT, R8, R53, RZ ;  /* 0x00000035081a7210 */ /* 0x000fe20007f9e0ff */
[----:B------:R-:W-:Y:S01]  /*59950*/  IMAD.WIDE.U32 R22, R22, 0x3d1, R20 ;  /* 0x000003d116167825 */ /* 0x000fe200078e0014 */
[----:B------:R-:W-:Y:S02]  /*59960*/  @P1 ISETP.NE.U32.AND P2, PT, R8, RZ, PT ;  /* 0x000000ff0800120c */ /* 0x000fe40003f45070 */
[----:B------:R-:W-:Y:S01]  /*59970*/  ISETP.GT.U32.AND.EX P3, PT, R50, R9, PT, P3 ;  /* 0x000000093200720c */ /* 0x000fe20003f64130 */
[----:B------:R-:W-:Y:S01]  /*59980*/  IMAD.IADD R32, R32, 0x1, R23 ;  /* 0x0000000120207824 */ /* 0x000fe200078e0217 */
[----:B------:R-:W-:Y:S01]  /*59990*/  ISETP.GT.U32.AND P0, PT, R27, R20, PT ;  /* 0x000000141b00720c */ /* 0x000fe20003f04070 */
[----:B------:R-:W-:Y:S01]  /*599a0*/  IMAD.X R27, R9, 0x1, R50, P4 ;  /* 0x00000001091b7824 */ /* 0x000fe200020e0632 */
[----:B------:R-:W-:-:S02]  /*599b0*/  SEL R8, R53, R8, P3 ;  /* 0x0000000835087207 */ /* 0x000fc40001800000 */
[-C--:B------:R-:W-:Y:S02]  /*599c0*/  IADD3 R53, P5, PT, RZ, R26.reuse, RZ ;  /* 0x0000001aff357210 */ /* 0x080fe40007fbe0ff */
[----:B------:R-:W-:Y:S02]  /*599d0*/  @P1 ISETP.NE.AND.EX P2, PT, R9, RZ, PT, P2 ;  /* 0x000000ff0900120c */ /* 0x000fe40003f45320 */
[----:B------:R-:W-:Y:S01]  /*599e0*/  SEL R9, R50, R9, P3 ;  /* 0x0000000932097207 */ /* 0x000fe20001800000 */
[----:B------:R-:W-:Y:S01]  /*599f0*/  IMAD.X R52, R6, 0x1, R27, P5 ;  /* 0x0000000106347824 */ /* 0x000fe200028e061b */
[-C--:B------:R-:W-:Y:S02]  /*59a00*/  ISETP.GT.U32.AND P3, PT, R8, R26.reuse, PT ;  /* 0x0000001a0800720c */ /* 0x080fe40003f64070 */
[----:B------:R-:W-:Y:S02]  /*59a10*/  ISETP.GE.U32.AND P4, PT, R53, R26, PT ;  /* 0x0000001a3500720c */ /* 0x000fe40003f86070 */
[----:B------:R-:W-:-:S02]  /*59a20*/  @P1 SEL R8, RZ, 0x1, P2 ;  /* 0x00000001ff081807 */ /* 0x000fc40001000000 */
        /* <DEDUP_REMOVED lines=31> */
.L_x_549:
        /* <DEDUP_REMOVED lines=29> */
.L_x_550:
        /* <DEDUP_REMOVED lines=78> */
.L_x_552:
        /* <DEDUP_REMOVED lines=9> */
.L_x_551:
        /* <DEDUP_REMOVED lines=26> */
.L_x_553:
        /* <DEDUP_REMOVED lines=30> */
.L_x_554:
        /* <DEDUP_REMOVED lines=26> */
.L_x_555:
        /* <DEDUP_REMOVED lines=30> */
.L_x_556:
        /* <DEDUP_REMOVED lines=8> */
[----:B------:R-:W-:Y:S02]  /*5aae0*/  IMAD R4, R2, R24, RZ ;  /* 0x0000001802047224 */ /* 0x000fe400078e02ff */
[----:B------:R-:W-:Y:S02]  /*5aaf0*/  IMAD.MOV.U32 R8, RZ, RZ, R7 ;  /* 0x000000ffff087224 */ /* 0x000fe400078e0007 */
[C---:B------:R-:W-:Y:S02]  /*5ab00*/  IMAD R23, R15.reuse, R18, R4 ;  /* 0x000000120f177224 */ /* 0x040fe400078e0204 */
[----:B------:R-:W-:-:S04]  /*5ab10*/  IMAD.WIDE.U32 R6, R15, R24, RZ ;  /* 0x000000180f067225 */ /* 0x000fc800078e00ff */
[----:B------:R-:W-:-:S04]  /*5ab20*/  IMAD.WIDE.U32.X R4, R18, R0, R8, P0 ;  /* 0x0000000012047225 */ /* 0x000fc800000e0408 */
[----:B------:R-:W-:Y:S01]  /*5ab30*/  IMAD.WIDE.U32 R20, P0, R2, R24, R10 ;  /* 0x0000001802147225 */ /* 0x000fe2000780000a */
[----:B------:R-:W-:-:S03]  /*5ab40*/  IADD3 R10, P2, PT, R4, R6, RZ ;  /* 0x00000006040a7210 */ /* 0x000fc60007f5e0ff */
[----:B------:R-:W-:-:S04]  /*5ab50*/  IMAD.WIDE.U32 R8, R24, R15, RZ ;  /* 0x0000000f18087225 */ /* 0x000fc800078e00ff */
[----:B------:R-:W-:Y:S01]  /*5ab60*/  IMAD.IADD R8, R7, 0x1, R23 ;  /* 0x0000000107087824 */ /* 0x000fe200078e0217 */
[----:B------:R-:W-:Y:S01]  /*5ab70*/  IADD3 RZ, P1, PT, R9, R20, RZ ;  /* 0x0000001409ff7210 */ /* 0x000fe20007f3e0ff */
[----:B------:R-:W-:Y:S01]  /*5ab80*/  IMAD.X R7, RZ, RZ, RZ, P0 ;  /* 0x000000ffff077224 */ /* 0x000fe200000e06ff */
[----:B------:R-:W-:Y:S01]  /*5ab90*/  ISETP.GE.U32.AND P0, PT, R10, R6, PT ;  /* 0x000000060a00720c */ /* 0x000fe20003f06070 */
[----:B------:R-:W-:Y:S02]  /*5aba0*/  IMAD.X R11, R8, 0x1, R5, P2 ;  /* 0x00000001080b7824 */ /* 0x000fe400010e0605 */
        /* <DEDUP_REMOVED lines=8> */
[----:B------:R-:W-:Y:S01]  /*5ac30*/  IMAD.IADD R9, R9, 0x1, R25 ;  /* 0x0000000109097824 */ /* 0x000fe200078e0219 */
[----:B------:R-:W-:Y:S01]  /*5ac40*/  IADD3 R4, P1, P2, R8, R4, R23 ;  /* 0x0000000408047210 */ /* 0x000fe20007a3e017 */
[----:B------:R-:W-:-:S03]  /*5ac50*/  IMAD.WIDE.U32 R20, P0, R14, R24, R20 ;  /* 0x000000180e147225 */ /* 0x000fc60007800014 */
[----:B------:R-:W-:Y:S01]  /*5ac60*/  IADD3.X R5, PT, PT, R9, R5, RZ, P1, P2 ;  /* 0x0000000509057210 */ /* 0x000fe20000fe44ff */
[----:B------:R-:W-:-:S04]  /*5ac70*/  IMAD.WIDE.U32 R6, R24, R16, RZ ;  /* 0x0000001018067225 */ /* 0x000fc800078e00ff */
[----:B------:R-:W-:Y:S01]  /*5ac80*/  IMAD.X R23, RZ, RZ, RZ, P0 ;  /* 0x000000ffff177224 */ /* 0x000fe200000e06ff */
[----:B------:R-:W-:Y:S01]  /*5ac90*/  IADD3 RZ, P1, PT, R7, R20, RZ ;  /* 0x0000001407ff7210 */ /* 0x000fe20007f3e0ff */
[----:B------:R-:W-:Y:S01]  /*5aca0*/  IMAD.WIDE.U32 R6, R18, R19, RZ ;  /* 0x0000001312067225 */ /* 0x000fe200078e00ff */
[----:B------:R-:W-:-:S03]  /*5acb0*/  ISETP.GE.U32.AND P0, PT, R4, R8, PT ;  /* 0x000000080400720c */ /* 0x000fc60003f06070 */
[----:B------:R-:W-:Y:S01]  /*5acc0*/  IMAD.MOV.U32 R22, RZ, RZ, R21 ;  /* 0x000000ffff167224 */ /* 0x000fe200078e0015 */
[----:B------:R-:W-:Y:S01]  /*5acd0*/  ISETP.GE.U32.AND.EX P0, PT, R5, R9, PT, P0 ;  /* 0x000000090500720c */ /* 0x000fe20003f06100 */
[-C--:B------:R-:W-:Y:S02]  /*5ace0*/  IMAD R30, R17, R24.reuse, RZ ;  /* 0x00000018111e7224 */ /* 0x080fe400078e02ff */
[-C--:B------:R-:W-:Y:S02]  /*5acf0*/  IMAD R27, R0, R24.reuse, RZ ;  /* 0x00000018001b7224 */ /* 0x080fe400078e02ff */
[----:B------:R-:W-:-:S04]  /*5ad00*/  IMAD.WIDE.U32 R8, R19, R24, RZ ;  /* 0x0000001813087225 */ /* 0x000fc800078e00ff */
[----:B------:R-:W-:-:S04]  /*5ad10*/  IMAD.WIDE.U32 R20, R3, R24, RZ ;  /* 0x0000001803147225 */ /* 0x000fc800078e00ff */
[----:B------:R-:W-:-:S04]  /*5ad20*/  IMAD.WIDE.U32 R6, P2, R17, R24, R6 ;  /* 0x0000001811067225 */ /* 0x000fc80007840006 */
[----:B------:R-:W-:-:S04]  /*5ad30*/  IMAD.WIDE.U32 R24, R24, R19, RZ ;  /* 0x0000001318187225 */ /* 0x000fc800078e00ff */
[-C--:B------:R-:W-:Y:S02]  /*5ad40*/  IMAD R55, R19, R18.reuse, R30 ;  /* 0x0000001213377224 */ /* 0x080fe400078e021e */
[----:B------:R-:W-:Y:S01]  /*5ad50*/  IMAD R33, R18, R3, R27 ;  /* 0x0000000312217224 */ /* 0x000fe200078e021b */
[----:B------:R-:W-:Y:S01]  /*5ad60*/  SEL R27, RZ, 0x1, P0 ;  /* 0x00000001ff1b7807 */ /* 0x000fe20000000000 */
[----:B------:R-:W-:Y:S01]  /*5ad70*/  IMAD.WIDE.U32.X R22, R14, R18, R22, P1 ;  /* 0x000000120e167225 */ /* 0x000fe200008e0416 */
[----:B------:R-:W-:-:S03]  /*5ad80*/  IADD3 RZ, P0, PT, R25, R6, RZ ;  /* 0x0000000619ff7210 */ /* 0x000fc60007f1e0ff */
        /* <DEDUP_REMOVED lines=21> */
.L_x_558:
        /* <DEDUP_REMOVED lines=14> */
.L_x_557:
        /* <DEDUP_REMOVED lines=61> */
[----:B------:R-:W-:-:S04]  /*5b390*/  IMAD.WIDE.U32 R4, P3, R17, R31, R54 ;  /* 0x0000001f11047225 */ /* 0x000fc80007860036 */
[----:B------:R-:W-:-:S04]  /*5b3a0*/  IMAD.WIDE.U32 R6, R19, R31, R6 ;  /* 0x0000001f13067225 */ /* 0x000fc800078e0006 */
[----:B------:R-:W-:Y:S01]  /*5b3b0*/  IMAD.WIDE.U32 R30, R31, R19, RZ ;  /* 0x000000131f1e7225 */ /* 0x000fe200078e00ff */
[----:B------:R-:W-:-:S03]  /*5b3c0*/  ISETP.GE.U32.AND P0, PT, R6, R22, PT ;  /* 0x000000160600720c */ /* 0x000fc60003f06070 */
[----:B------:R-:W-:Y:S01]  /*5b3d0*/  IMAD R55, R19, R32, R50 ;  /* 0x0000002013377224 */ /* 0x000fe200078e0232 */
[----:B------:R-:W-:Y:S02]  /*5b3e0*/  IADD3 RZ, P2, PT, R31, R4, RZ ;  /* 0x000000041fff7210 */ /* 0x000fe40007f5e0ff */
[----:B------:R-:W-:Y:S01]  /*5b3f0*/  IADD3.X R31, PT, PT, RZ, R53, RZ, P1, P4 ;  /* 0x00000035ff1f7210 */ /* 0x000fe20000fe84ff */
[----:B------:R-:W-:Y:S01]  /*5b400*/  IMAD.IADD R4, R7, 0x1, R55 ;  /* 0x0000000107047824 */ /* 0x000fe200078e0237 */
[----:B------:R-:W-:Y:S01]  /*5b410*/  IADD3 R30, P4, PT, R33, R6, RZ ;  /* 0x00000006211e7210 */ /* 0x000fe20007f9e0ff */
[----:B------:R-:W-:-:S03]  /*5b420*/  IMAD.X R7, RZ, RZ, RZ, P3 ;  /* 0x000000ffff077224 */ /* 0x000fc600018e06ff */
[----:B------:R-:W-:Y:S01]  /*5b430*/  ISETP.GE.U32.AND P1, PT, R30, R6, PT ;  /* 0x000000061e00720c */ /* 0x000fe20003f26070 */
[C---:B------:R-:W-:Y:S01]  /*5b440*/  IMAD.X R31, R4.reuse, 0x1, R31, P4 ;  /* 0x00000001041f7824 */ /* 0x040fe200020e061f */
[----:B------:R-:W-:Y:S01]  /*5b450*/  ISETP.GE.U32.AND.EX P0, PT, R4, R23, PT, P0 ;  /* 0x000000170400720c */ /* 0x000fe20003f06100 */
[----:B------:R-:W-:Y:S02]  /*5b460*/  IMAD.MOV.U32 R6, RZ, RZ, R5 ;  /* 0x000000ffff067224 */ /* 0x000fe400078e0005 */
[----:B------:R-:W-:Y:S01]  /*5b470*/  IMAD.MOV.U32 R22, RZ, RZ, R30 ;  /* 0x000000ffff167224 */ /* 0x000fe200078e001e */
[----:B------:R-:W-:Y:S01]  /*5b480*/  ISETP.GE.U32.AND.EX P1, PT, R31, R4, PT, P1 ;  /* 0x000000041f00720c */ /* 0x000fe20003f26110 */
[----:B------:R-:W-:Y:S01]  /*5b490*/  IMAD.WIDE.U32.X R6, R17, R32, R6, P2 ;  /* 0x0000002011067225 */ /* 0x000fe200010e0406 */
[----:B------:R-:W-:Y:S02]  /*5b4a0*/  SEL R5, RZ, 0x1, P0 ;  /* 0x00000001ff057807 */ /* 0x000fe40000000000 */
        /* <DEDUP_REMOVED lines=11> */
.L_x_560:
        /* <DEDUP_REMOVED lines=13> */
.L_x_559:
        /* <DEDUP_REMOVED lines=17> */
[----:B------:R-:W-:Y:S02]  /*5b740*/  IMAD R33, R15, R28, R8 ;  /* 0x0000001c0f217224 */ /* 0x000fe400078e0208 */
        /* <DEDUP_REMOVED lines=41> */
[----:B------:R-:W-:Y:S01]  /*5b9e0*/  IMAD.WIDE.U32 R30, R35, R19, RZ ;  /* 0x00000013231e7225 */ /* 0x000fe200078e00ff */
[----:B------:R-:W-:-:S03]  /*5b9f0*/  IADD3.X R30, PT, PT, RZ, R7, RZ, P0, P1 ;  /* 0x00000007ff1e7210 */ /* 0x000fc600007e24ff */
[----:B------:R-:W-:-:S04]  /*5ba00*/  IMAD.WIDE.U32 R8, P2, R17, R35, R8 ;  /* 0x0000002311087225 */ /* 0x000fc80007840008 */
[----:B------:R-:W-:Y:S01]  /*5ba10*/  IMAD.X R33, RZ, RZ, RZ, P2 ;  /* 0x000000ffff217224 */ /* 0x000fe200010e06ff */
[----:B------:R-:W-:Y:S01]  /*5ba20*/  IADD3 RZ, P2, PT, R31, R8, RZ ;  /* 0x000000081fff7210 */ /* 0x000fe20007f5e0ff */
[----:B------:R-:W-:Y:S02]  /*5ba30*/  IMAD.MOV.U32 R32, RZ, RZ, R9 ;  /* 0x000000ffff207224 */ /* 0x000fe400078e0009 */
[----:B------:R-:W-:Y:S02]  /*5ba40*/  IMAD.MOV.U32 R9, RZ, RZ, R18 ;  /* 0x000000ffff097224 */ /* 0x000fe400078e0012 */
        /* <DEDUP_REMOVED lines=8> */
[----:B------:R-:W-:-:S03]  /*5bad0*/  IMAD.WIDE.U32.X R30, R17, R28, R32, P2 ;  /* 0x0000001c111e7225 */ /* 0x000fc600010e0420 */
        /* <DEDUP_REMOVED lines=13> */
.L_x_562:
        /* <DEDUP_REMOVED lines=13> */
.L_x_561:
[----:B------:R-:W2:Y:S01]  /*5bc80*/  LDL.64 R32, [R1+0x30] ;  /* 0x0000300001207983 */ /* 0x000ea20000100a00 */
[----:B------:R-:W-:-:S04]  /*5bc90*/  IMAD.WIDE.U32 R8, R26, R3, RZ ;  /* 0x000000031a087225 */ /* 0x000fc800078e00ff */
[----:B------:R-:W-:Y:S02]  /*5bca0*/  IMAD R18, R0, R29, RZ ;  /* 0x0000001d00127224 */ /* 0x000fe400078e02ff */
        /* <DEDUP_REMOVED lines=11> */
[----:B------:R-:W-:-:S04]  /*5bd60*/  IMAD.WIDE.U32 R8, R26, R15, RZ ;  /* 0x0000000f1a087225 */ /* 0x000fc800078e00ff */
[----:B------:R-:W-:-:S04]  /*5bd70*/  IMAD.WIDE.U32.X R30, R26, R0, R30, P1 ;  /* 0x000000001a1e7225 */ /* 0x000fc800008e041e */
[C---:B------:R-:W-:Y:S01]  /*5bd80*/  IMAD R35, R15.reuse, R26, R11 ;  /* 0x0000001a0f237224 */ /* 0x040fe200078e020b */
        /* <DEDUP_REMOVED lines=22> */
[----:B------:R-:W-:Y:S01]  /*5bef0*/  IMAD R15, R16, R26, R11 ;  /* 0x0000001a100f7224 */ /* 0x000fe200078e020b */
[----:B------:R-:W-:Y:S01]  /*5bf00*/  IADD3 R35, P3, PT, R35, R30, RZ ;  /* 0x0000001e23237210 */ /* 0x000fe20007f7e0ff */
[----:B------:R-:W-:Y:S01]  /*5bf10*/  IMAD.WIDE.U32 R22, R29, R16, RZ ;  /* 0x000000101d167225 */ /* 0x000fe200078e00ff */
[----:B------:R-:W-:Y:S02]  /*5bf20*/  IADD3.X R11, PT, PT, RZ, R5, RZ, P1, P4 ;  /* 0x00000005ff0b7210 */ /* 0x000fe40000fe84ff */
[----:B------:R-:W-:Y:S01]  /*5bf30*/  ISETP.GE.U32.AND P1, PT, R35, R30, PT ;  /* 0x0000001e2300720c */ /* 0x000fe20003f26070 */
[----:B------:R-:W-:-:S02]  /*5bf40*/  IMAD.IADD R0, R31, 0x1, R15 ;  /* 0x000000011f007824 */ /* 0x000fc400078e020f */
        /* <DEDUP_REMOVED lines=11> */
[-C--:B------:R-:W-:Y:S01]  /*5c000*/  IMAD R2, R17, R29.reuse, RZ ;  /* 0x0000001d11027224 */ /* 0x080fe200078e02ff */
        /* <DEDUP_REMOVED lines=13> */
[----:B------:R-:W-:Y:S01]  /*5c0e0*/  IADD3 R14, P3, PT, R11, R24, RZ ;  /* 0x000000180b0e7210 */ /* 0x000fe20007f7e0ff */
[----:B------:R-:W-:Y:S01]  /*5c0f0*/  IMAD.MOV.U32 R2, RZ, RZ, R10 ;  /* 0x000000ffff027224 */ /* 0x000fe200078e000a */
[----:B------:R-:W-:Y:S01]  /*5c100*/  ISETP.GE.U32.AND P0, PT, R24, R32, PT ;  /* 0x000000201800720c */ /* 0x000fe20003f06070 */
[----:B------:R-:W-:Y:S01]  /*5c110*/  IMAD.IADD R5, R25, 0x1, R19 ;  /* 0x0000000119057824 */ /* 0x000fe200078e0213 */
[----:B------:R-:W-:Y:S02]  /*5c120*/  ISETP.GE.U32.AND P1, PT, R14, R24, PT ;  /* 0x000000180e00720c */ /* 0x000fe40003f26070 */
[----:B------:R2:W-:Y:S01]  /*5c130*/  STL.64 [R1+0x18], R2 ;  /* 0x0000180201007387 */ /* 0x0005e20000100a00 */
        /* <DEDUP_REMOVED lines=12> */
[----:B--2---:R-:W-:Y:S05]  /*5c200*/  @!P0 BRA `(.L_x_563) ;  /* 0x0000000000388947 */ /* 0x004fea0003800000 */
[----:B------:R-:W-:-:S05]  /*5c210*/  UMOV UR4, 0x7 ;  /* 0x0000000700047882 */ /* 0x000fca0000000000 */
.L_x_564:
        /* <DEDUP_REMOVED lines=12> */
[----:B------:R2:W5:Y:S02]  /*5c2e0*/  LDL.64 R8, [R1+0x20] ;  /* 0x0000200001087983 */ /* 0x0005640000100a00 */
.L_x_563:
[----:B------:R-:W3:Y:S04]  /*5c2f0*/  LDL.64 R22, [R1+0x8] ;  /* 0x0000080001167983 */ /* 0x000ee80000100a00 */
[----:B------:R-:W4:Y:S04]  /*5c300*/  LDL.64 R10, [R1+0x28] ;  /* 0x00002800010a7983 */ /* 0x000f280000100a00 */
[----:B------:R0:W5:Y:S04]  /*5c310*/  LDL.128 R4, [R1+0x30] ;  /* 0x0000300001047983 */ /* 0x0001680000100c00 */
[----:B------:R0:W5:Y:S01]  /*5c320*/  LDL.64 R14, [R1+0x10] ;  /* 0x00001000010e7983 */ /* 0x0001620000100a00 */
[----:B------:R-:W-:Y:S01]  /*5c330*/  IADD3 R16, P1, PT, RZ, R20, RZ ;  /* 0x00000014ff107210 */ /* 0x000fe20007f3e0ff */
[----:B------:R-:W-:-:S02]  /*5c340*/  IMAD.MOV.U32 R26, RZ, RZ, RZ ;  /* 0x000000ffff1a7224 */ /* 0x000fc400078e00ff */
[----:B------:R-:W-:Y:S01]  /*5c350*/  IMAD.MOV.U32 R28, RZ, RZ, RZ ;  /* 0x000000ffff1c7224 */ /* 0x000fe200078e00ff */
[----:B------:R-:W-:Y:S01]  /*5c360*/  ISETP.GE.U32.AND P0, PT, R16, R20, PT ;  /* 0x000000141000720c */ /* 0x000fe20003f06070 */
[C---:B-----5:R-:W-:Y:S02]  /*5c370*/  IMAD.X R17, R8.reuse, 0x1, R27, P1 ;  /* 0x0000000108117824 */ /* 0x060fe400008e061b */
[----:B------:R-:W-:-:S03]  /*5c380*/  IMAD.WIDE.U32 R20, R8, 0x3d1, R16 ;  /* 0x000003d108147825 */ /* 0x000fc600078e0010 */
[----:B------:R-:W-:-:S04]  /*5c390*/  ISETP.GE.U32.AND.EX P0, PT, R17, R27, PT, P0 ;  /* 0x0000001b1100720c */ /* 0x000fc80003f06100 */
[----:B------:R-:W-:-:S04]  /*5c3a0*/  SEL R0, RZ, 0x1, P0 ;  /* 0x00000001ff007807 */ /* 0x000fc80000000000 */
[----:B------:R-:W-:-:S05]  /*5c3b0*/  IADD3 R0, P0, PT, R9, R0, RZ ;  /* 0x0000000009007210 */ /* 0x000fca0007f1e0ff */
[----:B------:R-:W-:Y:S01]  /*5c3c0*/  IMAD.X R18, RZ, RZ, RZ, P0 ;  /* 0x000000ffff127224 */ /* 0x000fe200000e06ff */
[----:B---3--:R-:W-:Y:S02]  /*5c3d0*/  IADD3 R19, P1, PT, R22, R0, RZ ;  /* 0x0000000016137210 */ /* 0x008fe40007f3e0ff */
[-C--:B------:R-:W-:Y:S02]  /*5c3e0*/  ISETP.GT.U32.AND P0, PT, R0, R22.reuse, PT ;  /* 0x000000160000720c */ /* 0x080fe40003f04070 */
[----:B------:R-:W-:Y:S01]  /*5c3f0*/  IADD3 R24, P2, PT, RZ, R19, RZ ;  /* 0x00000013ff187210 */ /* 0x000fe20007f5e0ff */
[----:B------:R-:W-:Y:S01]  /*5c400*/  IMAD.X R27, R23, 0x1, R18, P1 ;  /* 0x00000001171b7824 */ /* 0x000fe200008e0612 */
[----:B------:R-:W-:Y:S02]  /*5c410*/  ISETP.GT.U32.AND.EX P0, PT, R18, R23, PT, P0 ;  /* 0x000000171200720c */ /* 0x000fe40003f04100 */
[----:B------:R-:W-:Y:S01]  /*5c420*/  ISETP.GE.U32.AND P1, PT, R24, R19, PT ;  /* 0x000000131800720c */ /* 0x000fe20003f26070 */
[----:B----4-:R-:W-:Y:S01]  /*5c430*/  IMAD.X R30, R27, 0x1, R10, P2 ;  /* 0x000000011b1e7824 */ /* 0x010fe200010e060a */
        /* <DEDUP_REMOVED lines=25> */
.L_x_565:
        /* <DEDUP_REMOVED lines=22> */
[----:B------:R-:W-:Y:S01]  /*5c730*/  IMAD.WIDE.U32 R54, P3, RZ, R10, R14 ;  /* 0x0000000aff367225 */ /* 0x000fe2000786000e */
[----:B------:R-:W-:Y:S02]  /*5c740*/  IADD3 R14, P5, PT, R17, R24, RZ ;  /* 0x00000018110e7210 */ /* 0x000fe40007fbe0ff */
[----:B------:R-:W-:Y:S01]  /*5c750*/  ISETP.GE.U32.AND.EX P0, PT, R29, R23, PT, P0 ;  /* 0x000000171d00720c */ /* 0x000fe20003f06100 */
[----:B------:R-:W-:Y:S01]  /*5c760*/  IMAD.WIDE.U32 R8, R10, 0x3d1, RZ ;  /* 0x000003d10a087825 */ /* 0x000fe200078e00ff */
[----:B------:R-:W-:-:S02]  /*5c770*/  ISETP.GT.U32.AND.EX P2, PT, R19, R30, PT, P2 ;  /* 0x0000001e1300720c */ /* 0x000fc40003f44120 */
[----:B------:R-:W-:Y:S01]  /*5c780*/  SEL R23, RZ, 0x1, P0 ;  /* 0x00000001ff177807 */ /* 0x000fe20000000000 */
[----:B------:R-:W-:Y:S01]  /*5c790*/  IMAD.X R15, R19, 0x1, R30, P5 ;  /* 0x00000001130f7824 */ /* 0x000fe200028e061e */
[----:B------:R-:W-:Y:S01]  /*5c7a0*/  @P1 IADD3 R2, P5, PT, R2, 0x1, RZ ;  /* 0x0000000102021810 */ /* 0x000fe20007fbe0ff */
[----:B------:R-:W-:Y:S01]  /*5c7b0*/  IMAD.MOV.U32 R8, RZ, RZ, R55 ;  /* 0x000000ffff087224 */ /* 0x000fe200078e0037 */
[----:B------:R-:W-:Y:S02]  /*5c7c0*/  IADD3 R23, P0, PT, R5, R23, RZ ;  /* 0x0000001705177210 */ /* 0x000fe40007f1e0ff */
[----:B------:R-:W-:Y:S01]  /*5c7d0*/  IADD3 RZ, P4, PT, R9, R54, RZ ;  /* 0x0000003609ff7210 */ /* 0x000fe20007f9e0ff */
[----:B------:R-:W-:Y:S01]  /*5c7e0*/  IMAD.X R9, RZ, RZ, RZ, P3 ;  /* 0x000000ffff097224 */ /* 0x000fe200018e06ff */
[----:B------:R-:W-:Y:S01]  /*5c7f0*/  SEL R17, R17, R24, P2 ;  /* 0x0000001811117207 */ /* 0x000fe20001000000 */
[----:B------:R-:W-:Y:S01]  /*5c800*/  IMAD.X R18, RZ, RZ, RZ, P0 ;  /* 0x000000ffff127224 */ /* 0x000fe200000e06ff */
[----:B------:R-:W-:Y:S01]  /*5c810*/  ISETP.GT.U32.AND P3, PT, R23, R2, PT ;  /* 0x000000021700720c */ /* 0x000fe20003f64070 */
[----:B------:R-:W-:Y:S01]  /*5c820*/  @P1 IMAD.X R3, RZ, RZ, R3, P5 ;  /* 0x000000ffff031224 */ /* 0x000fe200028e0603 */
        /* <DEDUP_REMOVED lines=15> */
[----:B------:R-:W-:Y:S02]  /*5c920*/  ISETP.GE.U32.AND P4, PT, R27, R17, PT ;  /* 0x000000111b00720c */ /* 0x000fe40003f86070 */
[----:B------:R-:W-:Y:S02]  /*5c930*/  @P1 SEL R17, RZ, 0x1, P2 ;  /* 0x00000001ff111807 */ /* 0x000fe40001000000 */
        /* <DEDUP_REMOVED lines=31> */
.L_x_566:
        /* <DEDUP_REMOVED lines=29> */
.L_x_567:
        /* <DEDUP_REMOVED lines=78> */
.L_x_569:
        /* <DEDUP_REMOVED lines=9> */
.L_x_568:
        /* <DEDUP_REMOVED lines=23> */
.L_x_570:
[----:B------:R-:W0:Y:S08]  /*5d3e0*/  LDC.64 R2, c[0x3][0x20] ;  /* 0x00c00800ff027b82 */ /* 0x000e300000000a00 */
[----:B------:R-:W3:Y:S08]  /*5d3f0*/  LDC.64 R4, c[0x3][0x28] ;  /* 0x00c00a00ff047b82 */ /* 0x000ef00000000a00 */
[----:B------:R-:W4:Y:S01]  /*5d400*/  LDC.64 R10, c[0x3][0x30] ;  /* 0x00c00c00ff0a7b82 */ /* 0x000f220000000a00 */
[----:B0-----:R-:W-:-:S04]  /*5d410*/  ISETP.GE.U32.AND P0, PT, R58, R2, PT ;  /* 0x000000023a00720c */ /* 0x001fc80003f06070 */
[----:B------:R-:W-:Y:S02]  /*5d420*/  ISETP.GE.U32.AND.EX P0, PT, R16, R3, PT, P0 ;  /* 0x000000031000720c */ /* 0x000fe40003f06100 */
[CC--:B---3--:R-:W-:Y:S02]  /*5d430*/  IADD3 R7, P1, PT, R57.reuse, -R4.reuse, RZ ;  /* 0x8000000439077210 */ /* 0x0c8fe40007f3e0ff */
        /* <DEDUP_REMOVED lines=24> */
.L_x_571:
        /* <DEDUP_REMOVED lines=26> */
.L_x_572:
        /* <DEDUP_REMOVED lines=30> */
.L_x_147:
[----:B------:R-:W-:-:S04]  /*5d940*/  UIADD3 UR8, UPT, UPT, UR8, -0x1, URZ ;  /* 0xffffffff08087890 */ /* 0x000fc8000fffe0ff */
[----:B------:R-:W-:-:S09]  /*5d950*/  UISETP.NE.AND UP0, UPT, UR8, -0x1, UPT ;  /* 0xffffffff0800788c */ /* 0x000fd2000bf05270 */
[----:B------:R-:W-:Y:S05]  /*5d960*/  BRA.U UP0, `(.L_x_573) ;  /* 0xfffffa2900347547 */ /* 0x000fea000b83ffff */
[----:B------:R-:W-:Y:S01]  /*5d970*/  LOP3.LUT R0, R55, R57, R58, 0xfe, !PT ;  /* 0x0000003937007212 */ /* 0x000fe200078efe3a */
[----:B------:R-:W-:Y:S01]  /*5d980*/  UIADD3 UR8, UPT, UPT, UR7, 0x100, URZ ;  /* 0x0000010007087890 */ /* 0x000fe2000fffe0ff */
[----:B------:R-:W-:Y:S02]  /*5d990*/  LOP3.LUT R3, R50, R54, R56, 0xfe, !PT ;  /* 0x0000003632037212 */ /* 0x000fe400078efe38 */
[----:B------:R-:W-:-:S04]  /*5d9a0*/  LOP3.LUT P0, RZ, R0, R53, RZ, 0xfc, !PT ;  /* 0x0000003500ff7212 */ /* 0x000fc8000780fcff */
[----:B------:R-:W-:-:S13]  /*5d9b0*/  LOP3.LUT P0, RZ, R3, R52, RZ, 0xfc, P0 ;  /* 0x0000003403ff7212 */ /* 0x000fda000000fcff */
[----:B------:R-:W-:Y:S05]  /*5d9c0*/  @P0 BRA `(.L_x_574) ;  /* 0x00000004000c0947 */ /* 0x000fea0003800000 */
[----:B------:R-:W-:Y:S01]  /*5d9d0*/  IMAD.MOV.U32 R0, RZ, RZ, 0x4 ;  /* 0x00000004ff007424 */ /* 0x000fe200078e00ff */
[----:B------:R3:W-:Y:S04]  /*5d9e0*/  STL.U8 [R1+0x121], RZ ;  /* 0x000121ff01007387 */ /* 0x0007e80000100000 */
[----:B------:R3:W-:Y:S04]  /*5d9f0*/  STL.U8 [R1+0x122], RZ ;  /* 0x000122ff01007387 */ /* 0x0007e80000100000 */
[----:B------:R3:W-:Y:S04]  /*5da00*/  STL.U8 [R1+0x120], R0 ;  /* 0x0001200001007387 */ /* 0x0007e80000100000 */
[----:B------:R3:W-:Y:S04]  /*5da10*/  STL.U8 [R1+0x123], RZ ;  /* 0x000123ff01007387 */ /* 0x0007e80000100000 */
        /* <DEDUP_REMOVED lines=60> */
[----:B------:R3:W-:Y:S01]  /*5dde0*/  STL.U8 [R1+0x160], RZ ;  /* 0x000160ff01007387 */ /* 0x0007e20000100000 */
[----:B------:R-:W-:Y:S05]  /*5ddf0*/  BRA `(.L_x_575) ;  /* 0x0000011c00f47947 */ /* 0x000fea0003800000 */
.L_x_574:
[----:B------:R-:W-:Y:S01]  /*5de00*/  IMAD.MOV.U32 R4, RZ, RZ, -0x3d3 ;  /* 0xfffffc2dff047424 */ /* 0x000fe200078e00ff */
[----:B------:R-:W-:Y:S01]  /*5de10*/  CS2R R14, SRZ ;  /* 0x00000000000e7805 */ /* 0x000fe2000001ff00 */
[----:B------:R-:W-:Y:S01]  /*5de20*/  IMAD.MOV.U32 R5, RZ, RZ, -0x2 ;  /* 0xfffffffeff057424 */ /* 0x000fe200078e00ff */
[----:B------:R-:W-:Y:S01]  /*5de30*/  CS2R R12, SRZ ;  /* 0x00000000000c7805 */ /* 0x000fe2000001ff00 */
[----:B------:R-:W-:Y:S01]  /*5de40*/  IMAD.MOV.U32 R6, RZ, RZ, -0x1 ;  /* 0xffffffffff067424 */ /* 0x000fe200078e00ff */
[----:B------:R-:W-:Y:S01]  /*5de50*/  CS2R R2, SRZ ;  /* 0x0000000000027805 */ /* 0x000fe2000001ff00 */
[----:B------:R-:W-:Y:S01]  /*5de60*/  IMAD.MOV.U32 R7, RZ, RZ, -0x1 ;  /* 0xffffffffff077424 */ /* 0x000fe200078e00ff */
[----:B------:R-:W-:Y:S01]  /*5de70*/  UMOV UR4, URZ ;  /* 0x000000ff00047c82 */ /* 0x000fe20008000000 */
[----:B------:R-:W-:Y:S02]  /*5de80*/  IMAD.MOV.U32 R8, RZ, RZ, -0x1 ;  /* 0xffffffffff087424 */ /* 0x000fe400078e00ff */
[----:B------:R-:W-:Y:S01]  /*5de90*/  IMAD.MOV.U32 R9, RZ, RZ, -0x1 ;  /* 0xffffffffff097424 */ /* 0x000fe200078e00ff */
[----:B------:R3:W-:Y:S01]  /*5dea0*/  STL.128 [R1+0x100], R4 ;  /* 0x0001000401007387 */ /* 0x0007e20000100c00 */
[----:B------:R-:W-:-:S02]  /*5deb0*/  IMAD.MOV.U32 R10, RZ, RZ, -0x1 ;  /* 0xffffffffff0a7424 */ /* 0x000fc400078e00ff */
[----:B------:R-:W-:Y:S02]  /*5dec0*/  IMAD.MOV.U32 R11, RZ, RZ, -0x1 ;  /* 0xffffffffff0b7424 */ /* 0x000fe400078e00ff */
[----:B------:R-:W-:Y:S02]  /*5ded0*/  IMAD.MOV.U32 R17, RZ, RZ, 0x1 ;  /* 0x00000001ff117424 */ /* 0x000fe400078e00ff */
[----:B------:R-:W-:Y:S01]  /*5dee0*/  IMAD.MOV.U32 R0, RZ, RZ, RZ ;  /* 0x000000ffff007224 */ /* 0x000fe200078e00ff */
[----:B------:R3:W-:Y:S06]  /*5def0*/  STL.128 [R1+0x110], R8 ;  /* 0x0001100801007387 */ /* 0x0007ec0000100c00 */
.L_x_610:
[----:B------:R-:W-:-:S04]  /*5df00*/  USHF.R.U32.HI UR7, URZ, 0x6, UR4 ;  /* 0x00000006ff077899 */ /* 0x000fc80008011604 */
[----:B------:R-:W-:-:S09]  /*5df10*/  ULEA UR7, UR7, UR8, 0x3 ;  /* 0x0000000807077291 */ /* 0x000fd2000f8e18ff */
[----:B---3--:R-:W3:Y:S01]  /*5df20*/  LDL.64 R4, [UR7] ;  /* 0x00000007ff047983 */ /* 0x008ee20008100a00 */
[----:B------:R-:W-:-:S06]  /*5df30*/  ULOP3.LUT UR7, UR4, 0x3f, URZ, 0xc0, !UPT ;  /* 0x0000003f04077892 */ /* 0x000fcc000f8ec0ff */
[----:B---3--:R-:W-:-:S04]  /*5df40*/  SHF.R.U64 R4, R4, UR7, R5 ;  /* 0x0000000704047c19 */ /* 0x008fc80008001205 */
[----:B------:R-:W-:-:S04]  /*5df50*/  LOP3.LUT R4, R4, 0x1, RZ, 0xc0, !PT ;  /* 0x0000000104047812 */ /* 0x000fc800078ec0ff */
[----:B------:R-:W-:-:S04]  /*5df60*/  ISETP.NE.U32.AND P0, PT, R4, 0x1, PT ;  /* 0x000000010400780c */ /* 0x000fc80003f05070 */
[----:B------:R-:W-:-:S13]  /*5df70*/  ISETP.NE.U32.AND.EX P0, PT, RZ, RZ, PT, P0 ;  /* 0x000000ffff00720c */ /* 0x000fda0003f05100 */
[----:B------:R-:W-:Y:S05]  /*5df80*/  @P0 BRA `(.L_x_576) ;  /* 0x0000002c00bc0947 */ /* 0x000fea0003800000 */
        /* <DEDUP_REMOVED lines=10> */
[----:B------:R-:W-:Y:S02]  /*5e030*/  IMAD R21, R14, R57, R4 ;  /* 0x000000390e157224 */ /* 0x000fe400078e0204 */
        /* <DEDUP_REMOVED lines=15> */
[----:B------:R-:W-:Y:S02]  /*5e130*/  IMAD R23, R14, R55, R4 ;  /* 0x000000370e177224 */ /* 0x000fe400078e0204 */
        /* <DEDUP_REMOVED lines=40> */
[----:B------:R-:W-:Y:S02]  /*5e3c0*/  ISETP.NE.U32.AND P0, PT, R14, RZ, PT ;  /* 0x000000ff0e00720c */ /* 0x000fe40003f05070 */
[----:B------:R-:W-:Y:S02]  /*5e3d0*/  CS2R R16, SRZ ;  /* 0x0000000000107805 */ /* 0x000fe4000001ff00 */
[----:B------:R-:W-:-:S13]  /*5e3e0*/  ISETP.NE.AND.EX P0, PT, R20, RZ, PT, P0 ;  /* 0x000000ff1400720c */ /* 0x000fda0003f05300 */
[----:B---3--:R-:W-:Y:S05]  /*5e3f0*/  @!P0 BRA `(.L_x_577) ;  /* 0x00000000003c8947 */ /* 0x008fea0003800000 */
[----:B------:R-:W-:-:S05]  /*5e400*/  UMOV UR7, 0x4 ;  /* 0x0000000400077882 */ /* 0x000fca0000000000 */
.L_x_578:
        /* <DEDUP_REMOVED lines=12> */
[----:B------:R3:W5:Y:S04]  /*5e4d0*/  LDL.64 R10, [R1+0x8] ;  /* 0x00000800010a7983 */ /* 0x0007680000100a00 */
[----:B------:R3:W5:Y:S02]  /*5e4e0*/  LDL.128 R4, [R1+0x10] ;  /* 0x0000100001047983 */ /* 0x0007640000100c00 */
.L_x_577:
        /* <DEDUP_REMOVED lines=10> */
[----:B------:R-:W-:Y:S01]  /*5e590*/  IMAD R8, R54, R15, RZ ;  /* 0x0000000f36087224 */ /* 0x000fe200078e02ff */
[----:B------:R-:W-:Y:S01]  /*5e5a0*/  ISETP.GE.U32.AND.EX P0, PT, R21, R11, PT, P0 ;  /* 0x0000000b1500720c */ /* 0x000fe20003f06100 */
[----:B------:R-:W-:Y:S01]  /*5e5b0*/  IMAD.MOV.U32 R26, RZ, RZ, R25 ;  /* 0x000000ffff1a7224 */ /* 0x000fe200078e0019 */
[----:B------:R0:W-:Y:S01]  /*5e5c0*/  STL.64 [R1+0x8], R20 ;  /* 0x0000081401007387 */ /* 0x0001e20000100a00 */
[----:B------:R-:W-:Y:S01]  /*5e5d0*/  IMAD.WIDE.U32 R24, R12, R57, RZ ;  /* 0x000000390c187225 */ /* 0x000fe200078e00ff */
[----:B------:R-:W-:-:S03]  /*5e5e0*/  SEL R29, RZ, 0x1, P0 ;  /* 0x00000001ff1d7807 */ /* 0x000fc60000000000 */
[-C--:B------:R-:W-:Y:S02]  /*5e5f0*/  IMAD R31, R12, R57.reuse, R8 ;  /* 0x000000390c1f7224 */ /* 0x080fe400078e0208 */
[----:B------:R-:W-:-:S04]  /*5e600*/  IMAD.WIDE.U32 R10, R15, R57, R4 ;  /* 0x000000390f0a7225 */ /* 0x000fc800078e0004 */
        /* <DEDUP_REMOVED lines=26> */
[----:B------:R-:W-:Y:S01]  /*5e7b0*/  IMAD.X R27, RZ, RZ, RZ, P3 ;  /* 0x000000ffff1b7224 */ /* 0x000fe200018e06ff */
[----:B------:R-:W-:Y:S01]  /*5e7c0*/  ISETP.GE.U32.AND P0, PT, R24, R6, PT ;  /* 0x000000061800720c */ /* 0x000fe20003f06070 */
[----:B------:R-:W-:Y:S01]  /*5e7d0*/  IMAD.IADD R4, R25, 0x1, R31 ;  /* 0x0000000119047824 */ /* 0x000fe200078e021f */
[----:B------:R-:W-:Y:S01]  /*5e7e0*/  ISETP.GE.U32.AND P1, PT, R10, R24, PT ;  /* 0x000000180a00720c */ /* 0x000fe20003f26070 */
[----:B------:R-:W-:-:S03]  /*5e7f0*/  IMAD.WIDE.U32 R24, R12, R53, RZ ;  /* 0x000000350c187225 */ /* 0x000fc600078e00ff */
[C---:B------:R-:W-:Y:S01]  /*5e800*/  ISETP.GE.U32.AND.EX P0, PT, R4.reuse, R7, PT, P0 ;  /* 0x000000070400720c */ /* 0x040fe20003f06100 */
[----:B------:R-:W-:Y:S02]  /*5e810*/  IMAD.X R11, R4, 0x1, R11, P4 ;  /* 0x00000001040b7824 */ /* 0x000fe400020e060b */
[----:B------:R-:W-:Y:S02]  /*5e820*/  IMAD.MOV.U32 R6, RZ, RZ, R16 ;  /* 0x000000ffff067224 */ /* 0x000fe400078e0010 */
[----:B------:R-:W-:Y:S01]  /*5e830*/  IMAD.MOV.U32 R7, RZ, RZ, R17 ;  /* 0x000000ffff077224 */ /* 0x000fe200078e0011 */
[----:B------:R-:W-:Y:S01]  /*5e840*/  ISETP.GE.U32.AND.EX P1, PT, R11, R4, PT, P1 ;  /* 0x000000040b00720c */ /* 0x000fe20003f26110 */
[----:B------:R-:W-:Y:S01]  /*5e850*/  IMAD.MOV.U32 R26, RZ, RZ, R5 ;  /* 0x000000ffff1a7224 */ /* 0x000fe200078e0005 */
[----:B------:R0:W-:Y:S01]  /*5e860*/  STL.128 [R1+0x10], R8 ;  /* 0x0000100801007387 */ /* 0x0001e20000100c00 */
[----:B------:R-:W-:-:S04]  /*5e870*/  IMAD.WIDE.U32 R4, P3, R15, R52, R24 ;  /* 0x000000340f047225 */ /* 0x000fc80007860018 */
[----:B------:R-:W-:-:S04]  /*5e880*/  IMAD.WIDE.U32 R24, R15, R53, R6 ;  /* 0x000000350f187225 */ /* 0x000fc800078e0006 */
[----:B------:R-:W-:Y:S02]  /*5e890*/  IMAD R14, R52, R15, RZ ;  /* 0x0000000f340e7224 */ /* 0x000fe400078e02ff */
[-C--:B------:R-:W-:Y:S01]  /*5e8a0*/  IMAD.WIDE.U32 R6, R15, R53.reuse, RZ ;  /* 0x000000350f067225 */ /* 0x080fe200078e00ff */
[----:B------:R-:W-:Y:S02]  /*5e8b0*/  SEL R6, RZ, 0x1, P0 ;  /* 0x00000001ff067807 */ /* 0x000fe40000000000 */
[----:B------:R-:W-:Y:S01]  /*5e8c0*/  SEL R15, RZ, 0x1, P1 ;  /* 0x00000001ff0f7807 */ /* 0x000fe20000800000 */
[----:B------:R-:W-:Y:S01]  /*5e8d0*/  IMAD.WIDE.U32.X R26, R12, R50, R26, P2 ;  /* 0x000000320c1a7225 */ /* 0x000fe200010e041a */
[----:B------:R-:W-:Y:S02]  /*5e8e0*/  IADD3 RZ, P2, PT, R7, R4, RZ ;  /* 0x0000000407ff7210 */ /* 0x000fe40007f5e0ff */
[----:B------:R-:W-:Y:S01]  /*5e8f0*/  ISETP.GE.U32.AND P0, PT, R24, R16, PT ;  /* 0x000000101800720c */ /* 0x000fe20003f06070 */
[----:B------:R-:W-:Y:S01]  /*5e900*/  IMAD R29, R12, R53, R14 ;  /* 0x000000350c1d7224 */ /* 0x000fe200078e020e */
[----:B------:R-:W-:Y:S01]  /*5e910*/  IADD3 R15, P1, P4, R15, R26, R6 ;  /* 0x0000001a0f0f7210 */ /* 0x000fe20007c3e006 */
[----:B------:R-:W-:-:S02]  /*5e920*/  IMAD.MOV.U32 R14, RZ, RZ, R5 ;  /* 0x000000ffff0e7224 */ /* 0x000fc400078e0005 */
[----:B------:R-:W-:Y:S01]  /*5e930*/  IMAD.IADD R4, R25, 0x1, R29 ;  /* 0x0000000119047824 */ /* 0x000fe200078e021d */
[----:B------:R-:W-:Y:S02]  /*5e940*/  IADD3.X R7, PT, PT, RZ, R27, RZ, P1, P4 ;  /* 0x0000001bff077210 */ /* 0x000fe40000fe84ff */
[-C--:B------:R-:W-:Y:S01]  /*5e950*/  IADD3 R6, P4, PT, R15, R24.reuse, RZ ;  /* 0x000000180f067210 */ /* 0x080fe20007f9e0ff */
[----:B------:R-:W-:Y:S01]  /*5e960*/  IMAD.X R15, RZ, RZ, RZ, P3 ;  /* 0x000000ffff0f7224 */ /* 0x000fe200018e06ff */
[----:B------:R-:W-:Y:S02]  /*5e970*/  ISETP.GE.U32.AND.EX P0, PT, R4, R17, PT, P0 ;  /* 0x000000110400720c */ /* 0x000fe40003f06100 */
[----:B------:R-:W-:Y:S01]  /*5e980*/  ISETP.GE.U32.AND P1, PT, R6, R24, PT ;  /* 0x000000180600720c */ /* 0x000fe20003f26070 */
[----:B------:R-:W-:Y:S01]  /*5e990*/  IMAD.X R7, R4, 0x1, R7, P4 ;  /* 0x0000000104077824 */ /* 0x000fe200020e0607 */
[----:B------:R-:W-:Y:S01]  /*5e9a0*/  SEL R5, RZ, 0x1, P0 ;  /* 0x00000001ff057807 */ /* 0x000fe20000000000 */
[----:B------:R-:W-:-:S03]  /*5e9b0*/  IMAD.WIDE.U32.X R14, R12, R52, R14, P2 ;  /* 0x000000340c0e7225 */ /* 0x000fc600010e040e */
[----:B------:R-:W-:Y:S01]  /*5e9c0*/  ISETP.GE.U32.AND.EX P1, PT, R7, R4, PT, P1 ;  /* 0x000000040700720c */ /* 0x000fe20003f26110 */
[----:B------:R0:W-:Y:S03]  /*5e9d0*/  STL.64 [R1+0x20], R6 ;  /* 0x0000200601007387 */ /* 0x0001e60000100a00 */
[----:B------:R-:W-:-:S04]  /*5e9e0*/  SEL R4, RZ, 0x1, P1 ;  /* 0x00000001ff047807 */ /* 0x000fc80000800000 */
[----:B------:R-:W-:-:S04]  /*5e9f0*/  IADD3 R4, P0, P1, R4, R14, R5 ;  /* 0x0000000e04047210 */ /* 0x000fc8000791e005 */
[----:B------:R-:W-:Y:S02]  /*5ea00*/  IADD3.X R5, PT, PT, RZ, R15, RZ, P0, P1 ;  /* 0x0000000fff057210 */ /* 0x000fe400007e24ff */
[----:B------:R-:W-:-:S04]  /*5ea10*/  ISETP.NE.U32.AND P0, PT, R4, RZ, PT ;  /* 0x000000ff0400720c */ /* 0x000fc80003f05070 */
[----:B------:R-:W-:-:S13]  /*5ea20*/  ISETP.NE.AND.EX P0, PT, R5, RZ, PT, P0 ;  /* 0x000000ff0500720c */ /* 0x000fda0003f05300 */
[----:B0-----:R-:W-:Y:S05]  /*5ea30*/  @!P0 BRA `(.L_x_579) ;  /* 0x0000000000408947 */ /* 0x001fea0003800000 */
[----:B------:R-:W-:Y:S01]  /*5ea40*/  IMAD.MOV.U32 R9, RZ, RZ, R4 ;  /* 0x000000ffff097224 */ /* 0x000fe200078e0004 */
[----:B------:R-:W-:Y:S01]  /*5ea50*/  UMOV UR7, 0x5 ;  /* 0x0000000500077882 */ /* 0x000fe20000000000 */
[----:B------:R-:W-:-:S07]  /*5ea60*/  IMAD.MOV.U32 R11, RZ, RZ, R5 ;  /* 0x000000ffff0b7224 */ /* 0x000fce00078e0005 */
.L_x_580:
[----:B------:R-:W-:-:S09]  /*5ea70*/  ULEA UR9, UR7, UR5, 0x3 ;  /* 0x0000000507097291 */ /* 0x000fd2000f8e18ff */
[----:B------:R-:W5:Y:S01]  /*5ea80*/  LDL.64 R4, [UR9] ;  /* 0x00000009ff047983 */ /* 0x000f620008100a00 */
[----:B------:R-:W-:Y:S01]  /*5ea90*/  UIADD3 UR7, UPT, UPT, UR7, 0x1, URZ ;  /* 0x0000000107077890 */ /* 0x000fe2000fffe0ff */
[----:B-----5:R-:W-:Y:S01]  /*5eaa0*/  IADD3 R6, P0, PT, R4, R9, RZ ;  /* 0x0000000904067210 */ /* 0x020fe20007f1e0ff */
        /* <DEDUP_REMOVED lines=9> */
.L_x_579:
        /* <DEDUP_REMOVED lines=14> */
[----:B------:R-:W-:-:S03]  /*5ec20*/  IMAD.WIDE.U32 R24, R13, R57, R10 ;  /* 0x000000390d187225 */ /* 0x000fc600078e000a */
[----:B------:R-:W-:Y:S01]  /*5ec30*/  SEL R15, RZ, 0x1, P0 ;  /* 0x00000001ff0f7807 */ /* 0x000fe20000000000 */
[----:B------:R-:W-:Y:S01]  /*5ec40*/  IMAD.WIDE.U32.X R20, R2, R56, R20, P1 ;  /* 0x0000003802147225 */ /* 0x000fe200008e0414 */
[----:B------:R-:W-:-:S03]  /*5ec50*/  ISETP.GE.U32.AND P1, PT, R24, R10, PT ;  /* 0x0000000a1800720c */ /* 0x000fc60003f26070 */
[-C--:B------:R-:W-:Y:S01]  /*5ec60*/  IMAD R17, R2, R57.reuse, R8 ;  /* 0x0000003902117224 */ /* 0x080fe200078e0208 */
[----:B------:R-:W-:Y:S01]  /*5ec70*/  IADD3 R16, P3, P4, R24, R20, R15 ;  /* 0x0000001418107210 */ /* 0x000fe20007c7e00f */
[----:B------:R-:W-:-:S03]  /*5ec80*/  IMAD.WIDE.U32 R4, R2, R57, RZ ;  /* 0x0000003902047225 */ /* 0x000fc600078e00ff */
[----:B------:R-:W-:Y:S01]  /*5ec90*/  ISETP.GE.U32.AND P0, PT, R16, R24, PT ;  /* 0x000000181000720c */ /* 0x000fe20003f06070 */
[----:B------:R-:W-:Y:S02]  /*5eca0*/  IMAD.IADD R20, R25, 0x1, R17 ;  /* 0x0000000119147824 */ /* 0x000fe400078e0211 */
[----:B------:R-:W-:-:S03]  /*5ecb0*/  IMAD.WIDE.U32 R8, P2, R13, R54, R4 ;  /* 0x000000360d087225 */ /* 0x000fc60007840004 */
[C---:B------:R-:W-:Y:S01]  /*5ecc0*/  IADD3.X R17, PT, PT, R20.reuse, R21, RZ, P3, P4 ;  /* 0x0000001514117210 */ /* 0x040fe20001fe84ff */
        /* <DEDUP_REMOVED lines=25> */
[----:B------:R-:W-:Y:S02]  /*5ee60*/  ISETP.GE.U32.AND.EX P0, PT, R8, R7, PT, P0 ;  /* 0x000000070800720c */ /* 0x000fe40003f06100 */
[----:B------:R-:W-:Y:S01]  /*5ee70*/  ISETP.GE.U32.AND.EX P1, PT, R5, R8, PT, P1 ;  /* 0x000000080500720c */ /* 0x000fe20003f26110 */
[----:B------:R-:W-:Y:S01]  /*5ee80*/  IMAD.WIDE.U32.X R6, R2, R50, R20, P2 ;  /* 0x0000003202067225 */ /* 0x000fe200010e0414 */
[----:B------:R-:W-:-:S02]  /*5ee90*/  SEL R10, RZ, 0x1, P0 ;  /* 0x00000001ff0a7807 */ /* 0x000fc40000000000 */
[----:B------:R-:W-:Y:S01]  /*5eea0*/  SEL R15, RZ, 0x1, P1 ;  /* 0x00000001ff0f7807 */ /* 0x000fe20000800000 */
[----:B------:R-:W-:-:S03]  /*5eeb0*/  IMAD.WIDE.U32 R8, R2, R53, RZ ;  /* 0x0000003502087225 */ /* 0x000fc600078e00ff */
[----:B------:R-:W-:Y:S01]  /*5eec0*/  IADD3 R15, P0, P1, R15, R6, R10 ;  /* 0x000000060f0f7210 */ /* 0x000fe2000791e00a */
[----:B------:R-:W-:Y:S02]  /*5eed0*/  IMAD R20, R52, R13, RZ ;  /* 0x0000000d34147224 */ /* 0x000fe400078e02ff */
[----:B------:R-:W-:Y:S01]  /*5eee0*/  IMAD.WIDE.U32 R10, P2, R13, R52, R8 ;  /* 0x000000340d0a7225 */ /* 0x000fe20007840008 */
[----:B------:R-:W-:-:S03]  /*5eef0*/  IADD3.X R7, PT, PT, RZ, R7, RZ, P0, P1 ;  /* 0x00000007ff077210 */ /* 0x000fc600007e24ff */
        /* <DEDUP_REMOVED lines=10> */
[----:B------:R-:W-:Y:S01]  /*5efa0*/  IMAD.IADD R8, R25, 0x1, R29 ;  /* 0x0000000119087824 */ /* 0x000fe200078e021d */
[----:B------:R-:W-:Y:S02]  /*5efb0*/  IADD3 R6, P3, PT, R15, R24, RZ ;  /* 0x000000180f067210 */ /* 0x000fe40007f7e0ff */
[----:B------:R-:W-:Y:S02]  /*5efc0*/  ISETP.GE.U32.AND P0, PT, R24, R26, PT ;  /* 0x0000001a1800720c */ /* 0x000fe40003f06070 */
[----:B------:R-:W-:Y:S01]  /*5efd0*/  ISETP.GE.U32.AND P1, PT, R6, R24, PT ;  /* 0x000000180600720c */ /* 0x000fe20003f26070 */
[C---:B------:R-:W-:Y:S01]  /*5efe0*/  IMAD.X R7, R8.reuse, 0x1, R7, P3 ;  /* 0x0000000108077824 */ /* 0x040fe200018e0607 */
[----:B------:R-:W-:-:S04]  /*5eff0*/  ISETP.GE.U32.AND.EX P0, PT, R8, R27, PT, P0 ;  /* 0x0000001b0800720c */ /* 0x000fc80003f06100 */
[----:B------:R-:W-:Y:S01]  /*5f000*/  ISETP.GE.U32.AND.EX P1, PT, R7, R8, PT, P1 ;  /* 0x000000080700720c */ /* 0x000fe20003f26110 */
[----:B------:R-:W-:Y:S01]  /*5f010*/  IMAD.MOV.U32 R8, RZ, RZ, R14 ;  /* 0x000000ffff087224 */ /* 0x000fe200078e000e */
[----:B------:R-:W-:Y:S01]  /*5f020*/  SEL R13, RZ, 0x1, P0 ;  /* 0x00000001ff0d7807 */ /* 0x000fe20000000000 */
[----:B------:R2:W-:Y:S01]  /*5f030*/  STL.128 [R1+0x20], R4 ;  /* 0x0000200401007387 */ /* 0x0005e20000100c00 */
        /* <DEDUP_REMOVED lines=8> */
.L_x_582:
        /* <DEDUP_REMOVED lines=13> */
.L_x_581:
        /* <DEDUP_REMOVED lines=18> */
[----:B------:R-:W-:Y:S01]  /*5f2b0*/  IMAD.WIDE.U32.X R14, R0, R56, R14, P1 ;  /* 0x00000038000e7225 */ /* 0x000fe200008e040e */
[----:B------:R-:W-:-:S03]  /*5f2c0*/  ISETP.GE.U32.AND P0, PT, R20, R4, PT ;  /* 0x000000041400720c */ /* 0x000fc60003f06070 */
[----:B------:R-:W-:Y:S02]  /*5f2d0*/  IMAD R29, R0, R57, R2 ;  /* 0x00000039001d7224 */ /* 0x000fe400078e0202 */
        /* <DEDUP_REMOVED lines=20> */
[----:B------:R-:W-:Y:S01]  /*5f420*/  IADD3 R21, P4, PT, R21, R4, RZ ;  /* 0x0000000415157210 */ /* 0x000fe20007f9e0ff */
        /* <DEDUP_REMOVED lines=15> */
[----:B------:R-:W-:Y:S01]  /*5f520*/  IMAD R14, R52, R3, RZ ;  /* 0x00000003340e7224 */ /* 0x000fe200078e02ff */
[----:B------:R-:W-:Y:S01]  /*5f530*/  IADD3 R15, P0, P1, R15, R4, R12 ;  /* 0x000000040f0f7210 */ /* 0x000fe2000791e00c */
[----:B------:R-:W-:-:S03]  /*5f540*/  IMAD.WIDE.U32 R16, P3, R3, R52, R16 ;  /* 0x0000003403107225 */ /* 0x000fc60007860010 */
[----:B------:R-:W-:Y:S01]  /*5f550*/  IADD3.X R4, PT, PT, RZ, R5, RZ, P0, P1 ;  /* 0x00000005ff047210 */ /* 0x000fe200007e24ff */
[----:B------:R-:W-:-:S04]  /*5f560*/  IMAD.WIDE.U32 R6, R3, R53, RZ ;  /* 0x0000003503067225 */ /* 0x000fc800078e00ff */
[C---:B------:R-:W-:Y:S01]  /*5f570*/  IMAD R27, R0.reuse, R53, R14 ;  /* 0x00000035001b7224 */ /* 0x040fe200078e020e */
[----:B------:R-:W-:Y:S01]  /*5f580*/  IADD3 RZ, P2, PT, R7, R16, RZ ;  /* 0x0000001007ff7210 */ /* 0x000fe20007f5e0ff */
[----:B------:R-:W-:Y:S02]  /*5f590*/  IMAD.X R13, RZ, RZ, RZ, P3 ;  /* 0x000000ffff0d7224 */ /* 0x000fe400018e06ff */
[----:B------:R-:W-:Y:S02]  /*5f5a0*/  IMAD.MOV.U32 R12, RZ, RZ, R17 ;  /* 0x000000ffff0c7224 */ /* 0x000fe400078e0011 */
[----:B------:R-:W-:Y:S02]  /*5f5b0*/  IMAD.MOV.U32 R5, RZ, RZ, R11 ;  /* 0x000000ffff057224 */ /* 0x000fe400078e000b */
[----:B------:R-:W-:-:S04]  /*5f5c0*/  IMAD.WIDE.U32.X R12, R0, R52, R12, P2 ;  /* 0x00000034000c7225 */ /* 0x000fc800010e040c */
        /* <DEDUP_REMOVED lines=11> */
[----:B------:R0:W-:Y:S01]  /*5f680*/  STL.64 [R1+0x30], R14 ;  /* 0x0000300e01007387 */ /* 0x0001e20000100a00 */
[----:B------:R-:W-:Y:S02]  /*5f690*/  SEL R3, RZ, 0x1, P0 ;  /* 0x00000001ff037807 */ /* 0x000fe40000000000 */
[----:B------:R-:W-:Y:S01]  /*5f6a0*/  SEL R0, RZ, 0x1, P1 ;  /* 0x00000001ff007807 */ /* 0x000fe20000800000 */
[----:B------:R0:W-:Y:S03]  /*5f6b0*/  STL.128 [R1+0x20], R4 ;  /* 0x0000200401007387 */ /* 0x0001e60000100c00 */
[----:B------:R-:W-:-:S04]  /*5f6c0*/  IADD3 R0, P0, P1, R0, R12, R3 ;  /* 0x0000000c00007210 */ /* 0x000fc8000791e003 */
[----:B------:R-:W-:Y:S02]  /*5f6d0*/  IADD3.X R2, PT, PT, RZ, R13, RZ, P0, P1 ;  /* 0x0000000dff027210 */ /* 0x000fe400007e24ff */
[----:B------:R-:W-:-:S04]  /*5f6e0*/  ISETP.NE.U32.AND P0, PT, R0, RZ, PT ;  /* 0x000000ff0000720c */ /* 0x000fc80003f05070 */
[----:B------:R-:W-:-:S13]  /*5f6f0*/  ISETP.NE.AND.EX P0, PT, R2, RZ, PT, P0 ;  /* 0x000000ff0200720c */ /* 0x000fda0003f05300 */
[----:B0-----:R-:W-:Y:S05]  /*5f700*/  @!P0 BRA `(.L_x_583) ;  /* 0x00000000003c8947 */ /* 0x001fea0003800000 */
[----:B------:R-:W-:Y:S01]  /*5f710*/  IMAD.MOV.U32 R7, RZ, RZ, R2 ;  /* 0x000000ffff077224 */ /* 0x000fe200078e0002 */
[----:B------:R-:W-:-:S06]  /*5f720*/  UMOV UR7, 0x7 ;  /* 0x0000000700077882 */ /* 0x000fcc0000000000 */
.L_x_584:
        /* <DEDUP_REMOVED lines=13> */
.L_x_583:
[----:B------:R-:W3:Y:S04]  /*5f800*/  LDL.64 R20, [R1+0x8] ;  /* 0x0000080001147983 */ /* 0x000ee80000100a00 */
[----:B------:R-:W2:Y:S04]  /*5f810*/  LDL.64 R2, [R1+0x28] ;  /* 0x0000280001027983 */ /* 0x000ea80000100a00 */
[----:B------:R0:W5:Y:S04]  /*5f820*/  LDL.128 R4, [R1+0x30] ;  /* 0x0000300001047983 */ /* 0x0001680000100c00 */
[----:B------:R0:W5:Y:S01]  /*5f830*/  LDL.64 R12, [R1+0x10] ;  /* 0x00001000010c7983 */ /* 0x0001620000100a00 */
[----:B------:R-:W-:-:S04]  /*5f840*/  IADD3 R14, P1, PT, RZ, R18, RZ ;  /* 0x00000012ff0e7210 */ /* 0x000fc80007f3e0ff */
        /* <DEDUP_REMOVED lines=19> */
[----:B------:R-:W-:Y:S01]  /*5f980*/  IMAD.MOV.U32 R0, RZ, RZ, RZ ;  /* 0x000000ffff007224 */ /* 0x000fe200078e00ff */
[----:B------:R-:W-:Y:S01]  /*5f990*/  SEL R25, RZ, 0x1, P1 ;  /* 0x00000001ff197807 */ /* 0x000fe20000800000 */
[----:B------:R-:W-:Y:S01]  /*5f9a0*/  IMAD.WIDE.U32 R20, P3, RZ, R10, R20 ;  /* 0x0000000aff147225 */ /* 0x000fe20007860014 */
[----:B------:R-:W-:Y:S02]  /*5f9b0*/  ISETP.GT.U32.AND.EX P1, PT, R16, R23, PT, P2 ;  /* 0x000000171000720c */ /* 0x000fe40003f24120 */
[----:B------:R-:W-:Y:S01]  /*5f9c0*/  IADD3 R25, P2, PT, R25, R3, RZ ;  /* 0x0000000319197210 */ /* 0x000fe20007f5e0ff */
[----:B------:R-:W-:Y:S01]  /*5f9d0*/  IMAD.MOV.U32 R23, RZ, RZ, RZ ;  /* 0x000000ffff177224 */ /* 0x000fe200078e00ff */
        /* <DEDUP_REMOVED lines=16> */
.L_x_585:
        /* <DEDUP_REMOVED lines=32> */
[----:B------:R-:W-:Y:S01]  /*5fce0*/  SEL R25, R25, R24, P2 ;  /* 0x0000001819197207 */ /* 0x000fe20001000000 */
[----:B------:R-:W-:Y:S01]  /*5fcf0*/  IMAD.X R24, RZ, RZ, RZ, P0 ;  /* 0x000000ffff187224 */ /* 0x000fe200000e06ff */
[----:B------:R-:W-:Y:S01]  /*5fd00*/  IADD3 RZ, P4, PT, R11, R12, RZ ;  /* 0x0000000c0bff7210 */ /* 0x000fe20007f9e0ff */
        /* <DEDUP_REMOVED lines=51> */
.L_x_586:
[----:B------:R-:W-:Y:S01]  /*60040*/  IADD3 R16, P0, PT, R15, R26, RZ ;  /* 0x0000001a0f107210 */ /* 0x000fe20007f1e0ff */
[----:B------:R-:W-:Y:S01]  /*60050*/  IMAD.WIDE.U32 R8, R5, 0x3d1, RZ ;  /* 0x000003d105087825 */ /* 0x000fe200078e00ff */
[----:B------:R-:W-:-:S03]  /*60060*/  ISETP.GT.U32.AND P1, PT, R26, R15, PT ;  /* 0x0000000f1a00720c */ /* 0x000fc60003f24070 */
[----:B------:R-:W-:Y:S01]  /*60070*/  IMAD.X R17, R22, 0x1, R13, P0 ;  /* 0x0000000116117824 */ /* 0x000fe200000e060d */
[----:B------:R-:W-:Y:S01]  /*60080*/  ISETP.GT.U32.AND.EX P1, PT, R13, R22, PT, P1 ;  /* 0x000000160d00720c */ /* 0x000fe20003f24110 */
[----:B------:R-:W-:-:S03]  /*60090*/  IMAD.WIDE.U32 R20, P0, RZ, R4, R8 ;  /* 0x00000004ff147225 */ /* 0x000fc60007800008 */
[----:B------:R-:W-:Y:S01]  /*600a0*/  SEL R15, R26, R15, P1 ;  /* 0x0000000f1a0f7207 */ /* 0x000fe20000800000 */
[C---:B------:R-:W-:Y:S01]  /*600b0*/  IMAD.WIDE.U32 R8, R4.reuse, 0x3d1, R16 ;  /* 0x000003d104087825 */ /* 0x040fe200078e0010 */
        /* <DEDUP_REMOVED lines=21> */
.L_x_587:
        /* <DEDUP_REMOVED lines=78> */
.L_x_589:
        /* <DEDUP_REMOVED lines=9> */
.L_x_588:
        /* <DEDUP_REMOVED lines=24> */
.L_x_590:
        /* <DEDUP_REMOVED lines=29> */
[----:B------:R-:W-:-:S03]  /*60ad0*/  IADD3.X R0, PT, PT, R2, ~R5, R0, P3, P4 ;  /* 0x8000000502007210 */ /* 0x000fc60001fe8400 */
[----:B------:R-:W-:-:S07]  /*60ae0*/  IMAD.MOV.U32 R2, RZ, RZ, R6 ;  /* 0x000000ffff027224 */ /* 0x000fce00078e0006 */
.L_x_591:
        /* <DEDUP_REMOVED lines=26> */
.L_x_592:
        /* <DEDUP_REMOVED lines=22> */
[----:B------:R-:W-:Y:S01]  /*60df0*/  IADD3 R17, P0, PT, R21, -R6, RZ ;  /* 0x8000000615117210 */ /* 0x000fe20007f1e0ff */
[----:B------:R-:W-:Y:S01]  /*60e00*/  IMAD.X R12, R12, 0x1, R19, P1 ;  /* 0x000000010c0c7824 */ /* 0x000fe200008e0613 */
[----:B------:R-:W-:Y:S02]  /*60e10*/  SEL R2, RZ, 0xffffffff, !P2 ;  /* 0xffffffffff027807 */ /* 0x000fe40005000000 */
[----:B------:R-:W-:Y:S01]  /*60e20*/  IADD3 R13, P2, PT, R8, R11, RZ ;  /* 0x0000000b080d7210 */ /* 0x000fe20007f5e0ff */
[----:B------:R-:W-:Y:S01]  /*60e30*/  IMAD.X R14, R14, 0x1, ~R7, P0 ;  /* 0x000000010e0e7824 */ /* 0x000fe200000e0e07 */
[----:B------:R-:W-:-:S03]  /*60e40*/  IADD3 R3, P3, P4, R2, -R4, R3 ;  /* 0x8000000402037210 */ /* 0x000fc60007c7e003 */
[----:B------:R-:W-:Y:S01]  /*60e50*/  IMAD.X R4, R8, 0x1, R23, P2 ;  /* 0x0000000108047824 */ /* 0x000fe200010e0617 */
[----:B------:R-:W-:-:S03]  /*60e60*/  IADD3.X R0, PT, PT, R2, ~R5, R0, P3, P4 ;  /* 0x8000000502007210 */ /* 0x000fc60001fe8400 */
[----:B------:R-:W-:-:S07]  /*60e70*/  IMAD.MOV.U32 R2, RZ, RZ, R4 ;  /* 0x000000ffff027224 */ /* 0x000fce00078e0004 */
.L_x_576:
[----:B------:R-:W-:-:S09]  /*60e80*/  UISETP.NE.AND UP0, UPT, UR4, 0xff, UPT ;  /* 0x000000ff0400788c */ /* 0x000fd2000bf05270 */
[----:B------:R-:W-:Y:S05]  /*60e90*/  BRA.U !UP0, `(.L_x_593) ;  /* 0x0000002d086c7547 */ /* 0x000fea000b800000 */
[-C--:B------:R-:W-:Y:S01]  /*60ea0*/  IMAD.WIDE.U32 R6, R56, R58.reuse, RZ ;  /* 0x0000003a38067225 */ /* 0x080fe200078e00ff */
[----:B------:R3:W-:Y:S03]  /*60eb0*/  STL.128 [R1+0x20], RZ ;  /* 0x000020ff01007387 */ /* 0x0007e60000100c00 */
[C---:B------:R-:W-:Y:S01]  /*60ec0*/  IMAD.WIDE.U32 R18, R58.reuse, R58, RZ ;  /* 0x0000003a3a127225 */ /* 0x040fe200078e00ff */
[----:B------:R3:W-:Y:S03]  /*60ed0*/  STL.128 [R1+0x30], RZ ;  /* 0x000030ff01007387 */ /* 0x0007e60000100c00 */
[----:B------:R-:W-:-:S04]  /*60ee0*/  IMAD.WIDE.U32 R6, P0, R58, R56, R6 ;  /* 0x000000383a067225 */ /* 0x000fc80007800006 */
[----:B------:R-:W-:Y:S02]  /*60ef0*/  IMAD R8, R54, R58, RZ ;  /* 0x0000003a36087224 */ /* 0x000fe400078e02ff */
[----:B------:R-:W-:Y:S01]  /*60f00*/  IMAD.X R9, RZ, RZ, RZ, P0 ;  /* 0x000000ffff097224 */ /* 0x000fe200000e06ff */
[----:B------:R-:W-:Y:S01]  /*60f10*/  IADD3 RZ, P0, PT, R6, R19, RZ ;  /* 0x0000001306ff7210 */ /* 0x000fe20007f1e0ff */
[CC--:B------:R-:W-:Y:S02]  /*60f20*/  IMAD R23, R56.reuse, R57.reuse, R8 ;  /* 0x0000003938177224 */ /* 0x0c0fe400078e0208 */
[----:B------:R-:W-:Y:S02]  /*60f30*/  IMAD.MOV.U32 R8, RZ, RZ, R7 ;  /* 0x000000ffff087224 */ /* 0x000fe400078e0007 */
[----:B------:R-:W-:-:S04]  /*60f40*/  IMAD.WIDE.U32 R4, R56, R57, RZ ;  /* 0x0000003938047225 */ /* 0x000fc800078e00ff */
[----:B------:R-:W-:-:S04]  /*60f50*/  IMAD.WIDE.U32 R28, R57, R58, RZ ;  /* 0x0000003a391c7225 */ /* 0x000fc800078e00ff */
[----:B------:R-:W-:-:S04]  /*60f60*/  IMAD.WIDE.U32.X R8, R56, R56, R8, P0 ;  /* 0x0000003838087225 */ /* 0x000fc800000e0408 */
[----:B------:R-:W-:-:S04]  /*60f70*/  IMAD.WIDE.U32 R20, P1, R58, R54, R4 ;  /* 0x000000363a147225 */ /* 0x000fc80007820004 */
[----:B------:R-:W-:Y:S01]  /*60f80*/  IMAD.WIDE.U32 R10, R58, R57, RZ ;  /* 0x000000393a0a7225 */ /* 0x000fe200078e00ff */
[----:B------:R-:W-:-:S03]  /*60f90*/  IADD3 R10, P0, PT, R8, R28, RZ ;  /* 0x0000001c080a7210 */ /* 0x000fc60007f1e0ff */
[----:B------:R-:W-:Y:S02]  /*60fa0*/  IMAD.IADD R60, R29, 0x1, R23 ;  /* 0x000000011d3c7824 */ /* 0x000fe400078e0217 */
[----:B------:R-:W-:Y:S01]  /*60fb0*/  IMAD.X R5, RZ, RZ, RZ, P1 ;  /* 0x000000ffff057224 */ /* 0x000fe200008e06ff */
[----:B------:R-:W-:Y:S01]  /*60fc0*/  IADD3 RZ, P1, PT, R11, R20, RZ ;  /* 0x000000140bff7210 */ /* 0x000fe20007f3e0ff */
[----:B------:R-:W-:Y:S01]  /*60fd0*/  IMAD.X R11, R60, 0x1, R9, P0 ;  /* 0x000000013c0b7824 */ /* 0x000fe200000e0609 */
[----:B------:R-:W-:Y:S01]  /*60fe0*/  ISETP.GE.U32.AND P0, PT, R10, R28, PT ;  /* 0x0000001c0a00720c */ /* 0x000fe20003f06070 */
[----:B------:R-:W-:Y:S02]  /*60ff0*/  IMAD.MOV.U32 R4, RZ, RZ, R21 ;  /* 0x000000ffff047224 */ /* 0x000fe400078e0015 */
[----:B------:R-:W-:Y:S01]  /*61000*/  IMAD R7, R50, R58, RZ ;  /* 0x0000003a32077224 */ /* 0x000fe200078e02ff */
[----:B------:R-:W-:Y:S01]  /*61010*/  ISETP.GE.U32.AND.EX P0, PT, R11, R60, PT, P0 ;  /* 0x0000003c0b00720c */ /* 0x000fe20003f06100 */
[----:B------:R-:W-:-:S04]  /*61020*/  IMAD.WIDE.U32 R22, R55, R58, RZ ;  /* 0x0000003a37167225 */ /* 0x000fc800078e00ff */
[C---:B------:R-:W-:Y:S01]  /*61030*/  IMAD R25, R56.reuse, R55, R7 ;  /* 0x0000003738197224 */ /* 0x040fe200078e0207 */
[----:B------:R-:W-:Y:S01]  /*61040*/  SEL R7, RZ, 0x1, P0 ;  /* 0x00000001ff077807 */ /* 0x000fe20000000000 */
[----:B------:R-:W-:-:S04]  /*61050*/  IMAD.WIDE.U32.X R4, R56, R54, R4, P1 ;  /* 0x0000003638047225 */ /* 0x000fc800008e0404 */
[----:B------:R-:W-:Y:S01]  /*61060*/  IMAD.WIDE.U32 R8, R56, R55, RZ ;  /* 0x0000003738087225 */ /* 0x000fe200078e00ff */
[----:B------:R-:W-:-:S03]  /*61070*/  IADD3 R4, P0, P3, R22, R4, R7 ;  /* 0x0000000416047210 */ /* 0x000fc60007b1e007 */
[----:B------:R-:W-:Y:S02]  /*61080*/  IMAD.IADD R30, R23, 0x1, R25 ;  /* 0x00000001171e7824 */ /* 0x000fe400078e0219 */
[----:B------:R-:W-:-:S03]  /*61090*/  IMAD.WIDE.U32 R20, R58, R55, RZ ;  /* 0x000000373a147225 */ /* 0x000fc600078e00ff */
[----:B------:R-:W-:Y:S01]  /*610a0*/  IADD3.X R5, PT, PT, R30, R5, RZ, P0, P3 ;  /* 0x000000051e057210 */ /* 0x000fe200007e64ff */
[----:B------:R-:W-:Y:S01]  /*610b0*/  IMAD.WIDE.U32 R8, P2, R58, R50, R8 ;  /* 0x000000323a087225 */ /* 0x000fe20007840008 */
[----:B------:R-:W-:-:S03]  /*610c0*/  ISETP.GE.U32.AND P0, PT, R4, R22, PT ;  /* 0x000000160400720c */ /* 0x000fc60003f06070 */
[----:B------:R-:W-:Y:S01]  /*610d0*/  IMAD.WIDE.U32 R24, R56, R53, RZ ;  /* 0x0000003538187225 */ /* 0x000fe200078e00ff */
[----:B------:R-:W-:Y:S02]  /*610e0*/  IADD3 RZ, P1, PT, R21, R8, RZ ;  /* 0x0000000815ff7210 */ /* 0x000fe40007f3e0ff */
[----:B------:R-:W-:Y:S01]  /*610f0*/  ISETP.GE.U32.AND.EX P0, PT, R5, R30, PT, P0 ;  /* 0x0000001e0500720c */ /* 0x000fe20003f06100 */
[----:B------:R-:W-:Y:S02]  /*61100*/  IMAD.IADD R31, R19, 0x1, R6 ;  /* 0x00000001131f7824 */ /* 0x000fe400078e0206 */
[----:B------:R-:W-:Y:S01]  /*61110*/  IMAD.X R7, RZ, RZ, RZ, P2 ;  /* 0x000000ffff077224 */ /* 0x000fe200010e06ff */
[----:B------:R-:W-:Y:S01]  /*61120*/  SEL R33, RZ, 0x1, P0 ;  /* 0x00000001ff217807 */ /* 0x000fe20000000000 */
[----:B------:R-:W-:Y:S02]  /*61130*/  IMAD.MOV.U32 R6, RZ, RZ, R9 ;  /* 0x000000ffff067224 */ /* 0x000fe400078e0009 */
[----:B------:R-:W-:-:S02]  /*61140*/  IMAD R16, R52, R58, RZ ;  /* 0x0000003a34107224 */ /* 0x000fc400078e02ff */
[----:B------:R-:W-:-:S04]  /*61150*/  IMAD.WIDE.U32 R20, R53, R58, RZ ;  /* 0x0000003a35147225 */ /* 0x000fc800078e00ff */
[----:B------:R-:W-:-:S04]  /*61160*/  IMAD.WIDE.U32 R8, P2, R58, R52, R24 ;  /* 0x000000343a087225 */ /* 0x000fc80007840018 */
[C---:B------:R-:W-:Y:S02]  /*61170*/  IMAD R35, R56.reuse, R53, R16 ;  /* 0x0000003538237224 */ /* 0x040fe400078e0210 */
[----:B------:R-:W-:-:S04]  /*61180*/  IMAD.WIDE.U32.X R6, R56, R50, R6, P1 ;  /* 0x0000003238067225 */ /* 0x000fc800008e0406 */
[----:B------:R-:W-:Y:S01]  /*61190*/  IMAD.X R25, RZ, RZ, RZ, P2 ;  /* 0x000000ffff197224 */ /* 0x000fe200010e06ff */
[----:B------:R-:W-:Y:S01]  /*611a0*/  IADD3 R6, P0, P2, R20, R6, R33 ;  /* 0x0000000614067210 */ /* 0x000fe20007a1e021 */
[----:B------:R-:W-:Y:S02]  /*611b0*/  IMAD.IADD R16, R21, 0x1, R35 ;  /* 0x0000000115107824 */ /* 0x000fe400078e0223 */
[----:B------:R-:W-:-:S03]  /*611c0*/  IMAD.WIDE.U32 R26, R58, R53, RZ ;  /* 0x000000353a1a7225 */ /* 0x000fc600078e00ff */
[----:B------:R-:W-:Y:S01]  /*611d0*/  IADD3.X R7, PT, PT, R16, R7, RZ, P0, P2 ;  /* 0x0000000710077210 */ /* 0x000fe200007e44ff */
[----:B------:R-:W-:Y:S01]  /*611e0*/  IMAD.MOV.U32 R24, RZ, RZ, R9 ;  /* 0x000000ffff187224 */ /* 0x000fe200078e0009 */
[----:B------:R-:W-:Y:S01]  /*611f0*/  ISETP.GE.U32.AND P0, PT, R6, R20, PT ;  /* 0x000000140600720c */ /* 0x000fe20003f06070 */
        /* <DEDUP_REMOVED lines=10> */
[----:B------:R-:W-:Y:S02]  /*612a0*/  ISETP.NE.U32.AND P0, PT, R24, RZ, PT ;  /* 0x000000ff1800720c */ /* 0x000fe40003f05070 */
[----:B------:R-:W-:Y:S02]  /*612b0*/  CS2R R26, SRZ ;  /* 0x00000000001a7805 */ /* 0x000fe4000001ff00 */
[----:B------:R-:W-:-:S13]  /*612c0*/  ISETP.NE.AND.EX P0, PT, R25, RZ, PT, P0 ;  /* 0x000000ff1900720c */ /* 0x000fda0003f05300 */
[----:B---3--:R-:W-:Y:S05]  /*612d0*/  @!P0 BRA `(.L_x_594) ;  /* 0x00000000003c8947 */ /* 0x008fea0003800000 */
[----:B------:R-:W-:-:S05]  /*612e0*/  UMOV UR7, 0x4 ;  /* 0x0000000400077882 */ /* 0x000fca0000000000 */
.L_x_595:
        /* <DEDUP_REMOVED lines=14> */
.L_x_594:
[----:B------:R-:W-:Y:S01]  /*613d0*/  IMAD.WIDE.U32 R24, R54, R58, RZ ;  /* 0x0000003a36187225 */ /* 0x000fe200078e00ff */
[----:B-----5:R-:W-:-:S03]  /*613e0*/  IADD3 R28, P1, PT, R10, R28, RZ ;  /* 0x0000001c0a1c7210 */ /* 0x020fc60007f3e0ff */
[----:B------:R-:W-:Y:S01]  /*613f0*/  IMAD.WIDE.U32 R32, R57, R58, RZ ;  /* 0x0000003a39207225 */ /* 0x000fe200078e00ff */
[----:B------:R-:W-:-:S03]  /*61400*/  ISETP.GE.U32.AND P0, PT, R28, R10, PT ;  /* 0x0000000a1c00720c */ /* 0x000fc60003f06070 */
[----:B------:R-:W-:-:S04]  /*61410*/  IMAD.WIDE.U32 R24, P2, R56, R57, R24 ;  /* 0x0000003938187225 */ /* 0x000fc80007840018 */
[----:B------:R-:W-:Y:S01]  /*61420*/  IMAD.X R29, R11, 0x1, R60, P1 ;  /* 0x000000010b1d7824 */ /* 0x000fe200008e063c */
        /* <DEDUP_REMOVED lines=18> */
[----:B------:R-:W-:Y:S01]  /*61550*/  IADD3.X R9, PT, PT, R32, R9, RZ, P3, P4 ;  /* 0x0000000920097210 */ /* 0x000fe20001fe84ff */
[----:B------:R-:W-:Y:S01]  /*61560*/  IMAD R35, R50, R57, RZ ;  /* 0x0000003932237224 */ /* 0x000fe200078e02ff */
[----:B------:R-:W-:Y:S01]  /*61570*/  ISETP.GE.U32.AND.EX P0, PT, R32, R5, PT, P0 ;  /* 0x000000052000720c */ /* 0x000fe20003f06100 */
[----:B------:R-:W-:Y:S01]  /*61580*/  IMAD.WIDE.U32.X R10, R54, R54, R10, P2 ;  /* 0x00000036360a7225 */ /* 0x000fe200010e040a */
[----:B------:R-:W-:Y:S02]  /*61590*/  ISETP.GE.U32.AND.EX P1, PT, R9, R32, PT, P1 ;  /* 0x000000200900720c */ /* 0x000fe40003f26110 */
[----:B------:R-:W-:Y:S01]  /*615a0*/  SEL R32, RZ, 0x1, P0 ;  /* 0x00000001ff207807 */ /* 0x000fe20000000000 */
[----:B------:R-:W-:Y:S01]  /*615b0*/  IMAD.WIDE.U32 R4, R55, R57, RZ ;  /* 0x0000003937047225 */ /* 0x000fe200078e00ff */
[----:B------:R-:W-:-:S03]  /*615c0*/  SEL R33, RZ, 0x1, P1 ;  /* 0x00000001ff217807 */ /* 0x000fc60000800000 */
[CC--:B------:R-:W-:Y:S01]  /*615d0*/  IMAD R59, R54.reuse, R55.reuse, R35 ;  /* 0x00000037363b7224 */ /* 0x0c0fe200078e0223 */
[----:B------:R-:W-:Y:S01]  /*615e0*/  IADD3 R10, P0, P1, R33, R10, R32 ;  /* 0x0000000a210a7210 */ /* 0x000fe2000791e020 */
[----:B------:R-:W-:Y:S01]  /*615f0*/  IMAD.WIDE.U32 R24, R54, R55, RZ ;  /* 0x0000003736187225 */ /* 0x000fe200078e00ff */
[----:B------:R-:W-:Y:S02]  /*61600*/  IADD3 R35, P3, PT, R6, R4, RZ ;  /* 0x0000000406237210 */ /* 0x000fe40007f7e0ff */
[----:B------:R-:W-:Y:S01]  /*61610*/  IADD3.X R11, PT, PT, RZ, R11, RZ, P0, P1 ;  /* 0x0000000bff0b7210 */ /* 0x000fe200007e24ff */
[----:B------:R-:W-:Y:S01]  /*61620*/  IMAD.IADD R62, R5, 0x1, R59 ;  /* 0x00000001053e7824 */ /* 0x000fe200078e023b */
[----:B------:R-:W-:Y:S01]  /*61630*/  IADD3 R10, P4, PT, R35, R10, RZ ;  /* 0x0000000a230a7210 */ /* 0x000fe20007f9e0ff */
[----:B------:R-:W-:Y:S01]  /*61640*/  IMAD.WIDE.U32 R60, R57, R55, RZ ;  /* 0x00000037393c7225 */ /* 0x000fe200078e00ff */
[----:B------:R-:W-:Y:S02]  /*61650*/  ISETP.GE.U32.AND P0, PT, R35, R6, PT ;  /* 0x000000062300720c */ /* 0x000fe40003f06070 */
[----:B------:R-:W-:Y:S01]  /*61660*/  ISETP.GE.U32.AND P1, PT, R10, R35, PT ;  /* 0x000000230a00720c */ /* 0x000fe20003f26070 */
[----:B------:R-:W-:-:S02]  /*61670*/  IMAD.X R60, R7, 0x1, R62, P3 ;  /* 0x00000001073c7824 */ /* 0x000fc400018e063e */
[----:B------:R-:W-:-:S03]  /*61680*/  IMAD.WIDE.U32 R24, P2, R57, R50, R24 ;  /* 0x0000003239187225 */ /* 0x000fc60007840018 */
[C---:B------:R-:W-:Y:S01]  /*61690*/  ISETP.GE.U32.AND.EX P0, PT, R60.reuse, R7, PT, P0 ;  /* 0x000000073c00720c */ /* 0x040fe20003f06100 */
[----:B------:R-:W-:Y:S02]  /*616a0*/  IMAD.X R11, R60, 0x1, R11, P4 ;  /* 0x000000013c0b7824 */ /* 0x000fe400020e060b */
[----:B------:R-:W-:Y:S01]  /*616b0*/  IMAD.X R33, RZ, RZ, RZ, P2 ;  /* 0x000000ffff217224 */ /* 0x000fe200010e06ff */
[----:B------:R-:W-:Y:S01]  /*616c0*/  IADD3 RZ, P2, PT, R61, R24, RZ ;  /* 0x000000183dff7210 */ /* 0x000fe20007f5e0ff */
[----:B------:R-:W-:Y:S01]  /*616d0*/  IMAD.MOV.U32 R32, RZ, RZ, R25 ;  /* 0x000000ffff207224 */ /* 0x000fe200078e0019 */
[----:B------:R-:W-:Y:S01]  /*616e0*/  ISETP.GE.U32.AND.EX P1, PT, R11, R60, PT, P1 ;  /* 0x0000003c0b00720c */ /* 0x000fe20003f26110 */
[----:B------:R-:W-:Y:S01]  /*616f0*/  IMAD.WIDE.U32 R60, R54, R53, RZ ;  /* 0x00000035363c7225 */ /* 0x000fe200078e00ff */
[----:B------:R0:W-:Y:S02]  /*61700*/  STL.128 [R1+0x10], R8 ;  /* 0x0000100801007387 */ /* 0x0001e40000100c00 */
[----:B------:R-:W-:Y:S01]  /*61710*/  SEL R35, RZ, 0x1, P1 ;  /* 0x00000001ff237807 */ /* 0x000fe20000800000 */
[----:B------:R-:W-:-:S02]  /*61720*/  IMAD R59, R52, R57, RZ ;  /* 0x00000039343b7224 */ /* 0x000fc400078e02ff */
[----:B------:R-:W-:Y:S01]  /*61730*/  IMAD.WIDE.U32 R6, R57, R53, RZ ;  /* 0x0000003539067225 */ /* 0x000fe200078e00ff */
[----:B------:R-:W-:-:S03]  /*61740*/  SEL R6, RZ, 0x1, P0 ;  /* 0x00000001ff067807 */ /* 0x000fc60000000000 */
[----:B------:R-:W-:-:S04]  /*61750*/  IMAD.WIDE.U32.X R32, R54, R50, R32, P2 ;  /* 0x0000003236207225 */ /* 0x000fc800010e0420 */
[----:B------:R-:W-:Y:S01]  /*61760*/  IMAD.WIDE.U32 R24, R53, R57, RZ ;  /* 0x0000003935187225 */ /* 0x000fe200078e00ff */
[----:B------:R-:W-:-:S03]  /*61770*/  IADD3 R6, P0, P4, R35, R32, R6 ;  /* 0x0000002023067210 */ /* 0x000fc60007c1e006 */
[----:B------:R-:W-:-:S04]  /*61780*/  IMAD.WIDE.U32 R60, P3, R57, R52, R60 ;  /* 0x00000034393c7225 */ /* 0x000fc8000786003c */
[----:B------:R-:W-:Y:S01]  /*61790*/  IMAD R63, R54, R53, R59 ;  /* 0x00000035363f7224 */ /* 0x000fe200078e023b */
[----:B------:R-:W-:Y:S01]  /*617a0*/  IADD3 R59, P1, PT, R26, R24, RZ ;  /* 0x000000181a3b7210 */ /* 0x000fe20007f3e0ff */
[----:B------:R-:W-:Y:S01]  /*617b0*/  IMAD.MOV.U32 R32, RZ, RZ, R61 ;  /* 0x000000ffff207224 */ /* 0x000fe200078e003d */
[----:B------:R-:W-:Y:S01]  /*617c0*/  IADD3 RZ, P2, PT, R7, R60, RZ ;  /* 0x0000003c07ff7210 */ /* 0x000fe20007f5e0ff */
[----:B------:R-:W-:Y:S01]  /*617d0*/  IMAD.IADD R35, R25, 0x1, R63 ;  /* 0x0000000119237824 */ /* 0x000fe200078e023f */
[----:B------:R-:W-:Y:S01]  /*617e0*/  IADD3.X R7, PT, PT, RZ, R33, RZ, P0, P4 ;  /* 0x00000021ff077210 */ /* 0x000fe200007e84ff */
[----:B------:R-:W-:Y:S01]  /*617f0*/  IMAD.X R33, RZ, RZ, RZ, P3 ;  /* 0x000000ffff217224 */ /* 0x000fe200018e06ff */
[C---:B------:R-:W-:Y:S02]  /*61800*/  IADD3 R6, P4, PT, R59.reuse, R6, RZ ;  /* 0x000000063b067210 */ /* 0x040fe40007f9e0ff */
[----:B------:R-:W-:Y:S01]  /*61810*/  ISETP.GE.U32.AND P0, PT, R59, R26, PT ;  /* 0x0000001a3b00720c */ /* 0x000fe20003f06070 */
[----:B------:R-:W-:Y:S01]  /*61820*/  IMAD.X R26, R27, 0x1, R35, P1 ;  /* 0x000000011b1a7824 */ /* 0x000fe200008e0623 */
[----:B------:R-:W-:Y:S01]  /*61830*/  ISETP.GE.U32.AND P1, PT, R6, R59, PT ;  /* 0x0000003b0600720c */ /* 0x000fe20003f26070 */
[----:B------:R-:W-:-:S03]  /*61840*/  IMAD.WIDE.U32.X R32, R54, R52, R32, P2 ;  /* 0x0000003436207225 */ /* 0x000fc600010e0420 */
[C---:B------:R-:W-:Y:S01]  /*61850*/  ISETP.GE.U32.AND.EX P0, PT, R26.reuse, R27, PT, P0 ;  /* 0x0000001b1a00720c */ /* 0x040fe20003f06100 */
[----:B------:R-:W-:-:S05]  /*61860*/  IMAD.X R7, R26, 0x1, R7, P4 ;  /* 0x000000011a077824 */ /* 0x000fca00020e0607 */
        /* <DEDUP_REMOVED lines=8> */
[----:B0-----:R-:W-:Y:S05]  /*618f0*/  @!P0 BRA `(.L_x_596) ;  /* 0x0000000000388947 */ /* 0x001fea0003800000 */
[----:B------:R-:W-:-:S05]  /*61900*/  UMOV UR7, 0x5 ;  /* 0x0000000500077882 */ /* 0x000fca0000000000 */
.L_x_597:
        /* <DEDUP_REMOVED lines=13> */
.L_x_596:
[----:B------:R-:W2:Y:S01]  /*619e0*/  LDL.64 R26, [R1+0x28] ;  /* 0x00002800011a7983 */ /* 0x000ea20000100a00 */
[----:B------:R-:W-:Y:S01]  /*619f0*/  IMAD.WIDE.U32 R28, R50, R58, RZ ;  /* 0x0000003a321c7225 */ /* 0x000fe200078e00ff */
[----:B-----5:R-:W-:-:S04]  /*61a00*/  IADD3 R59, P1, PT, R8, R22, RZ ;  /* 0x00000016083b7210 */ /* 0x020fc80007f3e0ff */
[----:B------:R-:W-:Y:S01]  /*61a10*/  ISETP.GE.U32.AND P0, PT, R59, R8, PT ;  /* 0x000000083b00720c */ /* 0x000fe20003f06070 */
[----:B------:R-:W-:-:S04]  /*61a20*/  IMAD.WIDE.U32 R22, P2, R56, R55, R28 ;  /* 0x0000003738167225 */ /* 0x000fc8000784001c */
[----:B------:R-:W-:-:S04]  /*61a30*/  IMAD.WIDE.U32 R28, R55, R58, RZ ;  /* 0x0000003a371c7225 */ /* 0x000fc800078e00ff */
[----:B------:R-:W-:Y:S01]  /*61a40*/  IMAD.X R30, R9, 0x1, R30, P1 ;  /* 0x00000001091e7824 */ /* 0x000fe200008e061e */
[----:B------:R-:W-:Y:S01]  /*61a50*/  IADD3 RZ, P1, PT, R22, R29, RZ ;  /* 0x0000001d16ff7210 */ /* 0x000fe20007f3e0ff */
[----:B------:R-:W-:Y:S01]  /*61a60*/  IMAD.X R5, RZ, RZ, RZ, P2 ;  /* 0x000000ffff057224 */ /* 0x000fe200010e06ff */
[----:B------:R-:W-:Y:S01]  /*61a70*/  IADD3 R61, P2, PT, R10, R4, RZ ;  /* 0x000000040a3d7210 */ /* 0x000fe20007f5e0ff */
[----:B------:R-:W-:Y:S01]  /*61a80*/  IMAD.MOV.U32 R4, RZ, RZ, R23 ;  /* 0x000000ffff047224 */ /* 0x000fe200078e0017 */
[----:B------:R-:W-:Y:S01]  /*61a90*/  ISETP.GE.U32.AND.EX P0, PT, R30, R9, PT, P0 ;  /* 0x000000091e00720c */ /* 0x000fe20003f06100 */
[----:B------:R-:W-:-:S03]  /*61aa0*/  IMAD.WIDE.U32 R8, R50, R57, RZ ;  /* 0x0000003932087225 */ /* 0x000fc600078e00ff */
[----:B------:R-:W-:Y:S01]  /*61ab0*/  SEL R22, RZ, 0x1, P0 ;  /* 0x00000001ff167807 */ /* 0x000fe20000000000 */
[----:B------:R-:W-:Y:S01]  /*61ac0*/  IMAD.WIDE.U32.X R4, R56, R50, R4, P1 ;  /* 0x0000003238047225 */ /* 0x000fe200008e0404 */
[----:B------:R-:W-:-:S03]  /*61ad0*/  ISETP.GE.U32.AND P0, PT, R61, R10, PT ;  /* 0x0000000a3d00720c */ /* 0x000fc60003f06070 */
[----:B------:R-:W-:Y:S01]  /*61ae0*/  IMAD.WIDE.U32 R8, P1, R54, R55, R8 ;  /* 0x0000003736087225 */ /* 0x000fe20007820008 */
[----:B------:R-:W-:-:S03]  /*61af0*/  IADD3 R22, P3, P4, R61, R4, R22 ;  /* 0x000000043d167210 */ /* 0x000fc60007c7e016 */
[----:B------:R-:W-:Y:S02]  /*61b00*/  IMAD.X R4, R11, 0x1, R62, P2 ;  /* 0x000000010b047824 */ /* 0x000fe400010e063e */
        /* <DEDUP_REMOVED lines=15> */
[----:B------:R-:W-:Y:S01]  /*61c00*/  IMAD.WIDE.U32 R4, R55, R55, RZ ;  /* 0x0000003737047225 */ /* 0x000fe200078e00ff */
[----:B------:R-:W-:Y:S02]  /*61c10*/  IADD3.X R33, PT, PT, RZ, R33, RZ, P0, P1 ;  /* 0x00000021ff217210 */ /* 0x000fe400007e24ff */
[----:B------:R-:W-:Y:S01]  /*61c20*/  IADD3 R4, P3, PT, R61, R28, RZ ;  /* 0x0000001c3d047210 */ /* 0x000fe20007f7e0ff */
[----:B------:R-:W-:Y:S01]  /*61c30*/  IMAD.IADD R60, R10, 0x1, R29 ;  /* 0x000000010a3c7824 */ /* 0x000fe200078e021d */
[----:B------:R-:W-:Y:S01]  /*61c40*/  ISETP.GE.U32.AND P0, PT, R28, R6, PT ;  /* 0x000000061c00720c */ /* 0x000fe20003f06070 */
[----:B------:R-:W-:Y:S01]  /*61c50*/  IMAD.X R9, RZ, RZ, RZ, P2 ;  /* 0x000000ffff097224 */ /* 0x000fe200010e06ff */
[----:B------:R-:W-:Y:S01]  /*61c60*/  IADD3 RZ, P2, PT, R5, R10, RZ ;  /* 0x0000000a05ff7210 */ /* 0x000fe20007f5e0ff */
[----:B------:R-:W-:Y:S01]  /*61c70*/  IMAD.X R5, R60, 0x1, R33, P3 ;  /* 0x000000013c057824 */ /* 0x000fe200018e0621 */
[----:B------:R-:W-:Y:S01]  /*61c80*/  ISETP.GE.U32.AND P1, PT, R4, R28, PT ;  /* 0x0000001c0400720c */ /* 0x000fe20003f26070 */
[----:B------:R-:W-:Y:S01]  /*61c90*/  IMAD.WIDE.U32 R32, R50, R53, RZ ;  /* 0x0000003532207225 */ /* 0x000fe200078e00ff */
[----:B------:R-:W-:-:S02]  /*61ca0*/  ISETP.GE.U32.AND.EX P0, PT, R60, R7, PT, P0 ;  /* 0x000000073c00720c */ /* 0x000fc40003f06100 */
[----:B------:R-:W-:Y:S01]  /*61cb0*/  ISETP.GE.U32.AND.EX P1, PT, R5, R60, PT, P1 ;  /* 0x0000003c0500720c */ /* 0x000fe20003f26110 */
[----:B------:R-:W-:Y:S02]  /*61cc0*/  IMAD.MOV.U32 R8, RZ, RZ, R11 ;  /* 0x000000ffff087224 */ /* 0x000fe400078e000b */
[----:B------:R-:W-:Y:S02]  /*61cd0*/  IMAD R60, R52, R55, RZ ;  /* 0x00000037343c7224 */ /* 0x000fe400078e02ff */
[----:B------:R-:W-:Y:S01]  /*61ce0*/  IMAD.WIDE.U32 R10, R55, R53, RZ ;  /* 0x00000035370a7225 */ /* 0x000fe200078e00ff */
[----:B------:R-:W-:-:S03]  /*61cf0*/  SEL R10, RZ, 0x1, P0 ;  /* 0x00000001ff0a7807 */ /* 0x000fc60000000000 */
[----:B------:R-:W-:Y:S01]  /*61d00*/  IMAD.WIDE.U32 R6, P3, R55, R52, R32 ;  /* 0x0000003437067225 */ /* 0x000fe20007860020 */
[----:B------:R-:W-:-:S03]  /*61d10*/  SEL R33, RZ, 0x1, P1 ;  /* 0x00000001ff217807 */ /* 0x000fc60000800000 */
[----:B------:R-:W-:-:S04]  /*61d20*/  IMAD.WIDE.U32 R28, R53, R55, RZ ;  /* 0x00000037351c7225 */ /* 0x000fc800078e00ff */
[----:B------:R-:W-:Y:S01]  /*61d30*/  IMAD.WIDE.U32.X R8, R50, R50, R8, P2 ;  /* 0x0000003232087225 */ /* 0x000fe200010e0408 */
[----:B------:R-:W-:-:S03]  /*61d40*/  IADD3 RZ, P2, PT, R11, R6, RZ ;  /* 0x000000060bff7210 */ /* 0x000fc60007f5e0ff */
[C---:B------:R-:W-:Y:S01]  /*61d50*/  IMAD R61, R50.reuse, R53, R60 ;  /* 0x00000035323d7224 */ /* 0x040fe200078e023c */
[----:B------:R-:W-:Y:S01]  /*61d60*/  IADD3 R6, P1, P4, R33, R8, R10 ;  /* 0x0000000821067210 */ /* 0x000fe20007c3e00a */
[----:B------:R-:W-:Y:S02]  /*61d70*/  IMAD.X R33, RZ, RZ, RZ, P3 ;  /* 0x000000ffff217224 */ /* 0x000fe400018e06ff */
[----:B------:R-:W-:Y:S01]  /*61d80*/  IMAD.IADD R60, R29, 0x1, R61 ;  /* 0x000000011d3c7824 */ /* 0x000fe200078e023d */
[----:B------:R-:W-:Y:S01]  /*61d90*/  IADD3.X R9, PT, PT, RZ, R9, RZ, P1, P4 ;  /* 0x00000009ff097210 */ /* 0x000fe20000fe84ff */
[----:B------:R-:W-:Y:S02]  /*61da0*/  IMAD.MOV.U32 R32, RZ, RZ, R7 ;  /* 0x000000ffff207224 */ /* 0x000fe400078e0007 */
[----:B------:R-:W-:Y:S02]  /*61db0*/  IMAD.MOV.U32 R8, RZ, RZ, R59 ;  /* 0x000000ffff087224 */ /* 0x000fe400078e003b */
[----:B------:R-:W-:-:S04]  /*61dc0*/  IMAD.WIDE.U32.X R32, R50, R52, R32, P2 ;  /* 0x0000003432207225 */ /* 0x000fc800010e0420 */
[----:B------:R-:W-:Y:S01]  /*61dd0*/  IMAD.MOV.U32 R10, RZ, RZ, R22 ;  /* 0x000000ffff0a7224 */ /* 0x000fe200078e0016 */
[----:B--2---:R-:W-:-:S04]  /*61de0*/  IADD3 R11, P5, PT, R26, R28, RZ ;  /* 0x0000001c1a0b7210 */ /* 0x004fc80007fbe0ff */
[----:B------:R-:W-:Y:S01]  /*61df0*/  ISETP.GE.U32.AND P0, PT, R11, R26, PT ;  /* 0x0000001a0b00720c */ /* 0x000fe20003f06070 */
[----:B------:R-:W-:Y:S01]  /*61e00*/  IMAD.X R26, R27, 0x1, R60, P5 ;  /* 0x000000011b1a7824 */ /* 0x000fe200028e063c */
[----:B------:R-:W-:-:S04]  /*61e10*/  IADD3 R6, P3, PT, R11, R6, RZ ;  /* 0x000000060b067210 */ /* 0x000fc80007f7e0ff */
[----:B------:R-:W-:Y:S01]  /*61e20*/  ISETP.GE.U32.AND P1, PT, R6, R11, PT ;  /* 0x0000000b0600720c */ /* 0x000fe20003f26070 */
[C---:B------:R-:W-:Y:S01]  /*61e30*/  IMAD.X R7, R26.reuse, 0x1, R9, P3 ;  /* 0x000000011a077824 */ /* 0x040fe200018e0609 */
[----:B------:R-:W-:Y:S01]  /*61e40*/  ISETP.GE.U32.AND.EX P0, PT, R26, R27, PT, P0 ;  /* 0x0000001b1a00720c */ /* 0x000fe20003f06100 */
[----:B------:R-:W-:Y:S02]  /*61e50*/  IMAD.MOV.U32 R9, RZ, RZ, R30 ;  /* 0x000000ffff097224 */ /* 0x000fe400078e001e */
[----:B------:R-:W-:Y:S01]  /*61e60*/  IMAD.MOV.U32 R11, RZ, RZ, R23 ;  /* 0x000000ffff0b7224 */ /* 0x000fe200078e0017 */
        /* <DEDUP_REMOVED lines=11> */
.L_x_599:
        /* <DEDUP_REMOVED lines=13> */
.L_x_598:
[----:B------:R-:W3:Y:S01]  /*61ff0*/  LDL.64 R10, [R1+0x30] ;  /* 0x00003000010a7983 */ /* 0x000ee20000100a00 */
[----:B------:R-:W-:Y:S01]  /*62000*/  IMAD.WIDE.U32 R8, R52, R58, RZ ;  /* 0x0000003a34087225 */ /* 0x000fe200078e00ff */
[----:B-----5:R-:W-:-:S03]  /*62010*/  IADD3 R20, P1, PT, R22, R20, RZ ;  /* 0x0000001416147210 */ /* 0x020fc60007f3e0ff */
[----:B------:R-:W-:Y:S01]  /*62020*/  IMAD.WIDE.U32 R58, R53, R58, RZ ;  /* 0x0000003a353a7225 */ /* 0x000fe200078e00ff */
[----:B------:R-:W-:-:S03]  /*62030*/  ISETP.GE.U32.AND P0, PT, R20, R22, PT ;  /* 0x000000161400720c */ /* 0x000fc60003f06070 */
[----:B------:R-:W-:-:S04]  /*62040*/  IMAD.WIDE.U32 R8, P2, R56, R53, R8 ;  /* 0x0000003538087225 */ /* 0x000fc80007840008 */
[----:B------:R-:W-:Y:S01]  /*62050*/  IMAD.X R21, R23, 0x1, R16, P1 ;  /* 0x0000000117157824 */ /* 0x000fe200008e0610 */
[----:B------:R-:W-:Y:S01]  /*62060*/  IADD3 R25, P1, PT, R4, R24, RZ ;  /* 0x0000001804197210 */ /* 0x000fe20007f3e0ff */
[----:B------:R-:W-:Y:S01]  /*62070*/  IMAD.X R27, RZ, RZ, RZ, P2 ;  /* 0x000000ffff1b7224 */ /* 0x000fe200010e06ff */
[----:B------:R-:W-:Y:S01]  /*62080*/  IADD3 RZ, P2, PT, R8, R59, RZ ;  /* 0x0000003b08ff7210 */ /* 0x000fe20007f5e0ff */
[----:B------:R-:W-:Y:S01]  /*62090*/  IMAD.MOV.U32 R26, RZ, RZ, R9 ;  /* 0x000000ffff1a7224 */ /* 0x000fe200078e0009 */
[----:B------:R-:W-:Y:S01]  /*620a0*/  ISETP.GE.U32.AND.EX P0, PT, R21, R23, PT, P0 ;  /* 0x000000171500720c */ /* 0x000fe20003f06100 */
[----:B------:R-:W-:Y:S01]  /*620b0*/  IMAD.WIDE.U32 R22, R52, R57, RZ ;  /* 0x0000003934167225 */ /* 0x000fe200078e00ff */
[----:B------:R0:W-:Y:S02]  /*620c0*/  STL.64 [R1+0x18], R20 ;  /* 0x0000181401007387 */ /* 0x0001e40000100a00 */
[----:B------:R-:W-:Y:S01]  /*620d0*/  SEL R8, RZ, 0x1, P0 ;  /* 0x00000001ff087807 */ /* 0x000fe20000000000 */
[----:B------:R-:W-:-:S04]  /*620e0*/  IMAD.WIDE.U32.X R26, R56, R52, R26, P2 ;  /* 0x00000034381a7225 */ /* 0x000fc800010e041a */
[----:B------:R-:W-:Y:S01]  /*620f0*/  IMAD.WIDE.U32 R22, P4, R54, R53, R22 ;  /* 0x0000003536167225 */ /* 0x000fe20007880016 */
[----:B------:R-:W-:-:S03]  /*62100*/  IADD3 R8, P2, P3, R25, R26, R8 ;  /* 0x0000001a19087210 */ /* 0x000fc60007b5e008 */
[----:B------:R-:W-:Y:S01]  /*62110*/  IMAD.X R26, R5, 0x1, R35, P1 ;  /* 0x00000001051a7824 */ /* 0x000fe200008e0623 */
[----:B------:R-:W-:Y:S01]  /*62120*/  ISETP.GE.U32.AND P1, PT, R25, R4, PT ;  /* 0x000000041900720c */ /* 0x000fe20003f26070 */
[----:B------:R-:W-:Y:S01]  /*62130*/  IMAD.WIDE.U32 R32, R53, R57, RZ ;  /* 0x0000003935207225 */ /* 0x000fe200078e00ff */
[----:B------:R-:W-:Y:S02]  /*62140*/  ISETP.GE.U32.AND P0, PT, R8, R25, PT ;  /* 0x000000190800720c */ /* 0x000fe40003f06070 */
[----:B------:R-:W-:Y:S01]  /*62150*/  IADD3.X R9, PT, PT, R26, R27, RZ, P2, P3 ;  /* 0x0000001b1a097210 */ /* 0x000fe200017e64ff */
[----:B------:R-:W-:Y:S01]  /*62160*/  IMAD.X R25, RZ, RZ, RZ, P4 ;  /* 0x000000ffff197224 */ /* 0x000fe200020e06ff */
[----:B------:R-:W-:Y:S01]  /*62170*/  IADD3 RZ, P2, PT, R22, R33, RZ ;  /* 0x0000002116ff7210 */ /* 0x000fe20007f5e0ff */
[----:B------:R-:W-:Y:S01]  /*62180*/  IMAD.MOV.U32 R24, RZ, RZ, R23 ;  /* 0x000000ffff187224 */ /* 0x000fe200078e0017 */
[----:B------:R-:W-:Y:S01]  /*62190*/  ISETP.GE.U32.AND.EX P1, PT, R26, R5, PT, P1 ;  /* 0x000000051a00720c */ /* 0x000fe20003f26110 */
[----:B------:R-:W-:Y:S01]  /*621a0*/  IMAD.WIDE.U32 R22, R52, R55, RZ ;  /* 0x0000003734167225 */ /* 0x000fe200078e00ff */
[----:B------:R-:W-:-:S02]  /*621b0*/  ISETP.GE.U32.AND.EX P0, PT, R9, R26, PT, P0 ;  /* 0x0000001a0900720c */ /* 0x000fc40003f06100 */
[----:B------:R-:W-:Y:S01]  /*621c0*/  SEL R16, RZ, 0x1, P1 ;  /* 0x00000001ff107807 */ /* 0x000fe20000800000 */
[----:B------:R-:W-:Y:S01]  /*621d0*/  IMAD.WIDE.U32.X R4, R54, R52, R24, P2 ;  /* 0x0000003436047225 */ /* 0x000fe200010e0418 */
[----:B------:R-:W-:Y:S02]  /*621e0*/  SEL R25, RZ, 0x1, P0 ;  /* 0x00000001ff197807 */ /* 0x000fe40000000000 */
[----:B------:R-:W-:Y:S02]  /*621f0*/  IADD3 R29, P2, PT, R6, R28, RZ ;  /* 0x0000001c061d7210 */ /* 0x000fe40007f5e0ff */
[----:B------:R-:W-:Y:S01]  /*62200*/  IADD3 R16, P0, P1, R25, R4, R16 ;  /* 0x0000000419107210 */ /* 0x000fe2000791e010 */
[----:B------:R-:W-:-:S03]  /*62210*/  IMAD.WIDE.U32 R24, P4, R50, R53, R22 ;  /* 0x0000003532187225 */ /* 0x000fc60007880016 */
[----:B------:R-:W-:Y:S01]  /*62220*/  IADD3.X R5, PT, PT, RZ, R5, RZ, P0, P1 ;  /* 0x00000005ff057210 */ /* 0x000fe200007e24ff */
[----:B------:R-:W-:Y:S01]  /*62230*/  IMAD.X R60, R7, 0x1, R60, P2 ;  /* 0x00000001073c7824 */ /* 0x000fe200010e063c */
[----:B------:R-:W-:Y:S01]  /*62240*/  IADD3 R16, P3, PT, R29, R16, RZ ;  /* 0x000000101d107210 */ /* 0x000fe20007f7e0ff */
[----:B------:R-:W-:Y:S01]  /*62250*/  IMAD.WIDE.U32 R22, R53, R55, RZ ;  /* 0x0000003735167225 */ /* 0x000fe200078e00ff */
[----:B------:R-:W-:Y:S02]  /*62260*/  ISETP.GE.U32.AND P0, PT, R29, R6, PT ;  /* 0x000000061d00720c */ /* 0x000fe40003f06070 */
[----:B------:R-:W-:Y:S01]  /*62270*/  ISETP.GE.U32.AND P1, PT, R16, R29, PT ;  /* 0x0000001d1000720c */ /* 0x000fe20003f26070 */
[----:B------:R-:W-:Y:S01]  /*62280*/  IMAD.X R29, R60, 0x1, R5, P3 ;  /* 0x000000013c1d7824 */ /* 0x000fe200018e0605 */
[----:B------:R-:W-:Y:S01]  /*62290*/  IADD3 RZ, P2, PT, R24, R23, RZ ;  /* 0x0000001718ff7210 */ /* 0x000fe20007f5e0ff */
[----:B------:R-:W-:Y:S01]  /*622a0*/  IMAD.X R5, RZ, RZ, RZ, P4 ;  /* 0x000000ffff057224 */ /* 0x000fe200020e06ff */
[----:B------:R-:W-:Y:S01]  /*622b0*/  ISETP.GE.U32.AND.EX P0, PT, R60, R7, PT, P0 ;  /* 0x000000073c00720c */ /* 0x000fe20003f06100 */
[----:B------:R-:W-:Y:S01]  /*622c0*/  IMAD.MOV.U32 R4, RZ, RZ, R25 ;  /* 0x000000ffff047224 */ /* 0x000fe200078e0019 */
        /* <DEDUP_REMOVED lines=24> */
[----:B------:R-:W-:Y:S01]  /*62450*/  SEL R10, RZ, 0x1, P1 ;  /* 0x00000001ff0a7807 */ /* 0x000fe20000800000 */
[----:B------:R-:W-:Y:S02]  /*62460*/  IMAD.MOV.U32 R4, RZ, RZ, R8 ;  /* 0x000000ffff047224 */ /* 0x000fe400078e0008 */
[----:B------:R-:W-:Y:S01]  /*62470*/  IMAD.MOV.U32 R5, RZ, RZ, R9 ;  /* 0x000000ffff057224 */ /* 0x000fe200078e0009 */
[----:B------:R-:W-:Y:S01]  /*62480*/  IADD3 R10, P0, P1, R10, R52, R11 ;  /* 0x000000340a0a7210 */ /* 0x000fe2000791e00b */
[----:B------:R-:W-:-:S03]  /*62490*/  IMAD.MOV.U32 R7, RZ, RZ, R29 ;  /* 0x000000ffff077224 */ /* 0x000fc600078e001d */
[----:B------:R-:W-:Y:S02]  /*624a0*/  IADD3.X R11, PT, PT, RZ, R53, RZ, P0, P1 ;  /* 0x00000035ff0b7210 */ /* 0x000fe400007e24ff */
[----:B------:R0:W-:Y:S01]  /*624b0*/  STL.128 [R1+0x20], R4 ;  /* 0x0000200401007387 */ /* 0x0001e20000100c00 */
[----:B------:R-:W-:-:S04]  /*624c0*/  ISETP.NE.U32.AND P0, PT, R10, RZ, PT ;  /* 0x000000ff0a00720c */ /* 0x000fc80003f05070 */
[----:B------:R-:W-:-:S13]  /*624d0*/  ISETP.NE.AND.EX P0, PT, R11, RZ, PT, P0 ;  /* 0x000000ff0b00720c */ /* 0x000fda0003f05300 */
[----:B0-----:R-:W-:Y:S05]  /*624e0*/  @!P0 BRA `(.L_x_600) ;  /* 0x0000000000388947 */ /* 0x001fea0003800000 */
[----:B------:R-:W-:-:S05]  /*624f0*/  UMOV UR7, 0x7 ;  /* 0x0000000700077882 */ /* 0x000fca0000000000 */
.L_x_601:
        /* <DEDUP_REMOVED lines=13> */
.L_x_600:
[----:B------:R-:W3:Y:S04]  /*625d0*/  LDL.64 R26, [R1+0x8] ;  /* 0x00000800011a7983 */ /* 0x000ee80000100a00 */
[----:B------:R-:W2:Y:S04]  /*625e0*/  LDL.64 R10, [R1+0x28] ;  /* 0x00002800010a7983 */ /* 0x000ea80000100a00 */
[----:B------:R0:W5:Y:S04]  /*625f0*/  LDL.128 R4, [R1+0x30] ;  /* 0x0000300001047983 */ /* 0x0001680000100c00 */
[----:B------:R0:W5:Y:S01]  /*62600*/  LDL.64 R22, [R1+0x10] ;  /* 0x0000100001167983 */ /* 0x0001620000100a00 */
[----:B------:R-:W-:Y:S01]  /*62610*/  IADD3 R24, P1, PT, RZ, R18, RZ ;  /* 0x00000012ff187210 */ /* 0x000fe20007f3e0ff */
[----:B-----5:R-:W-:-:S03]  /*62620*/  IMAD.WIDE.U32 R28, R9, 0x3d1, RZ ;  /* 0x000003d1091c7825 */ /* 0x020fc600078e00ff */
[----:B------:R-:W-:Y:S01]  /*62630*/  ISETP.GE.U32.AND P0, PT, R24, R18, PT ;  /* 0x000000121800720c */ /* 0x000fe20003f06070 */
[----:B------:R-:W-:-:S05]  /*62640*/  IMAD.X R25, R8, 0x1, R31, P1 ;  /* 0x0000000108197824 */ /* 0x000fca00008e061f */
        /* <DEDUP_REMOVED lines=13> */
[----:B------:R-:W-:Y:S01]  /*62720*/  IMAD.WIDE.U32 R26, R8, 0x3d1, R24 ;  /* 0x000003d1081a7825 */ /* 0x000fe200078e0018 */
[----:B------:R-:W-:Y:S02]  /*62730*/  ISETP.GE.U32.AND.EX P1, PT, R50, R31, PT, P1 ;  /* 0x0000001f3200720c */ /* 0x000fe40003f26110 */
[----:B------:R-:W-:Y:S01]  /*62740*/  ISETP.GT.U32.AND P2, PT, R16, R19, PT ;  /* 0x000000131000720c */ /* 0x000fe20003f44070 */
[----:B------:R-:W-:Y:S01]  /*62750*/  IMAD.MOV.U32 R16, RZ, RZ, RZ ;  /* 0x000000ffff107224 */ /* 0x000fe200078e00ff */
        /* <DEDUP_REMOVED lines=21> */
.L_x_602:
        /* <DEDUP_REMOVED lines=16> */
[----:B------:R-:W-:Y:S02]  /*629b0*/  IADD3 R25, P0, PT, R25, R8, RZ ;  /* 0x0000000819197210 */ /* 0x000fe40007f1e0ff */
[-C--:B------:R-:W-:Y:S02]  /*629c0*/  IADD3 R22, P4, PT, RZ, R19.reuse, RZ ;  /* 0x00000013ff167210 */ /* 0x080fe40007f9e0ff */
[----:B------:R-:W-:Y:S01]  /*629d0*/  ISETP.GT.U32.AND.EX P1, PT, R23, R18, PT, P1 ;  /* 0x000000121700720c */ /* 0x000fe20003f24110 */
[----:B------:R-:W-:Y:S01]  /*629e0*/  IMAD.X R31, RZ, RZ, R9, P0 ;  /* 0x000000ffff1f7224 */ /* 0x000fe200000e0609 */
[----:B------:R-:W-:Y:S01]  /*629f0*/  ISETP.GE.U32.AND P0, PT, R22, R19, PT ;  /* 0x000000131600720c */ /* 0x000fe20003f06070 */
[----:B------:R-:W-:Y:S01]  /*62a00*/  IMAD.X R23, R4, 0x1, R18, P4 ;  /* 0x0000000104177824 */ /* 0x000fe200020e0612 */
[----:B------:R-:W-:Y:S01]  /*62a10*/  ISETP.GT.U32.AND P2, PT, R25, R32, PT ;  /* 0x000000201900720c */ /* 0x000fe20003f44070 */
[----:B------:R-:W-:-:S03]  /*62a20*/  IMAD.WIDE.U32 R8, R10, 0x3d1, RZ ;  /* 0x000003d10a087825 */ /* 0x000fc600078e00ff */
[----:B------:R-:W-:Y:S01]  /*62a30*/  ISETP.GE.U32.AND.EX P0, PT, R23, R18, PT, P0 ;  /* 0x000000121700720c */ /* 0x000fe20003f06100 */
[----:B------:R-:W-:Y:S01]  /*62a40*/  IMAD.MOV.U32 R8, RZ, RZ, R55 ;  /* 0x000000ffff087224 */ /* 0x000fe200078e0037 */
[----:B------:R-:W-:Y:S02]  /*62a50*/  IADD3 R18, P5, PT, R25, R32, RZ ;  /* 0x0000002019127210 */ /* 0x000fe40007fbe0ff */
[----:B------:R-:W-:Y:S02]  /*62a60*/  SEL R33, RZ, 0x1, P0 ;  /* 0x00000001ff217807 */ /* 0x000fe40000000000 */
[C---:B------:R-:W-:Y:S01]  /*62a70*/  ISETP.GT.U32.AND.EX P2, PT, R31.reuse, R50, PT, P2 ;  /* 0x000000321f00720c */ /* 0x040fe20003f44120 */
[----:B------:R-:W-:Y:S01]  /*62a80*/  IMAD.X R19, R31, 0x1, R50, P5 ;  /* 0x000000011f137824 */ /* 0x000fe200028e0632 */
[----:B------:R-:W-:Y:S02]  /*62a90*/  @P1 IADD3 R20, P5, PT, R20, 0x1, RZ ;  /* 0x0000000114141810 */ /* 0x000fe40007fbe0ff */
[----:B------:R-:W-:-:S02]  /*62aa0*/  IADD3 R33, P0, PT, R5, R33, RZ ;  /* 0x0000002105217210 */ /* 0x000fc40007f1e0ff */
        /* <DEDUP_REMOVED lines=8> */
[----:B------:R-:W-:Y:S02]  /*62b30*/  SEL R31, R31, R50, P2 ;  /* 0x000000321f1f7207 */ /* 0x000fe40001000000 */
[----:B------:R-:W-:Y:S01]  /*62b40*/  ISETP.GT.U32.AND.EX P3, PT, R28, R21, PT, P3 ;  /* 0x000000151c00720c */ /* 0x000fe20003f64130 */
[----:B------:R-:W-:Y:S01]  /*62b50*/  IMAD.WIDE.U32 R10, R10, 0x3d1, R18 ;  /* 0x000003d10a0a7825 */ /* 0x000fe200078e0012 */
        /* <DEDUP_REMOVED lines=42> */
.L_x_603:
        /* <DEDUP_REMOVED lines=29> */
.L_x_604:
        /* <DEDUP_REMOVED lines=78> */
.L_x_606:
        /* <DEDUP_REMOVED lines=9> */
.L_x_605:
        /* <DEDUP_REMOVED lines=24> */
.L_x_607:
        /* <DEDUP_REMOVED lines=30> */
.L_x_608:
        /* <DEDUP_REMOVED lines=29> */
.L_x_609:
        /* <DEDUP_REMOVED lines=30> */
.L_x_593:
[----:B------:R-:W-:-:S04]  /*63c50*/  UIADD3 UR4, UPT, UPT, UR4, 0x1, URZ ;  /* 0x0000000104047890 */ /* 0x000fc8000fffe0ff */
[----:B------:R-:W-:-:S09]  /*63c60*/  UISETP.NE.AND UP0, UPT, UR4, 0x100, UPT ;  /* 0x000001000400788c */ /* 0x000fd2000bf05270 */
[----:B------:R-:W-:Y:S05]  /*63c70*/  BRA.U UP0, `(.L_x_610) ;  /* 0xffffffa100a07547 */ /* 0x000fea000b83ffff */
        /* <DEDUP_REMOVED lines=8> */
[----:B------:R-:W-:Y:S02]  /*63d00*/  IMAD R11, R14, R15, R4 ;  /* 0x0000000f0e0b7224 */ /* 0x000fe400078e0204 */
[----:B------:R-:W-:Y:S02]  /*63d10*/  IMAD.MOV.U32 R4, RZ, RZ, R7 ;  /* 0x000000ffff047224 */ /* 0x000fe400078e0007 */
[----:B------:R-:W-:-:S04]  /*63d20*/  IMAD.WIDE.U32 R28, R15, R17, RZ ;  /* 0x000000110f1c7225 */ /* 0x000fc800078e00ff */
[----:B------:R-:W-:-:S04]  /*63d30*/  IMAD.WIDE.U32.X R4, R14, R14, R4, P0 ;  /* 0x0000000e0e047225 */ /* 0x000fc800000e0404 */
[----:B------:R-:W-:Y:S01]  /*63d40*/  IMAD.WIDE.U32 R8, R14, R15, RZ ;  /* 0x0000000f0e087225 */ /* 0x000fe200078e00ff */
[----:B------:R-:W-:-:S03]  /*63d50*/  IADD3 R10, P0, PT, R4, R28, RZ ;  /* 0x0000001c040a7210 */ /* 0x000fc60007f1e0ff */
[----:B------:R-:W-:Y:S02]  /*63d60*/  IMAD.IADD R32, R29, 0x1, R11 ;  /* 0x000000011d207824 */ /* 0x000fe400078e020b */
[----:B------:R-:W-:-:S04]  /*63d70*/  IMAD.WIDE.U32 R20, P1, R17, R12, R8 ;  /* 0x0000000c11147225 */ /* 0x000fc80007820008 */
[----:B------:R-:W-:-:S04]  /*63d80*/  IMAD.WIDE.U32 R8, R17, R15, RZ ;  /* 0x0000000f11087225 */ /* 0x000fc800078e00ff */
[----:B------:R-:W-:Y:S01]  /*63d90*/  IMAD.X R11, R32, 0x1, R5, P0 ;  /* 0x00000001200b7824 */ /* 0x000fe200000e0605 */
[----:B------:R-:W-:Y:S01]  /*63da0*/  ISETP.GE.U32.AND P0, PT, R10, R28, PT ;  /* 0x0000001c0a00720c */ /* 0x000fe20003f06070 */
[----:B------:R-:W-:-:S03]  /*63db0*/  IMAD.WIDE.U32 R4, R14, R13, RZ ;  /* 0x0000000d0e047225 */ /* 0x000fc600078e00ff */
[----:B------:R-:W-:Y:S01]  /*63dc0*/  ISETP.GE.U32.AND.EX P0, PT, R11, R32, PT, P0 ;  /* 0x000000200b00720c */ /* 0x000fe20003f06100 */
[----:B------:R-:W-:Y:S01]  /*63dd0*/  IMAD.X R23, RZ, RZ, RZ, P1 ;  /* 0x000000ffff177224 */ /* 0x000fe200008e06ff */
[----:B------:R-:W-:Y:S01]  /*63de0*/  IADD3 RZ, P1, PT, R9, R20, RZ ;  /* 0x0000001409ff7210 */ /* 0x000fe20007f3e0ff */
[----:B------:R-:W-:Y:S02]  /*63df0*/  IMAD.MOV.U32 R22, RZ, RZ, R21 ;  /* 0x000000ffff167224 */ /* 0x000fe400078e0015 */
[CC--:B------:R-:W-:Y:S02]  /*63e00*/  IMAD R7, R2.reuse, R17.reuse, RZ ;  /* 0x0000001102077224 */ /* 0x0c0fe400078e02ff */
[----:B------:R-:W-:-:S04]  /*63e10*/  IMAD.WIDE.U32 R20, P2, R2, R17, R4 ;  /* 0x0000001102147225 */ /* 0x000fc80007840004 */
[----:B------:R-:W-:-:S04]  /*63e20*/  IMAD.WIDE.U32 R30, R13, R17, RZ ;  /* 0x000000110d1e7225 */ /* 0x000fc800078e00ff */
[----:B------:R-:W-:Y:S01]  /*63e30*/  IMAD R25, R13, R14, R7 ;  /* 0x0000000e0d197224 */ /* 0x000fe200078e0207 */
[----:B------:R-:W-:Y:S01]  /*63e40*/  SEL R7, RZ, 0x1, P0 ;  /* 0x00000001ff077807 */ /* 0x000fe20000000000 */
[----:B------:R-:W-:-:S04]  /*63e50*/  IMAD.WIDE.U32.X R4, R14, R12, R22, P1 ;  /* 0x0000000c0e047225 */ /* 0x000fc800008e0416 */
[----:B------:R-:W-:Y:S01]  /*63e60*/  IMAD.IADD R50, R31, 0x1, R25 ;  /* 0x000000011f327824 */ /* 0x000fe200078e0219 */
[----:B------:R-:W-:Y:S01]  /*63e70*/  IADD3 R4, P0, P3, R30, R4, R7 ;  /* 0x000000041e047210 */ /* 0x000fe20007b1e007 */
[----:B------:R-:W-:-:S03]  /*63e80*/  IMAD.WIDE.U32 R8, R17, R13, RZ ;  /* 0x0000000d11087225 */ /* 0x000fc600078e00ff */
[----:B------:R-:W-:Y:S01]  /*63e90*/  IADD3.X R5, PT, PT, R50, R5, RZ, P0, P3 ;  /* 0x0000000532057210 */ /* 0x000fe200007e64ff */
[----:B------:R-:W-:Y:S01]  /*63ea0*/  IMAD.IADD R27, R19, 0x1, R6 ;  /* 0x00000001131b7824 */ /* 0x000fe200078e0206 */
[----:B------:R-:W-:Y:S01]  /*63eb0*/  IADD3 RZ, P1, PT, R9, R20, RZ ;  /* 0x0000001409ff7210 */ /* 0x000fe20007f3e0ff */
[----:B------:R-:W-:Y:S01]  /*63ec0*/  IMAD.WIDE.U32 R8, R14, R3, RZ ;  /* 0x000000030e087225 */ /* 0x000fe200078e00ff */
[----:B------:R-:W-:-:S03]  /*63ed0*/  ISETP.GE.U32.AND P0, PT, R4, R30, PT ;  /* 0x0000001e0400720c */ /* 0x000fc60003f06070 */
[----:B------:R-:W-:Y:S01]  /*63ee0*/  IMAD.X R7, RZ, RZ, RZ, P2 ;  /* 0x000000ffff077224 */ /* 0x000fe200010e06ff */
        /* <DEDUP_REMOVED lines=28> */
[----:B---3--:R-:W-:Y:S05]  /*640b0*/  @!P0 BRA `(.L_x_611) ;  /* 0x00000000003c8947 */ /* 0x008fea0003800000 */
[----:B------:R-:W-:-:S05]  /*640c0*/  UMOV UR4, 0x4 ;  /* 0x0000000400047882 */ /* 0x000fca0000000000 */
.L_x_612:
        /* <DEDUP_REMOVED lines=14> */
.L_x_611:
        /* <DEDUP_REMOVED lines=27> */
[C---:B------:R-:W-:Y:S01]  /*64360*/  IMAD.WIDE.U32.X R4, R12.reuse, R12, R32, P2 ;  /* 0x0000000c0c047225 */ /* 0x040fe200010e0420 */
[----:B------:R-:W-:Y:S02]  /*64370*/  ISETP.GE.U32.AND.EX P1, PT, R9, R10, PT, P1 ;  /* 0x0000000a0900720c */ /* 0x000fe40003f26110 */
[----:B------:R-:W-:Y:S01]  /*64380*/  SEL R16, RZ, 0x1, P0 ;  /* 0x00000001ff107807 */ /* 0x000fe20000000000 */
[----:B------:R-:W-:Y:S01]  /*64390*/  IMAD.WIDE.U32 R10, R12, R13, RZ ;  /* 0x0000000d0c0a7225 */ /* 0x000fe200078e00ff */
[----:B------:R-:W-:-:S03]  /*643a0*/  SEL R29, RZ, 0x1, P1 ;  /* 0x00000001ff1d7807 */ /* 0x000fc60000800000 */
[----:B------:R-:W-:Y:S01]  /*643b0*/  IMAD.WIDE.U32 R32, R13, R15, RZ ;  /* 0x0000000f0d207225 */ /* 0x000fe200078e00ff */
[----:B------:R-:W-:-:S03]  /*643c0*/  IADD3 R4, P0, P1, R29, R4, R16 ;  /* 0x000000041d047210 */ /* 0x000fc6000791e010 */
[----:B------:R-:W-:Y:S02]  /*643d0*/  IMAD R35, R13, R12, R28 ;  /* 0x0000000c0d237224 */ /* 0x000fe400078e021c */
[----:B------:R-:W-:Y:S01]  /*643e0*/  IMAD.WIDE.U32 R52, P2, R2, R15, R10 ;  /* 0x0000000f02347225 */ /* 0x000fe2000784000a */
[----:B------:R-:W-:-:S03]  /*643f0*/  IADD3 R11, P3, PT, R6, R32, RZ ;  /* 0x00000020060b7210 */ /* 0x000fc60007f7e0ff */
[----:B------:R-:W-:Y:S01]  /*64400*/  IMAD.IADD R56, R33, 0x1, R35 ;  /* 0x0000000121387824 */ /* 0x000fe200078e0223 */
[----:B------:R-:W-:Y:S01]  /*64410*/  IADD3.X R35, PT, PT, RZ, R5, RZ, P0, P1 ;  /* 0x00000005ff237210 */ /* 0x000fe200007e24ff */
[----:B------:R-:W-:Y:S01]  /*64420*/  IMAD.WIDE.U32 R28, R15, R13, RZ ;  /* 0x0000000d0f1c7225 */ /* 0x000fe200078e00ff */
[C---:B------:R-:W-:Y:S02]  /*64430*/  IADD3 R10, P4, PT, R11.reuse, R4, RZ ;  /* 0x000000040b0a7210 */ /* 0x040fe40007f9e0ff */
[----:B------:R-:W-:Y:S01]  /*64440*/  ISETP.GE.U32.AND P0, PT, R11, R6, PT ;  /* 0x000000060b00720c */ /* 0x000fe20003f06070 */
[----:B------:R-:W-:Y:S01]  /*64450*/  IMAD.X R16, R7, 0x1, R56, P3 ;  /* 0x0000000107107824 */ /* 0x000fe200018e0638 */
        /* <DEDUP_REMOVED lines=8> */
[----:B------:R0:W-:Y:S02]  /*644e0*/  STL.128 [R1+0x10], R8 ;  /* 0x0000100801007387 */ /* 0x0001e40000100c00 */
[----:B------:R-:W-:Y:S01]  /*644f0*/  IMAD R16, R0, R15, RZ ;  /* 0x0000000f00107224 */ /* 0x000fe200078e02ff */
[----:B------:R-:W-:Y:S01]  /*64500*/  SEL R35, RZ, 0x1, P1 ;  /* 0x00000001ff237807 */ /* 0x000fe20000800000 */
[----:B------:R-:W-:Y:S01]  /*64510*/  IMAD.WIDE.U32 R6, R15, R3, RZ ;  /* 0x000000030f067225 */ /* 0x000fe200078e00ff */
[----:B------:R-:W-:-:S03]  /*64520*/  SEL R6, RZ, 0x1, P0 ;  /* 0x00000001ff067807 */ /* 0x000fc60000000000 */
[----:B------:R-:W-:-:S04]  /*64530*/  IMAD.WIDE.U32.X R52, R2, R12, R4, P2 ;  /* 0x0000000c02347225 */ /* 0x000fc800010e0404 */
[----:B------:R-:W-:Y:S01]  /*64540*/  IMAD.WIDE.U32 R28, R3, R15, RZ ;  /* 0x0000000f031c7225 */ /* 0x000fe200078e00ff */
[----:B------:R-:W-:-:S03]  /*64550*/  IADD3 R52, P0, P4, R35, R52, R6 ;  /* 0x0000003423347210 */ /* 0x000fc60007c1e006 */
[----:B------:R-:W-:Y:S01]  /*64560*/  IMAD R57, R3, R12, R16 ;  /* 0x0000000c03397224 */ /* 0x000fe200078e0210 */
[----:B------:R-:W-:Y:S01]  /*64570*/  IADD3.X R53, PT, PT, RZ, R53, RZ, P0, P4 ;  /* 0x00000035ff357210 */ /* 0x000fe200007e84ff */
[----:B------:R-:W-:Y:S01]  /*64580*/  IMAD.WIDE.U32 R4, P3, R0, R15, R54 ;  /* 0x0000000f00047225 */ /* 0x000fe20007860036 */
[----:B------:R-:W-:-:S03]  /*64590*/  IADD3 R55, P1, PT, R20, R28, RZ ;  /* 0x0000001c14377210 */ /* 0x000fc60007f3e0ff */
[----:B------:R-:W-:Y:S01]  /*645a0*/  IMAD.IADD R35, R29, 0x1, R57 ;  /* 0x000000011d237824 */ /* 0x000fe200078e0239 */
[C---:B------:R-:W-:Y:S01]  /*645b0*/  IADD3 R52, P4, PT, R55.reuse, R52, RZ ;  /* 0x0000003437347210 */ /* 0x040fe20007f9e0ff */
[----:B------:R-:W-:Y:S01]  /*645c0*/  IMAD.MOV.U32 R6, RZ, RZ, R5 ;  /* 0x000000ffff067224 */ /* 0x000fe200078e0005 */
[----:B------:R-:W-:Y:S01]  /*645d0*/  ISETP.GE.U32.AND P0, PT, R55, R20, PT ;  /* 0x000000143700720c */ /* 0x000fe20003f06070 */
[----:B------:R-:W-:Y:S01]  /*645e0*/  IMAD.X R20, R21, 0x1, R35, P1 ;  /* 0x0000000115147824 */ /* 0x000fe200008e0623 */
[----:B------:R-:W-:Y:S02]  /*645f0*/  ISETP.GE.U32.AND P1, PT, R52, R55, PT ;  /* 0x000000373400720c */ /* 0x000fe40003f26070 */
[----:B------:R-:W-:Y:S01]  /*64600*/  IADD3 RZ, P2, PT, R7, R4, RZ ;  /* 0x0000000407ff7210 */ /* 0x000fe20007f5e0ff */
[C---:B------:R-:W-:Y:S01]  /*64610*/  IMAD.X R53, R20.reuse, 0x1, R53, P4 ;  /* 0x0000000114357824 */ /* 0x040fe200020e0635 */
[----:B------:R-:W-:Y:S01]  /*64620*/  ISETP.GE.U32.AND.EX P0, PT, R20, R21, PT, P0 ;  /* 0x000000151400720c */ /* 0x000fe20003f06100 */
[----:B------:R-:W-:-:S03]  /*64630*/  IMAD.X R7, RZ, RZ, RZ, P3 ;  /* 0x000000ffff077224 */ /* 0x000fc600018e06ff */
        /* <DEDUP_REMOVED lines=13> */
.L_x_614:
        /* <DEDUP_REMOVED lines=13> */
.L_x_613:
[----:B------:R-:W2:Y:S01]  /*647e0*/  LDL.64 R54, [R1+0x28] ;  /* 0x0000280001367983 */ /* 0x000ea20000100a00 */
[----:B------:R-:W-:Y:S01]  /*647f0*/  IMAD.WIDE.U32 R4, R2, R17, RZ ;  /* 0x0000001102047225 */ /* 0x000fe200078e00ff */
[----:B-----5:R-:W-:-:S03]  /*64800*/  IADD3 R21, P1, PT, R8, R30, RZ ;  /* 0x0000001e08157210 */ /* 0x020fc60007f3e0ff */
[----:B------:R-:W-:Y:S01]  /*64810*/  IMAD.WIDE.U32 R6, R13, R17, RZ ;  /* 0x000000110d067225 */ /* 0x000fe200078e00ff */
[----:B------:R-:W-:-:S03]  /*64820*/  ISETP.GE.U32.AND P0, PT, R21, R8, PT ;  /* 0x000000081500720c */ /* 0x000fc60003f06070 */
[----:B------:R-:W-:-:S04]  /*64830*/  IMAD.WIDE.U32 R22, P2, R13, R14, R4 ;  /* 0x0000000e0d167225 */ /* 0x000fc80007840004 */
        /* <DEDUP_REMOVED lines=25> */
[----:B------:R-:W-:-:S03]  /*649d0*/  IMAD.WIDE.U32 R30, R13, R13, R52 ;  /* 0x0000000d0d1e7225 */ /* 0x000fc600078e0034 */
[----:B------:R-:W-:Y:S01]  /*649e0*/  IADD3 R33, P0, P1, R33, R4, R10 ;  /* 0x0000000421217210 */ /* 0x000fe2000791e00a */
[----:B------:R-:W-:-:S03]  /*649f0*/  IMAD.WIDE.U32 R10, P2, R13, R2, R8 ;  /* 0x000000020d0a7225 */ /* 0x000fc60007840008 */
[----:B------:R-:W-:Y:S01]  /*64a00*/  IADD3.X R5, PT, PT, RZ, R5, RZ, P0, P1 ;  /* 0x00000005ff057210 */ /* 0x000fe200007e24ff */
[----:B------:R-:W-:Y:S01]  /*64a10*/  IMAD.WIDE.U32 R6, R13, R13, RZ ;  /* 0x0000000d0d067225 */ /* 0x000fe200078e00ff */
        /* <DEDUP_REMOVED lines=8> */
[----:B------:R-:W-:-:S03]  /*64aa0*/  IMAD.WIDE.U32 R6, R2, R3, RZ ;  /* 0x0000000302067225 */ /* 0x000fc600078e00ff */
[----:B------:R-:W-:Y:S01]  /*64ab0*/  ISETP.GE.U32.AND.EX P1, PT, R5, R20, PT, P1 ;  /* 0x000000140500720c */ /* 0x000fe20003f26110 */
[----:B------:R-:W-:Y:S02]  /*64ac0*/  IMAD.MOV.U32 R8, RZ, RZ, R11 ;  /* 0x000000ffff087224 */ /* 0x000fe400078e000b */
[----:B------:R-:W-:Y:S01]  /*64ad0*/  IMAD R20, R0, R13, RZ ;  /* 0x0000000d00147224 */ /* 0x000fe200078e02ff */
[----:B------:R-:W-:Y:S01]  /*64ae0*/  SEL R33, RZ, 0x1, P1 ;  /* 0x00000001ff217807 */ /* 0x000fe20000800000 */
[----:B------:R-:W-:Y:S01]  /*64af0*/  IMAD.WIDE.U32 R10, R13, R3, RZ ;  /* 0x000000030d0a7225 */ /* 0x000fe200078e00ff */
[----:B------:R-:W-:-:S03]  /*64b00*/  SEL R10, RZ, 0x1, P0 ;  /* 0x00000001ff0a7807 */ /* 0x000fc60000000000 */
[----:B------:R-:W-:-:S04]  /*64b10*/  IMAD.WIDE.U32 R6, P3, R0, R13, R6 ;  /* 0x0000000d00067225 */ /* 0x000fc80007860006 */
[----:B------:R-:W-:-:S04]  /*64b20*/  IMAD.WIDE.U32 R30, R3, R13, RZ ;  /* 0x0000000d031e7225 */ /* 0x000fc800078e00ff */
[----:B------:R-:W-:Y:S01]  /*64b30*/  IMAD.WIDE.U32.X R8, R2, R2, R8, P2 ;  /* 0x0000000202087225 */ /* 0x000fe200010e0408 */
[----:B------:R-:W-:-:S03]  /*64b40*/  IADD3 RZ, P2, PT, R11, R6, RZ ;  /* 0x000000060bff7210 */ /* 0x000fc60007f5e0ff */
[----:B------:R-:W-:Y:S01]  /*64b50*/  IMAD R53, R3, R2, R20 ;  /* 0x0000000203357224 */ /* 0x000fe200078e0214 */
        /* <DEDUP_REMOVED lines=28> */
.L_x_616:
        /* <DEDUP_REMOVED lines=13> */
.L_x_615:
[----:B------:R-:W3:Y:S01]  /*64df0*/  LDL.64 R32, [R1+0x30] ;  /* 0x0000300001207983 */ /* 0x000ee20000100a00 */
        /* <DEDUP_REMOVED lines=11> */
[C---:B------:R-:W-:Y:S01]  /*64eb0*/  IMAD.WIDE.U32 R22, R0.reuse, R15, RZ ;  /* 0x0000000f00167225 */ /* 0x040fe200078e00ff */
[----:B------:R0:W-:Y:S02]  /*64ec0*/  STL.64 [R1+0x18], R8 ;  /* 0x0000180801007387 */ /* 0x0001e40000100a00 */
[----:B------:R-:W-:Y:S01]  /*64ed0*/  SEL R10, RZ, 0x1, P0 ;  /* 0x00000001ff0a7807 */ /* 0x000fe20000000000 */
[----:B------:R-:W-:Y:S01]  /*64ee0*/  IMAD.WIDE.U32.X R20, R0, R14, R20, P1 ;  /* 0x0000000e00147225 */ /* 0x000fe200008e0414 */
[----:B------:R-:W-:-:S03]  /*64ef0*/  ISETP.GE.U32.AND P1, PT, R11, R4, PT ;  /* 0x000000040b00720c */ /* 0x000fc60003f26070 */
[----:B------:R-:W-:Y:S01]  /*64f00*/  IMAD.X R16, R5, 0x1, R35, P2 ;  /* 0x0000000105107824 */ /* 0x000fe200010e0623 */
        /* <DEDUP_REMOVED lines=9> */
[----:B------:R-:W-:Y:S02]  /*64fa0*/  ISETP.GE.U32.AND.EX P0, PT, R11, R16, PT, P0 ;  /* 0x000000100b00720c */ /* 0x000fe40003f06100 */
[----:B------:R-:W-:Y:S01]  /*64fb0*/  SEL R16, RZ, 0x1, P1 ;  /* 0x00000001ff107807 */ /* 0x000fe20000800000 */
[----:B------:R-:W-:Y:S01]  /*64fc0*/  IMAD.WIDE.U32.X R4, R0, R12, R20, P2 ;  /* 0x0000000c00047225 */ /* 0x000fe200010e0414 */
[----:B------:R-:W-:-:S02]  /*64fd0*/  SEL R23, RZ, 0x1, P0 ;  /* 0x00000001ff177807 */ /* 0x000fc40000000000 */
[----:B------:R-:W-:Y:S01]  /*64fe0*/  IADD3 R31, P2, PT, R6, R30, RZ ;  /* 0x0000001e061f7210 */ /* 0x000fe20007f5e0ff */
[----:B------:R-:W-:Y:S01]  /*64ff0*/  IMAD.WIDE.U32 R20, R0, R13, RZ ;  /* 0x0000000d00147225 */ /* 0x000fe200078e00ff */
[----:B------:R-:W-:-:S03]  /*65000*/  IADD3 R16, P0, P1, R23, R4, R16 ;  /* 0x0000000417107210 */ /* 0x000fc6000791e010 */
[----:B------:R-:W-:Y:S01]  /*65010*/  IMAD.X R50, R7, 0x1, R50, P2 ;  /* 0x0000000107327824 */ /* 0x000fe200010e0632 */
[----:B------:R-:W-:Y:S01]  /*65020*/  IADD3.X R25, PT, PT, RZ, R5, RZ, P0, P1 ;  /* 0x00000005ff197210 */ /* 0x000fe200007e24ff */
[----:B------:R-:W-:Y:S01]  /*65030*/  IMAD.WIDE.U32 R22, P1, R3, R2, R20 ;  /* 0x0000000203167225 */ /* 0x000fe20007820014 */
[C---:B------:R-:W-:Y:S02]  /*65040*/  IADD3 R16, P3, PT, R31.reuse, R16, RZ ;  /* 0x000000101f107210 */ /* 0x040fe40007f7e0ff */
[----:B------:R-:W-:Y:S01]  /*65050*/  ISETP.GE.U32.AND P0, PT, R31, R6, PT ;  /* 0x000000061f00720c */ /* 0x000fe20003f06070 */
        /* <DEDUP_REMOVED lines=42> */
.L_x_618:
        /* <DEDUP_REMOVED lines=13> */
.L_x_617:
[----:B------:R-:W3:Y:S04]  /*653d0*/  LDL.64 R28, [R1+0x8] ;  /* 0x00000800011c7983 */ /* 0x000ee80000100a00 */
[----:B------:R-:W2:Y:S04]  /*653e0*/  LDL.64 R20, [R1+0x28] ;  /* 0x0000280001147983 */ /* 0x000ea80000100a00 */
[----:B------:R0:W5:Y:S04]  /*653f0*/  LDL.128 R4, [R1+0x30] ;  /* 0x0000300001047983 */ /* 0x0001680000100c00 */
[----:B------:R0:W5:Y:S01]  /*65400*/  LDL.64 R22, [R1+0x10] ;  /* 0x0000100001167983 */ /* 0x0001620000100a00 */
[----:B------:R-:W-:Y:S01]  /*65410*/  IADD3 R24, P1, PT, RZ, R18, RZ ;  /* 0x00000012ff187210 */ /* 0x000fe20007f3e0ff */
[----:B------:R-:W-:-:S03]  /*65420*/  IMAD.MOV.U32 R52, RZ, RZ, RZ ;  /* 0x000000ffff347224 */ /* 0x000fc600078e00ff */
[----:B------:R-:W-:Y:S01]  /*65430*/  ISETP.GE.U32.AND P0, PT, R24, R18, PT ;  /* 0x000000121800720c */ /* 0x000fe20003f06070 */
[----:B-----5:R-:W-:-:S05]  /*65440*/  IMAD.X R25, R10, 0x1, R27, P1 ;  /* 0x000000010a197824 */ /* 0x020fca00008e061b */
[----:B------:R-:W-:Y:S01]  /*65450*/  ISETP.GE.U32.AND.EX P0, PT, R25, R27, PT, P0 ;  /* 0x0000001b1900720c */ /* 0x000fe20003f06100 */
[----:B------:R-:W-:-:S03]  /*65460*/  IMAD.WIDE.U32 R26, R10, 0x3d1, R24 ;  /* 0x000003d10a1a7825 */ /* 0x000fc600078e0018 */
        /* <DEDUP_REMOVED lines=36> */
.L_x_619:
[----:B------:R-:W-:Y:S01]  /*656b0*/  IMAD.IADD R24, R28, 0x1, R27 ;  /* 0x000000011c187824 */ /* 0x000fe200078e021b */
[----:B------:R-:W-:Y:S01]  /*656c0*/  ISETP.GT.U32.AND P1, PT, R33, R22, PT ;  /* 0x000000162100720c */ /* 0x000fe20003f24070 */
[----:B------:R-:W-:Y:S01]  /*656d0*/  IMAD.MOV.U32 R30, RZ, RZ, R29 ;  /* 0x000000ffff1e7224 */ /* 0x000fe200078e001d */
[----:B------:R-:W-:Y:S01]  /*656e0*/  IADD3 RZ, P3, PT, R19, R28, RZ ;  /* 0x0000001c13ff7210 */ /* 0x000fe20007f7e0ff */
[----:B------:R-:W-:Y:S01]  /*656f0*/  IMAD.WIDE.U32 R28, R21, 0x3d1, RZ ;  /* 0x000003d1151c7825 */ /* 0x000fe200078e00ff */
[----:B------:R-:W-:Y:S02]  /*65700*/  ISETP.GE.U32.AND.EX P0, PT, R24, R25, PT, P0 ;  /* 0x000000191800720c */ /* 0x000fe40003f06100 */
[----:B------:R-:W-:Y:S01]  /*65710*/  ISETP.GT.U32.AND.EX P1, PT, R32, R23, PT, P1 ;  /* 0x000000172000720c */ /* 0x000fe20003f24110 */
[----:B------:R-:W-:Y:S01]  /*65720*/  IMAD.WIDE.U32.X R10, RZ, R11, R30, P3 ;  /* 0x0000000bff0a7225 */ /* 0x000fe200018e041e */
[----:B------:R-:W-:Y:S02]  /*65730*/  IADD3 R18, P2, PT, R22, R33, RZ ;  /* 0x0000002116127210 */ /* 0x000fe40007f5e0ff */
[----:B------:R-:W-:Y:S01]  /*65740*/  SEL R31, RZ, 0x1, P0 ;  /* 0x00000001ff1f7807 */ /* 0x000fe20000000000 */
[----:B------:R-:W-:Y:S01]  /*65750*/  IMAD.WIDE.U32 R28, P3, RZ, R20, R28 ;  /* 0x00000014ff1c7225 */ /* 0x000fe2000786001c */
[----:B------:R-:W-:-:S02]  /*65760*/  SEL R22, R33, R22, P1 ;  /* 0x0000001621167207 */ /* 0x000fc40000800000 */
[----:B------:R-:W-:Y:S01]  /*65770*/  IADD3 R31, P0, PT, R31, R10, RZ ;  /* 0x0000000a1f1f7210 */ /* 0x000fe20007f1e0ff */
[----:B------:R-:W-:Y:S01]  /*65780*/  IMAD.X R19, R23, 0x1, R32, P2 ;  /* 0x0000000117137824 */ /* 0x000fe200010e0620 */
[----:B------:R-:W-:Y:S02]  /*65790*/  SEL R23, R32, R23, P1 ;  /* 0x0000001720177207 */ /* 0x000fe40000800000 */
[-C--:B------:R-:W-:Y:S01]  /*657a0*/  IADD3 R25, P4, PT, RZ, R18.reuse, RZ ;  /* 0x00000012ff197210 */ /* 0x080fe20007f9e0ff */
[----:B------:R-:W-:Y:S01]  /*657b0*/  IMAD.X R33, RZ, RZ, R11, P0 ;  /* 0x000000ffff217224 */ /* 0x000fe200000e060b */
[-C--:B------:R-:W-:Y:S01]  /*657c0*/  ISETP.GT.U32.AND P1, PT, R22, R18.reuse, PT ;  /* 0x000000121600720c */ /* 0x080fe20003f24070 */
[----:B------:R-:W-:Y:S01]  /*657d0*/  IMAD.WIDE.U32 R10, R20, 0x3d1, RZ ;  /* 0x000003d1140a7825 */ /* 0x000fe200078e00ff */
[----:B------:R-:W-:Y:S02]  /*657e0*/  ISETP.GE.U32.AND P0, PT, R25, R18, PT ;  /* 0x000000121900720c */ /* 0x000fe40003f06070 */
[----:B------:R-:W-:Y:S01]  /*657f0*/  ISETP.GT.U32.AND.EX P1, PT, R23, R19, PT, P1 ;  /* 0x000000131700720c */ /* 0x000fe20003f24110 */
[----:B------:R-:W-:Y:S01]  /*65800*/  IMAD.X R30, R4, 0x1, R19, P4 ;  /* 0x00000001041e7824 */ /* 0x000fe200020e0613 */
[CC--:B------:R-:W-:Y:S01]  /*65810*/  IADD3 R22, P5, PT, R31.reuse, R50.reuse, RZ ;  /* 0x000000321f167210 */ /* 0x0c0fe20007fbe0ff */
[----:B------:R-:W-:Y:S01]  /*65820*/  IMAD.MOV.U32 R18, RZ, RZ, R29 ;  /* 0x000000ffff127224 */ /* 0x000fe200078e001d */
[----:B------:R-:W-:-:S02]  /*65830*/  ISETP.GT.U32.AND P2, PT, R31, R50, PT ;  /* 0x000000321f00720c */ /* 0x000fc40003f44070 */
[----:B------:R-:W-:Y:S01]  /*65840*/  ISETP.GE.U32.AND.EX P0, PT, R30, R19, PT, P0 ;  /* 0x000000131e00720c */ /* 0x000fe20003f06100 */
[----:B------:R-:W-:Y:S01]  /*65850*/  IMAD.X R23, R33, 0x1, R54, P5 ;  /* 0x0000000121177824 */ /* 0x000fe200028e0636 */
[----:B------:R-:W-:Y:S01]  /*65860*/  IADD3 RZ, P4, PT, R11, R28, RZ ;  /* 0x0000001c0bff7210 */ /* 0x000fe20007f9e0ff */
[----:B------:R-:W-:Y:S01]  /*65870*/  IMAD.X R19, RZ, RZ, RZ, P3 ;  /* 0x000000ffff137224 */ /* 0x000fe200018e06ff */
[----:B------:R-:W-:Y:S01]  /*65880*/  SEL R35, RZ, 0x1, P0 ;  /* 0x00000001ff237807 */ /* 0x000fe20000000000 */
[----:B------:R-:W-:Y:S01]  /*65890*/  IMAD.WIDE.U32 R10, R20, 0x3d1, R22 ;  /* 0x000003d1140a7825 */ /* 0x000fe200078e0016 */
[----:B------:R-:W-:Y:S02]  /*658a0*/  ISETP.GT.U32.AND.EX P2, PT, R33, R54, PT, P2 ;  /* 0x000000362100720c */ /* 0x000fe40003f44120 */
[----:B------:R-:W-:Y:S01]  /*658b0*/  @P1 IADD3 R8, P5, PT, R8, 0x1, RZ ;  /* 0x0000000108081810 */ /* 0x000fe20007fbe0ff */
[----:B------:R-:W-:Y:S01]  /*658c0*/  IMAD.WIDE.U32.X R18, RZ, R21, R18, P4 ;  /* 0x00000015ff127225 */ /* 0x000fe200020e0412 */
[----:B------:R-:W-:-:S02]  /*658d0*/  IADD3 R35, P0, PT, R5, R35, RZ ;  /* 0x0000002305237210 */ /* 0x000fc40007f1e0ff */
[----:B------:R-:W-:Y:S01]  /*658e0*/  SEL R31, R31, R50, P2 ;  /* 0x000000321f1f7207 */ /* 0x000fe20001000000 */
[----:B------:R-:W-:Y:S01]  /*658f0*/  @P1 IMAD.X R9, RZ, RZ, R9, P5 ;  /* 0x000000ffff091224 */ /* 0x000fe200028e0609 */
[----:B------:R-:W-:Y:S01]  /*65900*/  ISETP.GT.U32.AND P3, PT, R35, R8, PT ;  /* 0x000000082300720c */ /* 0x000fe20003f64070 */
[----:B------:R-:W-:Y:S01]  /*65910*/  IMAD.X R32, RZ, RZ, RZ, P0 ;  /* 0x000000ffff207224 */ /* 0x000fe200000e06ff */
[----:B------:R-:W-:Y:S01]  /*65920*/  SEL R33, R33, R54, P2 ;  /* 0x0000003621217207 */ /* 0x000fe20001000000 */
[----:B------:R-:W-:Y:S01]  /*65930*/  IMAD.IADD R20, R28, 0x1, R11 ;  /* 0x000000011c147824 */ /* 0x000fe200078e020b */
[----:B------:R-:W-:Y:S02]  /*65940*/  IADD3 R21, P4, PT, R8, R35, RZ ;  /* 0x0000002308157210 */ /* 0x000fe40007f9e0ff */
[----:B------:R-:W-:Y:S02]  /*65950*/  ISETP.GT.U32.AND.EX P3, PT, R32, R9, PT, P3 ;  /* 0x000000092000720c */ /* 0x000fe40003f64130 */
[----:B------:R-:W-:Y:S01]  /*65960*/  @P1 ISETP.NE.U32.AND P2, PT, R8, RZ, PT ;  /* 0x000000ff0800120c */ /* 0x000fe20003f45070 */
[----:B------:R-:W-:Y:S01]  /*65970*/  IMAD.X R29, R9, 0x1, R32, P4 ;  /* 0x00000001091d7824 */ /* 0x000fe200020e0620 */
[----:B------:R-:W-:-:S02]  /*65980*/  ISETP.GT.U32.AND P0, PT, R31, R22, PT ;  /* 0x000000161f00720c */ /* 0x000fc40003f04070 */
[----:B------:R-:W-:Y:S02]  /*65990*/  SEL R8, R35, R8, P3 ;  /* 0x0000000823087207 */ /* 0x000fe40001800000 */
[----:B------:R-:W-:Y:S02]  /*659a0*/  IADD3 R31, P5, PT, RZ, R21, RZ ;  /* 0x00000015ff1f7210 */ /* 0x000fe40007fbe0ff */
[----:B------:R-:W-:Y:S02]  /*659b0*/  @P1 ISETP.NE.AND.EX P2, PT, R9, RZ, PT, P2 ;  /* 0x000000ff0900120c */ /* 0x000fe40003f45320 */
[----:B------:R-:W-:Y:S01]  /*659c0*/  SEL R9, R32, R9, P3 ;  /* 0x0000000920097207 */ /* 0x000fe20001800000 */
[----:B------:R-:W-:Y:S01]  /*659d0*/  IMAD.X R50, R6, 0x1, R29, P5 ;  /* 0x0000000106327824 */ /* 0x000fe200028e061d */
[-C--:B------:R-:W-:Y:S02]  /*659e0*/  ISETP.GT.U32.AND P3, PT, R8, R21.reuse, PT ;  /* 0x000000150800720c */ /* 0x080fe40003f64070 */
[----:B------:R-:W-:-:S02]  /*659f0*/  ISETP.GE.U32.AND P4, PT, R31, R21, PT ;  /* 0x000000151f00720c */ /* 0x000fc40003f86070 */
[----:B------:R-:W-:Y:S02]  /*65a00*/  @P1 SEL R21, RZ, 0x1, P2 ;  /* 0x00000001ff151807 */ /* 0x000fe40001000000 */
[-C--:B------:R-:W-:Y:S02]  /*65a10*/  ISETP.GT.U32.AND.EX P3, PT, R9, R29.reuse, PT, P3 ;  /* 0x0000001d0900720c */ /* 0x080fe40003f64130 */
        /* <DEDUP_REMOVED lines=30> */
.L_x_620:
        /* <DEDUP_REMOVED lines=29> */
.L_x_621:
        /* <DEDUP_REMOVED lines=78> */
.L_x_623:
        /* <DEDUP_REMOVED lines=9> */
.L_x_622:
        /* <DEDUP_REMOVED lines=24> */
.L_x_624:
        /* <DEDUP_REMOVED lines=30> */
.L_x_625:
        /* <DEDUP_REMOVED lines=26> */
.L_x_626:
        /* <DEDUP_REMOVED lines=30> */
.L_x_627:
        /* <DEDUP_REMOVED lines=24> */
[----:B------:R-:W-:-:S04]  /*66ba0*/  IMAD.WIDE.U32 R28, R24, R13, RZ ;  /* 0x0000000d181c7225 */ /* 0x000fc800078e00ff */
[----:B------:R-:W-:Y:S02]  /*66bb0*/  IMAD R27, R24, R13, R5 ;  /* 0x0000000d181b7224 */ /* 0x000fe400078e0205 */
        /* <DEDUP_REMOVED lines=15> */
[----:B------:R-:W-:-:S02]  /*66cb0*/  IMAD R27, R14, R26, RZ ;  /* 0x0000001a0e1b7224 */ /* 0x000fc400078e02ff */
[----:B------:R-:W-:-:S04]  /*66cc0*/  IMAD.WIDE.U32 R8, R3, R26, RZ ;  /* 0x0000001a03087225 */ /* 0x000fc800078e00ff */
[----:B------:R-:W-:Y:S02]  /*66cd0*/  IMAD R35, R24, R3, R30 ;  /* 0x0000000318237224 */ /* 0x000fe400078e021e */
[----:B------:R-:W-:-:S04]  /*66ce0*/  IMAD.WIDE.U32 R32, P2, R26, R0, R32 ;  /* 0x000000001a207225 */ /* 0x000fc80007840020 */
[C---:B------:R-:W-:Y:S01]  /*66cf0*/  IMAD R55, R24.reuse, R17, R27 ;  /* 0x0000001118377224 */ /* 0x040fe200078e021b */
        /* <DEDUP_REMOVED lines=10> */
[----:B------:R-:W-:Y:S01]  /*66da0*/  IMAD.WIDE.U32 R28, R17, R26, RZ ;  /* 0x0000001a111c7225 */ /* 0x000fe200078e00ff */
[----:B------:R-:W-:Y:S01]  /*66db0*/  ISETP.GE.U32.AND.EX P0, PT, R7, R35, PT, P0 ;  /* 0x000000230700720c */ /* 0x000fe20003f06100 */
[----:B------:R0:W-:Y:S02]  /*66dc0*/  STL.128 [R1+0x10], R4 ;  /* 0x0000100401007387 */ /* 0x0001e40000100c00 */
[----:B------:R-:W-:Y:S01]  /*66dd0*/  IMAD.WIDE.U32.X R30, R24, R0, R30, P1 ;  /* 0x00000000181e7225 */ /* 0x000fe200008e041e */
[----:B------:R-:W-:-:S03]  /*66de0*/  SEL R32, RZ, 0x1, P0 ;  /* 0x00000001ff207807 */ /* 0x000fc60000000000 */
[----:B------:R-:W-:Y:S01]  /*66df0*/  IMAD.IADD R27, R29, 0x1, R55 ;  /* 0x000000011d1b7824 */ /* 0x000fe200078e0237 */
[----:B------:R-:W-:Y:S01]  /*66e00*/  IADD3 R32, P0, PT, R32, R30, RZ ;  /* 0x0000001e20207210 */ /* 0x000fe20007f1e0ff */
[----:B------:R-:W-:Y:S02]  /*66e10*/  IMAD.MOV.U32 R8, RZ, RZ, R28 ;  /* 0x000000ffff087224 */ /* 0x000fe400078e001c */
[----:B------:R-:W-:Y:S02]  /*66e20*/  IMAD.MOV.U32 R9, RZ, RZ, R27 ;  /* 0x000000ffff097224 */ /* 0x000fe400078e001b */
[----:B------:R-:W-:Y:S01]  /*66e30*/  IMAD.X R33, RZ, RZ, R31, P0 ;  /* 0x000000ffff217224 */ /* 0x000fe200000e061f */
[----:B------:R-:W-:Y:S02]  /*66e40*/  ISETP.NE.U32.AND P0, PT, R32, RZ, PT ;  /* 0x000000ff2000720c */ /* 0x000fe40003f05070 */
[----:B------:R-:W-:Y:S01]  /*66e50*/  CS2R R30, SRZ ;  /* 0x00000000001e7805 */ /* 0x000fe2000001ff00 */
[----:B------:R0:W-:Y:S01]  /*66e60*/  STL.128 [R1], R8 ;  /* 0x0000000801007387 */ /* 0x0001e20000100c00 */
[----:B------:R-:W-:-:S13]  /*66e70*/  ISETP.NE.AND.EX P0, PT, R33, RZ, PT, P0 ;  /* 0x000000ff2100720c */ /* 0x000fda0003f05300 */
[----:B------:R-:W-:Y:S05]  /*66e80*/  @!P0 BRA `(.L_x_628) ;  /* 0x00000000003c8947 */ /* 0x000fea0003800000 */
[----:B------:R-:W-:-:S05]  /*66e90*/  UMOV UR4, 0x4 ;  /* 0x0000000400047882 */ /* 0x000fca0000000000 */
.L_x_629:
[----:B------:R-:W-:-:S09]  /*66ea0*/  ULEA UR7, UR4, UR5, 0x3 ;  /* 0x0000000504077291 */ /* 0x000fd2000f8e18ff */
[----:B0-----:R-:W2:Y:S01]  /*66eb0*/  LDL.64 R4, [UR7] ;  /* 0x00000007ff047983 */ /* 0x001ea20008100a00 */
        /* <DEDUP_REMOVED lines=10> */
[----:B------:R2:W5:Y:S04]  /*66f60*/  LDL.64 R10, [R1+0x8] ;  /* 0x00000800010a7983 */ /* 0x0005680000100a00 */
[----:B------:R2:W5:Y:S02]  /*66f70*/  LDL.128 R4, [R1+0x10] ;  /* 0x0000100001047983 */ /* 0x0005640000100c00 */
.L_x_628:
[----:B0-----:R-:W-:-:S04]  /*66f80*/  IMAD.WIDE.U32 R8, R20, R17, RZ ;  /* 0x0000001114087225 */ /* 0x001fc800078e00ff */
        /* <DEDUP_REMOVED lines=35> */
[----:B------:R-:W-:Y:S01]  /*671c0*/  IMAD.WIDE.U32 R52, P3, R25, R2, R52 ;  /* 0x0000000219347225 */ /* 0x000fe20007860034 */
[----:B------:R-:W-:-:S03]  /*671d0*/  IADD3 R35, P0, P1, R35, R4, R10 ;  /* 0x0000000423237210 */ /* 0x000fc6000791e00a */
        /* <DEDUP_REMOVED lines=20> */
[----:B------:R-:W-:Y:S01]  /*67320*/  IMAD R35, R0, R25, RZ ;  /* 0x0000001900237224 */ /* 0x000fe200078e02ff */
[----:B------:R-:W-:Y:S01]  /*67330*/  IADD3 R57, P1, P5, R57, R4, R6 ;  /* 0x0000000439397210 */ /* 0x000fe20007d3e006 */
[----:B------:R-:W-:-:S03]  /*67340*/  IMAD.WIDE.U32 R52, P3, R25, R0, R54 ;  /* 0x0000000019347225 */ /* 0x000fc60007860036 */
[----:B------:R-:W-:Y:S01]  /*67350*/  IADD3.X R4, PT, PT, RZ, R5, RZ, P1, P5 ;  /* 0x00000005ff047210 */ /* 0x000fe20000fea4ff */
[----:B------:R-:W-:Y:S01]  /*67360*/  IMAD.WIDE.U32 R54, R25, R3, R30 ;  /* 0x0000000319367225 */ /* 0x000fe200078e001e */
[----:B------:R-:W-:-:S03]  /*67370*/  IADD3 RZ, P2, PT, R7, R52, RZ ;  /* 0x0000003407ff7210 */ /* 0x000fc60007f5e0ff */
[----:B------:R-:W-:Y:S01]  /*67380*/  IMAD R35, R20, R3, R35 ;  /* 0x0000000314237224 */ /* 0x000fe200078e0223 */
[----:B------:R-:W-:Y:S01]  /*67390*/  IADD3 R6, P4, PT, R57, R54, RZ ;  /* 0x0000003639067210 */ /* 0x000fe20007f9e0ff */
[----:B------:R-:W-:Y:S01]  /*673a0*/  IMAD.X R5, RZ, RZ, RZ, P3 ;  /* 0x000000ffff057224 */ /* 0x000fe200018e06ff */
[----:B------:R-:W-:Y:S01]  /*673b0*/  ISETP.GE.U32.AND P0, PT, R54, R30, PT ;  /* 0x0000001e3600720c */ /* 0x000fe20003f06070 */
[----:B------:R-:W-:Y:S01]  /*673c0*/  IMAD.IADD R35, R55, 0x1, R35 ;  /* 0x0000000137237824 */ /* 0x000fe200078e0223 */
[----:B------:R-:W-:-:S03]  /*673d0*/  ISETP.GE.U32.AND P1, PT, R6, R54, PT ;  /* 0x000000360600720c */ /* 0x000fc60003f26070 */
        /* <DEDUP_REMOVED lines=16> */
.L_x_631:
        /* <DEDUP_REMOVED lines=13> */
.L_x_630:
        /* <DEDUP_REMOVED lines=11> */
[----:B------:R-:W-:Y:S02]  /*67660*/  IMAD R32, R12, R23, RZ ;  /* 0x000000170c207224 */ /* 0x000fe400078e02ff */
[----:B------:R-:W-:Y:S01]  /*67670*/  IMAD.MOV.U32 R4, RZ, RZ, R33 ;  /* 0x000000ffff047224 */ /* 0x000fe200078e0021 */
[----:B------:R-:W-:Y:S01]  /*67680*/  ISETP.GE.U32.AND.EX P0, PT, R31, R9, PT, P0 ;  /* 0x000000091f00720c */ /* 0x000fe20003f06100 */
[----:B------:R-:W-:-:S04]  /*67690*/  IMAD.WIDE.U32 R56, R16, R15, RZ ;  /* 0x0000000f10387225 */ /* 0x000fc800078e00ff */
[-C--:B------:R-:W-:Y:S02]  /*676a0*/  IMAD R35, R16, R15.reuse, R32 ;  /* 0x0000000f10237224 */ /* 0x080fe400078e0220 */
[----:B------:R-:W-:-:S04]  /*676b0*/  IMAD.WIDE.U32 R8, R23, R15, R10 ;  /* 0x0000000f17087225 */ /* 0x000fc800078e000a */
[----:B------:R-:W-:Y:S01]  /*676c0*/  IMAD.WIDE.U32.X R32, R16, R14, R4, P1 ;  /* 0x0000000e10207225 */ /* 0x000fe200008e0404 */
[----:B------:R-:W-:Y:S02]  /*676d0*/  SEL R5, RZ, 0x1, P0 ;  /* 0x00000001ff057807 */ /* 0x000fe40000000000 */
[C---:B------:R-:W-:Y:S01]  /*676e0*/  ISETP.GE.U32.AND P0, PT, R8.reuse, R10, PT ;  /* 0x0000000a0800720c */ /* 0x040fe20003f06070 */
        /* <DEDUP_REMOVED lines=25> */
[----:B------:R-:W-:Y:S01]  /*67880*/  ISETP.GE.U32.AND.EX P0, PT, R50, R7, PT, P0 ;  /* 0x000000073200720c */ /* 0x000fe20003f06100 */
[----:B------:R-:W-:Y:S01]  /*67890*/  IMAD.X R9, RZ, RZ, RZ, P1 ;  /* 0x000000ffff097224 */ /* 0x000fe200008e06ff */
[----:B------:R-:W-:Y:S01]  /*678a0*/  ISETP.GE.U32.AND P1, PT, R4, R8, PT ;  /* 0x000000080400720c */ /* 0x000fe20003f26070 */
[----:B------:R-:W-:Y:S01]  /*678b0*/  IMAD.X R5, R50, 0x1, R5, P3 ;  /* 0x0000000132057824 */ /* 0x000fe200018e0605 */
[----:B------:R-:W-:Y:S01]  /*678c0*/  IADD3 RZ, P2, PT, R55, R10, RZ ;  /* 0x0000000a37ff7210 */ /* 0x000fe20007f5e0ff */
[----:B------:R-:W-:Y:S01]  /*678d0*/  IMAD.WIDE.U32 R6, R16, R3, RZ ;  /* 0x0000000310067225 */ /* 0x000fe200078e00ff */
[----:B------:R-:W-:Y:S02]  /*678e0*/  SEL R35, RZ, 0x1, P0 ;  /* 0x00000001ff237807 */ /* 0x000fe40000000000 */
[----:B------:R-:W-:Y:S01]  /*678f0*/  ISETP.GE.U32.AND.EX P1, PT, R5, R50, PT, P1 ;  /* 0x000000320500720c */ /* 0x000fe20003f26110 */
[----:B------:R-:W-:Y:S02]  /*67900*/  IMAD.MOV.U32 R8, RZ, RZ, R11 ;  /* 0x000000ffff087224 */ /* 0x000fe400078e000b */
[----:B------:R-:W-:Y:S01]  /*67910*/  IMAD R10, R0, R23, RZ ;  /* 0x00000017000a7224 */ /* 0x000fe200078e02ff */
[----:B------:R-:W-:Y:S01]  /*67920*/  SEL R57, RZ, 0x1, P1 ;  /* 0x00000001ff397807 */ /* 0x000fe20000800000 */
[----:B------:R-:W-:-:S04]  /*67930*/  IMAD.WIDE.U32.X R8, R16, R2, R8, P2 ;  /* 0x0000000210087225 */ /* 0x000fc800010e0408 */
[----:B------:R-:W-:Y:S01]  /*67940*/  IMAD.WIDE.U32 R54, R23, R3, RZ ;  /* 0x0000000317367225 */ /* 0x000fe200078e00ff */
[----:B------:R-:W-:-:S03]  /*67950*/  IADD3 R57, P1, P4, R57, R8, R35 ;  /* 0x0000000839397210 */ /* 0x000fc60007c3e023 */
[----:B------:R-:W-:Y:S01]  /*67960*/  IMAD.WIDE.U32 R6, P3, R23, R0, R6 ;  /* 0x0000000017067225 */ /* 0x000fe20007860006 */
[----:B------:R-:W-:-:S03]  /*67970*/  IADD3.X R8, PT, PT, RZ, R9, RZ, P1, P4 ;  /* 0x00000009ff087210 */ /* 0x000fc60000fe84ff */
[-C--:B------:R-:W-:Y:S01]  /*67980*/  IMAD R59, R16, R3.reuse, R10 ;  /* 0x00000003103b7224 */ /* 0x080fe200078e020a */
[----:B------:R-:W-:Y:S01]  /*67990*/  IADD3 RZ, P2, PT, R55, R6, RZ ;  /* 0x0000000637ff7210 */ /* 0x000fe20007f5e0ff */
[----:B------:R-:W-:Y:S02]  /*679a0*/  IMAD.X R55, RZ, RZ, RZ, P3 ;  /* 0x000000ffff377224 */ /* 0x000fe400018e06ff */
[----:B------:R-:W-:Y:S02]  /*679b0*/  IMAD.MOV.U32 R54, RZ, RZ, R7 ;  /* 0x000000ffff367224 */ /* 0x000fe400078e0007 */
[----:B------:R-:W-:Y:S02]  /*679c0*/  IMAD.MOV.U32 R9, RZ, RZ, R31 ;  /* 0x000000ffff097224 */ /* 0x000fe400078e001f */
        /* <DEDUP_REMOVED lines=21> */
[----:B------:R-:W-:-:S05]  /*67b20*/  UMOV UR4, 0x6 ;  /* 0x0000000600047882 */ /* 0x000fca0000000000 */
.L_x_633:
        /* <DEDUP_REMOVED lines=13> */
.L_x_632:
        /* <DEDUP_REMOVED lines=38> */
[----:B------:R-:W-:Y:S02]  /*67e60*/  IMAD R12, R2, R21, RZ ;  /* 0x00000015020c7224 */ /* 0x000fe400078e02ff */
[----:B------:R-:W-:Y:S01]  /*67e70*/  IMAD.WIDE.U32 R4, P3, R21, R2, R4 ;  /* 0x0000000215047225 */ /* 0x000fe20007860004 */
        /* <DEDUP_REMOVED lines=28> */
[----:B------:R-:W-:Y:S01]  /*68040*/  IMAD.MOV.U32 R12, RZ, RZ, R31 ;  /* 0x000000ffff0c7224 */ /* 0x000fe200078e001f */
[----:B------:R-:W-:Y:S01]  /*68050*/  ISETP.GE.U32.AND P0, PT, R4, R54, PT ;  /* 0x000000360400720c */ /* 0x000fe20003f06070 */
[----:B------:R-:W-:Y:S01]  /*68060*/  IMAD.IADD R3, R5, 0x1, R3 ;  /* 0x0000000105037824 */ /* 0x000fe200078e0203 */
[----:B------:R-:W-:Y:S01]  /*68070*/  ISETP.GE.U32.AND P1, PT, R14, R4, PT ;  /* 0x000000040e00720c */ /* 0x000fe20003f26070 */
[----:B------:R-:W-:-:S03]  /*68080*/  IMAD.WIDE.U32.X R12, R22, R0, R12, P2 ;  /* 0x00000000160c7225 */ /* 0x000fc600010e040c */
[C---:B------:R-:W-:Y:S01]  /*68090*/  ISETP.GE.U32.AND.EX P0, PT, R3.reuse, R55, PT, P0 ;  /* 0x000000370300720c */ /* 0x040fe20003f06100 */
[----:B------:R-:W-:Y:S02]  /*680a0*/  IMAD.X R15, R3, 0x1, R6, P3 ;  /* 0x00000001030f7824 */ /* 0x000fe400018e0606 */
[----:B------:R-:W-:Y:S02]  /*680b0*/  IMAD.MOV.U32 R4, RZ, RZ, R10 ;  /* 0x000000ffff047224 */ /* 0x000fe400078e000a */
        /* <DEDUP_REMOVED lines=12> */
[----:B------:R-:W-:Y:S01]  /*68180*/  IMAD.MOV.U32 R7, RZ, RZ, R2 ;  /* 0x000000ffff077224 */ /* 0x000fe200078e0002 */
[----:B------:R-:W-:-:S06]  /*68190*/  UMOV UR4, 0x7 ;  /* 0x0000000700047882 */ /* 0x000fcc0000000000 */
.L_x_635:
        /* <DEDUP_REMOVED lines=13> */
.L_x_634:
[----:B------:R-:W2:Y:S04]  /*68270*/  LDL.64 R30, [R1+0x8] ;  /* 0x00000800011e7983 */ /* 0x000ea80000100a00 */
[----:B------:R-:W3:Y:S04]  /*68280*/  LDL.64 R2, [R1+0x28] ;  /* 0x0000280001027983 */ /* 0x000ee80000100a00 */
        /* <DEDUP_REMOVED lines=44> */
.L_x_636:
        /* <DEDUP_REMOVED lines=23> */
[----:B------:R-:W-:Y:S01]  /*686c0*/  IMAD.X R13, RZ, RZ, RZ, P3 ;  /* 0x000000ffff0d7224 */ /* 0x000fe200018e06ff */
[----:B------:R-:W-:Y:S01]  /*686d0*/  ISETP.GT.U32.AND P2, PT, R35, R56, PT ;  /* 0x000000382300720c */ /* 0x000fe20003f44070 */
[----:B------:R-:W-:Y:S01]  /*686e0*/  IMAD.MOV.U32 R12, RZ, RZ, R33 ;  /* 0x000000ffff0c7224 */ /* 0x000fe200078e0021 */
[----:B------:R-:W-:Y:S01]  /*686f0*/  ISETP.GE.U32.AND.EX P0, PT, R27, R52, PT, P0 ;  /* 0x000000341b00720c */ /* 0x000fe20003f06100 */
[----:B------:R-:W-:Y:S01]  /*68700*/  IMAD.X R15, R53, 0x1, R58, P5 ;  /* 0x00000001350f7824 */ /* 0x000fe200028e063a */
[----:B------:R-:W-:-:S02]  /*68710*/  IADD3 RZ, P4, PT, R11, R32, RZ ;  /* 0x000000200bff7210 */ /* 0x000fc40007f9e0ff */
[----:B------:R-:W-:Y:S01]  /*68720*/  SEL R55, RZ, 0x1, P0 ;  /* 0x00000001ff377807 */ /* 0x000fe20000000000 */
[----:B------:R-:W-:Y:S01]  /*68730*/  IMAD.WIDE.U32 R10, R2, 0x3d1, R14 ;  /* 0x000003d1020a7825 */ /* 0x000fe200078e000e */
[----:B------:R-:W-:Y:S02]  /*68740*/  ISETP.GT.U32.AND.EX P2, PT, R53, R58, PT, P2 ;  /* 0x0000003a3500720c */ /* 0x000fe40003f44120 */
[----:B------:R-:W-:Y:S01]  /*68750*/  @P1 IADD3 R8, P5, PT, R8, 0x1, RZ ;  /* 0x0000000108081810 */ /* 0x000fe20007fbe0ff */
[----:B------:R-:W-:Y:S01]  /*68760*/  IMAD.WIDE.U32.X R12, RZ, R3, R12, P4 ;  /* 0x00000003ff0c7225 */ /* 0x000fe200020e040c */
[----:B------:R-:W-:Y:S02]  /*68770*/  IADD3 R55, P0, PT, R5, R55, RZ ;  /* 0x0000003705377210 */ /* 0x000fe40007f1e0ff */
[----:B------:R-:W-:Y:S01]  /*68780*/  SEL R35, R35, R56, P2 ;  /* 0x0000003823237207 */ /* 0x000fe20001000000 */
[----:B------:R-:W-:Y:S01]  /*68790*/  @P1 IMAD.X R9, RZ, RZ, R9, P5 ;  /* 0x000000ffff091224 */ /* 0x000fe200028e0609 */
[----:B------:R-:W-:Y:S01]  /*687a0*/  ISETP.GT.U32.AND P3, PT, R55, R8, PT ;  /* 0x000000083700720c */ /* 0x000fe20003f64070 */
[----:B------:R-:W-:Y:S01]  /*687b0*/  IMAD.X R50, RZ, RZ, RZ, P0 ;  /* 0x000000ffff327224 */ /* 0x000fe200000e06ff */
[----:B------:R-:W-:Y:S01]  /*687c0*/  SEL R53, R53, R58, P2 ;  /* 0x0000003a35357207 */ /* 0x000fe20001000000 */
[----:B------:R-:W-:Y:S01]  /*687d0*/  IMAD.IADD R2, R32, 0x1, R11 ;  /* 0x0000000120027824 */ /* 0x000fe200078e020b */
[----:B------:R-:W-:-:S02]  /*687e0*/  IADD3 R3, P4, PT, R8, R55, RZ ;  /* 0x0000003708037210 */ /* 0x000fc40007f9e0ff */
[----:B------:R-:W-:Y:S02]  /*687f0*/  ISETP.GT.U32.AND.EX P3, PT, R50, R9, PT, P3 ;  /* 0x000000093200720c */ /* 0x000fe40003f64130 */
[----:B------:R-:W-:Y:S01]  /*68800*/  @P1 ISETP.NE.U32.AND P2, PT, R8, RZ, PT ;  /* 0x000000ff0800120c */ /* 0x000fe20003f45070 */
[----:B------:R-:W-:Y:S01]  /*68810*/  IMAD.X R33, R9, 0x1, R50, P4 ;  /* 0x0000000109217824 */ /* 0x000fe200020e0632 */
[----:B------:R-:W-:Y:S02]  /*68820*/  SEL R8, R55, R8, P3 ;  /* 0x0000000837087207 */ /* 0x000fe40001800000 */
        /* <DEDUP_REMOVED lines=39> */
.L_x_637:
        /* <DEDUP_REMOVED lines=29> */
.L_x_638:
        /* <DEDUP_REMOVED lines=78> */
.L_x_640:
        /* <DEDUP_REMOVED lines=9> */
.L_x_639:
        /* <DEDUP_REMOVED lines=26> */
.L_x_641:
        /* <DEDUP_REMOVED lines=31> */
.L_x_642:
        /* <DEDUP_REMOVED lines=26> */
.L_x_643:
        /* <DEDUP_REMOVED lines=24> */
[----:B------:R-:W-:Y:S01]  /*69890*/  IMAD.X R5, R6, 0x1, R11, P1 ;  /* 0x0000000106057824 */ /* 0x000fe200008e060b */
[----:B------:R-:W-:Y:S02]  /*698a0*/  SEL R0, RZ, 0xffffffff, !P2 ;  /* 0xffffffffff007807 */ /* 0x000fe40005000000 */
[----:B------:R-:W-:Y:S02]  /*698b0*/  IADD3 R17, P2, PT, R2, R7, RZ ;  /* 0x0000000702117210 */ /* 0x000fe40007f5e0ff */
[----:B------:R-:W-:-:S03]  /*698c0*/  IADD3 R15, P3, P4, R0, -R18, R15 ;  /* 0x80000012000f7210 */ /* 0x000fc60007c7e00f */
[----:B------:R-:W-:Y:S01]  /*698d0*/  IMAD.X R4, R2, 0x1, R29, P2 ;  /* 0x0000000102047824 */ /* 0x000fe200010e061d */
[----:B------:R-:W-:Y:S01]  /*698e0*/  IADD3.X R14, PT, PT, R0, ~R19, R14, P3, P4 ;  /* 0x80000013000e7210 */ /* 0x000fe20001fe840e */
[----:B------:R-:W-:Y:S02]  /*698f0*/  IMAD.MOV.U32 R2, RZ, RZ, R5 ;  /* 0x000000ffff027224 */ /* 0x000fe400078e0005 */
[----:B------:R-:W-:-:S07]  /*69900*/  IMAD.MOV.U32 R0, RZ, RZ, R4 ;  /* 0x000000ffff007224 */ /* 0x000fce00078e0004 */
.L_x_644:
        /* <DEDUP_REMOVED lines=38> */
[----:B------:R-:W-:Y:S01]  /*69b70*/  IMAD R29, R24, R43, RZ ;  /* 0x0000002b181d7224 */ /* 0x000fe200078e02ff */
[----:B------:R-:W-:Y:S01]  /*69b80*/  ISETP.GE.U32.AND.EX P0, PT, R5, R9, PT, P0 ;  /* 0x000000090500720c */ /* 0x000fe20003f06100 */
[----:B------:R-:W-:Y:S02]  /*69b90*/  IMAD.MOV.U32 R30, RZ, RZ, R13 ;  /* 0x000000ffff1e7224 */ /* 0x000fe400078e000d */
[----:B------:R-:W-:Y:S01]  /*69ba0*/  IMAD R50, R22, R43, RZ ;  /* 0x0000002b16327224 */ /* 0x000fe200078e02ff */
[----:B------:R-:W-:Y:S01]  /*69bb0*/  SEL R35, RZ, 0x1, P0 ;  /* 0x00000001ff237807 */ /* 0x000fe20000000000 */
[----:B------:R-:W-:-:S04]  /*69bc0*/  IMAD.WIDE.U32 R32, R43, R21, RZ ;  /* 0x000000152b207225 */ /* 0x000fc800078e00ff */
[----:B------:R-:W-:-:S04]  /*69bd0*/  IMAD.WIDE.U32 R8, R21, R43, RZ ;  /* 0x0000002b15087225 */ /* 0x000fc800078e00ff */
[----:B------:R-:W-:-:S04]  /*69be0*/  IMAD.WIDE.U32 R6, P2, R22, R43, R6 ;  /* 0x0000002b16067225 */ /* 0x000fc80007840006 */
[----:B------:R-:W-:Y:S01]  /*69bf0*/  IMAD.WIDE.U32 R12, R26, R43, RZ ;  /* 0x0000002b1a0c7225 */ /* 0x000fe200078e00ff */
[----:B------:R-:W-:-:S03]  /*69c00*/  IADD3 RZ, P0, PT, R33, R6, RZ ;  /* 0x0000000621ff7210 */ /* 0x000fc60007f1e0ff */
[-C--:B------:R-:W-:Y:S02]  /*69c10*/  IMAD R43, R26, R41.reuse, R29 ;  /* 0x000000291a2b7224 */ /* 0x080fe400078e021d */
[-C--:B------:R-:W-:Y:S02]  /*69c20*/  IMAD R29, R21, R41.reuse, R50 ;  /* 0x00000029151d7224 */ /* 0x080fe400078e0232 */
[----:B------:R-:W-:-:S04]  /*69c30*/  IMAD.WIDE.U32.X R30, R16, R41, R30, P1 ;  /* 0x00000029101e7225 */ /* 0x000fc800008e041e */
        /* <DEDUP_REMOVED lines=21> */
.L_x_646:
        /* <DEDUP_REMOVED lines=14> */
.L_x_645:
        /* <DEDUP_REMOVED lines=56> */
[----:B------:R-:W-:Y:S01]  /*6a1f0*/  IMAD.WIDE.U32 R4, P3, R22, R37, R52 ;  /* 0x0000002516047225 */ /* 0x000fe20007860034 */
[----:B------:R-:W-:-:S03]  /*6a200*/  SEL R29, RZ, 0x1, P1 ;  /* 0x00000001ff1d7807 */ /* 0x000fc60000800000 */
[----:B------:R-:W-:-:S04]  /*6a210*/  IMAD.WIDE.U32 R52, R21, R37, R6 ;  /* 0x0000002515347225 */ /* 0x000fc800078e0006 */
[----:B------:R-:W-:Y:S01]  /*6a220*/  IMAD.WIDE.U32 R6, R37, R21, RZ ;  /* 0x0000001525067225 */ /* 0x000fe200078e00ff */
[----:B------:R-:W-:Y:S02]  /*6a230*/  SEL R6, RZ, 0x1, P0 ;  /* 0x00000001ff067807 */ /* 0x000fe40000000000 */
[----:B------:R-:W-:Y:S01]  /*6a240*/  ISETP.GE.U32.AND P0, PT, R52, R30, PT ;  /* 0x0000001e3400720c */ /* 0x000fe20003f06070 */
[----:B------:R-:W-:Y:S01]  /*6a250*/  IMAD.WIDE.U32.X R54, R16, R34, R54, P2 ;  /* 0x0000002210367225 */ /* 0x000fe200010e0436 */
[----:B------:R-:W-:-:S03]  /*6a260*/  IADD3 RZ, P2, PT, R7, R4, RZ ;  /* 0x0000000407ff7210 */ /* 0x000fc60007f5e0ff */
[----:B------:R-:W-:Y:S01]  /*6a270*/  IMAD R41, R22, R37, RZ ;  /* 0x0000002516297224 */ /* 0x000fe200078e02ff */
[----:B------:R-:W-:-:S03]  /*6a280*/  IADD3 R29, P1, P4, R29, R54, R6 ;  /* 0x000000361d1d7210 */ /* 0x000fc60007c3e006 */
[----:B------:R-:W-:Y:S01]  /*6a290*/  IMAD R41, R21, R34, R41 ;  /* 0x0000002215297224 */ /* 0x000fe200078e0229 */
[----:B------:R-:W-:Y:S02]  /*6a2a0*/  IADD3.X R7, PT, PT, RZ, R55, RZ, P1, P4 ;  /* 0x00000037ff077210 */ /* 0x000fe40000fe84ff */
[-C--:B------:R-:W-:Y:S01]  /*6a2b0*/  IADD3 R6, P4, PT, R29, R52.reuse, RZ ;  /* 0x000000341d067210 */ /* 0x080fe20007f9e0ff */
[----:B------:R-:W-:Y:S02]  /*6a2c0*/  IMAD.IADD R4, R53, 0x1, R41 ;  /* 0x0000000135047824 */ /* 0x000fe400078e0229 */
[----:B------:R-:W-:Y:S01]  /*6a2d0*/  IMAD.X R53, RZ, RZ, RZ, P3 ;  /* 0x000000ffff357224 */ /* 0x000fe200018e06ff */
        /* <DEDUP_REMOVED lines=17> */
.L_x_648:
        /* <DEDUP_REMOVED lines=13> */
.L_x_647:
        /* <DEDUP_REMOVED lines=66> */
[----:B------:R-:W-:Y:S02]  /*6a8e0*/  IMAD.MOV.U32 R9, RZ, RZ, R29 ;  /* 0x000000ffff097224 */ /* 0x000fe400078e001d */
        /* <DEDUP_REMOVED lines=19> */
[----:B---3--:R-:W-:Y:S05]  /*6aa20*/  @!P0 BRA `(.L_x_649) ;  /* 0x0000000000388947 */ /* 0x008fea0003800000 */
[----:B------:R-:W-:-:S05]  /*6aa30*/  UMOV UR4, 0x6 ;  /* 0x0000000600047882 */ /* 0x000fca0000000000 */
.L_x_650:
        /* <DEDUP_REMOVED lines=13> */
.L_x_649:
        /* <DEDUP_REMOVED lines=36> */
[----:B------:R-:W-:Y:S01]  /*6ad50*/  IMAD R26, R16, R40, RZ ;  /* 0x00000028101a7224 */ /* 0x000fe200078e02ff */
[----:B------:R-:W-:Y:S01]  /*6ad60*/  ISETP.GE.U32.AND P0, PT, R32, R6, PT ;  /* 0x000000062000720c */ /* 0x000fe20003f06070 */
[----:B------:R-:W-:Y:S01]  /*6ad70*/  IMAD.WIDE.U32 R30, R38, R23, RZ ;  /* 0x00000017261e7225 */ /* 0x000fe200078e00ff */
[----:B------:R-:W-:-:S03]  /*6ad80*/  IADD3 R29, P1, P4, R29, R4, R20 ;  /* 0x000000041d1d7210 */ /* 0x000fc60007c3e014 */
[----:B------:R-:W-:Y:S01]  /*6ad90*/  IMAD R37, R23, R38, R26 ;  /* 0x0000002617257224 */ /* 0x000fe200078e021a */
[-C--:B------:R-:W-:Y:S01]  /*6ada0*/  IADD3 R29, P3, PT, R29, R32.reuse, RZ ;  /* 0x000000201d1d7210 */ /* 0x080fe20007f7e0ff */
[----:B------:R-:W-:Y:S01]  /*6adb0*/  IMAD.WIDE.U32 R24, R40, R23, RZ ;  /* 0x0000001728187225 */ /* 0x000fe200078e00ff */
[----:B------:R-:W-:Y:S02]  /*6adc0*/  IADD3.X R23, PT, PT, RZ, R5, RZ, P1, P4 ;  /* 0x00000005ff177210 */ /* 0x000fe40000fe84ff */
[----:B------:R-:W-:Y:S01]  /*6add0*/  ISETP.GE.U32.AND P1, PT, R29, R32, PT ;  /* 0x000000201d00720c */ /* 0x000fe20003f26070 */
        /* <DEDUP_REMOVED lines=8> */
[----:B------:R-:W-:-:S03]  /*6ae60*/  IMAD.WIDE.U32 R24, R38, R21, RZ ;  /* 0x0000001526187225 */ /* 0x000fc600078e00ff */
        /* <DEDUP_REMOVED lines=13> */
[----:B--2---:R-:W-:-:S04]  /*6af40*/  IMAD.WIDE.U32 R40, R21, R40, R52 ;  /* 0x0000002815287225 */ /* 0x004fc800078e0034 */
[----:B------:R-:W-:Y:S01]  /*6af50*/  IMAD R21, R21, R38, R26 ;  /* 0x0000002615157224 */ /* 0x000fe200078e021a */
[----:B------:R-:W-:Y:S01]  /*6af60*/  IADD3 R24, P3, PT, R23, R40, RZ ;  /* 0x0000002817187210 */ /* 0x000fe20007f7e0ff */
[----:B------:R-:W-:Y:S01]  /*6af70*/  IMAD.WIDE.U32.X R22, R22, R38, R30, P2 ;  /* 0x0000002616167225 */ /* 0x000fe200010e041e */
[----:B------:R-:W-:Y:S02]  /*6af80*/  ISETP.GE.U32.AND P0, PT, R40, R52, PT ;  /* 0x000000342800720c */ /* 0x000fe40003f06070 */
[----:B------:R-:W-:Y:S01]  /*6af90*/  ISETP.GE.U32.AND P1, PT, R24, R40, PT ;  /* 0x000000281800720c */ /* 0x000fe20003f26070 */
[----:B------:R-:W-:-:S04]  /*6afa0*/  IMAD.IADD R5, R41, 0x1, R21 ;  /* 0x0000000129057824 */ /* 0x000fc800078e0215 */
        /* <DEDUP_REMOVED lines=15> */
.L_x_652:
        /* <DEDUP_REMOVED lines=13> */
.L_x_651:
[----:B------:R-:W2:Y:S04]  /*6b170*/  LDL.64 R30, [R1+0x8] ;  /* 0x00000800011e7983 */ /* 0x000ea80000100a00 */
[----:B------:R-:W3:Y:S04]  /*6b180*/  LDL.64 R20, [R1+0x28] ;  /* 0x0000280001147983 */ /* 0x000ee80000100a00 */
[----:B------:R0:W5:Y:S04]  /*6b190*/  LDL.128 R4, [R1+0x30] ;  /* 0x0000300001047983 */ /* 0x0001680000100c00 */
[----:B------:R0:W5:Y:S01]  /*6b1a0*/  LDL.64 R22, [R1+0x10] ;  /* 0x0000100001167983 */ /* 0x0001620000100a00 */
[----:B------:R-:W-:Y:S01]  /*6b1b0*/  IADD3 R24, P1, PT, RZ, R12, RZ ;  /* 0x0000000cff187210 */ /* 0x000fe20007f3e0ff */
[----:B------:R-:W-:-:S02]  /*6b1c0*/  IMAD.MOV.U32 R39, RZ, RZ, RZ ;  /* 0x000000ffff277224 */ /* 0x000fc400078e00ff */
[----:B------:R-:W-:Y:S01]  /*6b1d0*/  IMAD.MOV.U32 R40, RZ, RZ, RZ ;  /* 0x000000ffff287224 */ /* 0x000fe200078e00ff */
        /* <DEDUP_REMOVED lines=39> */
.L_x_653:
[----:B------:R-:W-:Y:S01]  /*6b450*/  IMAD.IADD R24, R32, 0x1, R13 ;  /* 0x0000000120187824 */ /* 0x000fe200078e020d */
[----:B------:R-:W-:Y:S01]  /*6b460*/  ISETP.GT.U32.AND P1, PT, R29, R22, PT ;  /* 0x000000161d00720c */ /* 0x000fe20003f24070 */
[----:B------:R-:W-:Y:S01]  /*6b470*/  IMAD.MOV.U32 R34, RZ, RZ, R33 ;  /* 0x000000ffff227224 */ /* 0x000fe200078e0021 */
[----:B------:R-:W-:Y:S02]  /*6b480*/  IADD3 RZ, P3, PT, R31, R32, RZ ;  /* 0x000000201fff7210 */ /* 0x000fe40007f7e0ff */
[----:B------:R-:W-:Y:S02]  /*6b490*/  ISETP.GE.U32.AND.EX P0, PT, R24, R25, PT, P0 ;  /* 0x000000191800720c */ /* 0x000fe40003f06100 */
[----:B------:R-:W-:Y:S01]  /*6b4a0*/  ISETP.GT.U32.AND.EX P1, PT, R16, R23, PT, P1 ;  /* 0x000000171000720c */ /* 0x000fe20003f24110 */
[----:B------:R-:W-:Y:S01]  /*6b4b0*/  IMAD.WIDE.U32.X R10, RZ, R11, R34, P3 ;  /* 0x0000000bff0a7225 */ /* 0x000fe200018e0422 */
[----:B------:R-:W-:Y:S02]  /*6b4c0*/  IADD3 R31, P2, PT, R22, R29, RZ ;  /* 0x0000001d161f7210 */ /* 0x000fe40007f5e0ff */
        /* <DEDUP_REMOVED lines=25> */
[----:B------:R-:W-:Y:S01]  /*6b660*/  ISETP.GT.U32.AND P3, PT, R37, R8, PT ;  /* 0x000000082500720c */ /* 0x000fe20003f64070 */
[----:B------:R-:W-:Y:S01]  /*6b670*/  @P1 IMAD.X R9, RZ, RZ, R9, P5 ;  /* 0x000000ffff091224 */ /* 0x000fe200028e0609 */
[----:B------:R-:W-:Y:S01]  /*6b680*/  SEL R25, R25, R36, P2 ;  /* 0x0000002419197207 */ /* 0x000fe20001000000 */
        /* <DEDUP_REMOVED lines=9> */
[----:B------:R-:W-:Y:S01]  /*6b720*/  ISETP.GT.U32.AND P0, PT, R25, R30, PT ;  /* 0x0000001e1900720c */ /* 0x000fe20003f04070 */
        /* <DEDUP_REMOVED lines=38> */
.L_x_654:
        /* <DEDUP_REMOVED lines=11> */
[-C--:B------:R-:W-:Y:S01]  /*6ba40*/  ISETP.GE.U32.AND P0, PT, R8, R32.reuse, PT ;  /* 0x000000200800720c */ /* 0x080fe20003f06070 */
        /* <DEDUP_REMOVED lines=17> */
.L_x_655:
        /* <DEDUP_REMOVED lines=78> */
.L_x_657:
        /* <DEDUP_REMOVED lines=9> */
.L_x_656:
        /* <DEDUP_REMOVED lines=29> */
.L_x_658:
        /* <DEDUP_REMOVED lines=30> */
.L_x_659:
        /* <DEDUP_REMOVED lines=23> */
.L_x_660:
        /* <DEDUP_REMOVED lines=30> */
.L_x_661:
        /* <DEDUP_REMOVED lines=8> */
[-C--:B------:R-:W-:Y:S02]  /*6c850*/  IMAD R4, R2, R51.reuse, RZ ;  /* 0x0000003302047224 */ /* 0x080fe400078e02ff */
        /* <DEDUP_REMOVED lines=45> */
[----:B------:R-:W-:Y:S01]  /*6cb30*/  IMAD.WIDE.U32 R30, R3, R51, RZ ;  /* 0x00000033031e7225 */ /* 0x000fe200078e00ff */
[----:B------:R-:W-:-:S03]  /*6cb40*/  IADD3.X R7, PT, PT, R24, R7, RZ, P1, P2 ;  /* 0x0000000718077210 */ /* 0x000fc60000fe44ff */
[----:B------:R-:W-:Y:S01]  /*6cb50*/  IMAD.WIDE.U32.X R34, R14, R48, R8, P0 ;  /* 0x000000300e227225 */ /* 0x000fe200000e0408 */
[----:B------:R-:W-:Y:S01]  /*6cb60*/  ISETP.GE.U32.AND P0, PT, R6, R32, PT ;  /* 0x000000200600720c */ /* 0x000fe20003f06070 */
[----:B------:R0:W-:Y:S01]  /*6cb70*/  STL.128 [R1+0x10], R4 ;  /* 0x0000100401007387 */ /* 0x0001e20000100c00 */
[----:B------:R-:W-:Y:S01]  /*6cb80*/  CS2R R32, SRZ ;  /* 0x0000000000207805 */ /* 0x000fe2000001ff00 */
[----:B------:R-:W-:Y:S01]  /*6cb90*/  IMAD.IADD R37, R31, 0x1, R37 ;  /* 0x000000011f257824 */ /* 0x000fe200078e0225 */
[----:B------:R-:W-:Y:S01]  /*6cba0*/  ISETP.GE.U32.AND.EX P0, PT, R7, R24, PT, P0 ;  /* 0x000000180700720c */ /* 0x000fe20003f06100 */
[----:B------:R-:W-:Y:S02]  /*6cbb0*/  IMAD.MOV.U32 R8, RZ, RZ, R30 ;  /* 0x000000ffff087224 */ /* 0x000fe400078e001e */
        /* <DEDUP_REMOVED lines=9> */
.L_x_663:
        /* <DEDUP_REMOVED lines=14> */
.L_x_662:
[----:B------:R-:W-:Y:S02]  /*6cd30*/  IMAD R24, R28, R49, RZ ;  /* 0x000000311c187224 */ /* 0x000fe400078e02ff */
[----:B------:R-:W-:-:S04]  /*6cd40*/  IMAD.WIDE.U32 R8, R46, R3, RZ ;  /* 0x000000032e087225 */ /* 0x000fc800078e00ff */
[----:B-----5:R-:W-:-:S04]  /*6cd50*/  IMAD.WIDE.U32 R34, R3, R49, R10 ;  /* 0x0000003103227225 */ /* 0x020fc800078e000a */
[----:B------:R-:W-:Y:S01]  /*6cd60*/  IMAD R29, R3, R46, R24 ;  /* 0x0000002e031d7224 */ /* 0x000fe200078e0218 */
[----:B------:R-:W-:Y:S01]  /*6cd70*/  ISETP.GE.U32.AND P0, PT, R34, R10, PT ;  /* 0x0000000a2200720c */ /* 0x000fe20003f06070 */
[----:B------:R-:W-:-:S04]  /*6cd80*/  IMAD.WIDE.U32 R38, P1, R28, R49, R8 ;  /* 0x000000311c267225 */ /* 0x000fc80007820008 */
[----:B------:R-:W-:Y:S02]  /*6cd90*/  IMAD.IADD R35, R35, 0x1, R29 ;  /* 0x0000000123237824 */ /* 0x000fe400078e021d */
[----:B------:R-:W-:-:S03]  /*6cda0*/  IMAD.WIDE.U32 R8, R49, R3, RZ ;  /* 0x0000000331087225 */ /* 0x000fc600078e00ff */
[----:B------:R-:W-:Y:S01]  /*6cdb0*/  ISETP.GE.U32.AND.EX P0, PT, R35, R11, PT, P0 ;  /* 0x0000000b2300720c */ /* 0x000fe20003f06100 */
[----:B------:R-:W-:Y:S01]  /*6cdc0*/  IMAD.X R41, RZ, RZ, RZ, P1 ;  /* 0x000000ffff297224 */ /* 0x000fe200008e06ff */
[----:B------:R-:W-:Y:S01]  /*6cdd0*/  IADD3 RZ, P1, PT, R9, R38, RZ ;  /* 0x0000002609ff7210 */ /* 0x000fe20007f3e0ff */
[----:B------:R-:W-:Y:S01]  /*6cde0*/  IMAD R8, R2, R49, RZ ;  /* 0x0000003102087224 */ /* 0x000fe200078e02ff */
[----:B------:R-:W-:Y:S01]  /*6cdf0*/  SEL R29, RZ, 0x1, P0 ;  /* 0x00000001ff1d7807 */ /* 0x000fe20000000000 */
[----:B------:R-:W-:Y:S01]  /*6ce00*/  IMAD.WIDE.U32 R10, R46, R27, RZ ;  /* 0x0000001b2e0a7225 */ /* 0x000fe200078e00ff */
[----:B------:R2:W-:Y:S03]  /*6ce10*/  STL.64 [R1+0x8], R34 ;  /* 0x0000082201007387 */ /* 0x0005e60000100a00 */
[----:B------:R-:W-:Y:S02]  /*6ce20*/  IMAD.MOV.U32 R40, RZ, RZ, R39 ;  /* 0x000000ffff287224 */ /* 0x000fe400078e0027 */
[----:B------:R-:W-:-:S02]  /*6ce30*/  IMAD R43, R27, R46, R8 ;  /* 0x0000002e1b2b7224 */ /* 0x000fc400078e0208 */
[----:B------:R-:W-:-:S04]  /*6ce40*/  IMAD.WIDE.U32 R50, R27, R49, R4 ;  /* 0x000000311b327225 */ /* 0x000fc800078e0004 */
[----:B------:R-:W-:Y:S01]  /*6ce50*/  IMAD.WIDE.U32.X R8, R28, R46, R40, P1 ;  /* 0x0000002e1c087225 */ /* 0x000fe200008e0428 */
[----:B------:R-:W-:-:S03]  /*6ce60*/  ISETP.GE.U32.AND P0, PT, R50, R4, PT ;  /* 0x000000043200720c */ /* 0x000fc60003f06070 */
[----:B------:R-:W-:Y:S01]  /*6ce70*/  IMAD.WIDE.U32 R38, P1, R2, R49, R10 ;  /* 0x0000003102267225 */ /* 0x000fe2000782000a */
[----:B------:R-:W-:-:S03]  /*6ce80*/  IADD3 R8, P2, P3, R50, R8, R29 ;  /* 0x0000000832087210 */ /* 0x000fc60007b5e01d */
[----:B------:R-:W-:-:S04]  /*6ce90*/  IMAD.WIDE.U32 R10, R49, R27, RZ ;  /* 0x0000001b310a7225 */ /* 0x000fc800078e00ff */
        /* <DEDUP_REMOVED lines=8> */
[----:B------:R-:W-:Y:S02]  /*6cf20*/  ISETP.GE.U32.AND.EX P0, PT, R10, R5, PT, P0 ;  /* 0x000000050a00720c */ /* 0x000fe40003f06100 */
[----:B------:R-:W-:Y:S01]  /*6cf30*/  ISETP.GE.U32.AND.EX P1, PT, R9, R10, PT, P1 ;  /* 0x0000000a0900720c */ /* 0x000fe20003f26110 */
[----:B------:R-:W-:Y:S01]  /*6cf40*/  IMAD.WIDE.U32.X R4, R2, R46, R40, P2 ;  /* 0x0000002e02047225 */ /* 0x000fe200010e0428 */
[----:B------:R-:W-:-:S02]  /*6cf50*/  SEL R10, RZ, 0x1, P0 ;  /* 0x00000001ff0a7807 */ /* 0x000fc40000000000 */
        /* <DEDUP_REMOVED lines=18> */
[----:B------:R-:W-:Y:S01]  /*6d080*/  IMAD.WIDE.U32.X R4, R0, R46, R4, P2 ;  /* 0x0000002e00047225 */ /* 0x000fe200010e0404 */
[----:B------:R-:W-:Y:S01]  /*6d090*/  SEL R6, RZ, 0x1, P0 ;  /* 0x00000001ff067807 */ /* 0x000fe20000000000 */
[----:B------:R2:W-:Y:S01]  /*6d0a0*/  STL.128 [R1+0x10], R8 ;  /* 0x0000100801007387 */ /* 0x0005e20000100c00 */
[----:B------:R-:W-:Y:S01]  /*6d0b0*/  SEL R29, RZ, 0x1, P1 ;  /* 0x00000001ff1d7807 */ /* 0x000fe20000800000 */
[----:B------:R-:W-:Y:S02]  /*6d0c0*/  IMAD.MOV.U32 R50, RZ, RZ, R32 ;  /* 0x000000ffff327224 */ /* 0x000fe400078e0020 */
[----:B------:R-:W-:Y:S01]  /*6d0d0*/  IMAD.MOV.U32 R51, RZ, RZ, R33 ;  /* 0x000000ffff337224 */ /* 0x000fe200078e0021 */
[----:B------:R-:W-:Y:S01]  /*6d0e0*/  IADD3 R29, P1, P4, R29, R4, R6 ;  /* 0x000000041d1d7210 */ /* 0x000fe20007c3e006 */
[-C--:B------:R-:W-:Y:S02]  /*6d0f0*/  IMAD R24, R14, R49.reuse, RZ ;  /* 0x000000310e187224 */ /* 0x080fe400078e02ff */
[----:B------:R-:W-:Y:S01]  /*6d100*/  IMAD.WIDE.U32 R50, R15, R49, R50 ;  /* 0x000000310f327225 */ /* 0x000fe200078e0032 */
[----:B------:R-:W-:-:S03]  /*6d110*/  IADD3.X R5, PT, PT, RZ, R5, RZ, P1, P4 ;  /* 0x00000005ff057210 */ /* 0x000fc60000fe84ff */
        /* <DEDUP_REMOVED lines=27> */
.L_x_665:
        /* <DEDUP_REMOVED lines=13> */
.L_x_664:
        /* <DEDUP_REMOVED lines=18> */
[----:B------:R-:W-:Y:S01]  /*6d4c0*/  IMAD.WIDE.U32 R4, R44, R27, RZ ;  /* 0x0000001b2c047225 */ /* 0x000fe200078e00ff */
[----:B------:R-:W-:-:S03]  /*6d4d0*/  IADD3 R40, P3, P4, R8, R34, R29 ;  /* 0x0000002208287210 */ /* 0x000fc60007c7e01d */
[----:B------:R-:W-:Y:S01]  /*6d4e0*/  IMAD R33, R27, R44, R6 ;  /* 0x0000002c1b217224 */ /* 0x000fe200078e0206 */
[----:B------:R-:W-:Y:S01]  /*6d4f0*/  ISETP.GE.U32.AND P0, PT, R40, R8, PT ;  /* 0x000000082800720c */ /* 0x000fe20003f06070 */
[----:B------:R-:W-:-:S04]  /*6d500*/  IMAD.WIDE.U32 R6, P2, R2, R47, R4 ;  /* 0x0000002f02067225 */ /* 0x000fc80007840004 */
        /* <DEDUP_REMOVED lines=12> */
[-C--:B------:R-:W-:Y:S02]  /*6d5d0*/  IMAD R9, R0, R47.reuse, RZ ;  /* 0x0000002f00097224 */ /* 0x080fe400078e02ff */
[----:B------:R-:W-:Y:S01]  /*6d5e0*/  IMAD.WIDE.U32 R10, R17, R47, R38 ;  /* 0x0000002f110a7225 */ /* 0x000fe200078e0026 */
[----:B------:R-:W-:-:S03]  /*6d5f0*/  IADD3 R29, P0, P1, R29, R4, R8 ;  /* 0x000000041d1d7210 */ /* 0x000fc6000791e008 */
[----:B------:R-:W-:Y:S01]  /*6d600*/  IMAD R33, R17, R44, R9 ;  /* 0x0000002c11217224 */ /* 0x000fe200078e0209 */
[----:B------:R-:W-:Y:S01]  /*6d610*/  IADD3.X R5, PT, PT, RZ, R5, RZ, P0, P1 ;  /* 0x00000005ff057210 */ /* 0x000fe200007e24ff */
[----:B------:R-:W-:Y:S01]  /*6d620*/  IMAD.WIDE.U32 R8, P1, R0, R47, R6 ;  /* 0x0000002f00087225 */ /* 0x000fe20007820006 */
[----:B------:R-:W-:Y:S02]  /*6d630*/  IADD3 R4, P2, PT, R29, R10, RZ ;  /* 0x0000000a1d047210 */ /* 0x000fe40007f5e0ff */
[----:B------:R-:W-:Y:S01]  /*6d640*/  ISETP.GE.U32.AND P0, PT, R10, R38, PT ;  /* 0x000000260a00720c */ /* 0x000fe20003f06070 */
        /* <DEDUP_REMOVED lines=13> */
[----:B------:R-:W-:-:S03]  /*6d720*/  IMAD R26, R14, R47, RZ ;  /* 0x0000002f0e1a7224 */ /* 0x000fc600078e02ff */
[----:B------:R-:W-:Y:S01]  /*6d730*/  IADD3 R29, P0, P1, R29, R6, R10 ;  /* 0x000000061d1d7210 */ /* 0x000fe2000791e00a */
[----:B------:R-:W-:Y:S02]  /*6d740*/  IMAD R33, R15, R44, R26 ;  /* 0x0000002c0f217224 */ /* 0x000fe400078e021a */
[----:B------:R-:W-:Y:S01]  /*6d750*/  IMAD.WIDE.U32 R10, P2, R14, R47, R8 ;  /* 0x0000002f0e0a7225 */ /* 0x000fe20007840008 */
[----:B------:R-:W-:-:S03]  /*6d760*/  IADD3.X R7, PT, PT, RZ, R7, RZ, P0, P1 ;  /* 0x00000007ff077210 */ /* 0x000fc600007e24ff */
        /* <DEDUP_REMOVED lines=27> */
.L_x_667:
        /* <DEDUP_REMOVED lines=13> */
.L_x_666:
        /* <DEDUP_REMOVED lines=14> */
[----:B------:R-:W-:-:S03]  /*6dad0*/  IMAD.WIDE.U32 R8, R45, R27, RZ ;  /* 0x0000001b2d087225 */ /* 0x000fc600078e00ff */
        /* <DEDUP_REMOVED lines=37> */
[----:B------:R-:W-:-:S03]  /*6dd30*/  ISETP.GE.U32.AND.EX P1, PT, R35, R2, PT, P1 ;  /* 0x000000022300720c */ /* 0x000fc60003f26110 */
[----:B------:R-:W-:Y:S01]  /*6dd40*/  IMAD.WIDE.U32.X R4, R0, R45, R4, P2 ;  /* 0x0000002d00047225 */ /* 0x000fe200010e0404 */
[----:B------:R-:W-:Y:S02]  /*6dd50*/  SEL R0, RZ, 0x1, P0 ;  /* 0x00000001ff007807 */ /* 0x000fe40000000000 */
[----:B------:R-:W-:Y:S01]  /*6dd60*/  SEL R11, RZ, 0x1, P1 ;  /* 0x00000001ff0b7807 */ /* 0x000fe20000800000 */
[CC--:B------:R-:W-:Y:S02]  /*6dd70*/  IMAD R2, R14.reuse, R42.reuse, RZ ;  /* 0x0000002a0e027224 */ /* 0x0c0fe400078e02ff */
        /* <DEDUP_REMOVED lines=8> */
[----:B------:R-:W-:-:S05]  /*6de00*/  IMAD.MOV.U32 R33, RZ, RZ, R9 ;  /* 0x000000ffff217224 */ /* 0x000fca00078e0009 */
[----:B------:R0:W-:Y:S01]  /*6de10*/  STL.128 [R1+0x20], R32 ;  /* 0x0000202001007387 */ /* 0x0001e20000100c00 */
[----:B--2---:R-:W-:-:S04]  /*6de20*/  IMAD.WIDE.U32 R42, R15, R42, R38 ;  /* 0x0000002a0f2a7225 */ /* 0x004fc800078e0026 */
[-C--:B------:R-:W-:Y:S01]  /*6de30*/  IMAD R15, R15, R45.reuse, R2 ;  /* 0x0000002d0f0f7224 */ /* 0x080fe200078e0202 */
[----:B------:R-:W-:Y:S01]  /*6de40*/  IADD3 R6, P3, PT, R11, R42, RZ ;  /* 0x0000002a0b067210 */ /* 0x000fe20007f7e0ff */
[----:B------:R-:W-:Y:S01]  /*6de50*/  IMAD.MOV.U32 R2, RZ, RZ, R10 ;  /* 0x000000ffff027224 */ /* 0x000fe200078e000a */
[----:B------:R-:W-:Y:S01]  /*6de60*/  ISETP.GE.U32.AND P0, PT, R42, R38, PT ;  /* 0x000000262a00720c */ /* 0x000fe20003f06070 */
[----:B------:R-:W-:Y:S01]  /*6de70*/  IMAD.IADD R5, R43, 0x1, R15 ;  /* 0x000000012b057824 */ /* 0x000fe200078e020f */
[----:B------:R-:W-:Y:S01]  /*6de80*/  ISETP.GE.U32.AND P1, PT, R6, R42, PT ;  /* 0x0000002a0600720c */ /* 0x000fe20003f26070 */
[----:B------:R-:W-:Y:S01]  /*6de90*/  IMAD.WIDE.U32.X R14, R14, R45, R28, P2 ;  /* 0x0000002d0e0e7225 */ /* 0x000fe200010e041c */
[----:B------:R0:W-:Y:S02]  /*6dea0*/  STL.64 [R1+0x18], R2 ;  /* 0x0000180201007387 */ /* 0x0001e40000100a00 */
        /* <DEDUP_REMOVED lines=11> */
[----:B------:R-:W-:Y:S01]  /*6df60*/  IMAD.MOV.U32 R7, RZ, RZ, R4 ;  /* 0x000000ffff077224 */ /* 0x000fe200078e0004 */
[----:B------:R-:W-:-:S06]  /*6df70*/  UMOV UR4, 0x7 ;  /* 0x0000000700047882 */ /* 0x000fcc0000000000 */
.L_x_669:
        /* <DEDUP_REMOVED lines=13> */
.L_x_668:
[----:B------:R-:W2:Y:S04]  /*6e050*/  LDL.64 R28, [R1+0x8] ;  /* 0x00000800011c7983 */ /* 0x000ea80000100a00 */
[----:B------:R-:W3:Y:S04]  /*6e060*/  LDL.64 R10, [R1+0x28] ;  /* 0x00002800010a7983 */ /* 0x000ee80000100a00 */
[----:B------:R0:W5:Y:S04]  /*6e070*/  LDL.128 R4, [R1+0x30] ;  /* 0x0000300001047983 */ /* 0x0001680000100c00 */
[----:B------:R0:W5:Y:S01]  /*6e080*/  LDL.64 R14, [R1+0x10] ;  /* 0x00001000010e7983 */ /* 0x0001620000100a00 */
[----:B------:R-:W-:Y:S01]  /*6e090*/  IADD3 R26, P1, PT, RZ, R30, RZ ;  /* 0x0000001eff1a7210 */ /* 0x000fe20007f3e0ff */
[----:B------:R-:W-:-:S03]  /*6e0a0*/  IMAD.MOV.U32 R39, RZ, RZ, RZ ;  /* 0x000000ffff277224 */ /* 0x000fc600078e00ff */
[----:B------:R-:W-:Y:S01]  /*6e0b0*/  ISETP.GE.U32.AND P0, PT, R26, R30, PT ;  /* 0x0000001e1a00720c */ /* 0x000fe20003f06070 */
[----:B-----5:R-:W-:Y:S02]  /*6e0c0*/  IMAD.X R27, R8, 0x1, R37, P1 ;  /* 0x00000001081b7824 */ /* 0x020fe400008e0625 */
[----:B------:R-:W-:-:S03]  /*6e0d0*/  IMAD.WIDE.U32 R30, R9, 0x3d1, RZ ;  /* 0x000003d1091e7825 */ /* 0x000fc600078e00ff */
[----:B------:R-:W-:Y:S01]  /*6e0e0*/  ISETP.GE.U32.AND.EX P0, PT, R27, R37, PT, P0 ;  /* 0x000000251b00720c */ /* 0x000fe20003f06100 */
[----:B------:R-:W-:-:S03]  /*6e0f0*/  IMAD.MOV.U32 R37, RZ, RZ, RZ ;  /* 0x000000ffff257224 */ /* 0x000fc600078e00ff */
        /* <DEDUP_REMOVED lines=15> */
[----:B------:R-:W-:Y:S01]  /*6e1f0*/  IMAD.WIDE.U32 R32, P3, RZ, R8, R30 ;  /* 0x00000008ff207225 */ /* 0x000fe2000786001e */
        /* <DEDUP_REMOVED lines=19> */
.L_x_670:
[----:B------:R-:W-:Y:S01]  /*6e330*/  ISETP.GT.U32.AND P1, PT, R17, R14, PT ;  /* 0x0000000e1100720c */ /* 0x000fe20003f24070 */
[----:B------:R-:W-:Y:S01]  /*6e340*/  IMAD.IADD R26, R32, 0x1, R29 ;  /* 0x00000001201a7824 */ /* 0x000fe200078e021d */
[----:B------:R-:W-:Y:S01]  /*6e350*/  IADD3 RZ, P3, PT, R31, R32, RZ ;  /* 0x000000201fff7210 */ /* 0x000fe20007f7e0ff */
[----:B------:R-:W-:Y:S01]  /*6e360*/  IMAD.MOV.U32 R34, RZ, RZ, R33 ;  /* 0x000000ffff227224 */ /* 0x000fe200078e0021 */
[----:B------:R-:W-:Y:S02]  /*6e370*/  ISETP.GT.U32.AND.EX P1, PT, R0, R15, PT, P1 ;  /* 0x0000000f0000720c */ /* 0x000fe40003f24110 */
[----:B------:R-:W-:Y:S01]  /*6e380*/  ISETP.GE.U32.AND.EX P0, PT, R26, R27, PT, P0 ;  /* 0x0000001b1a00720c */ /* 0x000fe20003f06100 */
[----:B------:R-:W-:Y:S01]  /*6e390*/  IMAD.WIDE.U32.X R8, RZ, R9, R34, P3 ;  /* 0x00000009ff087225 */ /* 0x000fe200018e0422 */
[----:B------:R-:W-:Y:S02]  /*6e3a0*/  IADD3 R31, P2, PT, R14, R17, RZ ;  /* 0x000000110e1f7210 */ /* 0x000fe40007f5e0ff */
        /* <DEDUP_REMOVED lines=17> */
[----:B------:R-:W-:Y:S01]  /*6e4c0*/  IMAD.WIDE.U32 R14, P3, RZ, R10, R14 ;  /* 0x0000000aff0e7225 */ /* 0x000fe2000786000e */
[----:B------:R-:W-:Y:S02]  /*6e4d0*/  ISETP.GT.U32.AND.EX P2, PT, R27, R38, PT, P2 ;  /* 0x000000261b00720c */ /* 0x000fe40003f44120 */
[----:B------:R-:W-:Y:S01]  /*6e4e0*/  IADD3 R33, P0, PT, R5, R33, RZ ;  /* 0x0000002105217210 */ /* 0x000fe20007f1e0ff */
[----:B------:R-:W-:Y:S01]  /*6e4f0*/  IMAD.X R31, R27, 0x1, R38, P5 ;  /* 0x000000011b1f7824 */ /* 0x000fe200028e0626 */
[----:B------:R-:W-:Y:S01]  /*6e500*/  @P1 IADD3 R2, P5, PT, R2, 0x1, RZ ;  /* 0x0000000102021810 */ /* 0x000fe20007fbe0ff */
[----:B------:R-:W-:Y:S01]  /*6e510*/  IMAD.MOV.U32 R8, RZ, RZ, R15 ;  /* 0x000000ffff087224 */ /* 0x000fe200078e000f */
[----:B------:R-:W-:Y:S01]  /*6e520*/  IADD3 RZ, P4, PT, R9, R14, RZ ;  /* 0x0000000e09ff7210 */ /* 0x000fe20007f9e0ff */
[----:B------:R-:W-:Y:S01]  /*6e530*/  IMAD.X R9, RZ, RZ, RZ, P3 ;  /* 0x000000ffff097224 */ /* 0x000fe200018e06ff */
[----:B------:R-:W-:Y:S01]  /*6e540*/  ISETP.GT.U32.AND P3, PT, R33, R2, PT ;  /* 0x000000022100720c */ /* 0x000fe20003f64070 */
[----:B------:R-:W-:Y:S01]  /*6e550*/  IMAD.X R24, RZ, RZ, RZ, P0 ;  /* 0x000000ffff187224 */ /* 0x000fe200000e06ff */
[----:B------:R-:W-:Y:S01]  /*6e560*/  SEL R17, R17, R36, P2 ;  /* 0x0000002411117207 */ /* 0x000fe20001000000 */
[----:B------:R-:W-:Y:S01]  /*6e570*/  @P1 IMAD.X R3, RZ, RZ, R3, P5 ;  /* 0x000000ffff031224 */ /* 0x000fe200028e0603 */
[----:B------:R-:W-:Y:S01]  /*6e580*/  SEL R27, R27, R38, P2 ;  /* 0x000000261b1b7207 */ /* 0x000fe20001000000 */
[----:B------:R-:W-:Y:S01]  /*6e590*/  IMAD.WIDE.U32.X R8, RZ, R11, R8, P4 ;  /* 0x0000000bff087225 */ /* 0x000fe200020e0408 */
[----:B------:R-:W-:-:S02]  /*6e5a0*/  IADD3 R15, P4, PT, R2, R33, RZ ;  /* 0x00000021020f7210 */ /* 0x000fc40007f9e0ff */
[----:B------:R-:W-:Y:S01]  /*6e5b0*/  ISETP.GT.U32.AND.EX P3, PT, R24, R3, PT, P3 ;  /* 0x000000031800720c */ /* 0x000fe20003f64130 */
[----:B------:R-:W-:Y:S01]  /*6e5c0*/  IMAD.WIDE.U32 R10, R10, 0x3d1, R30 ;  /* 0x000003d10a0a7825 */ /* 0x000fe200078e001e */
[----:B------:R-:W-:Y:S02]  /*6e5d0*/  @P1 ISETP.NE.U32.AND P2, PT, R2, RZ, PT ;  /* 0x000000ff0200120c */ /* 0x000fe40003f45070 */
        /* <DEDUP_REMOVED lines=41> */
.L_x_671:
        /* <DEDUP_REMOVED lines=29> */
.L_x_672:
        /* <DEDUP_REMOVED lines=11> */
[-C--:B------:R-:W-:Y:S01]  /*6eaf0*/  ISETP.GT.U32.AND.EX P0, PT, R9, R35.reuse, PT, P0 ;  /* 0x000000230900720c */ /* 0x080fe20003f04100 */
[----:B------:R-:W-:Y:S01]  /*6eb00*/  IMAD.WIDE.U32 R32, R6, 0x3d1, R34 ;  /* 0x000003d106207825 */ /* 0x000fe200078e0022 */
[----:B------:R-:W-:Y:S02]  /*6eb10*/  IADD3 RZ, P2, PT, R5, R14, RZ ;  /* 0x0000000e05ff7210 */ /* 0x000fe40007f5e0ff */
[----:B------:R-:W-:Y:S01]  /*6eb20*/  SEL R3, RZ, 0x1, !P0 ;  /* 0x00000001ff037807 */ /* 0x000fe20004000000 */
[----:B------:R-:W-:Y:S01]  /*6eb30*/  IMAD.X R31, RZ, RZ, RZ, P1 ;  /* 0x000000ffff1f7224 */ /* 0x000fe200008e06ff */
[----:B------:R-:W-:Y:S01]  /*6eb40*/  ISETP.GE.U32.AND P1, PT, R32, R34, PT ;  /* 0x000000222000720c */ /* 0x000fe20003f26070 */
[----:B------:R-:W-:Y:S02]  /*6eb50*/  IMAD.IADD R4, R14, 0x1, R33 ;  /* 0x000000010e047824 */ /* 0x000fe400078e0221 */
        /* <DEDUP_REMOVED lines=60> */
.L_x_674:
        /* <DEDUP_REMOVED lines=9> */
.L_x_673:
        /* <DEDUP_REMOVED lines=23> */
.L_x_675:
        /* <DEDUP_REMOVED lines=32> */
.L_x_676:
        /* <DEDUP_REMOVED lines=26> */
.L_x_677:
        /* <DEDUP_REMOVED lines=31> */
.L_x_678:
[--C-:B------:R-:W-:Y:S01]  /*6f6b0*/  SHF.R.U32.HI R30, RZ, 0x18, R22.reuse ;  /* 0x00000018ff1e7819 */ /* 0x100fe20000011616 */
[----:B------:R-:W-:Y:S01]  /*6f6c0*/  STL.U8 [R1+0x124], R22 ;  /* 0x0001241601007387 */ /* 0x000fe20000100000 */
[--C-:B------:R-:W-:Y:S02]  /*6f6d0*/  SHF.R.U32.HI R18, RZ, 0x10, R22.reuse ;  /* 0x00000010ff127819 */ /* 0x100fe40000011616 */
[--C-:B------:R-:W-:Y:S01]  /*6f6e0*/  SHF.R.U32.HI R10, RZ, 0x8, R22.reuse ;  /* 0x00000008ff0a7819 */ /* 0x100fe20000011616 */
[----:B------:R0:W-:Y:S01]  /*6f6f0*/  STL.U8 [R1+0x121], R30 ;  /* 0x0001211e01007387 */ /* 0x0001e20000100000 */
[C-C-:B------:R-:W-:Y:S02]  /*6f700*/  SHF.R.U64 R6, R25.reuse, 0x18, R22.reuse ;  /* 0x0000001819067819 */ /* 0x140fe40000001216 */
[C-C-:B------:R-:W-:Y:S01]  /*6f710*/  SHF.R.U64 R14, R25.reuse, 0x10, R22.reuse ;  /* 0x00000010190e7819 */ /* 0x140fe20000001216 */
[----:B------:R-:W-:Y:S01]  /*6f720*/  STL.U8 [R1+0x122], R18 ;  /* 0x0001221201007387 */ /* 0x000fe20000100000 */
[----:B------:R-:W-:-:S02]  /*6f730*/  SHF.R.U64 R8, R25, 0x8, R22 ;  /* 0x0000000819087819 */ /* 0x000fc40000001216 */
[C-C-:B------:R-:W-:Y:S01]  /*6f740*/  SHF.R.U64 R26, R7.reuse, 0x18, R4.reuse ;  /* 0x00000018071a7819 */ /* 0x140fe20000001204 */
[----:B------:R2:W-:Y:S01]  /*6f750*/  STL.U8 [R1+0x123], R10 ;  /* 0x0001230a01007387 */ /* 0x0005e20000100000 */
[C-C-:B------:R-:W-:Y:S02]  /*6f760*/  SHF.R.U64 R28, R7.reuse, 0x10, R4.reuse ;  /* 0x00000010071c7819 */ /* 0x140fe40000001204 */
[--C-:B------:R-:W-:Y:S01]  /*6f770*/  SHF.R.U64 R24, R7, 0x8, R4.reuse ;  /* 0x0000000807187819 */ /* 0x100fe20000001204 */
[----:B------:R3:W-:Y:S01]  /*6f780*/  STL.U8 [R1+0x125], R6 ;  /* 0x0001250601007387 */ /* 0x0007e20000100000 */
[--C-:B------:R-:W-:Y:S02]  /*6f790*/  SHF.R.U32.HI R34, RZ, 0x18, R4.reuse ;  /* 0x00000018ff227819 */ /* 0x100fe40000011604 */
[--C-:B------:R-:W-:Y:S01]  /*6f7a0*/  SHF.R.U32.HI R32, RZ, 0x10, R4.reuse ;  /* 0x00000010ff207819 */ /* 0x100fe20000011604 */
[----:B------:R5:W-:Y:S01]  /*6f7b0*/  STL.U8 [R1+0x144], R4 ;  /* 0x0001440401007387 */ /* 0x000be20000100000 */
[----:B0-----:R-:W-:-:S02]  /*6f7c0*/  SHF.R.U32.HI R30, RZ, 0x8, R4 ;  /* 0x00000008ff1e7819 */ /* 0x001fc40000011604 */
[--C-:B------:R-:W-:Y:S01]  /*6f7d0*/  SHF.R.U32.HI R22, RZ, 0x18, R20.reuse ;  /* 0x00000018ff167819 */ /* 0x100fe20000011614 */
[----:B------:R0:W-:Y:S01]  /*6f7e0*/  STL.U8 [R1+0x126], R14 ;  /* 0x0001260e01007387 */ /* 0x0001e20000100000 */
[C-C-:B--2---:R-:W-:Y:S02]  /*6f7f0*/  SHF.R.U64 R10, R23.reuse, 0x10, R20.reuse ;  /* 0x00000010170a7819 */ /* 0x144fe40000001214 */
[C-C-:B---3--:R-:W-:Y:S01]  /*6f800*/  SHF.R.U64 R6, R23.reuse, 0x8, R20.reuse ;  /* 0x0000000817067819 */ /* 0x148fe20000001214 */
[----:B------:R2:W-:Y:S01]  /*6f810*/  STL.U8 [R1+0x127], R8 ;  /* 0x0001270801007387 */ /* 0x0005e20000100000 */
[--C-:B------:R-:W-:Y:S02]  /*6f820*/  SHF.R.U32.HI R18, RZ, 0x10, R20.reuse ;  /* 0x00000010ff127819 */ /* 0x100fe40000011614 */
[----:B-----5:R-:W-:Y:S01]  /*6f830*/  SHF.R.U64 R4, R23, 0x18, R20 ;  /* 0x0000001817047819 */ /* 0x020fe20000001214 */
[----:B------:R3:W-:Y:S01]  /*6f840*/  STL.U8 [R1+0x12c], R20 ;  /* 0x00012c1401007387 */ /* 0x0007e20000100000 */
[----:B0-----:R-:W-:-:S03]  /*6f850*/  SHF.R.U64 R14, R5, 0x10, R2 ;  /* 0x00000010050e7819 */ /* 0x001fc60000001202 */
[----:B------:R0:W-:Y:S01]  /*6f860*/  STL.U8 [R1+0x145], R26 ;  /* 0x0001451a01007387 */ /* 0x0001e20000100000 */
[----:B--2---:R-:W-:-:S03]  /*6f870*/  SHF.R.U32.HI R8, RZ, 0x8, R20 ;  /* 0x00000008ff087819 */ /* 0x004fc60000011614 */
[----:B------:R2:W-:Y:S01]  /*6f880*/  STL.U8 [R1+0x146], R28 ;  /* 0x0001461c01007387 */ /* 0x0005e20000100000 */
[----:B---3--:R-:W-:-:S03]  /*6f890*/  SHF.R.U64 R20, R5, 0x18, R2 ;  /* 0x0000001805147819 */ /* 0x008fc60000001202 */
[----:B------:R3:W-:Y:S01]  /*6f8a0*/  STL.U8 [R1+0x147], R24 ;  /* 0x0001471801007387 */ /* 0x0007e20000100000 */
[----:B0-----:R-:W-:-:S03]  /*6f8b0*/  SHF.R.U64 R26, R5, 0x8, R2 ;  /* 0x00000008051a7819 */ /* 0x001fc60000001202 */
[----:B------:R0:W-:Y:S01]  /*6f8c0*/  STL.U8 [R1+0x129], R22 ;  /* 0x0001291601007387 */ /* 0x0001e20000100000 */
[----:B--2---:R-:W-:-:S03]  /*6f8d0*/  SHF.R.U32.HI R28, RZ, 0x18, R2 ;  /* 0x00000018ff1c7819 */ /* 0x004fc60000011602 */
[----:B------:R2:W-:Y:S01]  /*6f8e0*/  STL.U8 [R1+0x12a], R18 ;  /* 0x00012a1201007387 */ /* 0x0005e20000100000 */
[----:B---3--:R-:W-:-:S03]  /*6f8f0*/  SHF.R.U32.HI R24, RZ, 0x10, R2 ;  /* 0x00000010ff187819 */ /* 0x008fc60000011602 */
[----:B------:R3:W-:Y:S01]  /*6f900*/  STL.U8 [R1+0x12b], R8 ;  /* 0x00012b0801007387 */ /* 0x0007e20000100000 */
[----:B0-----:R-:W-:-:S03]  /*6f910*/  SHF.R.U32.HI R22, RZ, 0x8, R2 ;  /* 0x00000008ff167819 */ /* 0x001fc60000011602 */
[----:B------:R0:W-:Y:S01]  /*6f920*/  STL.U8 [R1+0x12d], R4 ;  /* 0x00012d0401007387 */ /* 0x0001e20000100000 */
[----:B--2---:R-:W-:-:S03]  /*6f930*/  SHF.R.U32.HI R18, RZ, 0x18, R16 ;  /* 0x00000018ff127819 */ /* 0x004fc60000011610 */
[----:B------:R2:W-:Y:S01]  /*6f940*/  STL.U8 [R1+0x14c], R2 ;  /* 0x00014c0201007387 */ /* 0x0005e20000100000 */
[----:B---3--:R-:W-:-:S03]  /*6f950*/  SHF.R.U64 R8, R21, 0x10, R16 ;  /* 0x0000001015087819 */ /* 0x008fc60000001210 */
[----:B------:R3:W-:Y:S01]  /*6f960*/  STL.U8 [R1+0x12e], R10 ;  /* 0x00012e0a01007387 */ /* 0x0007e20000100000 */
[----:B0-----:R-:W-:-:S03]  /*6f970*/  SHF.R.U64 R4, R21, 0x8, R16 ;  /* 0x0000000815047819 */ /* 0x001fc60000001210 */
[----:B------:R0:W-:Y:S01]  /*6f980*/  STL.U8 [R1+0x12f], R6 ;  /* 0x00012f0601007387 */ /* 0x0001e20000100000 */
[----:B--2---:R-:W-:-:S03]  /*6f990*/  SHF.R.U64 R2, R21, 0x18, R16 ;  /* 0x0000001815027819 */ /* 0x004fc60000001210 */
        /* <DEDUP_REMOVED lines=21> */
[----:B0-----:R-:W-:-:S03]  /*6faf0*/  SHF.R.U64 R10, R13, 0x18, R12 ;  /* 0x000000180d0a7819 */ /* 0x001fc6000000120c */
[----:B------:R0:W-:Y:S01]  /*6fb00*/  STL.U8 [R1+0x151], R14 ;  /* 0x0001510e01007387 */ /* 0x0001e20000100000 */
[----:B--2---:R-:W-:-:S03]  /*6fb10*/  SHF.R.U64 R6, R13, 0x10, R12 ;  /* 0x000000100d067819 */ /* 0x004fc6000000120c */
[----:B------:R2:W-:Y:S01]  /*6fb20*/  STL.U8 [R1+0x154], R0 ;  /* 0x0001540001007387 */ /* 0x0005e20000100000 */
[----:B---3--:R-:W-:-:S03]  /*6fb30*/  SHF.R.U64 R2, R13, 0x8, R12 ;  /* 0x000000080d027819 */ /* 0x008fc6000000120c */
[----:B------:R3:W-:Y:S01]  /*6fb40*/  STL.U8 [R1+0x158], R3 ;  /* 0x0001580301007387 */ /* 0x0007e20000100000 */
[----:B0-----:R-:W-:-:S03]  /*6fb50*/  SHF.R.U32.HI R14, RZ, 0x8, R12 ;  /* 0x00000008ff0e7819 */ /* 0x001fc6000001160c */
[----:B------:R0:W-:Y:S01]  /*6fb60*/  STL.U8 [R1+0x136], R8 ;  /* 0x0001360801007387 */ /* 0x0001e20000100000 */
[----:B--2---:R-:W-:-:S03]  /*6fb70*/  SHF.R.U64 R0, R36, 0x8, R9 ;  /* 0x0000000824007819 */ /* 0x004fc60000001209 */
[----:B------:R2:W-:Y:S01]  /*6fb80*/  STL.U8 [R1+0x137], R4 ;  /* 0x0001370401007387 */ /* 0x0005e20000100000 */
[----:B---3--:R-:W-:-:S03]  /*6fb90*/  IMAD.MOV.U32 R3, RZ, RZ, 0x4 ;  /* 0x00000004ff037424 */ /* 0x008fc600078e00ff */
        /* <DEDUP_REMOVED lines=10> */
[----:B------:R3:W-:Y:S04]  /*6fc40*/  STL.U8 [R1+0x141], R34 ;  /* 0x0001412201007387 */ /* 0x0007e80000100000 */
        /* <DEDUP_REMOVED lines=23> */
[----:B------:R3:W-:Y:S02]  /*6fdc0*/  STL.U8 [R1+0x120], R3 ;  /* 0x0001200301007387 */ /* 0x0007e40000100000 */
.L_x_575:
[----:B------:R-:W-:Y:S01]  /*6fdd0*/  STL.128 [R1], RZ ;  /* 0x000000ff01007387 */ /* 0x000fe20000100c00 */
[----:B------:R-:W1:Y:S03]  /*6fde0*/  LDCU.64 UR28, c[0x3][0x208] ;  /* 0x00c04100ff1c77ac */ /* 0x000e660008000a00 */
[----:B------:R-:W2:Y:S01]  /*6fdf0*/  LDL R79, [R1] ;  /* 0x00000000014f7983 */ /* 0x000ea20000100800 */
[----:B------:R-:W4:Y:S03]  /*6fe00*/  LDCU.128 UR12, c[0x3][0x220] ;  /* 0x00c04400ff0c77ac */ /* 0x000f260008000c00 */
[----:B------:R-:W4:Y:S01]  /*6fe10*/  LDL.U8 R81, [R1+0x124] ;  /* 0x0001240001517983 */ /* 0x000f220000100000 */
[----:B------:R-:W1:Y:S03]  /*6fe20*/  LDCU.64 UR30, c[0x3][0x230] ;  /* 0x00c04600ff1e77ac */ /* 0x000e660008000a00 */
[----:B------:R-:W4:Y:S01]  /*6fe30*/  LDL.U8 R78, [R1+0x121] ;  /* 0x00012100014e7983 */ /* 0x000f220000100000 */
[----:B------:R-:W0:Y:S03]  /*6fe40*/  LDCU UR18, c[0x3][0x1dc] ;  /* 0x00c03b80ff1277ac */ /* 0x000e260008000800 */
[----:B------:R-:W4:Y:S01]  /*6fe50*/  LDL.U8 R82, [R1+0x122] ;  /* 0x0001220001527983 */ /* 0x000f220000100000 */
[----:B------:R-:W0:Y:S03]  /*6fe60*/  LDCU UR19, c[0x3][0x200] ;  /* 0x00c04000ff1377ac */ /* 0x000e260008000800 */
[----:B------:R-:W4:Y:S01]  /*6fe70*/  LDL.U8 R83, [R1+0x123] ;  /* 0x0001230001537983 */ /* 0x000f220000100000 */
[----:B------:R-:W0:Y:S03]  /*6fe80*/  LDCU UR20, c[0x3][0x1f4] ;  /* 0x00c03e80ff1477ac */ /* 0x000e260008000800 */
[----:B------:R-:W4:Y:S01]  /*6fe90*/  LDL R77, [R1+0x4] ;  /* 0x00000400014d7983 */ /* 0x000f220000100800 */
[----:B------:R-:W0:Y:S03]  /*6fea0*/  LDCU UR21, c[0x3][0x1e4] ;  /* 0x00c03c80ff1577ac */ /* 0x000e260008000800 */
[----:B------:R-:W4:Y:S01]  /*6feb0*/  LDL.U8 R75, [R1+0x125] ;  /* 0x00012500014b7983 */ /* 0x000f220000100000 */
[----:B------:R-:W0:Y:S03]  /*6fec0*/  LDCU UR24, c[0x3][0x1f8] ;  /* 0x00c03f00ff1877ac */ /* 0x000e260008000800 */
[----:B------:R-:W4:Y:S01]  /*6fed0*/  LDL.U8 R74, [R1+0x126] ;  /* 0x00012600014a7983 */ /* 0x000f220000100000 */
[----:B------:R-:W0:Y:S03]  /*6fee0*/  LDCU UR25, c[0x3][0x214] ;  /* 0x00c04280ff1977ac */ /* 0x000e260008000800 */
[----:B------:R-:W4:Y:S01]  /*6fef0*/  LDL.U8 R76, [R1+0x128] ;  /* 0x00012800014c7983 */ /* 0x000f220000100000 */
[----:B------:R-:W0:Y:S03]  /*6ff00*/  LDCU.64 UR22, c[0x3][0x218] ;  /* 0x00c04300ff1677ac */ /* 0x000e260008000a00 */
[----:B------:R-:W4:Y:S01]  /*6ff10*/  LDL.U8 R73, [R1+0x127] ;  /* 0x0001270001497983 */ /* 0x000f220000100000 */
[----:B------:R-:W0:Y:S03]  /*6ff20*/  LDCU.64 UR26, c[0x3][0x1e8] ;  /* 0x00c03d00ff1a77ac */ /* 0x000e260008000a00 */
[----:B------:R-:W4:Y:S04]  /*6ff30*/  LDL R71, [R1+0x8] ;  /* 0x0000080001477983 */ /* 0x000f280000100800 */
[----:B------:R-:W4:Y:S04]  /*6ff40*/  LDL.U8 R72, [R1+0x12c] ;  /* 0x00012c0001487983 */ /* 0x000f280000100000 */
[----:B------:R-:W4:Y:S04]  /*6ff50*/  LDL.U8 R68, [R1+0x12b] ;  /* 0x00012b0001447983 */ /* 0x000f280000100000 */
[----:B------:R-:W4:Y:S04]  /*6ff60*/  LDL.U8 R70, [R1+0x129] ;  /* 0x0001290001467983 */ /* 0x000f280000100000 */
[----:B------:R-:W4:Y:S04]  /*6ff70*/  LDL.U8 R69, [R1+0x12a] ;  /* 0x00012a0001457983 */ /* 0x000f280000100000 */
[----:B------:R-:W4:Y:S04]  /*6ff80*/  LDL R66, [R1+0xc] ;  /* 0x00000c0001427983 */ /* 0x000f280000100800 */
[----:B------:R-:W4:Y:S04]  /*6ff90*/  LDL.U8 R67, [R1+0x130] ;  /* 0x0001300001437983 */ /* 0x000f280000100000 */
[----:B------:R-:W4:Y:S04]  /*6ffa0*/  LDL.U8 R58, [R1+0x12f] ;  /* 0x00012f00013a7983 */ /* 0x000f280000100000 */
[----:B------:R-:W4:Y:S04]  /*6ffb0*/  LDL.U8 R65, [R1+0x12d] ;  /* 0x00012d0001417983 */ /* 0x000f280000100000 */
[----:B------:R-:W4:Y:S04]  /*6ffc0*/  LDL.U8 R64, [R1+0x12e] ;  /* 0x00012e0001407983 */ /* 0x000f280000100000 */
[----:B------:R-:W-:Y:S04]  /*6ffd0*/  STL.128 [R1+0x10], RZ ;  /* 0x000010ff01007387 */ /* 0x000fe80000100c00 */
[----:B------:R-:W4:Y:S04]  /*6ffe0*/  LDL R62, [R1+0x10] ;  /* 0x00001000013e7983 */ /* 0x000f280000100800 */
[----:B------:R-:W4:Y:S04]  /*6fff0*/  LDL.U8 R53, [R1+0x133] ;  /* 0x0001330001357983 */ /* 0x000f280000100000 */
[----:B------:R-:W4:Y:S04]  /*70000*/  LDL R57, [R1+0x14] ;  /* 0x0000140001397983 */ /* 0x000f280000100800 */
[----:B------:R-:W4:Y:S04]  /*70010*/  LDL.U8 R61, [R1+0x131] ;  /* 0x00013100013d7983 */ /* 0x000f280000100000 */
[----:B------:R-:W4:Y:S04]  /*70020*/  LDL.U8 R60, [R1+0x132] ;  /* 0x00013200013c7983 */ /* 0x000f280000100000 */
[----:B------:R-:W4:Y:S04]  /*70030*/  LDL.U8 R56, [R1+0x135] ;  /* 0x0001350001387983 */ /* 0x000f280000100000 */
[----:B------:R-:W4:Y:S04]  /*70040*/  LDL.U8 R55, [R1+0x136] ;  /* 0x0001360001377983 */ /* 0x000f280000100000 */
[----:B------:R-:W4:Y:S04]  /*70050*/  LDL R52, [R1+0x18] ;  /* 0x0000180001347983 */ /* 0x000f280000100800 */
[----:B0-----:R-:W4:Y:S04]  /*70060*/  LDL.U8 R51, [R1+0x139] ;  /* 0x0001390001337983 */ /* 0x001f280000100000 */
        /* <DEDUP_REMOVED lines=11> */
[----:B------:R-:W4:Y:S04]  /*70120*/  LDL.U8 R40, [R1+0x142] ;  /* 0x0001420001287983 */ /* 0x000f280000100000 */
[----:B------:R-:W4:Y:S04]  /*70130*/  LDL.U8 R49, [R1+0x140] ;  /* 0x0001400001317983 */ /* 0x000f280000100000 */
[----:B------:R-:W4:Y:S04]  /*70140*/  LDL.U8 R38, [R1+0x13f] ;  /* 0x00013f0001267983 */ /* 0x000f280000100000 */
[----:B------:R-:W4:Y:S04]  /*70150*/  LDL.U8 R44, [R1+0x144] ;  /* 0x00014400012c7983 */ /* 0x000f280000100000 */
[----:B------:R-:W4:Y:S04]  /*70160*/  LDL.U8 R33, [R1+0x143] ;  /* 0x0001430001217983 */ /* 0x000f280000100000 */
[----:B------:R-:W4:Y:S04]  /*70170*/  LDL R37, [R1+0x24] ;  /* 0x0000240001257983 */ /* 0x000f280000100800 */
[----:B---3--:R-:W3:Y:S04]  /*70180*/  LDL.U8 R36, [R1+0x145] ;  /* 0x0001450001247983 */ /* 0x008ee80000100000 */
[----:B------:R-:W3:Y:S04]  /*70190*/  LDL.U8 R35, [R1+0x146] ;  /* 0x0001460001237983 */ /* 0x000ee80000100000 */
[----:B------:R-:W3:Y:S04]  /*701a0*/  LDL R32, [R1+0x28] ;  /* 0x0000280001207983 */ /* 0x000ee80000100800 */
[----:B------:R-:W3:Y:S04]  /*701b0*/  LDL.U8 R39, [R1+0x148] ;  /* 0x0001480001277983 */ /* 0x000ee80000100000 */
[----:B------:R-:W3:Y:S04]  /*701c0*/  LDL.U8 R28, [R1+0x147] ;  /* 0x00014700011c7983 */ /* 0x000ee80000100000 */
[----:B------:R-:W3:Y:S04]  /*701d0*/  LDL.U8 R31, [R1+0x149] ;  /* 0x00014900011f7983 */ /* 0x000ee80000100000 */
[----:B------:R-:W3:Y:S04]  /*701e0*/  LDL.U8 R30, [R1+0x14a] ;  /* 0x00014a00011e7983 */ /* 0x000ee80000100000 */
[----:B------:R-:W3:Y:S04]  /*701f0*/  LDL.U8 R34, [R1+0x14c] ;  /* 0x00014c0001227983 */ /* 0x000ee80000100000 */
[----:B------:R-:W3:Y:S04]  /*70200*/  LDL.U8 R23, [R1+0x14b] ;  /* 0x00014b0001177983 */ /* 0x000ee80000100000 */
[----:B------:R-:W3:Y:S04]  /*70210*/  LDL R27, [R1+0x2c] ;  /* 0x00002c00011b7983 */ /* 0x000ee80000100800 */
[----:B------:R-:W3:Y:S04]  /*70220*/  LDL.U8 R26, [R1+0x14d] ;  /* 0x00014d00011a7983 */ /* 0x000ee80000100000 */
[----:B------:R-:W3:Y:S04]  /*70230*/  LDL.U8 R25, [R1+0x14e] ;  /* 0x00014e0001197983 */ /* 0x000ee80000100000 */
[----:B------:R-:W3:Y:S04]  /*70240*/  LDL.U8 R29, [R1+0x150] ;  /* 0x00015000011d7983 */ /* 0x000ee80000100000 */
[----:B------:R-:W3:Y:S04]  /*70250*/  LDL.U8 R18, [R1+0x14f] ;  /* 0x00014f0001127983 */ /* 0x000ee80000100000 */
[----:B------:R-:W-:Y:S04]  /*70260*/  STL.128 [R1+0x30], RZ ;  /* 0x000030ff01007387 */ /* 0x000fe80000100c00 */
[----:B------:R-:W3:Y:S04]  /*70270*/  LDL R22, [R1+0x30] ;  /* 0x0000300001167983 */ /* 0x000ee80000100800 */
[----:B------:R-:W3:Y:S04]  /*70280*/  LDL.U8 R21, [R1+0x151] ;  /* 0x0001510001157983 */ /* 0x000ee80000100000 */
[----:B------:R-:W3:Y:S04]  /*70290*/  LDL.U8 R20, [R1+0x152] ;  /* 0x0001520001147983 */ /* 0x000ee80000100000 */
[----:B------:R-:W3:Y:S04]  /*702a0*/  LDL.U8 R8, [R1+0x153] ;  /* 0x0001530001087983 */ /* 0x000ee80000100000 */
        /* <DEDUP_REMOVED lines=15> */
[----:B------:R-:W3:Y:S04]  /*703a0*/  LDL.U8 R10, [R1+0x15d] ;  /* 0x00015d00010a7983 */ /* 0x000ee80000100000 */
[----:B------:R-:W3:Y:S04]  /*703b0*/  LDL.U8 R9, [R1+0x15e] ;  /* 0x00015e0001097983 */ /* 0x000ee80000100000 */
[----:B------:R-:W-:Y:S04]  /*703c0*/  STL.128 [R1+0x40], RZ ;  /* 0x000040ff01007387 */ /* 0x000fe80000100c00 */
[----:B------:R-:W-:Y:S04]  /*703d0*/  STL.128 [R1+0x80], RZ ;  /* 0x000080ff01007387 */ /* 0x000fe80000100c00 */
[----:B------:R-:W3:Y:S04]  /*703e0*/  LDL.U8 R2, [R1+0x40] ;  /* 0x0000400001027983 */ /* 0x000ee80000100000 */
[----:B------:R-:W3:Y:S01]  /*703f0*/  LDL.U8 R0, [R1+0x87] ;  /* 0x0000870001007983 */ /* 0x000ee20000100000 */
[----:B--2---:R-:W-:-:S04]  /*70400*/  PRMT R80, R79, 0x7773, RZ ;  /* 0x000077734f507816 */ /* 0x004fc800000000ff */
[----:B----4-:R-:W-:Y:S02]  /*70410*/  LOP3.LUT R84, R80, 0xffff, R81, 0x48, !PT ;  /* 0x0000ffff50547812 */ /* 0x010fe400078e4851 */
[C---:B------:R-:W-:Y:S02]  /*70420*/  PRMT R80, R79.reuse, 0x7772, RZ ;  /* 0x000077724f507816 */ /* 0x040fe400000000ff */
[C---:B------:R-:W-:Y:S02]  /*70430*/  PRMT R81, R79.reuse, 0x7770, RZ ;  /* 0x000077704f517816 */ /* 0x040fe400000000ff */
[----:B------:R-:W-:Y:S02]  /*70440*/  PRMT R79, R79, 0x7771, RZ ;  /* 0x000077714f4f7816 */ /* 0x000fe400000000ff */
[----:B------:R-:W-:Y:S02]  /*70450*/  LOP3.LUT R78, R81, 0xffff, R78, 0x48, !PT ;  /* 0x0000ffff514e7812 */ /* 0x000fe400078e484e */
[----:B------:R-:W-:-:S02]  /*70460*/  LOP3.LUT R79, R79, 0xffff, R82, 0x48, !PT ;  /* 0x0000ffff4f4f7812 */ /* 0x000fc400078e4852 */
[----:B------:R-:W-:Y:S02]  /*70470*/  LOP3.LUT R83, R80, 0xffff, R83, 0x48, !PT ;  /* 0x0000ffff50537812 */ /* 0x000fe400078e4853 */
[----:B------:R-:W-:Y:S02]  /*70480*/  PRMT R78, R78, 0x3340, R79 ;  /* 0x000033404e4e7816 */ /* 0x000fe4000000004f */
[C---:B------:R-:W-:Y:S02]  /*70490*/  PRMT R79, R77.reuse, 0x7773, RZ ;  /* 0x000077734d4f7816 */ /* 0x040fe400000000ff */
[C---:B------:R-:W-:Y:S02]  /*704a0*/  PRMT R82, R77.reuse, 0x7772, RZ ;  /* 0x000077724d527816 */ /* 0x040fe400000000ff */
[C---:B------:R-:W-:Y:S02]  /*704b0*/  PRMT R80, R77.reuse, 0x7770, RZ ;  /* 0x000077704d507816 */ /* 0x040fe400000000ff */
[----:B------:R-:W-:-:S02]  /*704c0*/  PRMT R77, R77, 0x7771, RZ ;  /* 0x000077714d4d7816 */ /* 0x000fc400000000ff */
[----:B------:R-:W-:Y:S02]  /*704d0*/  LOP3.LUT R75, R80, 0xffff, R75, 0x48, !PT ;  /* 0x0000ffff504b7812 */ /* 0x000fe400078e484b */
[----:B------:R-:W-:Y:S02]  /*704e0*/  LOP3.LUT R74, R77, 0xffff, R74, 0x48, !PT ;  /* 0x0000ffff4d4a7812 */ /* 0x000fe400078e484a */
[----:B------:R-:W-:Y:S02]  /*704f0*/  LOP3.LUT R76, R79, 0xffff, R76, 0x48, !PT ;  /* 0x0000ffff4f4c7812 */ /* 0x000fe400078e484c */
[----:B------:R-:W-:Y:S02]  /*70500*/  LOP3.LUT R73, R82, 0xffff, R73, 0x48, !PT ;  /* 0x0000ffff52497812 */ /* 0x000fe400078e4849 */
[C---:B------:R-:W-:Y:S02]  /*70510*/  PRMT R79, R71.reuse, 0x7773, RZ ;  /* 0x00007773474f7816 */ /* 0x040fe400000000ff */
[----:B------:R-:W-:-:S02]  /*70520*/  PRMT R77, R71, 0x7772, RZ ;  /* 0x00007772474d7816 */ /* 0x000fc400000000ff */
[----:B------:R-:W-:Y:S02]  /*70530*/  PRMT R74, R75, 0x3340, R74 ;  /* 0x000033404b4a7816 */ /* 0x000fe4000000004a */
[----:B------:R-:W-:Y:S02]  /*70540*/  PRMT R73, R73, 0x3340, R76 ;  /* 0x0000334049497816 */ /* 0x000fe4000000004c */
[C---:B------:R-:W-:Y:S02]  /*70550*/  PRMT R75, R71.reuse, 0x7770, RZ ;  /* 0x00007770474b7816 */ /* 0x040fe400000000ff */
[----:B------:R-:W-:Y:S02]  /*70560*/  PRMT R76, R71, 0x7771, RZ ;  /* 0x00007771474c7816 */ /* 0x000fe400000000ff */
[----:B------:R-:W-:Y:S02]  /*70570*/  LOP3.LUT R72, R79, 0xffff, R72, 0x48, !PT ;  /* 0x0000ffff4f487812 */ /* 0x000fe400078e4848 */
[----:B------:R-:W-:-:S02]  /*70580*/  LOP3.LUT R77, R77, 0xffff, R68, 0x48, !PT ;  /* 0x0000ffff4d4d7812 */ /* 0x000fc400078e4844 */
[----:B------:R-:W-:Y:S02]  /*70590*/  LOP3.LUT R75, R75, 0xffff, R70, 0x48, !PT ;  /* 0x0000ffff4b4b7812 */ /* 0x000fe400078e4846 */
[----:B------:R-:W-:Y:S02]  /*705a0*/  LOP3.LUT R70, R76, 0xffff, R69, 0x48, !PT ;  /* 0x0000ffff4c467812 */ /* 0x000fe400078e4845 */
[----:B------:R-:W-:Y:S02]  /*705b0*/  PRMT R68, R74, 0x5410, R73 ;  /* 0x000054104a447816 */ /* 0x000fe40000000049 */
[----:B------:R-:W-:Y:S02]  /*705c0*/  PRMT R69, R77, 0x3340, R72 ;  /* 0x000033404d457816 */ /* 0x000fe40000000048 */
[C---:B------:R-:W-:Y:S02]  /*705d0*/  PRMT R74, R66.reuse, 0x7773, RZ ;  /* 0x00007773424a7816 */ /* 0x040fe400000000ff */
[----:B------:R-:W-:-:S02]  /*705e0*/  PRMT R73, R66, 0x7772, RZ ;  /* 0x0000777242497816 */ /* 0x000fc400000000ff */
[C---:B------:R-:W-:Y:S02]  /*705f0*/  PRMT R72, R66.reuse, 0x7770, RZ ;  /* 0x0000777042487816 */ /* 0x040fe400000000ff */
[----:B------:R-:W-:Y:S02]  /*70600*/  PRMT R71, R66, 0x7771, RZ ;  /* 0x0000777142477816 */ /* 0x000fe400000000ff */
[----:B------:R-:W-:Y:S02]  /*70610*/  LOP3.LUT R67, R74, 0xffff, R67, 0x48, !PT ;  /* 0x0000ffff4a437812 */ /* 0x000fe400078e4843 */
[----:B------:R-:W-:Y:S02]  /*70620*/  LOP3.LUT R58, R73, 0xffff, R58, 0x48, !PT ;  /* 0x0000ffff493a7812 */ /* 0x000fe400078e483a */
[----:B------:R-:W-:Y:S02]  /*70630*/  LOP3.LUT R65, R72, 0xffff, R65, 0x48, !PT ;  /* 0x0000ffff48417812 */ /* 0x000fe400078e4841 */
[----:B------:R-:W-:-:S02]  /*70640*/  LOP3.LUT R64, R71, 0xffff, R64, 0x48, !PT ;  /* 0x0000ffff47407812 */ /* 0x000fc400078e4840 */
[----:B------:R-:W-:Y:S02]  /*70650*/  PRMT R66, R62, 0x7772, RZ ;  /* 0x000077723e427816 */ /* 0x000fe400000000ff */
[----:B------:R-:W-:Y:S02]  /*70660*/  PRMT R58, R58, 0x3340, R67 ;  /* 0x000033403a3a7816 */ /* 0x000fe40000000043 */
[----:B------:R-:W-:Y:S02]  /*70670*/  PRMT R65, R65, 0x3340, R64 ;  /* 0x0000334041417816 */ /* 0x000fe40000000040 */
[C---:B------:R-:W-:Y:S02]  /*70680*/  PRMT R72, R62.reuse, 0x7773, RZ ;  /* 0x000077733e487816 */ /* 0x040fe400000000ff */
[C---:B------:R-:W-:Y:S02]  /*70690*/  PRMT R64, R62.reuse, 0x7770, RZ ;  /* 0x000077703e407816 */ /* 0x040fe400000000ff */
[----:B------:R-:W-:-:S02]  /*706a0*/  PRMT R67, R62, 0x7771, RZ ;  /* 0x000077713e437816 */ /* 0x000fc400000000ff */
[----:B------:R-:W-:Y:S02]  /*706b0*/  LOP3.LUT R66, R66, 0xffff, R53, 0x48, !PT ;  /* 0x0000ffff42427812 */ /* 0x000fe400078e4835 */
[C---:B------:R-:W-:Y:S02]  /*706c0*/  PRMT R53, R57.reuse, 0x7770, RZ ;  /* 0x0000777039357816 */ /* 0x040fe400000000ff */
[----:B------:R-:W-:Y:S02]  /*706d0*/  PRMT R62, R57, 0x7771, RZ ;  /* 0x00007771393e7816 */ /* 0x000fe400000000ff */
[----:B------:R-:W-:Y:S02]  /*706e0*/  LOP3.LUT R61, R64, 0xffff, R61, 0x48, !PT ;  /* 0x0000ffff403d7812 */ /* 0x000fe400078e483d */
[----:B------:R-:W-:Y:S02]  /*706f0*/  LOP3.LUT R60, R67, 0xffff, R60, 0x48, !PT ;  /* 0x0000ffff433c7812 */ /* 0x000fe400078e483c */
[----:B------:R-:W-:-:S02]  /*70700*/  LOP3.LUT R53, R53, 0xffff, R56, 0x48, !PT ;  /* 0x0000ffff35357812 */ /* 0x000fc400078e4838 */
[----:B------:R-:W-:Y:S02]  /*70710*/  LOP3.LUT R62, R62, 0xffff, R55, 0x48, !PT ;  /* 0x0000ffff3e3e7812 */ /* 0x000fe400078e4837 */
[C---:B------:R-:W-:Y:S02]  /*70720*/  PRMT R56, R52.reuse, 0x7770, RZ ;  /* 0x0000777034387816 */ /* 0x040fe400000000ff */
[----:B------:R-:W-:Y:S02]  /*70730*/  PRMT R55, R52, 0x7771, RZ ;  /* 0x0000777134377816 */ /* 0x000fe400000000ff */
[----:B------:R-:W-:Y:S02]  /*70740*/  PRMT R60, R61, 0x3340, R60 ;  /* 0x000033403d3c7816 */ /* 0x000fe4000000003c */
[C---:B------:R-:W-:Y:S02]  /*70750*/  PRMT R64, R57.reuse, 0x7773, RZ ;  /* 0x0000777339407816 */ /* 0x040fe400000000ff */
[----:B------:R-:W-:-:S02]  /*70760*/  PRMT R61, R57, 0x7772, RZ ;  /* 0x00007772393d7816 */ /* 0x000fc400000000ff */
[----:B------:R-:W-:Y:S02]  /*70770*/  PRMT R53, R53, 0x3340, R62 ;  /* 0x0000334035357816 */ /* 0x000fe4000000003e */
[C---:B------:R-:W-:Y:S02]  /*70780*/  PRMT R57, R52.reuse, 0x7773, RZ ;  /* 0x0000777334397816 */ /* 0x040fe400000000ff */
[----:B------:R-:W-:Y:S02]  /*70790*/  PRMT R62, R52, 0x7772, RZ ;  /* 0x00007772343e7816 */ /* 0x000fe400000000ff */
[----:B------:R-:W-:Y:S02]  /*707a0*/  LOP3.LUT R51, R56, 0xffff, R51, 0x48, !PT ;  /* 0x0000ffff38337812 */ /* 0x000fe400078e4833 */
[----:B------:R-:W-:Y:S02]  /*707b0*/  LOP3.LUT R50, R55, 0xffff, R50, 0x48, !PT ;  /* 0x0000ffff37327812 */ /* 0x000fe400078e4832 */
[----:B------:R-:W-:-:S02]  /*707c0*/  LOP3.LUT R54, R57, 0xffff, R54, 0x48, !PT ;  /* 0x0000ffff39367812 */ /* 0x000fc400078e4836 */
[----:B------:R-:W-:Y:S02]  /*707d0*/  LOP3.LUT R43, R62, 0xffff, R43, 0x48, !PT ;  /* 0x0000ffff3e2b7812 */ /* 0x000fe400078e482b */
[----:B------:R-:W-:Y:S02]  /*707e0*/  PRMT R50, R51, 0x3340, R50 ;  /* 0x0000334033327816 */ /* 0x000fe40000000032 */
[C---:B------:R-:W-:Y:S02]  /*707f0*/  PRMT R51, R47.reuse, 0x7770, RZ ;  /* 0x000077702f337816 */ /* 0x040fe400000000ff */
[----:B------:R-:W-:Y:S02]  /*70800*/  PRMT R52, R47, 0x7771, RZ ;  /* 0x000077712f347816 */ /* 0x000fe400000000ff */
[----:B------:R-:W-:Y:S02]  /*70810*/  LOP3.LUT R59, R64, 0xffff, R59, 0x48, !PT ;  /* 0x0000ffff403b7812 */ /* 0x000fe400078e483b */
[----:B------:R-:W-:-:S02]  /*70820*/  LOP3.LUT R48, R61, 0xffff, R48, 0x48, !PT ;  /* 0x0000ffff3d307812 */ /* 0x000fc400078e4830 */
[----:B------:R-:W-:Y:S02]  /*70830*/  PRMT R43, R43, 0x3340, R54 ;  /* 0x000033402b2b7816 */ /* 0x000fe40000000036 */
[----:B------:R-:W-:Y:S02]  /*70840*/  LOP3.LUT R46, R51, 0xffff, R46, 0x48, !PT ;  /* 0x0000ffff332e7812 */ /* 0x000fe400078e482e */
[----:B------:R-:W-:Y:S02]  /*70850*/  LOP3.LUT R45, R52, 0xffff, R45, 0x48, !PT ;  /* 0x0000ffff342d7812 */ /* 0x000fe400078e482d */
[----:B------:R-:W-:Y:S02]  /*70860*/  PRMT R48, R48, 0x3340, R59 ;  /* 0x0000334030307816 */ /* 0x000fe4000000003b */
[----:B------:R-:W-:Y:S02]  /*70870*/  PRMT R50, R50, 0x5410, R43 ;  /* 0x0000541032327816 */ /* 0x000fe4000000002b */
[----:B------:R-:W-:-:S02]  /*70880*/  PRMT R43, R46, 0x3340, R45 ;  /* 0x000033402e2b7816 */ /* 0x000fc4000000002d */
[C---:B------:R-:W-:Y:S02]  /*70890*/  PRMT R46, R42.reuse, 0x7770, RZ ;  /* 0x000077702a2e7816 */ /* 0x040fe400000000ff */
[C---:B------:R-:W-:Y:S02]  /*708a0*/  PRMT R45, R42.reuse, 0x7771, RZ ;  /* 0x000077712a2d7816 */ /* 0x040fe400000000ff */
[----:B------:R-:W-:Y:S02]  /*708b0*/  PRMT R48, R53, 0x5410, R48 ;  /* 0x0000541035307816 */ /* 0x000fe40000000030 */
[C---:B------:R-:W-:Y:S02]  /*708c0*/  PRMT R54, R47.reuse, 0x7773, RZ ;  /* 0x000077732f367816 */ /* 0x040fe400000000ff */
[----:B------:R-:W-:Y:S02]  /*708d0*/  PRMT R53, R47, 0x7772, RZ ;  /* 0x000077722f357816 */ /* 0x000fe400000000ff */
[----:B------:R-:W-:-:S02]  /*708e0*/  PRMT R47, R42, 0x7773, RZ ;  /* 0x000077732a2f7816 */ /* 0x000fc400000000ff */
[----:B------:R-:W-:Y:S02]  /*708f0*/  PRMT R52, R42, 0x7772, RZ ;  /* 0x000077722a347816 */ /* 0x000fe400000000ff */
[----:B------:R-:W-:Y:S02]  /*70900*/  LOP3.LUT R41, R46, 0xffff, R41, 0x48, !PT ;  /* 0x0000ffff2e297812 */ /* 0x000fe400078e4829 */
[----:B------:R-:W-:Y:S02]  /*70910*/  LOP3.LUT R40, R45, 0xffff, R40, 0x48, !PT ;  /* 0x0000ffff2d287812 */ /* 0x000fe400078e4828 */
[----:B------:R-:W-:Y:S02]  /*70920*/  LOP3.LUT R49, R54, 0xffff, R49, 0x48, !PT ;  /* 0x0000ffff36317812 */ /* 0x000fe400078e4831 */
[----:B------:R-:W-:Y:S02]  /*70930*/  LOP3.LUT R38, R53, 0xffff, R38, 0x48, !PT ;  /* 0x0000ffff35267812 */ /* 0x000fe400078e4826 */
[----:B------:R-:W-:-:S02]  /*70940*/  LOP3.LUT R44, R47, 0xffff, R44, 0x48, !PT ;  /* 0x0000ffff2f2c7812 */ /* 0x000fc400078e482c */
[----:B------:R-:W-:Y:S02]  /*70950*/  LOP3.LUT R33, R52, 0xffff, R33, 0x48, !PT ;  /* 0x0000ffff34217812 */ /* 0x000fe400078e4821 */
[----:B------:R-:W-:Y:S02]  /*70960*/  PRMT R40, R41, 0x3340, R40 ;  /* 0x0000334029287816 */ /* 0x000fe40000000028 */
[C---:B------:R-:W-:Y:S02]  /*70970*/  PRMT R41, R37.reuse, 0x7770, RZ ;  /* 0x0000777025297816 */ /* 0x040fe400000000ff */
[----:B------:R-:W-:Y:S02]  /*70980*/  PRMT R42, R37, 0x7771, RZ ;  /* 0x00007771252a7816 */ /* 0x000fe400000000ff */
[----:B------:R-:W-:Y:S02]  /*70990*/  PRMT R38, R38, 0x3340, R49 ;  /* 0x0000334026267816 */ /* 0x000fe40000000031 */
[----:B------:R-:W-:-:S02]  /*709a0*/  PRMT R33, R33, 0x3340, R44 ;  /* 0x0000334021217816 */ /* 0x000fc4000000002c */
[----:B---3--:R-:W-:Y:S02]  /*709b0*/  LOP3.LUT R36, R41, 0xffff, R36, 0x48, !PT ;  /* 0x0000ffff29247812 */ /* 0x008fe400078e4824 */
[----:B------:R-:W-:Y:S02]  /*709c0*/  LOP3.LUT R35, R42, 0xffff, R35, 0x48, !PT ;  /* 0x0000ffff2a237812 */ /* 0x000fe400078e4823 */
[----:B------:R-:W-:Y:S02]  /*709d0*/  PRMT R38, R43, 0x5410, R38 ;  /* 0x000054102b267816 */ /* 0x000fe40000000026 */
[C---:B------:R-:W-:Y:S02]  /*709e0*/  PRMT R44, R37.reuse, 0x7773, RZ ;  /* 0x00007773252c7816 */ /* 0x040fe400000000ff */
[----:B------:R-:W-:Y:S02]  /*709f0*/  PRMT R43, R37, 0x7772, RZ ;  /* 0x00007772252b7816 */ /* 0x000fe400000000ff */
[----:B------:R-:W-:-:S02]  /*70a00*/  PRMT R40, R40, 0x5410, R33 ;  /* 0x0000541028287816 */ /* 0x000fc40000000021 */
[----:B------:R-:W-:Y:S02]  /*70a10*/  PRMT R33, R36, 0x3340, R35 ;  /* 0x0000334024217816 */ /* 0x000fe40000000023 */
[C---:B------:R-:W-:Y:S02]  /*70a20*/  PRMT R36, R32.reuse, 0x7770, RZ ;  /* 0x0000777020247816 */ /* 0x040fe400000000ff */
[----:B------:R-:W-:Y:S02]  /*70a30*/  PRMT R35, R32, 0x7771, RZ ;  /* 0x0000777120237816 */ /* 0x000fe400000000ff */
[----:B------:R-:W-:Y:S02]  /*70a40*/  LOP3.LUT R39, R44, 0xffff, R39, 0x48, !PT ;  /* 0x0000ffff2c277812 */ /* 0x000fe400078e4827 */
[----:B------:R-:W-:Y:S02]  /*70a50*/  LOP3.LUT R28, R43, 0xffff, R28, 0x48, !PT ;  /* 0x0000ffff2b1c7812 */ /* 0x000fe400078e481c */
[----:B------:R-:W-:-:S02]  /*70a60*/  PRMT R37, R32, 0x7773, RZ ;  /* 0x0000777320257816 */ /* 0x000fc400000000ff */
[----:B------:R-:W-:Y:S02]  /*70a70*/  PRMT R42, R32, 0x7772, RZ ;  /* 0x00007772202a7816 */ /* 0x000fe400000000ff */
[----:B------:R-:W-:Y:S02]  /*70a80*/  LOP3.LUT R31, R36, 0xffff, R31, 0x48, !PT ;  /* 0x0000ffff241f7812 */ /* 0x000fe400078e481f */
[----:B------:R-:W-:Y:S02]  /*70a90*/  LOP3.LUT R30, R35, 0xffff, R30, 0x48, !PT ;  /* 0x0000ffff231e7812 */ /* 0x000fe400078e481e */
[----:B------:R-:W-:Y:S02]  /*70aa0*/  PRMT R28, R28, 0x3340, R39 ;  /* 0x000033401c1c7816 */ /* 0x000fe40000000027 */
[----:B------:R-:W-:Y:S02]  /*70ab0*/  LOP3.LUT R34, R37, 0xffff, R34, 0x48, !PT ;  /* 0x0000ffff25227812 */ /* 0x000fe400078e4822 */
[----:B------:R-:W-:-:S02]  /*70ac0*/  LOP3.LUT R23, R42, 0xffff, R23, 0x48, !PT ;  /* 0x0000ffff2a177812 */ /* 0x000fc400078e4817 */
[----:B------:R-:W-:Y:S02]  /*70ad0*/  PRMT R30, R31, 0x3340, R30 ;  /* 0x000033401f1e7816 */ /* 0x000fe4000000001e */
[C---:B------:R-:W-:Y:S02]  /*70ae0*/  PRMT R31, R27.reuse, 0x7770, RZ ;  /* 0x000077701b1f7816 */ /* 0x040fe400000000ff */
[----:B------:R-:W-:Y:S02]  /*70af0*/  PRMT R32, R27, 0x7771, RZ ;  /* 0x000077711b207816 */ /* 0x000fe400000000ff */
[----:B------:R-:W-:Y:S02]  /*70b00*/  PRMT R28, R33, 0x5410, R28 ;  /* 0x00005410211c7816 */ /* 0x000fe4000000001c */
[----:B------:R-:W-:Y:S02]  /*70b10*/  PRMT R23, R23, 0x3340, R34 ;  /* 0x0000334017177816 */ /* 0x000fe40000000022 */
[----:B------:R-:W-:-:S02]  /*70b20*/  PRMT R34, R27, 0x7773, RZ ;  /* 0x000077731b227816 */ /* 0x000fc400000000ff */
[----:B------:R-:W-:Y:S02]  /*70b30*/  PRMT R33, R27, 0x7772, RZ ;  /* 0x000077721b217816 */ /* 0x000fe400000000ff */
[----:B------:R-:W-:Y:S02]  /*70b40*/  LOP3.LUT R26, R31, 0xffff, R26, 0x48, !PT ;  /* 0x0000ffff1f1a7812 */ /* 0x000fe400078e481a */
[----:B------:R-:W-:Y:S02]  /*70b50*/  LOP3.LUT R25, R32, 0xffff, R25, 0x48, !PT ;  /* 0x0000ffff20197812 */ /* 0x000fe400078e4819 */
[----:B------:R-:W-:Y:S02]  /*70b60*/  LOP3.LUT R29, R34, 0xffff, R29, 0x48, !PT ;  /* 0x0000ffff221d7812 */ /* 0x000fe400078e481d */
[----:B------:R-:W-:Y:S02]  /*70b70*/  LOP3.LUT R18, R33, 0xffff, R18, 0x48, !PT ;  /* 0x0000ffff21127812 */ /* 0x000fe400078e4812 */
[----:B------:R-:W-:-:S02]  /*70b80*/  PRMT R30, R30, 0x5410, R23 ;  /* 0x000054101e1e7816 */ /* 0x000fc40000000017 */
[----:B------:R-:W-:Y:S02]  /*70b90*/  PRMT R23, R26, 0x3340, R25 ;  /* 0x000033401a177816 */ /* 0x000fe40000000019 */
[C---:B------:R-:W-:Y:S02]  /*70ba0*/  PRMT R26, R22.reuse, 0x7770, RZ ;  /* 0x00007770161a7816 */ /* 0x040fe400000000ff */
[----:B------:R-:W-:Y:S02]  /*70bb0*/  PRMT R25, R22, 0x7771, RZ ;  /* 0x0000777116197816 */ /* 0x000fe400000000ff */
[----:B------:R-:W-:Y:S02]  /*70bc0*/  PRMT R18, R18, 0x3340, R29 ;  /* 0x0000334012127816 */ /* 0x000fe4000000001d */
[----:B------:R-:W-:Y:S02]  /*70bd0*/  PRMT R27, R22, 0x7772, RZ ;  /* 0x00007772161b7816 */ /* 0x000fe400000000ff */
[----:B------:R-:W-:-:S02]  /*70be0*/  LOP3.LUT R21, R26, 0xffff, R21, 0x48, !PT ;  /* 0x0000ffff1a157812 */ /* 0x000fc400078e4815 */
[----:B------:R-:W-:Y:S02]  /*70bf0*/  LOP3.LUT R20, R25, 0xffff, R20, 0x48, !PT ;  /* 0x0000ffff19147812 */ /* 0x000fe400078e4814 */
[----:B------:R-:W-:Y:S02]  /*70c00*/  LOP3.LUT R27, R27, 0xffff, R8, 0x48, !PT ;  /* 0x0000ffff1b1b7812 */ /* 0x000fe400078e4808 */
[----:B------:R-:W-:Y:S02]  /*70c10*/  PRMT R18, R23, 0x5410, R18 ;  /* 0x0000541017127816 */ /* 0x000fe40000000012 */
[C---:B------:R-:W-:Y:S02]  /*70c20*/  PRMT R23, R17.reuse, 0x7770, RZ ;  /* 0x0000777011177816 */ /* 0x040fe400000000ff */
[----:B------:R-:W-:Y:S02]  /*70c30*/  PRMT R8, R17, 0x7771, RZ ;  /* 0x0000777111087816 */ /* 0x000fe400000000ff */
[----:B------:R-:W-:-:S02]  /*70c40*/  PRMT R21, R21, 0x3340, R20 ;  /* 0x0000334015157816 */ /* 0x000fc40000000014 */
[----:B------:R-:W-:Y:S02]  /*70c50*/  PRMT R20, R17, 0x7772, RZ ;  /* 0x0000777211147816 */ /* 0x000fe400000000ff */
[----:B------:R-:W-:Y:S02]  /*70c60*/  LOP3.LUT R16, R23, 0xffff, R16, 0x48, !PT ;  /* 0x0000ffff17107812 */ /* 0x000fe400078e4810 */
[----:B------:R-:W-:Y:S02]  /*70c70*/  LOP3.LUT R15, R8, 0xffff, R15, 0x48, !PT ;  /* 0x0000ffff080f7812 */ /* 0x000fe400078e480f */
[----:B------:R-:W-:Y:S02]  /*70c80*/  LOP3.LUT R20, R20, 0xffff, R5, 0x48, !PT ;  /* 0x0000ffff14147812 */ /* 0x000fe400078e4805 */
[----:B------:R-:W-:Y:S02]  /*70c90*/  PRMT R16, R16, 0x3340, R15 ;  /* 0x0000334010107816 */ /* 0x000fe4000000000f */
[----:B------:R-:W-:-:S02]  /*70ca0*/  PRMT R5, R7, 0x7770, RZ ;  /* 0x0000777007057816 */ /* 0x000fc400000000ff */
[C---:B------:R-:W-:Y:S02]  /*70cb0*/  PRMT R15, R7.reuse, 0x7772, RZ ;  /* 0x00007772070f7816 */ /* 0x040fe400000000ff */
[----:B------:R-:W-:Y:S02]  /*70cc0*/  PRMT R8, R7, 0x7771, RZ ;  /* 0x0000777107087816 */ /* 0x000fe400000000ff */
[----:B------:R-:W-:Y:S02]  /*70cd0*/  PRMT R29, R22, 0x7773, RZ ;  /* 0x00007773161d7816 */ /* 0x000fe400000000ff */
[----:B------:R-:W-:Y:S02]  /*70ce0*/  PRMT R22, R17, 0x7773, RZ ;  /* 0x0000777311167816 */ /* 0x000fe400000000ff */
[----:B------:R-:W-:Y:S02]  /*70cf0*/  LOP3.LUT R5, R5, 0xffff, R12, 0x48, !PT ;  /* 0x0000ffff05057812 */ /* 0x000fe400078e480c */
[----:B------:R-:W-:-:S02]  /*70d00*/  PRMT R17, R7, 0x7773, RZ ;  /* 0x0000777307117816 */ /* 0x000fc400000000ff */
[----:B------:R-:W-:Y:S02]  /*70d10*/  LOP3.LUT R15, R15, 0xffff, R4, 0x48, !PT ;  /* 0x0000ffff0f0f7812 */ /* 0x000fe400078e4804 */
[----:B------:R-:W-:Y:S02]  /*70d20*/  LOP3.LUT R12, R8, 0xffff, R11, 0x48, !PT ;  /* 0x0000ffff080c7812 */ /* 0x000fe400078e480b */
        /* <DEDUP_REMOVED lines=8> */
[----:B------:R-:W-:Y:S02]  /*70db0*/  LOP3.LUT R8, R8, 0xffff, R13, 0x48, !PT ;  /* 0x0000ffff08087812 */ /* 0x000fe400078e480d */
[----:B------:R-:W-:-:S02]  /*70dc0*/  LOP3.LUT R11, R11, 0xffff, R6, 0x48, !PT ;  /* 0x0000ffff0b0b7812 */ /* 0x000fc400078e4806 */
[----:B------:R-:W-:Y:S02]  /*70dd0*/  LOP3.LUT R10, R7, 0xffff, R10, 0x48, !PT ;  /* 0x0000ffff070a7812 */ /* 0x000fe400078e480a */
[----:B------:R-:W-:Y:S02]  /*70de0*/  LOP3.LUT R9, R4, 0xffff, R9, 0x48, !PT ;  /* 0x0000ffff04097812 */ /* 0x000fe400078e4809 */
[----:B------:R-:W-:Y:S02]  /*70df0*/  PRMT R83, R83, 0x3340, R84 ;  /* 0x0000334053537816 */ /* 0x000fe40000000054 */
[----:B------:R-:W-:Y:S02]  /*70e00*/  PRMT R70, R75, 0x3340, R70 ;  /* 0x000033404b467816 */ /* 0x000fe40000000046 */
[----:B------:R-:W-:Y:S02]  /*70e10*/  PRMT R63, R66, 0x3340, R63 ;  /* 0x00003340423f7816 */ /* 0x000fe4000000003f */
[----:B------:R-:W-:-:S02]  /*70e20*/  PRMT R24, R27, 0x3340, R24 ;  /* 0x000033401b187816 */ /* 0x000fc40000000018 */
[----:B------:R-:W-:Y:S02]  /*70e30*/  PRMT R19, R20, 0x3340, R19 ;  /* 0x0000334014137816 */ /* 0x000fe40000000013 */
[----:B------:R-:W-:Y:S02]  /*70e40*/  PRMT R14, R15, 0x3340, R14 ;  /* 0x000033400f0e7816 */ /* 0x000fe4000000000e */
        /* <DEDUP_REMOVED lines=11> */
[----:B------:R-:W-:Y:S02]  /*70f00*/  LOP3.LUT R6, R2, 0x1, RZ, 0x3c, !PT ;  /* 0x0000000102067812 */ /* 0x000fe400078e3cff */
[----:B------:R-:W-:Y:S01]  /*70f10*/  LOP3.LUT R0, R0, 0x80, RZ, 0x3c, !PT ;  /* 0x0000008000007812 */ /* 0x000fe200078e3cff */
[----:B------:R-:W-:Y:S04]  /*70f20*/  STL [R1], R78 ;  /* 0x0000004e01007387 */ /* 0x000fe80000100800 */
[----:B------:R-:W-:Y:S04]  /*70f30*/  STL [R1+0x4], R68 ;  /* 0x0000044401007387 */ /* 0x000fe80000100800 */
[----:B------:R-:W-:Y:S04]  /*70f40*/  STL [R1+0x8], R70 ;  /* 0x0000084601007387 */ /* 0x000fe80000100800 */
[----:B------:R-:W-:Y:S04]  /*70f50*/  STL [R1+0xc], R58 ;  /* 0x00000c3a01007387 */ /* 0x000fe80000100800 */
[----:B------:R-:W-:Y:S04]  /*70f60*/  STL [R1+0x10], R60 ;  /* 0x0000103c01007387 */ /* 0x000fe80000100800 */
[----:B------:R-:W-:Y:S04]  /*70f70*/  STL [R1+0x14], R48 ;  /* 0x0000143001007387 */ /* 0x000fe80000100800 */
[----:B------:R0:W-:Y:S04]  /*70f80*/  STL [R1+0x18], R50 ;  /* 0x0000183201007387 */ /* 0x0001e80000100800 */
[----:B------:R-:W-:Y:S04]  /*70f90*/  STL [R1+0x1c], R38 ;  /* 0x00001c2601007387 */ /* 0x000fe80000100800 */
[----:B------:R2:W-:Y:S04]  /*70fa0*/  STL [R1+0x20], R40 ;  /* 0x0000202801007387 */ /* 0x0005e80000100800 */
[----:B------:R-:W-:Y:S04]  /*70fb0*/  STL [R1+0x24], R28 ;  /* 0x0000241c01007387 */ /* 0x000fe80000100800 */
[----:B------:R-:W-:Y:S04]  /*70fc0*/  STL [R1+0x28], R30 ;  /* 0x0000281e01007387 */ /* 0x000fe80000100800 */
[----:B------:R-:W-:Y:S04]  /*70fd0*/  STL [R1+0x2c], R18 ;  /* 0x00002c1201007387 */ /* 0x000fe80000100800 */
[----:B------:R3:W-:Y:S04]  /*70fe0*/  STL [R1+0x30], R24 ;  /* 0x0000301801007387 */ /* 0x0007e80000100800 */
[----:B------:R-:W-:Y:S04]  /*70ff0*/  STL [R1+0x34], R16 ;  /* 0x0000341001007387 */ /* 0x000fe80000100800 */
[----:B------:R4:W-:Y:S04]  /*71000*/  STL [R1+0x38], R8 ;  /* 0x0000380801007387 */ /* 0x0009e80000100800 */
[----:B------:R-:W-:Y:S04]  /*71010*/  STL [R1+0x3c], R4 ;  /* 0x00003c0401007387 */ /* 0x000fe80000100800 */
[----:B------:R1:W-:Y:S04]  /*71020*/  STL.U8 [R1+0x40], R6 ;  /* 0x0000400601007387 */ /* 0x0003e80000100000 */
[----:B------:R1:W-:Y:S04]  /*71030*/  STL.U8 [R1+0x87], R0 ;  /* 0x0000870001007387 */ /* 0x0003e80000100000 */
[----:B------:R0:W-:Y:S04]  /*71040*/  STL.128 [R1+0x50], RZ ;  /* 0x000050ff01007387 */ /* 0x0001e80000100c00 */
[----:B------:R0:W-:Y:S04]  /*71050*/  STL.128 [R1+0x60], RZ ;  /* 0x000060ff01007387 */ /* 0x0001e80000100c00 */
[----:B------:R0:W-:Y:S04]  /*71060*/  STL.128 [R1+0x70], RZ ;  /* 0x000070ff01007387 */ /* 0x0001e80000100c00 */
[----:B------:R0:W-:Y:S04]  /*71070*/  STL.128 [R1+0x90], RZ ;  /* 0x000090ff01007387 */ /* 0x0001e80000100c00 */
[----:B------:R0:W-:Y:S04]  /*71080*/  STL.128 [R1+0xa0], RZ ;  /* 0x0000a0ff01007387 */ /* 0x0001e80000100c00 */
[----:B------:R0:W-:Y:S04]  /*71090*/  STL.128 [R1+0xb0], RZ ;  /* 0x0000b0ff01007387 */ /* 0x0001e80000100c00 */
[----:B------:R0:W-:Y:S04]  /*710a0*/  STL.64 [R1+0xc0], RZ ;  /* 0x0000c0ff01007387 */ /* 0x0001e80000100a00 */
[----:B------:R1:W5:Y:S04]  /*710b0*/  LDL.64 R2, [R1+0xc0] ;  /* 0x0000c00001027983 */ /* 0x0003680000100a00 */
[----:B0-----:R0:W5:Y:S04]  /*710c0*/  LDL.128 R48, [R1+0x50] ;  /* 0x0000500001307983 */ /* 0x0011680000100c00 */
[----:B--2---:R0:W5:Y:S04]  /*710d0*/  LDL.128 R40, [R1+0x70] ;  /* 0x0000700001287983 */ /* 0x0041680000100c00 */
[----:B------:R0:W5:Y:S04]  /*710e0*/  LDL.128 R20, [R1+0xa0] ;  /* 0x0000a00001147983 */ /* 0x0001680000100c00 */
[----:B------:R0:W5:Y:S04]  /*710f0*/  LDL.128 R44, [R1+0x60] ;  /* 0x00006000012c7983 */ /* 0x0001680000100c00 */
[----:B---3--:R0:W5:Y:S04]  /*71100*/  LDL.128 R24, [R1+0xb0] ;  /* 0x0000b00001187983 */ /* 0x0081680000100c00 */
[----:B------:R0:W5:Y:S04]  /*71110*/  LDL.128 R32, [R1+0x90] ;  /* 0x0000900001207983 */ /* 0x0001680000100c00 */
[----:B------:R0:W5:Y:S04]  /*71120*/  LDL.128 R12, [R1+0x40] ;  /* 0x00004000010c7983 */ /* 0x0001680000100c00 */
[----:B------:R0:W5:Y:S04]  /*71130*/  LDL.128 R28, [R1+0x80] ;  /* 0x00008000011c7983 */ /* 0x0001680000100c00 */
[----:B----4-:R0:W5:Y:S04]  /*71140*/  LDL.128 R8, [R1] ;  /* 0x0000000001087983 */ /* 0x0101680000100c00 */
[----:B-1----:R0:W5:Y:S04]  /*71150*/  LDL.128 R4, [R1+0x10] ;  /* 0x0000100001047983 */ /* 0x0021680000100c00 */
[----:B------:R0:W5:Y:S04]  /*71160*/  LDL.128 R36, [R1+0x20] ;  /* 0x0000200001247983 */ /* 0x0001680000100c00 */
[----:B------:R0:W5:Y:S01]  /*71170*/  LDL.128 R16, [R1+0x30] ;  /* 0x0000300001107983 */ /* 0x0001620000100c00 */
[----:B------:R-:W-:Y:S01]  /*71180*/  IMAD.MOV.U32 R0, RZ, RZ, 0x118 ;  /* 0x00000118ff007424 */ /* 0x000fe200078e00ff */
[----:B------:R-:W-:-:S02]  /*71190*/  UIADD3 UR7, UPT, UPT, -UR13, 0x40, URZ ;  /* 0x000000400d077890 */ /* 0x000fc4000fffe1ff */
[----:B------:R-:W-:Y:S02]  /*711a0*/  UIADD3 UR8, UPT, UPT, -UR29, 0x40, URZ ;  /* 0x000000401d087890 */ /* 0x000fe4000fffe1ff */
[----:B------:R-:W-:Y:S02]  /*711b0*/  UIADD3 UR9, UPT, UPT, -UR28, 0x40, URZ ;  /* 0x000000401c097890 */ /* 0x000fe4000fffe1ff */
[----:B------:R-:W-:Y:S02]  /*711c0*/  UIADD3 UR16, UPT, UPT, -UR14, 0x40, URZ ;  /* 0x000000400e107890 */ /* 0x000fe4000fffe1ff */
[----:B------:R-:W-:Y:S01]  /*711d0*/  UIADD3 UR17, UPT, UPT, -UR30, 0x40, URZ ;  /* 0x000000401e117890 */ /* 0x000fe2000fffe1ff */
[----:B0-----:R-:W-:-:S11]  /*711e0*/  UMOV UR4, URZ ;  /* 0x000000ff00047c82 */ /* 0x001fd60008000000 */
.L_x_679:
[----:B-----5:R-:W-:Y:S01]  /*711f0*/  LOP3.LUT R55, R50, R16, R10, 0x96, !PT ;  /* 0x0000001032377212 */ /* 0x020fe200078e960a */
[----:B------:R-:W-:Y:S01]  /*71200*/  UIADD3 UR32, UPT, UPT, -UR18, 0x40, URZ ;  /* 0x0000004012207890 */ /* 0x000fe2000fffe1ff */
[----:B------:R-:W-:Y:S01]  /*71210*/  LOP3.LUT R54, R51, R17, R11, 0x96, !PT ;  /* 0x0000001133367212 */ /* 0x000fe200078e960b */
[----:B------:R-:W-:Y:S01]  /*71220*/  UIADD3 UR33, UPT, UPT, -UR20, 0x40, URZ ;  /* 0x0000004014217890 */ /* 0x000fe2000fffe1ff */
[----:B------:R-:W-:Y:S01]  /*71230*/  LOP3.LUT R52, R41, R15, R37, 0x96, !PT ;  /* 0x0000000f29347212 */ /* 0x000fe200078e9625 */
[----:B------:R-:W-:Y:S01]  /*71240*/  UIADD3 UR4, UPT, UPT, UR4, 0x1, URZ ;  /* 0x0000000104047890 */ /* 0x000fe2000fffe0ff */
[----:B------:R-:W-:Y:S02]  /*71250*/  LOP3.LUT R53, R40, R14, R36, 0x96, !PT ;  /* 0x0000000e28357212 */ /* 0x000fe400078e9624 */
[----:B------:R-:W-:Y:S01]  /*71260*/  LOP3.LUT R66, R22, R55, R28, 0x96, !PT ;  /* 0x0000003716427212 */ /* 0x000fe200078e961c */
[----:B------:R-:W-:Y:S01]  /*71270*/  UISETP.NE.AND UP0, UPT, UR4, 0x18, UPT ;  /* 0x000000180400788c */ /* 0x000fe2000bf05270 */
[----:B------:R-:W-:-:S02]  /*71280*/  LOP3.LUT R67, R23, R54, R29, 0x96, !PT ;  /* 0x0000003617437212 */ /* 0x000fc400078e961d */
[----:B------:R-:W-:Y:S02]  /*71290*/  LOP3.LUT R55, R3, R52, R35, 0x96, !PT ;  /* 0x0000003403377212 */ /* 0x000fe400078e9623 */
[----:B------:R-:W-:Y:S02]  /*712a0*/  LOP3.LUT R54, R2, R53, R34, 0x96, !PT ;  /* 0x0000003502367212 */ /* 0x000fe400078e9622 */
[----:B------:R-:W-:Y:S02]  /*712b0*/  SHF.L.W.U32.HI R52, R66, 0x1, R67 ;  /* 0x0000000142347819 */ /* 0x000fe40000010e43 */
[----:B------:R-:W-:Y:S02]  /*712c0*/  SHF.L.W.U32.HI R53, R67, 0x1, R66 ;  /* 0x0000000143357819 */ /* 0x000fe40000010e42 */
[----:B------:R-:W-:Y:S02]  /*712d0*/  LOP3.LUT R57, R44, R18, R4, 0x96, !PT ;  /* 0x000000122c397212 */ /* 0x000fe400078e9604 */
[----:B------:R-:W-:-:S02]  /*712e0*/  LOP3.LUT R58, R45, R19, R5, 0x96, !PT ;  /* 0x000000132d3a7212 */ /* 0x000fc400078e9605 */
[----:B------:R-:W-:Y:S02]  /*712f0*/  SHF.L.W.U32.HI R56, R54, 0x1, R55 ;  /* 0x0000000136387819 */ /* 0x000fe40000010e37 */
[----:B------:R-:W-:Y:S02]  /*71300*/  SHF.L.W.U32.HI R61, R55, 0x1, R54 ;  /* 0x00000001373d7819 */ /* 0x000fe40000010e36 */
[----:B------:R-:W-:Y:S02]  /*71310*/  LOP3.LUT R52, R52, R55, RZ, 0x3c, !PT ;  /* 0x0000003734347212 */ /* 0x000fe400078e3cff */
[----:B------:R-:W-:Y:S02]  /*71320*/  LOP3.LUT R64, R49, R39, R9, 0x96, !PT ;  /* 0x0000002731407212 */ /* 0x000fe400078e9609 */
[----:B------:R-:W-:Y:S02]  /*71330*/  LOP3.LUT R53, R53, R54, RZ, 0x3c, !PT ;  /* 0x0000003635357212 */ /* 0x000fe400078e3cff */
[----:B------:R-:W-:-:S02]  /*71340*/  LOP3.LUT R55, R46, R12, R6, 0x96, !PT ;  /* 0x0000000c2e377212 */ /* 0x000fc400078e9606 */
[----:B------:R-:W-:Y:S02]  /*71350*/  LOP3.LUT R59, R48, R38, R8, 0x96, !PT ;  /* 0x00000026303b7212 */ /* 0x000fe400078e9608 */
[----:B------:R-:W-:Y:S02]  /*71360*/  LOP3.LUT R54, R47, R13, R7, 0x96, !PT ;  /* 0x0000000d2f367212 */ /* 0x000fe400078e9607 */
[----:B------:R-:W-:Y:S02]  /*71370*/  LOP3.LUT R60, R24, R57, R30, 0x96, !PT ;  /* 0x00000039183c7212 */ /* 0x000fe400078e961e */
[----:B------:R-:W-:Y:S02]  /*71380*/  LOP3.LUT R63, R25, R58, R31, 0x96, !PT ;  /* 0x0000003a193f7212 */ /* 0x000fe400078e961f */
[----:B------:R-:W-:Y:S02]  /*71390*/  LOP3.LUT R69, R21, R64, R43, 0x96, !PT ;  /* 0x0000004015457212 */ /* 0x000fe400078e962b */
[----:B------:R-:W-:-:S02]  /*713a0*/  LOP3.LUT R64, R26, R55, R32, 0x96, !PT ;  /* 0x000000371a407212 */ /* 0x000fc400078e9620 */
[----:B------:R-:W-:Y:S02]  /*713b0*/  LOP3.LUT R62, R20, R59, R42, 0x96, !PT ;  /* 0x0000003b143e7212 */ /* 0x000fe400078e962a */
[----:B------:R-:W-:Y:S02]  /*713c0*/  SHF.L.W.U32.HI R55, R63, 0x1, R60 ;  /* 0x000000013f377819 */ /* 0x000fe40000010e3c */
[----:B------:R-:W-:Y:S02]  /*713d0*/  LOP3.LUT R65, R27, R54, R33, 0x96, !PT ;  /* 0x000000361b417212 */ /* 0x000fe400078e9621 */
[----:B------:R-:W-:Y:S02]  /*713e0*/  SHF.L.W.U32.HI R54, R60, 0x1, R63 ;  /* 0x000000013c367819 */ /* 0x000fe40000010e3f */
[----:B------:R-:W-:Y:S02]  /*713f0*/  SHF.L.W.U32.HI R58, R62, 0x1, R69 ;  /* 0x000000013e3a7819 */ /* 0x000fe40000010e45 */
[----:B------:R-:W-:-:S02]  /*71400*/  LOP3.LUT R59, R55, R62, RZ, 0x3c, !PT ;  /* 0x0000003e373b7212 */ /* 0x000fc400078e3cff */
[----:B------:R-:W-:Y:S02]  /*71410*/  SHF.L.W.U32.HI R57, R69, 0x1, R62 ;  /* 0x0000000145397819 */ /* 0x000fe40000010e3e */
[----:B------:R-:W-:Y:S02]  /*71420*/  LOP3.LUT R62, R54, R69, RZ, 0x3c, !PT ;  /* 0x00000045363e7212 */ /* 0x000fe400078e3cff */
[----:B------:R-:W-:Y:S02]  /*71430*/  SHF.L.W.U32.HI R55, R65, 0x1, R64 ;  /* 0x0000000141377819 */ /* 0x000fe40000010e40 */
[----:B------:R-:W-:Y:S02]  /*71440*/  SHF.L.W.U32.HI R54, R64, 0x1, R65 ;  /* 0x0000000140367819 */ /* 0x000fe40000010e41 */
[----:B------:R-:W-:Y:S02]  /*71450*/  LOP3.LUT R56, R56, R63, RZ, 0x3c, !PT ;  /* 0x0000003f38387212 */ /* 0x000fe400078e3cff */
[----:B------:R-:W-:-:S02]  /*71460*/  LOP3.LUT R61, R61, R60, RZ, 0x3c, !PT ;  /* 0x0000003c3d3d7212 */ /* 0x000fc400078e3cff */
[----:B------:R-:W-:Y:S02]  /*71470*/  LOP3.LUT R63, R55, R66, RZ, 0x3c, !PT ;  /* 0x00000042373f7212 */ /* 0x000fe400078e3cff */
[-C--:B------:R-:W-:Y:S01]  /*71480*/  LOP3.LUT R10, R10, R59.reuse, RZ, 0x3c, !PT ;  /* 0x0000003b0a0a7212 */ /* 0x080fe200078e3cff */
[----:B------:R-:W0:Y:S01]  /*71490*/  LDC R66, c[0x3][0x210] ;  /* 0x00c08400ff427b82 */ /* 0x000e220000000800 */
[-C--:B------:R-:W-:Y:S02]  /*714a0*/  LOP3.LUT R16, R16, R59.reuse, RZ, 0x3c, !PT ;  /* 0x0000003b10107212 */ /* 0x080fe400078e3cff */
[-C--:B------:R-:W-:Y:S02]  /*714b0*/  LOP3.LUT R50, R50, R59.reuse, RZ, 0x3c, !PT ;  /* 0x0000003b32327212 */ /* 0x080fe400078e3cff */
[-C--:B------:R-:W-:Y:S02]  /*714c0*/  LOP3.LUT R28, R28, R59.reuse, RZ, 0x3c, !PT ;  /* 0x0000003b1c1c7212 */ /* 0x080fe400078e3cff */
[----:B------:R-:W-:-:S02]  /*714d0*/  LOP3.LUT R22, R22, R59, RZ, 0x3c, !PT ;  /* 0x0000003b16167212 */ /* 0x000fc400078e3cff */
[----:B------:R-:W-:Y:S02]  /*714e0*/  LOP3.LUT R60, R54, R67, RZ, 0x3c, !PT ;  /* 0x00000043363c7212 */ /* 0x000fe400078e3cff */
[-C--:B------:R-:W-:Y:S02]  /*714f0*/  LOP3.LUT R59, R11, R62.reuse, RZ, 0x3c, !PT ;  /* 0x0000003e0b3b7212 */ /* 0x080fe400078e3cff */
[----:B------:R-:W-:Y:S02]  /*71500*/  LOP3.LUT R54, R58, R65, RZ, 0x3c, !PT ;  /* 0x000000413a367212 */ /* 0x000fe400078e3cff */
[----:B------:R-:W-:Y:S02]  /*71510*/  LOP3.LUT R11, R17, R62, RZ, 0x3c, !PT ;  /* 0x0000003e110b7212 */ /* 0x000fe400078e3cff */
[----:B------:R-:W-:Y:S02]  /*71520*/  LOP3.LUT R57, R57, R64, RZ, 0x3c, !PT ;  /* 0x0000004039397212 */ /* 0x000fe400078e3cff */
[----:B------:R-:W-:-:S02]  /*71530*/  LOP3.LUT R17, R29, R62, RZ, 0x3c, !PT ;  /* 0x0000003e1d117212 */ /* 0x000fc400078e3cff */
[-C--:B------:R-:W-:Y:S02]  /*71540*/  LOP3.LUT R51, R51, R62.reuse, RZ, 0x3c, !PT ;  /* 0x0000003e33337212 */ /* 0x080fe400078e3cff */
[----:B------:R-:W-:Y:S02]  /*71550*/  LOP3.LUT R55, R23, R62, RZ, 0x3c, !PT ;  /* 0x0000003e17377212 */ /* 0x000fe400078e3cff */
[-C--:B------:R-:W-:Y:S02]  /*71560*/  LOP3.LUT R29, R18, R63.reuse, RZ, 0x3c, !PT ;  /* 0x0000003f121d7212 */ /* 0x080fe400078e3cff */
[-C--:B------:R-:W-:Y:S02]  /*71570*/  LOP3.LUT R4, R4, R63.reuse, RZ, 0x3c, !PT ;  /* 0x0000003f04047212 */ /* 0x080fe400078e3cff */
[-C--:B------:R-:W-:Y:S02]  /*71580*/  LOP3.LUT R44, R44, R63.reuse, RZ, 0x3c, !PT ;  /* 0x0000003f2c2c7212 */ /* 0x080fe400078e3cff */
[----:B------:R-:W-:-:S02]  /*71590*/  LOP3.LUT R30, R30, R63, RZ, 0x3c, !PT ;  /* 0x0000003f1e1e7212 */ /* 0x000fc400078e3cff */
[----:B------:R-:W-:Y:S02]  /*715a0*/  LOP3.LUT R24, R24, R63, RZ, 0x3c, !PT ;  /* 0x0000003f18187212 */ /* 0x000fe400078e3cff */
[-C--:B------:R-:W-:Y:S02]  /*715b0*/  LOP3.LUT R64, R19, R60.reuse, RZ, 0x3c, !PT ;  /* 0x0000003c13407212 */ /* 0x080fe400078e3cff */
[----:B------:R-:W-:Y:S02]  /*715c0*/  LOP3.LUT R23, R25, R60, RZ, 0x3c, !PT ;  /* 0x0000003c19177212 */ /* 0x000fe400078e3cff */
[-C--:B------:R-:W-:Y:S02]  /*715d0*/  LOP3.LUT R58, R6, R61.reuse, RZ, 0x3c, !PT ;  /* 0x0000003d063a7212 */ /* 0x080fe400078e3cff */
[-C--:B------:R-:W-:Y:S02]  /*715e0*/  LOP3.LUT R12, R12, R61.reuse, RZ, 0x3c, !PT ;  /* 0x0000003d0c0c7212 */ /* 0x080fe400078e3cff */
        /* <DEDUP_REMOVED lines=11> */
[C-C-:B------:R-:W-:Y:S02]  /*716a0*/  SHF.R.U64 R34, R10.reuse, UR32, R59.reuse ;  /* 0x000000200a227c19 */ /* 0x140fe4000800123b */
[----:B------:R-:W-:Y:S01]  /*716b0*/  SHF.R.U32.HI R41, RZ, UR32, R59 ;  /* 0x00000020ff297c19 */ /* 0x000fe2000801163b */
[----:B------:R-:W-:Y:S01]  /*716c0*/  UIADD3 UR32, UPT, UPT, -UR19, 0x40, URZ ;  /* 0x0000004013207890 */ /* 0x000fe2000fffe1ff */
[----:B------:R-:W-:-:S02]  /*716d0*/  SHF.L.U32 R13, R10, UR18, RZ ;  /* 0x000000120a0d7c19 */ /* 0x000fc400080006ff */
[----:B------:R-:W-:Y:S02]  /*716e0*/  LOP3.LUT R26, R48, R53, RZ, 0x3c, !PT ;  /* 0x00000035301a7212 */ /* 0x000fe400078e3cff */
[----:B------:R-:W-:Y:S02]  /*716f0*/  LOP3.LUT R49, R49, R52, RZ, 0x3c, !PT ;  /* 0x0000003431317212 */ /* 0x000fe400078e3cff */
[----:B------:R-:W-:Y:S02]  /*71700*/  LOP3.LUT R27, R36, R57, RZ, 0x3c, !PT ;  /* 0x00000039241b7212 */ /* 0x000fe400078e3cff */
[-C--:B------:R-:W-:Y:S02]  /*71710*/  LOP3.LUT R31, R31, R60.reuse, RZ, 0x3c, !PT ;  /* 0x0000003c1f1f7212 */ /* 0x080fe400078e3cff */
[-C--:B------:R-:W-:Y:S02]  /*71720*/  LOP3.LUT R5, R5, R60.reuse, RZ, 0x3c, !PT ;  /* 0x0000003c05057212 */ /* 0x080fe400078e3cff */
[----:B------:R-:W-:-:S02]  /*71730*/  LOP3.LUT R45, R45, R60, RZ, 0x3c, !PT ;  /* 0x0000003c2d2d7212 */ /* 0x000fc400078e3cff */
[-C--:B------:R-:W-:Y:S02]  /*71740*/  LOP3.LUT R6, R14, R57.reuse, RZ, 0x3c, !PT ;  /* 0x000000390e067212 */ /* 0x080fe400078e3cff */
[-C--:B------:R-:W-:Y:S02]  /*71750*/  LOP3.LUT R40, R40, R57.reuse, RZ, 0x3c, !PT ;  /* 0x0000003928287212 */ /* 0x080fe400078e3cff */
[----:B------:R-:W-:Y:S02]  /*71760*/  LOP3.LUT R36, R2, R57, RZ, 0x3c, !PT ;  /* 0x0000003902247212 */ /* 0x000fe400078e3cff */
[-C--:B------:R-:W-:Y:S02]  /*71770*/  LOP3.LUT R7, R15, R54.reuse, RZ, 0x3c, !PT ;  /* 0x000000360f077212 */ /* 0x080fe400078e3cff */
[-C--:B------:R-:W-:Y:S02]  /*71780*/  LOP3.LUT R60, R37, R54.reuse, RZ, 0x3c, !PT ;  /* 0x00000036253c7212 */ /* 0x080fe400078e3cff */
[----:B------:R-:W-:-:S02]  /*71790*/  LOP3.LUT R57, R3, R54, RZ, 0x3c, !PT ;  /* 0x0000003603397212 */ /* 0x000fc400078e3cff */
[----:B------:R-:W-:Y:S02]  /*717a0*/  LOP3.LUT R34, R34, R13, RZ, 0xfc, !PT ;  /* 0x0000000d22227212 */ /* 0x000fe400078efcff */
[----:B------:R-:W-:Y:S02]  /*717b0*/  SHF.L.U64.HI R14, R10, UR18, R59 ;  /* 0x000000120a0e7c19 */ /* 0x000fe4000801023b */
[C-C-:B------:R-:W-:Y:S02]  /*717c0*/  SHF.R.U64 R13, R26.reuse, UR32, R49.reuse ;  /* 0x000000201a0d7c19 */ /* 0x140fe40008001231 */
[--C-:B------:R-:W-:Y:S01]  /*717d0*/  SHF.R.U32.HI R54, RZ, UR32, R49.reuse ;  /* 0x00000020ff367c19 */ /* 0x100fe20008011631 */
[----:B------:R-:W-:Y:S01]  /*717e0*/  UIADD3 UR32, UPT, UPT, -UR23, 0x40, URZ ;  /* 0x0000004017207890 */ /* 0x000fe2000fffe1ff */
[----:B------:R-:W-:Y:S02]  /*717f0*/  SHF.L.U64.HI R15, R26, UR19, R49 ;  /* 0x000000131a0f7c19 */ /* 0x000fe40008010231 */
[----:B------:R-:W-:-:S02]  /*71800*/  SHF.L.U32 R10, R29, UR20, RZ ;  /* 0x000000141d0a7c19 */ /* 0x000fc400080006ff */
[----:B------:R-:W-:Y:S02]  /*71810*/  SHF.R.U64 R37, R29, UR33, R64 ;  /* 0x000000211d257c19 */ /* 0x000fe40008001240 */
[----:B------:R-:W-:Y:S02]  /*71820*/  LOP3.LUT R54, R54, R15, RZ, 0xfc, !PT ;  /* 0x0000000f36367212 */ /* 0x000fe400078efcff */
[----:B------:R-:W-:Y:S02]  /*71830*/  LOP3.LUT R37, R37, R10, RZ, 0xfc, !PT ;  /* 0x0000000a25257212 */ /* 0x000fe400078efcff */
[C-C-:B------:R-:W-:Y:S02]  /*71840*/  SHF.L.U64.HI R10, R30.reuse, UR23, R31.reuse ;  /* 0x000000171e0a7c19 */ /* 0x140fe4000801021f */
[C---:B------:R-:W-:Y:S02]  /*71850*/  SHF.L.U32 R15, R30.reuse, UR23, RZ ;  /* 0x000000171e0f7c19 */ /* 0x040fe400080006ff */
[----:B------:R-:W-:-:S02]  /*71860*/  SHF.R.U64 R30, R30, UR32, R31 ;  /* 0x000000201e1e7c19 */ /* 0x000fc4000800121f */
[----:B------:R-:W-:Y:S01]  /*71870*/  SHF.R.U32.HI R31, RZ, UR32, R31 ;  /* 0x00000020ff1f7c19 */ /* 0x000fe2000801161f */
[----:B------:R-:W-:Y:S01]  /*71880*/  UIADD3 UR32, UPT, UPT, -UR12, 0x40, URZ ;  /* 0x000000400c207890 */ /* 0x000fe2000fffe1ff */
[--C-:B------:R-:W-:Y:S02]  /*71890*/  SHF.L.U64.HI R29, R29, UR20, R64.reuse ;  /* 0x000000141d1d7c19 */ /* 0x100fe40008010240 */
[----:B------:R-:W-:Y:S01]  /*718a0*/  SHF.R.U32.HI R32, RZ, UR33, R64 ;  /* 0x00000021ff207c19 */ /* 0x000fe20008011640 */
[----:B------:R-:W-:Y:S01]  /*718b0*/  UIADD3 UR33, UPT, UPT, -UR21, 0x40, URZ ;  /* 0x0000004015217890 */ /* 0x000fe2000fffe1ff */
[----:B------:R-:W-:Y:S01]  /*718c0*/  LOP3.LUT R41, R41, R14, RZ, 0xfc, !PT ;  /* 0x0000000e29297212 */ /* 0x000fe200078efcff */
[----:B------:R-:W1:Y:S01]  /*718d0*/  LDC R64, c[0x3][0x1e0] ;  /* 0x00c07800ff407b82 */ /* 0x000e620000000800 */
[----:B------:R-:W-:Y:S02]  /*718e0*/  SHF.L.U32 R14, R26, UR19, RZ ;  /* 0x000000131a0e7c19 */ /* 0x000fe400080006ff */
[----:B------:R-:W-:-:S02]  /*718f0*/  LOP3.LUT R31, R31, R10, RZ, 0xfc, !PT ;  /* 0x0000000a1f1f7212 */ /* 0x000fc400078efcff */
[--C-:B------:R-:W-:Y:S02]  /*71900*/  SHF.R.U64 R10, R62, UR32, R65.reuse ;  /* 0x000000203e0a7c19 */ /* 0x100fe40008001241 */
[--C-:B------:R-:W-:Y:S01]  /*71910*/  SHF.R.U32.HI R26, RZ, UR32, R65.reuse ;  /* 0x00000020ff1a7c19 */ /* 0x100fe20008011641 */
[----:B------:R-:W-:Y:S01]  /*71920*/  UIADD3 UR32, UPT, UPT, -UR27, 0x40, URZ ;  /* 0x000000401b207890 */ /* 0x000fe2000fffe1ff */
[----:B------:R-:W-:Y:S02]  /*71930*/  LOP3.LUT R32, R32, R29, RZ, 0xfc, !PT ;  /* 0x0000001d20207212 */ /* 0x000fe400078efcff */
[----:B------:R-:W-:Y:S02]  /*71940*/  SHF.L.U64.HI R29, R62, UR12, R65 ;  /* 0x0000000c3e1d7c19 */ /* 0x000fe40008010241 */
[----:B------:R-:W-:Y:S02]  /*71950*/  LOP3.LUT R38, R38, R53, RZ, 0x3c, !PT ;  /* 0x0000003526267212 */ /* 0x000fe400078e3cff */
[----:B------:R-:W-:-:S02]  /*71960*/  LOP3.LUT R39, R39, R52, RZ, 0x3c, !PT ;  /* 0x0000003427277212 */ /* 0x000fc400078e3cff */
[----:B------:R-:W-:Y:S02]  /*71970*/  LOP3.LUT R2, R20, R53, RZ, 0x3c, !PT ;  /* 0x0000003514027212 */ /* 0x000fe400078e3cff */
[----:B------:R-:W-:Y:S02]  /*71980*/  LOP3.LUT R26, R26, R29, RZ, 0xfc, !PT ;  /* 0x0000001d1a1a7212 */ /* 0x000fe400078efcff */
[----:B------:R-:W-:Y:S02]  /*71990*/  LOP3.LUT R3, R21, R52, RZ, 0x3c, !PT ;  /* 0x0000003415037212 */ /* 0x000fe400078e3cff */
[----:B------:R-:W-:Y:S02]  /*719a0*/  LOP3.LUT R13, R13, R14, RZ, 0xfc, !PT ;  /* 0x0000000e0d0d7212 */ /* 0x000fe400078efcff */
[----:B------:R-:W-:Y:S02]  /*719b0*/  LOP3.LUT R30, R30, R15, RZ, 0xfc, !PT ;  /* 0x0000000f1e1e7212 */ /* 0x000fe400078efcff */
[----:B------:R-:W-:-:S02]  /*719c0*/  SHF.R.U64 R29, R38, UR32, R39 ;  /* 0x00000020261d7c19 */ /* 0x000fc40008001227 */
[----:B------:R-:W-:Y:S01]  /*719d0*/  SHF.R.U32.HI R20, RZ, UR32, R39 ;  /* 0x00000020ff147c19 */ /* 0x000fe20008011627 */
[----:B------:R-:W-:Y:S01]  /*719e0*/  UIADD3 UR32, UPT, UPT, -UR22, 0x40, URZ ;  /* 0x0000004016207890 */ /* 0x000fe2000fffe1ff */
[----:B------:R-:W-:Y:S02]  /*719f0*/  LOP3.LUT R33, R42, R53, RZ, 0x3c, !PT ;  /* 0x000000352a217212 */ /* 0x000fe400078e3cff */
[----:B------:R-:W-:Y:S02]  /*71a00*/  SHF.L.U32 R21, R62, UR12, RZ ;  /* 0x0000000c3e157c19 */ /* 0x000fe400080006ff */
[C---:B------:R-:W-:Y:S01]  /*71a10*/  SHF.L.U32 R15, R58.reuse, UR21, RZ ;  /* 0x000000153a0f7c19 */ /* 0x040fe200080006ff */
[----:B------:R-:W2:Y:S01]  /*71a20*/  LDC R62, c[0x3][0x238] ;  /* 0x00c08e00ff3e7b82 */ /* 0x000ea20000000800 */
[----:B------:R-:W-:Y:S02]  /*71a30*/  SHF.R.U64 R14, R58, UR33, R63 ;  /* 0x000000213a0e7c19 */ /* 0x000fe4000800123f */
[----:B------:R-:W-:-:S02]  /*71a40*/  SHF.L.U32 R42, R38, UR27, RZ ;  /* 0x0000001b262a7c19 */ /* 0x000fc400080006ff */
[----:B------:R-:W-:Y:S02]  /*71a50*/  LOP3.LUT R10, R10, R21, RZ, 0xfc, !PT ;  /* 0x000000150a0a7212 */ /* 0x000fe400078efcff */
[----:B------:R-:W-:Y:S02]  /*71a60*/  LOP3.LUT R14, R14, R15, RZ, 0xfc, !PT ;  /* 0x0000000f0e0e7212 */ /* 0x000fe400078efcff */
[----:B------:R-:W-:Y:S01]  /*71a70*/  SHF.R.U32.HI R15, RZ, UR33, R63 ;  /* 0x00000021ff0f7c19 */ /* 0x000fe2000801163f */
[----:B------:R-:W-:Y:S01]  /*71a80*/  UIADD3 UR33, UPT, UPT, -UR24, 0x40, URZ ;  /* 0x0000004018217890 */ /* 0x000fe2000fffe1ff */
[----:B------:R-:W-:Y:S02]  /*71a90*/  SHF.L.U64.HI R21, R38, UR27, R39 ;  /* 0x0000001b26157c19 */ /* 0x000fe40008010227 */
[----:B------:R-:W-:Y:S02]  /*71aa0*/  LOP3.LUT R29, R29, R42, RZ, 0xfc, !PT ;  /* 0x0000002a1d1d7212 */ /* 0x000fe400078efcff */
[----:B------:R-:W-:-:S02]  /*71ab0*/  SHF.L.U64.HI R42, R28, UR22, R17 ;  /* 0x000000161c2a7c19 */ /* 0x000fc40008010211 */
[--C-:B------:R-:W-:Y:S02]  /*71ac0*/  SHF.R.U64 R38, R28, UR32, R17.reuse ;  /* 0x000000201c267c19 */ /* 0x100fe40008001211 */
[----:B------:R-:W-:Y:S01]  /*71ad0*/  SHF.R.U32.HI R17, RZ, UR32, R17 ;  /* 0x00000020ff117c19 */ /* 0x000fe20008011611 */
[----:B------:R-:W-:Y:S01]  /*71ae0*/  UIADD3 UR32, UPT, UPT, -UR15, 0x40, URZ ;  /* 0x000000400f207890 */ /* 0x000fe2000fffe1ff */
[----:B------:R-:W-:Y:S02]  /*71af0*/  SHF.L.U64.HI R58, R58, UR21, R63 ;  /* 0x000000153a3a7c19 */ /* 0x000fe4000801023f */
[----:B------:R-:W-:Y:S01]  /*71b00*/  LOP3.LUT R48, R43, R52, RZ, 0x3c, !PT ;  /* 0x000000342b307212 */ /* 0x000fe200078e3cff */
[----:B------:R-:W3:Y:S01]  /*71b10*/  LDC R63, c[0x3][0x1f0] ;  /* 0x00c07c00ff3f7b82 */ /* 0x000ee20000000800 */
[----:B------:R-:W-:Y:S02]  /*71b20*/  LOP3.LUT R20, R20, R21, RZ, 0xfc, !PT ;  /* 0x0000001514147212 */ /* 0x000fe400078efcff */
[----:B------:R-:W-:-:S02]  /*71b30*/  SHF.L.U32 R39, R28, UR22, RZ ;  /* 0x000000161c277c19 */ /* 0x000fc400080006ff */
[C---:B------:R-:W-:Y:S02]  /*71b40*/  SHF.L.U32 R28, R12.reuse, UR24, RZ ;  /* 0x000000180c1c7c19 */ /* 0x040fe400080006ff */
[C-C-:B------:R-:W-:Y:S02]  /*71b50*/  SHF.R.U64 R21, R12.reuse, UR33, R25.reuse ;  /* 0x000000210c157c19 */ /* 0x140fe40008001219 */
[--C-:B------:R-:W-:Y:S02]  /*71b60*/  SHF.L.U64.HI R43, R12, UR24, R25.reuse ;  /* 0x000000180c2b7c19 */ /* 0x100fe40008010219 */
[----:B------:R-:W-:Y:S02]  /*71b70*/  LOP3.LUT R15, R15, R58, RZ, 0xfc, !PT ;  /* 0x0000003a0f0f7212 */ /* 0x000fe400078efcff */
[----:B------:R-:W-:Y:S01]  /*71b80*/  SHF.R.U32.HI R12, RZ, UR33, R25 ;  /* 0x00000021ff0c7c19 */ /* 0x000fe20008011619 */
[----:B------:R-:W-:Y:S01]  /*71b90*/  UIADD3 UR33, UPT, UPT, -UR25, 0x40, URZ ;  /* 0x0000004019217890 */ /* 0x000fe2000fffe1ff */
[----:B------:R-:W-:-:S02]  /*71ba0*/  SHF.R.U64 R58, R22, UR32, R55 ;  /* 0x00000020163a7c19 */ /* 0x000fc40008001237 */
[--C-:B------:R-:W-:Y:S01]  /*71bb0*/  SHF.R.U32.HI R25, RZ, UR32, R55.reuse ;  /* 0x00000020ff197c19 */ /* 0x100fe20008011637 */
[----:B------:R-:W-:Y:S01]  /*71bc0*/  UIADD3 UR32, UPT, UPT, -UR26, 0x40, URZ ;  /* 0x000000401a207890 */ /* 0x000fe2000fffe1ff */
[----:B------:R-:W-:Y:S02]  /*71bd0*/  LOP3.LUT R38, R38, R39, RZ, 0xfc, !PT ;  /* 0x0000002726267212 */ /* 0x000fe400078efcff */
[----:B------:R-:W-:Y:S02]  /*71be0*/  LOP3.LUT R21, R21, R28, RZ, 0xfc, !PT ;  /* 0x0000001c15157212 */ /* 0x000fe400078efcff */
[C---:B------:R-:W-:Y:S02]  /*71bf0*/  SHF.L.U64.HI R28, R22.reuse, UR15, R55 ;  /* 0x0000000f161c7c19 */ /* 0x040fe40008010237 */
[----:B------:R-:W-:Y:S02]  /*71c00*/  SHF.L.U32 R39, R22, UR15, RZ ;  /* 0x0000000f16277c19 */ /* 0x000fe400080006ff */
[----:B------:R-:W-:-:S02]  /*71c10*/  LOP3.LUT R17, R17, R42, RZ, 0xfc, !PT ;  /* 0x0000002a11117212 */ /* 0x000fc400078efcff */
[----:B------:R-:W-:Y:S02]  /*71c20*/  LOP3.LUT R12, R12, R43, RZ, 0xfc, !PT ;  /* 0x0000002b0c0c7212 */ /* 0x000fe400078efcff */
[--C-:B------:R-:W-:Y:S02]  /*71c30*/  SHF.R.U64 R42, R27, UR32, R60.reuse ;  /* 0x000000201b2a7c19 */ /* 0x100fe4000800123c */
[--C-:B------:R-:W-:Y:S01]  /*71c40*/  SHF.R.U32.HI R43, RZ, UR32, R60.reuse ;  /* 0x00000020ff2b7c19 */ /* 0x100fe2000801163c */
[----:B------:R-:W-:Y:S01]  /*71c50*/  UIADD3 UR32, UPT, UPT, -UR31, 0x40, URZ ;  /* 0x000000401f207890 */ /* 0x000fe2000fffe1ff */
[----:B------:R-:W-:Y:S02]  /*71c60*/  LOP3.LUT R58, R58, R39, RZ, 0xfc, !PT ;  /* 0x000000273a3a7212 */ /* 0x000fe400078efcff */
[----:B------:R-:W-:Y:S02]  /*71c70*/  LOP3.LUT R25, R25, R28, RZ, 0xfc, !PT ;  /* 0x0000001c19197212 */ /* 0x000fe400078efcff */
[----:B------:R-:W-:-:S02]  /*71c80*/  SHF.L.U64.HI R28, R27, UR26, R60 ;  /* 0x0000001a1b1c7c19 */ /* 0x000fc4000801023c */
[----:B------:R-:W-:Y:S02]  /*71c90*/  SHF.L.U32 R39, R27, UR26, RZ ;  /* 0x0000001a1b277c19 */ /* 0x000fe400080006ff */
[C---:B------:R-:W-:Y:S02]  /*71ca0*/  SHF.L.U32 R22, R33.reuse, UR25, RZ ;  /* 0x0000001921167c19 */ /* 0x040fe400080006ff */
[C-C-:B------:R-:W-:Y:S02]  /*71cb0*/  SHF.R.U64 R27, R33.reuse, UR33, R48.reuse ;  /* 0x00000021211b7c19 */ /* 0x140fe40008001230 */
[--C-:B------:R-:W-:Y:S02]  /*71cc0*/  SHF.L.U64.HI R60, R33, UR25, R48.reuse ;  /* 0x00000019213c7c19 */ /* 0x100fe40008010230 */
[----:B------:R-:W-:Y:S02]  /*71cd0*/  SHF.R.U32.HI R55, RZ, UR33, R48 ;  /* 0x00000021ff377c19 */ /* 0x000fe40008011630 */
[----:B------:R-:W-:-:S02]  /*71ce0*/  SHF.L.U32 R48, R18, UR31, RZ ;  /* 0x0000001f12307c19 */ /* 0x000fc400080006ff */
[--C-:B------:R-:W-:Y:S02]  /*71cf0*/  SHF.R.U64 R33, R18, UR32, R19.reuse ;  /* 0x0000002012217c19 */ /* 0x100fe40008001213 */
[----:B------:R-:W-:Y:S02]  /*71d00*/  LOP3.LUT R42, R42, R39, RZ, 0xfc, !PT ;  /* 0x000000272a2a7212 */ /* 0x000fe400078efcff */
[----:B------:R-:W-:Y:S02]  /*71d10*/  LOP3.LUT R27, R27, R22, RZ, 0xfc, !PT ;  /* 0x000000161b1b7212 */ /* 0x000fe400078efcff */
[----:B------:R-:W-:Y:S02]  /*71d20*/  LOP3.LUT R43, R43, R28, RZ, 0xfc, !PT ;  /* 0x0000001c2b2b7212 */ /* 0x000fe400078efcff */
[--C-:B------:R-:W-:Y:S02]  /*71d30*/  SHF.L.U64.HI R39, R18, UR31, R19.reuse ;  /* 0x0000001f12277c19 */ /* 0x100fe40008010213 */
[----:B------:R-:W-:-:S02]  /*71d40*/  SHF.R.U32.HI R22, RZ, UR32, R19 ;  /* 0x00000020ff167c19 */ /* 0x000fc40008011613 */
[C---:B------:R-:W-:Y:S02]  /*71d50*/  SHF.L.U32 R28, R56.reuse, UR13, RZ ;  /* 0x0000000d381c7c19 */ /* 0x040fe400080006ff */
[C-C-:B------:R-:W-:Y:S02]  /*71d60*/  SHF.R.U64 R49, R56.reuse, UR7, R61.reuse ;  /* 0x0000000738317c19 */ /* 0x140fe4000800123d */
[----:B------:R-:W-:Y:S02]  /*71d70*/  LOP3.LUT R33, R33, R48, RZ, 0xfc, !PT ;  /* 0x0000003021217212 */ /* 0x000fe400078efcff */
[--C-:B------:R-:W-:Y:S02]  /*71d80*/  SHF.L.U64.HI R56, R56, UR13, R61.reuse ;  /* 0x0000000d38387c19 */ /* 0x100fe4000801023d */
[----:B------:R-:W-:Y:S02]  /*71d90*/  SHF.R.U32.HI R61, RZ, UR7, R61 ;  /* 0x00000007ff3d7c19 */ /* 0x000fe4000801163d */
[----:B------:R-:W-:-:S02]  /*71da0*/  SHF.L.U32 R48, R44, UR28, RZ ;  /* 0x0000001c2c307c19 */ /* 0x000fc400080006ff */
[----:B------:R-:W-:Y:S02]  /*71db0*/  SHF.R.U64 R59, R44, UR9, R45 ;  /* 0x000000092c3b7c19 */ /* 0x000fe4000800122d */
[----:B------:R-:W-:Y:S02]  /*71dc0*/  LOP3.LUT R22, R22, R39, RZ, 0xfc, !PT ;  /* 0x0000002716167212 */ /* 0x000fe400078efcff */
[----:B------:R-:W-:Y:S02]  /*71dd0*/  LOP3.LUT R49, R49, R28, RZ, 0xfc, !PT ;  /* 0x0000001c31317212 */ /* 0x000fe400078efcff */
[C-C-:B------:R-:W-:Y:S02]  /*71de0*/  SHF.L.U64.HI R39, R46.reuse, UR29, R47.reuse ;  /* 0x0000001d2e277c19 */ /* 0x140fe4000801022f */
[C---:B------:R-:W-:Y:S02]  /*71df0*/  SHF.L.U32 R19, R46.reuse, UR29, RZ ;  /* 0x0000001d2e137c19 */ /* 0x040fe400080006ff */
[----:B------:R-:W-:-:S02]  /*71e00*/  SHF.R.U64 R46, R46, UR8, R47 ;  /* 0x000000082e2e7c19 */ /* 0x000fc4000800122f */
[----:B------:R-:W-:Y:S02]  /*71e10*/  SHF.R.U32.HI R28, RZ, UR8, R47 ;  /* 0x00000008ff1c7c19 */ /* 0x000fe4000801162f */
[----:B------:R-:W-:Y:S02]  /*71e20*/  LOP3.LUT R47, R61, R56, RZ, 0xfc, !PT ;  /* 0x000000383d2f7212 */ /* 0x000fe400078efcff */
[----:B------:R-:W-:Y:S02]  /*71e30*/  LOP3.LUT R59, R59, R48, RZ, 0xfc, !PT ;  /* 0x000000303b3b7212 */ /* 0x000fe400078efcff */
[--C-:B------:R-:W-:Y:S02]  /*71e40*/  SHF.L.U64.HI R48, R44, UR28, R45.reuse ;  /* 0x0000001c2c307c19 */ /* 0x100fe4000801022d */
[----:B------:R-:W-:Y:S02]  /*71e50*/  SHF.R.U32.HI R61, RZ, UR9, R45 ;  /* 0x00000009ff3d7c19 */ /* 0x000fe4000801162d */
[----:B------:R-:W-:-:S02]  /*71e60*/  LOP3.LUT R18, R55, R60, RZ, 0xfc, !PT ;  /* 0x0000003c37127212 */ /* 0x000fc400078efcff */
[C---:B------:R-:W-:Y:S01]  /*71e70*/  SHF.L.U32 R44, R2.reuse, UR14, RZ ;  /* 0x0000000e022c7c19 */ /* 0x040fe200080006ff */
[----:B------:R-:W4:Y:S01]  /*71e80*/  LDC R55, c[0x3][0x204] ;  /* 0x00c08100ff377b82 */ /* 0x000f220000000800 */
[--C-:B------:R-:W-:Y:S02]  /*71e90*/  SHF.R.U64 R45, R2, UR16, R3.reuse ;  /* 0x00000010022d7c19 */ /* 0x100fe40008001203 */
[----:B------:R-:W-:Y:S02]  /*71ea0*/  LOP3.LUT R28, R28, R39, RZ, 0xfc, !PT ;  /* 0x000000271c1c7212 */ /* 0x000fe400078efcff */
[--C-:B------:R-:W-:Y:S02]  /*71eb0*/  SHF.L.U64.HI R39, R2, UR14, R3.reuse ;  /* 0x0000000e02277c19 */ /* 0x100fe40008010203 */
[----:B------:R-:W-:Y:S02]  /*71ec0*/  SHF.R.U32.HI R60, RZ, UR16, R3 ;  /* 0x00000010ff3c7c19 */ /* 0x000fe40008011603 */
[----:B------:R-:W-:-:S02]  /*71ed0*/  LOP3.LUT R46, R46, R19, RZ, 0xfc, !PT ;  /* 0x000000132e2e7212 */ /* 0x000fc400078efcff */
[C---:B------:R-:W-:Y:S02]  /*71ee0*/  SHF.L.U32 R2, R24.reuse, UR30, RZ ;  /* 0x0000001e18027c19 */ /* 0x040fe400080006ff */
[----:B------:R-:W-:Y:S01]  /*71ef0*/  LOP3.LUT R45, R45, R44, RZ, 0xfc, !PT ;  /* 0x0000002c2d2d7212 */ /* 0x000fe200078efcff */
[----:B--2---:R-:W-:Y:S01]  /*71f00*/  IMAD.MOV R44, RZ, RZ, -R62 ;  /* 0x000000ffff2c7224 */ /* 0x004fe200078e0a3e */
[--C-:B------:R-:W-:Y:S02]  /*71f10*/  SHF.R.U64 R19, R24, UR17, R23.reuse ;  /* 0x0000001118137c19 */ /* 0x100fe40008001217 */
[----:B------:R-:W-:Y:S02]  /*71f20*/  LOP3.LUT R60, R60, R39, RZ, 0xfc, !PT ;  /* 0x000000273c3c7212 */ /* 0x000fe400078efcff */
[--C-:B------:R-:W-:Y:S02]  /*71f30*/  SHF.L.U64.HI R39, R24, UR30, R23.reuse ;  /* 0x0000001e18277c19 */ /* 0x100fe40008010217 */
[----:B------:R-:W-:-:S02]  /*71f40*/  SHF.R.U32.HI R56, RZ, UR17, R23 ;  /* 0x00000011ff387c19 */ /* 0x000fc40008011617 */
[----:B------:R-:W-:Y:S02]  /*71f50*/  LOP3.LUT R19, R19, R2, RZ, 0xfc, !PT ;  /* 0x0000000213137212 */ /* 0x000fe400078efcff */
[----:B------:R-:W-:Y:S01]  /*71f60*/  LOP3.LUT R23, R62, 0x3f, RZ, 0xc0, !PT ;  /* 0x0000003f3e177812 */ /* 0x000fe200078ec0ff */
[----:B------:R2:W0:Y:S01]  /*71f70*/  LDC.64 R2, c[0x3][R0] ;  /* 0x00c0000000027b82 */ /* 0x0004220000000a00 */
[----:B------:R-:W-:Y:S01]  /*71f80*/  LOP3.LUT R24, R44, 0x3f, RZ, 0xc0, !PT ;  /* 0x0000003f2c187812 */ /* 0x000fe200078ec0ff */
[----:B---3--:R-:W-:Y:S01]  /*71f90*/  IMAD.MOV R44, RZ, RZ, -R63 ;  /* 0x000000ffff2c7224 */ /* 0x008fe200078e0a3f */
[----:B------:R-:W-:Y:S02]  /*71fa0*/  LOP3.LUT R61, R61, R48, RZ, 0xfc, !PT ;  /* 0x000000303d3d7212 */ /* 0x000fe400078efcff */
[----:B------:R-:W-:Y:S02]  /*71fb0*/  LOP3.LUT R56, R56, R39, RZ, 0xfc, !PT ;  /* 0x0000002738387212 */ /* 0x000fe400078efcff */
[-C--:B------:R-:W-:Y:S01]  /*71fc0*/  SHF.L.U64.HI R48, R36, R23.reuse, R57 ;  /* 0x0000001724307219 */ /* 0x080fe20000010239 */
[----:B--2---:R-:W-:Y:S01]  /*71fd0*/  VIADD R0, R0, 0x8 ;  /* 0x0000000800007836 */ /* 0x004fe20000000000 */
[----:B------:R-:W-:-:S02]  /*71fe0*/  SHF.L.U32 R39, R36, R23, RZ ;  /* 0x0000001724277219 */ /* 0x000fc400000006ff */
[-CC-:B------:R-:W-:Y:S02]  /*71ff0*/  SHF.R.U64 R36, R36, R24.reuse, R57.reuse ;  /* 0x0000001824247219 */ /* 0x180fe40000001239 */
[----:B------:R-:W-:Y:S02]  /*72000*/  SHF.R.U32.HI R57, RZ, R24, R57 ;  /* 0x00000018ff397219 */ /* 0x000fe40000011639 */
[----:B------:R-:W-:Y:S02]  /*72010*/  LOP3.LUT R23, R63, 0x3f, RZ, 0xc0, !PT ;  /* 0x0000003f3f177812 */ /* 0x000fe400078ec0ff */
[----:B------:R-:W-:Y:S02]  /*72020*/  LOP3.LUT R24, R44, 0x3f, RZ, 0xc0, !PT ;  /* 0x0000003f2c187812 */ /* 0x000fe400078ec0ff */
[----:B------:R-:W-:Y:S02]  /*72030*/  LOP3.LUT R36, R39, R36, RZ, 0xfc, !PT ;  /* 0x0000002427247212 */ /* 0x000fe400078efcff */
[----:B------:R-:W-:-:S02]  /*72040*/  SHF.L.U64.HI R39, R16, R23, R11 ;  /* 0x0000001710277219 */ /* 0x000fc4000001020b */
[C---:B------:R-:W-:Y:S02]  /*72050*/  SHF.L.U32 R65, R16.reuse, R23, RZ ;  /* 0x0000001710417219 */ /* 0x040fe400000006ff */
[-CC-:B------:R-:W-:Y:S02]  /*72060*/  SHF.R.U64 R16, R16, R24.reuse, R11.reuse ;  /* 0x0000001810107219 */ /* 0x180fe4000000120b */
[----:B------:R-:W-:Y:S02]  /*72070*/  SHF.R.U32.HI R44, RZ, R24, R11 ;  /* 0x00000018ff2c7219 */ /* 0x000fe4000001160b */
[----:B------:R-:W-:Y:S02]  /*72080*/  LOP3.LUT R24, R48, R57, RZ, 0xfc, !PT ;  /* 0x0000003930187212 */ /* 0x000fe400078efcff */
[----:B------:R-:W2:Y:S01]  /*72090*/  LDC R57, c[0x3][0x1fc] ;  /* 0x00c07f00ff397b82 */ /* 0x000ea20000000800 */
[----:B------:R-:W-:Y:S01]  /*720a0*/  LOP3.LUT R65, R65, R16, RZ, 0xfc, !PT ;  /* 0x0000001041417212 */ /* 0x000fe200078efcff */
[----:B----4-:R-:W-:Y:S01]  /*720b0*/  IMAD.MOV R16, RZ, RZ, -R55 ;  /* 0x000000ffff107224 */ /* 0x010fe200078e0a37 */
[----:B------:R-:W-:-:S02]  /*720c0*/  LOP3.LUT R23, R55, 0x3f, RZ, 0xc0, !PT ;  /* 0x0000003f37177812 */ /* 0x000fc400078ec0ff */
[----:B------:R-:W-:Y:S01]  /*720d0*/  LOP3.LUT R11, R39, R44, RZ, 0xfc, !PT ;  /* 0x0000002c270b7212 */ /* 0x000fe200078efcff */
[----:B-1----:R-:W-:Y:S01]  /*720e0*/  IMAD.MOV R39, RZ, RZ, -R64 ;  /* 0x000000ffff277224 */ /* 0x002fe200078e0a40 */
[----:B------:R-:W-:Y:S02]  /*720f0*/  LOP3.LUT R16, R16, 0x3f, RZ, 0xc0, !PT ;  /* 0x0000003f10107812 */ /* 0x000fe400078ec0ff */
[CC--:B------:R-:W-:Y:S02]  /*72100*/  SHF.L.U64.HI R48, R50.reuse, R23.reuse, R51 ;  /* 0x0000001732307219 */ /* 0x0c0fe40000010233 */
[C---:B------:R-:W-:Y:S02]  /*72110*/  SHF.L.U32 R62, R50.reuse, R23, RZ ;  /* 0x00000017323e7219 */ /* 0x040fe400000006ff */
[----:B0-----:R-:W-:Y:S02]  /*72120*/  LOP3.LUT R63, R3, R61, R11, 0xb4, !PT ;  /* 0x0000003d033f7212 */ /* 0x001fe400078eb40b */
[----:B------:R-:W-:-:S02]  /*72130*/  SHF.R.U64 R23, R50, R16, R51 ;  /* 0x0000001032177219 */ /* 0x000fc40000001233 */
[----:B------:R-:W-:Y:S02]  /*72140*/  LOP3.LUT R3, R64, 0x3f, RZ, 0xc0, !PT ;  /* 0x0000003f40037812 */ /* 0x000fe400078ec0ff */
[----:B------:R-:W-:Y:S02]  /*72150*/  SHF.R.U32.HI R51, RZ, R16, R51 ;  /* 0x00000010ff337219 */ /* 0x000fe40000011633 */
[----:B------:R-:W-:Y:S02]  /*72160*/  LOP3.LUT R16, R39, 0x3f, RZ, 0xc0, !PT ;  /* 0x0000003f27107812 */ /* 0x000fe400078ec0ff */
[----:B------:R-:W-:Y:S02]  /*72170*/  LOP3.LUT R62, R62, R23, RZ, 0xfc, !PT ;  /* 0x000000173e3e7212 */ /* 0x000fe400078efcff */
[CC--:B------:R-:W-:Y:S02]  /*72180*/  SHF.L.U64.HI R39, R4.reuse, R3.reuse, R5 ;  /* 0x0000000304277219 */ /* 0x0c0fe40000010205 */
[----:B------:R-:W-:-:S02]  /*72190*/  SHF.L.U32 R23, R4, R3, RZ ;  /* 0x0000000304177219 */ /* 0x000fc400000006ff */
[-CC-:B------:R-:W-:Y:S02]  /*721a0*/  SHF.R.U64 R4, R4, R16.reuse, R5.reuse ;  /* 0x0000001004047219 */ /* 0x180fe40000001205 */
[----:B------:R-:W-:Y:S01]  /*721b0*/  SHF.R.U32.HI R44, RZ, R16, R5 ;  /* 0x00000010ff2c7219 */ /* 0x000fe20000011605 */
[----:B------:R-:W-:Y:S01]  /*721c0*/  IMAD.MOV R5, RZ, RZ, -R66 ;  /* 0x000000ffff057224 */ /* 0x000fe200078e0a42 */
[----:B------:R-:W-:Y:S02]  /*721d0*/  LOP3.LUT R16, R23, R4, RZ, 0xfc, !PT ;  /* 0x0000000417107212 */ /* 0x000fe400078efcff */
[----:B------:R-:W-:Y:S01]  /*721e0*/  LOP3.LUT R23, R39, R44, RZ, 0xfc, !PT ;  /* 0x0000002c27177212 */ /* 0x000fe200078efcff */
[----:B--2---:R-:W-:Y:S01]  /*721f0*/  IMAD.MOV R44, RZ, RZ, -R57 ;  /* 0x000000ffff2c7224 */ /* 0x004fe200078e0a39 */
[----:B------:R-:W-:Y:S02]  /*72200*/  LOP3.LUT R39, R57, 0x3f, RZ, 0xc0, !PT ;  /* 0x0000003f39277812 */ /* 0x000fe400078ec0ff */
[----:B------:R-:W-:-:S02]  /*72210*/  LOP3.LUT R4, R5, 0x3f, RZ, 0xc0, !PT ;  /* 0x0000003f05047812 */ /* 0x000fc400078ec0ff */
[----:B------:R-:W-:Y:S02]  /*72220*/  LOP3.LUT R44, R44, 0x3f, RZ, 0xc0, !PT ;  /* 0x0000003f2c2c7812 */ /* 0x000fe400078ec0ff */
[-CC-:B------:R-:W-:Y:S02]  /*72230*/  SHF.L.U64.HI R55, R6, R39.reuse, R7.reuse ;  /* 0x0000002706377219 */ /* 0x180fe40000010207 */
[----:B------:R-:W-:Y:S02]  /*72240*/  LOP3.LUT R5, R66, 0x3f, RZ, 0xc0, !PT ;  /* 0x0000003f42057812 */ /* 0x000fe400078ec0ff */
[C---:B------:R-:W-:Y:S02]  /*72250*/  SHF.L.U32 R39, R6.reuse, R39, RZ ;  /* 0x0000002706277219 */ /* 0x040fe400000006ff */
[-CC-:B------:R-:W-:Y:S02]  /*72260*/  SHF.R.U64 R6, R6, R44.reuse, R7.reuse ;  /* 0x0000002c06067219 */ /* 0x180fe40000001207 */
[----:B------:R-:W-:-:S02]  /*72270*/  SHF.R.U32.HI R44, RZ, R44, R7 ;  /* 0x0000002cff2c7219 */ /* 0x000fc40000011607 */
[----:B------:R-:W-:Y:S02]  /*72280*/  LOP3.LUT R3, R48, R51, RZ, 0xfc, !PT ;  /* 0x0000003330037212 */ /* 0x000fe400078efcff */
[C-C-:B------:R-:W-:Y:S02]  /*72290*/  SHF.R.U64 R51, R40.reuse, R4, R35.reuse ;  /* 0x0000000428337219 */ /* 0x140fe40000001223 */
[CC--:B------:R-:W-:Y:S02]  /*722a0*/  SHF.L.U32 R64, R40.reuse, R5.reuse, RZ ;  /* 0x0000000528407219 */ /* 0x0c0fe400000006ff */
[----:B------:R-:W-:Y:S02]  /*722b0*/  LOP3.LUT R55, R55, R44, RZ, 0xfc, !PT ;  /* 0x0000002c37377212 */ /* 0x000fe400078efcff */
[--C-:B------:R-:W-:Y:S02]  /*722c0*/  SHF.R.U32.HI R4, RZ, R4, R35.reuse ;  /* 0x00000004ff047219 */ /* 0x100fe40000011623 */
[----:B------:R-:W-:-:S02]  /*722d0*/  SHF.L.U64.HI R57, R40, R5, R35 ;  /* 0x0000000528397219 */ /* 0x000fc40000010223 */
[----:B------:R-:W-:Y:S02]  /*722e0*/  LOP3.LUT R48, R34, R46, R37, 0xb4, !PT ;  /* 0x0000002e22307212 */ /* 0x000fe400078eb425 */
[----:B------:R-:W-:Y:S02]  /*722f0*/  LOP3.LUT R50, R37, R49, R46, 0xb4, !PT ;  /* 0x0000003125327212 */ /* 0x000fe400078eb42e */
[----:B------:R-:W-:Y:S02]  /*72300*/  LOP3.LUT R44, R46, R45, R49, 0xb4, !PT ;  /* 0x0000002d2e2c7212 */ /* 0x000fe400078eb431 */
[----:B------:R-:W-:Y:S02]  /*72310*/  LOP3.LUT R64, R64, R51, RZ, 0xfc, !PT ;  /* 0x0000003340407212 */ /* 0x000fe400078efcff */
[----:B------:R-:W-:Y:S02]  /*72320*/  LOP3.LUT R46, R49, R34, R45, 0xb4, !PT ;  /* 0x00000022312e7212 */ /* 0x000fe400078eb42d */
[----:B------:R-:W-:-:S02]  /*72330*/  LOP3.LUT R40, R45, R37, R34, 0xb4, !PT ;  /* 0x000000252d287212 */ /* 0x000fc400078eb422 */
[----:B------:R-:W-:Y:S02]  /*72340*/  LOP3.LUT R5, R36, R8, R53, 0x6, !PT ;  /* 0x0000000824057212 */ /* 0x000fe400078e0635 */
[----:B------:R-:W-:Y:S02]  /*72350*/  LOP3.LUT R51, R32, R47, R28, 0xb4, !PT ;  /* 0x0000002f20337212 */ /* 0x000fe400078eb41c */
[----:B------:R-:W-:Y:S02]  /*72360*/  LOP3.LUT R45, R28, R60, R47, 0xb4, !PT ;  /* 0x0000003c1c2d7212 */ /* 0x000fe400078eb42f */
[----:B------:R-:W-:Y:S02]  /*72370*/  LOP3.LUT R49, R41, R28, R32, 0xb4, !PT ;  /* 0x0000001c29317212 */ /* 0x000fe400078eb420 */
[----:B------:R-:W-:Y:S02]  /*72380*/  LOP3.LUT R47, R47, R41, R60, 0xb4, !PT ;  /* 0x000000292f2f7212 */ /* 0x000fe400078eb43c */
[----:B------:R-:W-:-:S02]  /*72390*/  LOP3.LUT R2, R2, R59, R65, 0xb4, !PT ;  /* 0x0000003b02027212 */ /* 0x000fc400078eb441 */
[----:B------:R-:W-:Y:S02]  /*723a0*/  LOP3.LUT R57, R57, R4, RZ, 0xfc, !PT ;  /* 0x0000000439397212 */ /* 0x000fe400078efcff */
[----:B------:R-:W-:Y:S02]  /*723b0*/  LOP3.LUT R39, R39, R6, RZ, 0xfc, !PT ;  /* 0x0000000627277212 */ /* 0x000fe400078efcff */
[----:B------:R-:W-:Y:S02]  /*723c0*/  LOP3.LUT R41, R60, R32, R41, 0xb4, !PT ;  /* 0x000000203c297212 */ /* 0x000fe400078eb429 */
[-CC-:B------:R-:W-:Y:S02]  /*723d0*/  LOP3.LUT R7, R24, R9.reuse, R52.reuse, 0x6, !PT ;  /* 0x0000000918077212 */ /* 0x180fe400078e0634 */
[----:B------:R-:W-:Y:S02]  /*723e0*/  LOP3.LUT R37, R11, R9, R52, 0x90, !PT ;  /* 0x000000090b257212 */ /* 0x000fe400078e9034 */
[----:B------:R-:W-:-:S02]  /*723f0*/  LOP3.LUT R4, R59, R36, R10, 0xb4, !PT ;  /* 0x000000243b047212 */ /* 0x000fc400078eb40a */
[----:B------:R-:W-:Y:S02]  /*72400*/  LOP3.LUT R6, R5, R10, RZ, 0x3c, !PT ;  /* 0x0000000a05067212 */ /* 0x000fe400078e3cff */
[----:B------:R-:W-:Y:S02]  /*72410*/  LOP3.LUT R32, R30, R42, R33, 0xb4, !PT ;  /* 0x0000002a1e207212 */ /* 0x000fe400078eb421 */
[----:B------:R-:W-:Y:S02]  /*72420*/  LOP3.LUT R34, R33, R29, R42, 0xb4, !PT ;  /* 0x0000001d21227212 */ /* 0x000fe400078eb42a */
[----:B------:R-:W-:Y:S02]  /*72430*/  LOP3.LUT R28, R29, R30, R62, 0xb4, !PT ;  /* 0x0000001e1d1c7212 */ /* 0x000fe400078eb43e */
        /* <DEDUP_REMOVED lines=8> */
[-C--:B------:R-:W-:Y:S02]  /*724c0*/  LOP3.LUT R7, R7, R26.reuse, RZ, 0x3c, !PT ;  /* 0x0000001a07077212 */ /* 0x080fe400078e3cff */
[----:B------:R-:W-:Y:S02]  /*724d0*/  LOP3.LUT R11, R11, R26, R61, 0xb4, !PT ;  /* 0x0000001a0b0b7212 */ /* 0x000fe400078eb43d */
[----:B------:R-:W-:Y:S02]  /*724e0*/  LOP3.LUT R37, R37, R24, RZ, 0x3c, !PT ;  /* 0x0000001825257212 */ /* 0x000fe400078e3cff */
        /* <DEDUP_REMOVED lines=22> */
[----:B------:R-:W-:Y:S02]  /*72650*/  LOP3.LUT R9, R63, R9, R52, 0x96, !PT ;  /* 0x000000093f097212 */ /* 0x000fe400078e9634 */
[----:B------:R-:W-:Y:S02]  /*72660*/  LOP3.LUT R17, R55, R17, R54, 0xb4, !PT ;  /* 0x0000001137117212 */ /* 0x000fe400078eb436 */
[----:B------:R-:W-:Y:S01]  /*72670*/  LOP3.LUT R15, R56, R55, R15, 0xb4, !PT ;  /* 0x00000037380f7212 */ /* 0x000fe200078eb40f */
[----:B------:R-:W-:Y:S06]  /*72680*/  BRA.U UP0, `(.L_x_679) ;  /* 0xffffffe900d87547 */ /* 0x000fec000b83ffff */
[----:B------:R-:W-:Y:S01]  /*72690*/  SHF.R.U32.HI R34, RZ, 0x8, R11 ;  /* 0x00000008ff227819 */ /* 0x000fe2000001160b */
[----:B------:R-:W-:Y:S01]  /*726a0*/  IMAD.U32 R0, R11, 0x10000, RZ ;  /* 0x000100000b007824 */ /* 0x000fe200078e00ff */
[--C-:B------:R-:W-:Y:S01]  /*726b0*/  SHF.R.U32.HI R36, RZ, 0x8, R5.reuse ;  /* 0x00000008ff247819 */ /* 0x100fe20000011605 */
[C---:B------:R-:W-:Y:S01]  /*726c0*/  IMAD.U32 R9, R4.reuse, 0x10000, RZ ;  /* 0x0001000004097824 */ /* 0x040fe200078e00ff */
[--C-:B------:R-:W-:Y:S01]  /*726d0*/  SHF.R.U64 R33, R4, 0x8, R5.reuse ;  /* 0x0000000804217819 */ /* 0x100fe20000001205 */
[----:B------:R-:W-:Y:S01]  /*726e0*/  IMAD.SHL.U32 R3, R34, 0x100, RZ ;  /* 0x0000010022037824 */ /* 0x000fe200078e00ff */
[----:B------:R-:W-:Y:S01]  /*726f0*/  LOP3.LUT R0, R0, 0xff0000, RZ, 0xc0, !PT ;  /* 0x00ff000000007812 */ /* 0x000fe200078ec0ff */
[----:B------:R-:W-:Y:S01]  /*72700*/  IMAD.U32 R12, R6, 0x10000, RZ ;  /* 0x00010000060c7824 */ /* 0x000fe200078e00ff */
[----:B------:R-:W-:Y:S01]  /*72710*/  SHF.R.U64 R30, R4, 0x18, R5 ;  /* 0x00000018041e7819 */ /* 0x000fe20000001205 */
[----:B------:R-:W-:Y:S01]  /*72720*/  IMAD.U32 R13, R7, 0x10000, RZ ;  /* 0x00010000070d7824 */ /* 0x000fe200078e00ff */
[----:B------:R-:W-:Y:S01]  /*72730*/  LOP3.LUT R2, R0, 0xff00, R3, 0xf8, !PT ;  /* 0x0000ff0000027812 */ /* 0x000fe200078ef803 */
[----:B------:R-:W-:Y:S01]  /*72740*/  IMAD.U32 R3, R5, 0x10000, RZ ;  /* 0x0001000005037824 */ /* 0x000fe200078e00ff */
[----:B------:R-:W-:-:S02]  /*72750*/  LOP3.LUT R0, R9, 0xff0000, RZ, 0xc0, !PT ;  /* 0x00ff000009007812 */ /* 0x000fc400078ec0ff */
[----:B------:R-:W-:Y:S02]  /*72760*/  CS2R R18, SRZ ;  /* 0x0000000000127805 */ /* 0x000fe4000001ff00 */
[----:B------:R-:W-:Y:S01]  /*72770*/  LOP3.LUT R14, R12, 0xff0000, RZ, 0xc0, !PT ;  /* 0x00ff00000c0e7812 */ /* 0x000fe200078ec0ff */
[----:B------:R-:W-:Y:S01]  /*72780*/  IMAD.SHL.U32 R12, R36, 0x100, RZ ;  /* 0x00000100240c7824 */ /* 0x000fe200078e00ff */
[----:B------:R-:W-:Y:S01]  /*72790*/  LOP3.LUT R9, R3, 0xff0000, RZ, 0xc0, !PT ;  /* 0x00ff000003097812 */ /* 0x000fe200078ec0ff */
[----:B------:R-:W-:Y:S01]  /*727a0*/  IMAD.SHL.U32 R3, R33, 0x100, RZ ;  /* 0x0000010021037824 */ /* 0x000fe200078e00ff */
[----:B------:R-:W-:Y:S01]  /*727b0*/  SHF.R.U32.HI R31, RZ, 0x10, R5 ;  /* 0x00000010ff1f7819 */ /* 0x000fe20000011605 */
[----:B------:R-:W0:Y:S01]  /*727c0*/  LDC R42, c[0x3][0x344] ;  /* 0x00c0d100ff2a7b82 */ /* 0x000e220000000800 */
[----:B------:R-:W-:Y:S01]  /*727d0*/  SHF.R.U32.HI R35, RZ, 0x18, R11 ;  /* 0x00000018ff237819 */ /* 0x000fe2000001160b */
[----:B------:R-:W-:Y:S01]  /*727e0*/  IMAD R9, R30, 0x1000000, R9 ;  /* 0x010000001e097824 */ /* 0x000fe200078e0209 */
[--C-:B------:R-:W-:Y:S01]  /*727f0*/  SHF.R.U64 R8, R6, 0x8, R7.reuse ;  /* 0x0000000806087819 */ /* 0x100fe20000001207 */
[----:B------:R-:W-:Y:S01]  /*72800*/  STL.128 [UR6+0x20], RZ ;  /* 0x000020ffff007987 */ /* 0x000fe20008100c06 */
[----:B------:R-:W-:Y:S01]  /*72810*/  SHF.R.U32.HI R28, RZ, 0x8, R7 ;  /* 0x00000008ff1c7819 */ /* 0x000fe20000011607 */
[----:B------:R-:W-:Y:S01]  /*72820*/  IMAD R0, R35, 0x1000000, R0 ;  /* 0x0100000023007824 */ /* 0x000fe200078e0200 */
[--C-:B------:R-:W-:Y:S01]  /*72830*/  SHF.R.U64 R32, R4, 0x10, R5.reuse ;  /* 0x0000001004207819 */ /* 0x100fe20000001205 */
[----:B------:R-:W1:Y:S01]  /*72840*/  LDC R41, c[0x3][0x348] ;  /* 0x00c0d200ff297b82 */ /* 0x000e620000000800 */
[----:B------:R-:W-:Y:S01]  /*72850*/  LOP3.LUT R22, R31, 0xff, RZ, 0xc0, !PT ;  /* 0x000000ff1f167812 */ /* 0x000fe200078ec0ff */
[----:B------:R-:W-:Y:S01]  /*72860*/  IMAD.SHL.U32 R15, R28, 0x100, RZ ;  /* 0x000001001c0f7824 */ /* 0x000fe200078e00ff */
[----:B------:R-:W-:Y:S01]  /*72870*/  LOP3.LUT R12, R12, 0xff00, RZ, 0xc0, !PT ;  /* 0x0000ff000c0c7812 */ /* 0x000fe200078ec0ff */
[----:B------:R-:W2:Y:S01]  /*72880*/  LDCU UR8, c[0x3][0x340] ;  /* 0x00c06800ff0877ac */ /* 0x000ea20008000800 */
[----:B------:R-:W-:Y:S01]  /*72890*/  SHF.R.U32.HI R37, RZ, 0x18, R5 ;  /* 0x00000018ff257819 */ /* 0x000fe20000011605 */
[----:B------:R-:W-:Y:S01]  /*728a0*/  IMAD.MOV.U32 R24, RZ, RZ, RZ ;  /* 0x000000ffff187224 */ /* 0x000fe200078e00ff */
[--C-:B------:R-:W-:Y:S01]  /*728b0*/  SHF.R.U64 R29, R6, 0x18, R7.reuse ;  /* 0x00000018061d7819 */ /* 0x100fe20000001207 */
[----:B------:R-:W3:Y:S01]  /*728c0*/  LDC R43, c[0x3][0x34c] ;  /* 0x00c0d300ff2b7b82 */ /* 0x000ee20000000800 */
[----:B------:R-:W-:Y:S01]  /*728d0*/  LOP3.LUT R16, R13, 0xff0000, RZ, 0xc0, !PT ;  /* 0x00ff00000d107812 */ /* 0x000fe200078ec0ff */
[----:B------:R-:W-:Y:S01]  /*728e0*/  IMAD.SHL.U32 R13, R8, 0x100, RZ ;  /* 0x00000100080d7824 */ /* 0x000fe200078e00ff */
[--C-:B------:R-:W-:Y:S01]  /*728f0*/  SHF.R.U64 R38, R6, 0x10, R7.reuse ;  /* 0x0000001006267819 */ /* 0x100fe20000001207 */
[----:B------:R-:W-:Y:S01]  /*72900*/  IMAD R14, R37, 0x1000000, R14 ;  /* 0x01000000250e7824 */ /* 0x000fe200078e020e */
[----:B------:R-:W-:Y:S01]  /*72910*/  SHF.R.U32.HI R10, RZ, 0x10, R7 ;  /* 0x00000010ff0a7819 */ /* 0x000fe20000011607 */
[----:B------:R-:W-:Y:S01]  /*72920*/  IMAD R16, R29, 0x1000000, R16 ;  /* 0x010000001d107824 */ /* 0x000fe200078e0210 */
[----:B------:R-:W-:Y:S01]  /*72930*/  LOP3.LUT R21, R32, 0xff, RZ, 0xc0, !PT ;  /* 0x000000ff20157812 */ /* 0x000fe200078ec0ff */
[----:B------:R-:W4:Y:S01]  /*72940*/  LDC R44, c[0x3][0x350] ;  /* 0x00c0d400ff2c7b82 */ /* 0x000f220000000800 */
[----:B------:R-:W-:Y:S01]  /*72950*/  LOP3.LUT R3, R3, 0xff00, RZ, 0xc0, !PT ;  /* 0x0000ff0003037812 */ /* 0x000fe200078ec0ff */
[----:B------:R-:W-:Y:S01]  /*72960*/  UIADD3 UR7, UPT, UPT, UR6, 0x28, URZ ;  /* 0x0000002806077890 */ /* 0x000fe2000fffe0ff */
[----:B------:R-:W-:Y:S01]  /*72970*/  IADD3 R22, PT, PT, R22, R9, R12 ;  /* 0x0000000916167210 */ /* 0x000fe20007ffe00c */
[----:B------:R-:W-:Y:S01]  /*72980*/  UMOV UR4, URZ ;  /* 0x000000ff00047c82 */ /* 0x000fe20008000000 */
[----:B------:R-:W-:Y:S01]  /*72990*/  SHF.R.U32.HI R9, RZ, 0x10, R11 ;  /* 0x00000010ff097819 */ /* 0x000fe2000001160b */
[----:B--2---:R-:W-:Y:S01]  /*729a0*/  IMAD.U32 R39, RZ, RZ, UR8 ;  /* 0x00000008ff277e24 */ /* 0x004fe2000f8e00ff */
[----:B------:R-:W-:Y:S01]  /*729b0*/  LOP3.LUT R23, R38, 0xff, RZ, 0xc0, !PT ;  /* 0x000000ff26177812 */ /* 0x000fe200078ec0ff */
[----:B------:R-:W2:Y:S01]  /*729c0*/  LDC R45, c[0x3][0x354] ;  /* 0x00c0d500ff2d7b82 */ /* 0x000ea20000000800 */
[----:B------:R-:W-:-:S02]  /*729d0*/  LOP3.LUT R17, R10, 0xff, RZ, 0xc0, !PT ;  /* 0x000000ff0a117812 */ /* 0x000fc400078ec0ff */
[----:B------:R-:W-:Y:S02]  /*729e0*/  LOP3.LUT R13, R13, 0xff00, RZ, 0xc0, !PT ;  /* 0x0000ff000d0d7812 */ /* 0x000fe400078ec0ff */
[----:B------:R-:W-:Y:S02]  /*729f0*/  LOP3.LUT R15, R15, 0xff00, RZ, 0xc0, !PT ;  /* 0x0000ff000f0f7812 */ /* 0x000fe400078ec0ff */
[----:B------:R-:W-:Y:S01]  /*72a00*/  IADD3 R21, PT, PT, R21, R0, R3 ;  /* 0x0000000015157210 */ /* 0x000fe20007ffe003 */
[----:B------:R-:W0:Y:S01]  /*72a10*/  LDC R40, c[0x3][0x358] ;  /* 0x00c0d600ff287b82 */ /* 0x000e220000000800 */
[----:B------:R-:W-:Y:S02]  /*72a20*/  SHF.R.U32.HI R0, RZ, 0x18, R7 ;  /* 0x00000018ff007819 */ /* 0x000fe40000011607 */
[----:B------:R-:W-:Y:S02]  /*72a30*/  LOP3.LUT R2, R2, 0xff, R9, 0xf8, !PT ;  /* 0x000000ff02027812 */ /* 0x000fe400078ef809 */
[----:B------:R-:W-:-:S02]  /*72a40*/  IADD3 R23, PT, PT, R23, R14, R13 ;  /* 0x0000000e17177210 */ /* 0x000fc40007ffe00d */
[----:B------:R-:W-:Y:S02]  /*72a50*/  CS2R R12, SRZ ;  /* 0x00000000000c7805 */ /* 0x000fe4000001ff00 */
[----:B------:R-:W-:Y:S01]  /*72a60*/  IADD3 R16, PT, PT, R17, R16, R15 ;  /* 0x0000001011107210 */ /* 0x000fe20007ffe00f */
[----:B------:R-:W-:Y:S01]  /*72a70*/  IMAD.MOV.U32 R15, RZ, RZ, 0xa8 ;  /* 0x000000a8ff0f7424 */ /* 0x000fe200078e00ff */
[----:B------:R-:W-:Y:S01]  /*72a80*/  LEA R17, R0, 0x800000, 0x18 ;  /* 0x0080000000117811 */ /* 0x000fe200078ec0ff */
[----:B------:R-:W-:Y:S01]  /*72a90*/  IMAD.MOV.U32 R14, RZ, RZ, RZ ;  /* 0x000000ffff0e7224 */ /* 0x000fe200078e00ff */
[----:B------:R-:W-:-:S03]  /*72aa0*/  LOP3.LUT R20, R2, 0x41000000, RZ, 0xfc, !PT ;  /* 0x4100000002147812 */ /* 0x000fc600078efcff */
[----:B------:R0:W-:Y:S04]  /*72ab0*/  STL.128 [UR6+0x10], R16 ;  /* 0x00001010ff007987 */ /* 0x0001e80008100c06 */
[----:B------:R0:W-:Y:S04]  /*72ac0*/  STL.128 [UR6+0x30], R12 ;  /* 0x0000300cff007987 */ /* 0x0001e80008100c06 */
[----:B-1-3--:R0:W-:Y:S02]  /*72ad0*/  STL.128 [UR6], R20 ;  /* 0x00000014ff007987 */ /* 0x00a1e40008100c06 */
.L_x_680:
[----:B-1----:R-:W3:Y:S04]  /*72ae0*/  LDL.64 R2, [UR7+0x10] ;  /* 0x00001007ff027983 */ /* 0x002ee80008100a00 */
[----:B0-----:R-:W5:Y:S04]  /*72af0*/  LDL.128 R12, [UR7+-0x28] ;  /* 0xffffd807ff0c7983 */ /* 0x001f680008100c00 */
[----:B------:R-:W4:Y:S04]  /*72b00*/  LDL R18, [UR7+-0x4] ;  /* 0xfffffc07ff127983 */ /* 0x000f280008100800 */
[----:B------:R-:W2:Y:S04]  /*72b10*/  LDL R27, [UR7+-0x18] ;  /* 0xffffe807ff1b7983 */ /* 0x000ea80008100800 */
[----:B------:R-:W2:Y:S04]  /*72b20*/  LDL R26, [UR7+0x8] ;  /* 0x00000807ff1a7983 */ /* 0x000ea80008100800 */
[----:B------:R-:W2:Y:S01]  /*72b30*/  LDL R25, [UR7+0x4] ;  /* 0x00000407ff197983 */ /* 0x000ea20008100800 */
[----:B------:R-:W-:-:S04]  /*72b40*/  UIADD3 UR4, UPT, UPT, UR4, 0x4, URZ ;  /* 0x0000000404047890 */ /* 0x000fc8000fffe0ff */
[----:B------:R-:W-:Y:S01]  /*72b50*/  UISETP.NE.AND UP0, UPT, UR4, 0x30, UPT ;  /* 0x000000300400788c */ /* 0x000fe2000bf05270 */
[C-C-:B---3--:R-:W-:Y:S02]  /*72b60*/  SHF.L.W.U32.HI R16, R3.reuse, 0xf, R3.reuse ;  /* 0x0000000f03107819 */ /* 0x148fe40000010e03 */
[--C-:B------:R-:W-:Y:S02]  /*72b70*/  SHF.L.W.U32.HI R17, R3, 0xd, R3.reuse ;  /* 0x0000000d03117819 */ /* 0x100fe40000010e03 */
[----:B------:R-:W-:Y:S02]  /*72b80*/  SHF.R.U32.HI R3, RZ, 0xa, R3 ;  /* 0x0000000aff037819 */ /* 0x000fe40000011603 */
[C-C-:B-----5:R-:W-:Y:S02]  /*72b90*/  SHF.L.W.U32.HI R19, R14.reuse, 0x19, R14.reuse ;  /* 0x000000190e137819 */ /* 0x160fe40000010e0e */
[----:B------:R-:W-:Y:S02]  /*72ba0*/  LOP3.LUT R3, R3, R16, R17, 0x96, !PT ;  /* 0x0000001003037212 */ /* 0x000fe400078e9611 */
[----:B------:R-:W-:-:S02]  /*72bb0*/  SHF.L.W.U32.HI R20, R14, 0xe, R14 ;  /* 0x0000000e0e147819 */ /* 0x000fc40000010e0e */
[----:B------:R-:W-:Y:S02]  /*72bc0*/  SHF.R.U32.HI R21, RZ, 0x3, R14 ;  /* 0x00000003ff157819 */ /* 0x000fe4000001160e */
[----:B------:R-:W-:Y:S02]  /*72bd0*/  IADD3 R23, PT, PT, R13, R3, R24 ;  /* 0x000000030d177210 */ /* 0x000fe40007ffe018 */
[C-C-:B------:R-:W-:Y:S02]  /*72be0*/  SHF.L.W.U32.HI R3, R2.reuse, 0xf, R2.reuse ;  /* 0x0000000f02037819 */ /* 0x140fe40000010e02 */
[--C-:B------:R-:W-:Y:S02]  /*72bf0*/  SHF.L.W.U32.HI R16, R2, 0xd, R2.reuse ;  /* 0x0000000d02107819 */ /* 0x100fe40000010e02 */
[----:B------:R-:W-:Y:S02]  /*72c00*/  SHF.R.U32.HI R17, RZ, 0xa, R2 ;  /* 0x0000000aff117819 */ /* 0x000fe40000011602 */
[----:B------:R-:W-:-:S02]  /*72c10*/  LOP3.LUT R22, R21, R19, R20, 0x96, !PT ;  /* 0x0000001315167212 */ /* 0x000fc400078e9614 */
[C-C-:B------:R-:W-:Y:S02]  /*72c20*/  SHF.L.W.U32.HI R19, R13.reuse, 0x19, R13.reuse ;  /* 0x000000190d137819 */ /* 0x140fe40000010e0d */
[--C-:B------:R-:W-:Y:S02]  /*72c30*/  SHF.L.W.U32.HI R20, R13, 0xe, R13.reuse ;  /* 0x0000000e0d147819 */ /* 0x100fe40000010e0d */
[----:B------:R-:W-:Y:S01]  /*72c40*/  SHF.R.U32.HI R21, RZ, 0x3, R13 ;  /* 0x00000003ff157819 */ /* 0x000fe2000001160d */
[----:B------:R-:W-:Y:S01]  /*72c50*/  IMAD.IADD R13, R22, 0x1, R23 ;  /* 0x00000001160d7824 */ /* 0x000fe200078e0217 */
[----:B------:R-:W-:Y:S02]  /*72c60*/  LOP3.LUT R3, R17, R3, R16, 0x96, !PT ;  /* 0x0000000311037212 */ /* 0x000fe400078e9610 */
[----:B------:R-:W-:Y:S02]  /*72c70*/  LOP3.LUT R19, R21, R19, R20, 0x96, !PT ;  /* 0x0000001315137212 */ /* 0x000fe400078e9614 */
[----:B----4-:R-:W-:-:S02]  /*72c80*/  IADD3 R12, PT, PT, R12, R3, R18 ;  /* 0x000000030c0c7210 */ /* 0x010fc40007ffe012 */
[C-C-:B------:R-:W-:Y:S02]  /*72c90*/  SHF.L.W.U32.HI R16, R13.reuse, 0xf, R13.reuse ;  /* 0x0000000f0d107819 */ /* 0x140fe40000010e0d */
[--C-:B------:R-:W-:Y:S01]  /*72ca0*/  SHF.L.W.U32.HI R17, R13, 0xd, R13.reuse ;  /* 0x0000000d0d117819 */ /* 0x100fe20000010e0d */
[----:B------:R-:W-:Y:S01]  /*72cb0*/  IMAD.IADD R12, R19, 0x1, R12 ;  /* 0x00000001130c7824 */ /* 0x000fe200078e020c */
[----:B------:R-:W-:Y:S02]  /*72cc0*/  SHF.R.U32.HI R20, RZ, 0xa, R13 ;  /* 0x0000000aff147819 */ /* 0x000fe4000001160d */
[----:B--2---:R-:W-:Y:S02]  /*72cd0*/  SHF.L.W.U32.HI R21, R27, 0x19, R27 ;  /* 0x000000191b157819 */ /* 0x004fe40000010e1b */
[----:B------:R-:W-:Y:S01]  /*72ce0*/  LOP3.LUT R22, R20, R16, R17, 0x96, !PT ;  /* 0x0000001014167212 */ /* 0x000fe200078e9611 */
[----:B------:R1:W-:Y:S01]  /*72cf0*/  STL.64 [UR7+0x18], R12 ;  /* 0x0000180cff007987 */ /* 0x0003e20008100a07 */
[----:B------:R-:W-:-:S02]  /*72d00*/  SHF.L.W.U32.HI R3, R12, 0xf, R12 ;  /* 0x0000000f0c037819 */ /* 0x000fc40000010e0c */
[--C-:B------:R-:W-:Y:S02]  /*72d10*/  SHF.L.W.U32.HI R16, R12, 0xd, R12.reuse ;  /* 0x0000000d0c107819 */ /* 0x100fe40000010e0c */
[----:B------:R-:W-:Y:S02]  /*72d20*/  SHF.R.U32.HI R17, RZ, 0xa, R12 ;  /* 0x0000000aff117819 */ /* 0x000fe4000001160c */
[----:B------:R-:W-:Y:S02]  /*72d30*/  SHF.L.W.U32.HI R24, R27, 0xe, R27 ;  /* 0x0000000e1b187819 */ /* 0x000fe40000010e1b */
[C-C-:B------:R-:W-:Y:S02]  /*72d40*/  SHF.L.W.U32.HI R18, R15.reuse, 0x19, R15.reuse ;  /* 0x000000190f127819 */ /* 0x140fe40000010e0f */
[--C-:B------:R-:W-:Y:S02]  /*72d50*/  SHF.L.W.U32.HI R19, R15, 0xe, R15.reuse ;  /* 0x0000000e0f137819 */ /* 0x100fe40000010e0f */
[----:B------:R-:W-:-:S02]  /*72d60*/  SHF.R.U32.HI R20, RZ, 0x3, R15 ;  /* 0x00000003ff147819 */ /* 0x000fc4000001160f */
[----:B------:R-:W-:Y:S02]  /*72d70*/  SHF.R.U32.HI R27, RZ, 0x3, R27 ;  /* 0x00000003ff1b7819 */ /* 0x000fe4000001161b */
[----:B------:R-:W-:Y:S02]  /*72d80*/  LOP3.LUT R3, R17, R3, R16, 0x96, !PT ;  /* 0x0000000311037212 */ /* 0x000fe400078e9610 */
[----:B------:R-:W-:Y:S02]  /*72d90*/  LOP3.LUT R18, R20, R18, R19, 0x96, !PT ;  /* 0x0000001214127212 */ /* 0x000fe400078e9613 */
[----:B------:R-:W-:Y:S02]  /*72da0*/  IADD3 R22, PT, PT, R15, R22, R26 ;  /* 0x000000160f167210 */ /* 0x000fe40007ffe01a */
[----:B------:R-:W-:Y:S01]  /*72db0*/  LOP3.LUT R21, R27, R21, R24, 0x96, !PT ;  /* 0x000000151b157212 */ /* 0x000fe200078e9618 */
[----:B------:R-:W-:Y:S01]  /*72dc0*/  IMAD.MOV.U32 R24, RZ, RZ, R2 ;  /* 0x000000ffff187224 */ /* 0x000fe200078e0002 */
[----:B------:R-:W-:-:S03]  /*72dd0*/  IADD3 R3, PT, PT, R14, R3, R25 ;  /* 0x000000030e037210 */ /* 0x000fc60007ffe019 */
[----:B------:R-:W-:Y:S02]  /*72de0*/  IMAD.IADD R21, R21, 0x1, R22 ;  /* 0x0000000115157824 */ /* 0x000fe400078e0216 */
[----:B------:R-:W-:-:S03]  /*72df0*/  IMAD.IADD R3, R18, 0x1, R3 ;  /* 0x0000000112037824 */ /* 0x000fc600078e0203 */
[----:B------:R1:W-:Y:S04]  /*72e00*/  STL [UR7+0x24], R21 ;  /* 0x00002415ff007987 */ /* 0x0003e80008100807 */
[----:B------:R1:W-:Y:S01]  /*72e10*/  STL [UR7+0x20], R3 ;  /* 0x00002003ff007987 */ /* 0x0003e20008100807 */
[----:B------:R-:W-:Y:S01]  /*72e20*/  UIADD3 UR7, UPT, UPT, UR7, 0x10, URZ ;  /* 0x0000001007077890 */ /* 0x000fe2000fffe0ff */
[----:B------:R-:W-:Y:S11]  /*72e30*/  BRA.U UP0, `(.L_x_680) ;  /* 0xfffffffd00287547 */ /* 0x000ff6000b83ffff */
[----:B------:R-:W0:Y:S01]  /*72e40*/  LDC R46, c[0x3][0x33c] ;  /* 0x00c0cf00ff2e7b82 */ /* 0x000e220000000800 */
[----:B------:R-:W-:Y:S01]  /*72e50*/  IMAD.MOV.U32 R23, RZ, RZ, R42 ;  /* 0x000000ffff177224 */ /* 0x000fe200078e002a */
[----:B------:R-:W-:Y:S01]  /*72e60*/  UMOV UR4, URZ ;  /* 0x000000ff00047c82 */ /* 0x000fe20008000000 */
[----:B------:R-:W-:Y:S02]  /*72e70*/  IMAD.MOV.U32 R26, RZ, RZ, R41 ;  /* 0x000000ffff1a7224 */ /* 0x000fe400078e0029 */
[----:B------:R-:W-:Y:S02]  /*72e80*/  IMAD.MOV.U32 R24, RZ, RZ, R43 ;  /* 0x000000ffff187224 */ /* 0x000fe400078e002b */
[----:B------:R-:W-:Y:S02]  /*72e90*/  IMAD.MOV.U32 R25, RZ, RZ, R44 ;  /* 0x000000ffff197224 */ /* 0x000fe400078e002c */
[----:B-1----:R-:W-:Y:S02]  /*72ea0*/  IMAD.MOV.U32 R3, RZ, RZ, R45 ;  /* 0x000000ffff037224 */ /* 0x002fe400078e002d */
[----:B------:R-:W-:-:S02]  /*72eb0*/  IMAD.MOV.U32 R2, RZ, RZ, R40 ;  /* 0x000000ffff027224 */ /* 0x000fc400078e0028 */
[----:B------:R-:W-:Y:S01]  /*72ec0*/  IMAD.U32 R21, RZ, RZ, UR8 ;  /* 0x00000008ff157e24 */ /* 0x000fe2000f8e00ff */
[----:B------:R-:W-:Y:S01]  /*72ed0*/  UMOV UR8, 0x244 ;  /* 0x0000024400087882 */ /* 0x000fe20000000000 */
[----:B0-----:R-:W-:-:S07]  /*72ee0*/  IMAD.MOV.U32 R20, RZ, RZ, R46 ;  /* 0x000000ffff147224 */ /* 0x001fce00078e002e */
.L_x_681:
[----:B------:R-:W2:Y:S01]  /*72ef0*/  LDL.128 R12, [UR6] ;  /* 0x00000006ff0c7983 */ /* 0x000ea20008100c00 */
[----:B------:R-:W2:Y:S01]  /*72f00*/  LDCU UR7, c[0x3][UR8+-0x8] ;  /* 0x00ffff00080777ac */ /* 0x000ea20008000800 */
[C-C-:B------:R-:W-:Y:S02]  /*72f10*/  SHF.L.W.U32.HI R16, R24.reuse, 0x1a, R24.reuse ;  /* 0x0000001a18107819 */ /* 0x140fe40000010e18 */
[C-C-:B------:R-:W-:Y:S01]  /*72f20*/  SHF.L.W.U32.HI R17, R24.reuse, 0x15, R24.reuse ;  /* 0x0000001518117819 */ /* 0x140fe20000010e18 */
[----:B------:R-:W-:Y:S01]  /*72f30*/  UIADD3 UR4, UPT, UPT, UR4, 0x4, URZ ;  /* 0x0000000404047890 */ /* 0x000fe2000fffe0ff */
[----:B------:R-:W-:Y:S01]  /*72f40*/  SHF.L.W.U32.HI R18, R24, 0x7, R24 ;  /* 0x0000000718127819 */ /* 0x000fe20000010e18 */
[----:B------:R-:W-:Y:S02]  /*72f50*/  UIADD3 UR6, UPT, UPT, UR6, 0x10, URZ ;  /* 0x0000001006067890 */ /* 0x000fe4000fffe0ff */
[----:B------:R-:W-:Y:S01]  /*72f60*/  UISETP.NE.AND UP0, UPT, UR4, 0x40, UPT ;  /* 0x000000400400788c */ /* 0x000fe2000bf05270 */
[----:B------:R-:W-:-:S02]  /*72f70*/  LOP3.LUT R17, R18, R16, R17, 0x96, !PT ;  /* 0x0000001012117212 */ /* 0x000fc400078e9611 */
[----:B------:R-:W-:-:S04]  /*72f80*/  LOP3.LUT R16, R3, R24, R25, 0xb8, !PT ;  /* 0x0000001803107212 */ /* 0x000fc800078eb819 */
[----:B------:R-:W-:-:S04]  /*72f90*/  IADD3 R17, PT, PT, R17, R16, R2 ;  /* 0x0000001011117210 */ /* 0x000fc80007ffe002 */
[----:B--2---:R-:W-:Y:S01]  /*72fa0*/  IADD3 R17, PT, PT, R12, UR7, R17 ;  /* 0x000000070c117c10 */ /* 0x004fe2000fffe011 */
[----:B------:R-:W0:Y:S01]  /*72fb0*/  LDCU UR7, c[0x3][UR8+-0x4] ;  /* 0x00ffff80080777ac */ /* 0x000e220008000800 */
[----:B------:R-:W-:-:S03]  /*72fc0*/  SHF.L.W.U32.HI R12, R20, 0x1e, R20 ;  /* 0x0000001e140c7819 */ /* 0x000fc60000010e14 */
[----:B------:R-:W-:Y:S01]  /*72fd0*/  IMAD.IADD R2, R17, 0x1, R26 ;  /* 0x0000000111027824 */ /* 0x000fe200078e021a */
[----:B------:R-:W-:-:S04]  /*72fe0*/  LOP3.LUT R26, R21, R23, R20, 0xe8, !PT ;  /* 0x00000017151a7212 */ /* 0x000fc800078ee814 */
[C-C-:B------:R-:W-:Y:S02]  /*72ff0*/  SHF.L.W.U32.HI R16, R2.reuse, 0x1a, R2.reuse ;  /* 0x0000001a02107819 */ /* 0x140fe40000010e02 */
[C-C-:B------:R-:W-:Y:S02]  /*73000*/  SHF.L.W.U32.HI R19, R2.reuse, 0x15, R2.reuse ;  /* 0x0000001502137819 */ /* 0x140fe40000010e02 */
[----:B------:R-:W-:Y:S02]  /*73010*/  SHF.L.W.U32.HI R18, R2, 0x7, R2 ;  /* 0x0000000702127819 */ /* 0x000fe40000010e02 */
[----:B------:R-:W-:Y:S02]  /*73020*/  LOP3.LUT R22, R25, R2, R24, 0xb8, !PT ;  /* 0x0000000219167212 */ /* 0x000fe400078eb818 */
[----:B------:R-:W-:Y:S02]  /*73030*/  LOP3.LUT R18, R18, R16, R19, 0x96, !PT ;  /* 0x0000001012127212 */ /* 0x000fe400078e9613 */
[----:B------:R-:W-:-:S02]  /*73040*/  SHF.L.W.U32.HI R19, R20, 0x13, R20 ;  /* 0x0000001314137819 */ /* 0x000fc40000010e14 */
[----:B------:R-:W-:Y:S02]  /*73050*/  IADD3 R18, PT, PT, R18, R22, R3 ;  /* 0x0000001612127210 */ /* 0x000fe40007ffe003 */
[----:B------:R-:W-:Y:S02]  /*73060*/  SHF.L.W.U32.HI R16, R20, 0xa, R20 ;  /* 0x0000000a14107819 */ /* 0x000fe40000010e14 */
[----:B0-----:R-:W-:Y:S01]  /*73070*/  IADD3 R18, PT, PT, R13, UR7, R18 ;  /* 0x000000070d127c10 */ /* 0x001fe2000fffe012 */
[----:B------:R-:W0:Y:S01]  /*73080*/  LDCU UR7, c[0x3][UR8] ;  /* 0x00c00000080777ac */ /* 0x000e220008000800 */
[----:B------:R-:W-:-:S03]  /*73090*/  LOP3.LUT R12, R16, R12, R19, 0x96, !PT ;  /* 0x0000000c100c7212 */ /* 0x000fc600078e9613 */
[----:B------:R-:W-:Y:S01]  /*730a0*/  IMAD.IADD R3, R18, 0x1, R23 ;  /* 0x0000000112037824 */ /* 0x000fe200078e0217 */
[----:B------:R-:W-:-:S04]  /*730b0*/  IADD3 R26, PT, PT, R17, R12, R26 ;  /* 0x0000000c111a7210 */ /* 0x000fc80007ffe01a */
[C-C-:B------:R-:W-:Y:S02]  /*730c0*/  SHF.L.W.U32.HI R12, R26.reuse, 0x1e, R26.reuse ;  /* 0x0000001e1a0c7819 */ /* 0x140fe40000010e1a */
[C-C-:B------:R-:W-:Y:S02]  /*730d0*/  SHF.L.W.U32.HI R13, R26.reuse, 0x13, R26.reuse ;  /* 0x000000131a0d7819 */ /* 0x140fe40000010e1a */
[----:B------:R-:W-:Y:S02]  /*730e0*/  SHF.L.W.U32.HI R16, R26, 0xa, R26 ;  /* 0x0000000a1a107819 */ /* 0x000fe40000010e1a */
[C-C-:B------:R-:W-:Y:S02]  /*730f0*/  SHF.L.W.U32.HI R17, R3.reuse, 0x1a, R3.reuse ;  /* 0x0000001a03117819 */ /* 0x140fe40000010e03 */
[C-C-:B------:R-:W-:Y:S02]  /*73100*/  SHF.L.W.U32.HI R22, R3.reuse, 0x15, R3.reuse ;  /* 0x0000001503167819 */ /* 0x140fe40000010e03 */
[----:B------:R-:W-:-:S02]  /*73110*/  SHF.L.W.U32.HI R19, R3, 0x7, R3 ;  /* 0x0000000703137819 */ /* 0x000fc40000010e03 */
[----:B------:R-:W-:Y:S02]  /*73120*/  LOP3.LUT R13, R16, R12, R13, 0x96, !PT ;  /* 0x0000000c100d7212 */ /* 0x000fe400078e960d */
[----:B------:R-:W-:Y:S02]  /*73130*/  LOP3.LUT R22, R19, R17, R22, 0x96, !PT ;  /* 0x0000001113167212 */ /* 0x000fe400078e9616 */
[----:B------:R-:W-:Y:S02]  /*73140*/  LOP3.LUT R12, R24, R3, R2, 0xb8, !PT ;  /* 0x00000003180c7212 */ /* 0x000fe400078eb802 */
[----:B------:R-:W-:Y:S02]  /*73150*/  LOP3.LUT R23, R20, R21, R26, 0xe8, !PT ;  /* 0x0000001514177212 */ /* 0x000fe400078ee81a */
[----:B------:R-:W-:Y:S02]  /*73160*/  IADD3 R25, PT, PT, R22, R12, R25 ;  /* 0x0000000c16197210 */ /* 0x000fe40007ffe019 */
[----:B------:R-:W-:-:S02]  /*73170*/  IADD3 R23, PT, PT, R18, R13, R23 ;  /* 0x0000000d12177210 */ /* 0x000fc40007ffe017 */
[----:B0-----:R-:W-:Y:S01]  /*73180*/  IADD3 R14, PT, PT, R14, UR7, R25 ;  /* 0x000000070e0e7c10 */ /* 0x001fe2000fffe019 */
[----:B------:R-:W0:Y:S01]  /*73190*/  LDCU UR7, c[0x3][UR8+0x4] ;  /* 0x00c00080080777ac */ /* 0x000e220008000800 */
[C-C-:B------:R-:W-:Y:S02]  /*731a0*/  SHF.L.W.U32.HI R12, R23.reuse, 0x1e, R23.reuse ;  /* 0x0000001e170c7819 */ /* 0x140fe40000010e17 */
[C---:B------:R-:W-:Y:S01]  /*731b0*/  SHF.L.W.U32.HI R13, R23.reuse, 0x13, R23 ;  /* 0x00000013170d7819 */ /* 0x040fe20000010e17 */
[----:B------:R-:W-:Y:S01]  /*731c0*/  IMAD.IADD R25, R14, 0x1, R21 ;  /* 0x000000010e197824 */ /* 0x000fe200078e0215 */
[--C-:B------:R-:W-:Y:S01]  /*731d0*/  SHF.L.W.U32.HI R16, R23, 0xa, R23.reuse ;  /* 0x0000000a17107819 */ /* 0x100fe20000010e17 */
[----:B------:R-:W-:Y:S01]  /*731e0*/  UIADD3 UR8, UPT, UPT, UR8, 0x10, URZ ;  /* 0x0000001008087890 */ /* 0x000fe2000fffe0ff */
[----:B------:R-:W-:Y:S02]  /*731f0*/  LOP3.LUT R21, R26, R20, R23, 0xe8, !PT ;  /* 0x000000141a157212 */ /* 0x000fe400078ee817 */
[----:B------:R-:W-:-:S02]  /*73200*/  LOP3.LUT R13, R16, R12, R13, 0x96, !PT ;  /* 0x0000000c100d7212 */ /* 0x000fc400078e960d */
[C-C-:B------:R-:W-:Y:S02]  /*73210*/  SHF.L.W.U32.HI R12, R25.reuse, 0x1a, R25.reuse ;  /* 0x0000001a190c7819 */ /* 0x140fe40000010e19 */
[C-C-:B------:R-:W-:Y:S02]  /*73220*/  SHF.L.W.U32.HI R17, R25.reuse, 0x15, R25.reuse ;  /* 0x0000001519117819 */ /* 0x140fe40000010e19 */
[----:B------:R-:W-:Y:S02]  /*73230*/  SHF.L.W.U32.HI R16, R25, 0x7, R25 ;  /* 0x0000000719107819 */ /* 0x000fe40000010e19 */
[----:B------:R-:W-:Y:S02]  /*73240*/  IADD3 R21, PT, PT, R14, R13, R21 ;  /* 0x0000000d0e157210 */ /* 0x000fe40007ffe015 */
[----:B------:R-:W-:Y:S02]  /*73250*/  LOP3.LUT R17, R16, R12, R17, 0x96, !PT ;  /* 0x0000000c10117212 */ /* 0x000fe400078e9611 */
[----:B------:R-:W-:-:S02]  /*73260*/  LOP3.LUT R12, R2, R25, R3, 0xb8, !PT ;  /* 0x00000019020c7212 */ /* 0x000fc400078eb803 */
[--C-:B------:R-:W-:Y:S02]  /*73270*/  SHF.L.W.U32.HI R13, R21, 0x1e, R21.reuse ;  /* 0x0000001e150d7819 */ /* 0x100fe40000010e15 */
[----:B------:R-:W-:Y:S02]  /*73280*/  IADD3 R12, PT, PT, R17, R12, R24 ;  /* 0x0000000c110c7210 */ /* 0x000fe40007ffe018 */
[C-C-:B------:R-:W-:Y:S02]  /*73290*/  SHF.L.W.U32.HI R14, R21.reuse, 0x13, R21.reuse ;  /* 0x00000013150e7819 */ /* 0x140fe40000010e15 */
[----:B------:R-:W-:Y:S02]  /*732a0*/  SHF.L.W.U32.HI R16, R21, 0xa, R21 ;  /* 0x0000000a15107819 */ /* 0x000fe40000010e15 */
[----:B0-----:R-:W-:Y:S02]  /*732b0*/  IADD3 R15, PT, PT, R15, UR7, R12 ;  /* 0x000000070f0f7c10 */ /* 0x001fe4000fffe00c */
[----:B------:R-:W-:-:S02]  /*732c0*/  LOP3.LUT R14, R16, R13, R14, 0x96, !PT ;  /* 0x0000000d100e7212 */ /* 0x000fc400078e960e */
[----:B------:R-:W-:Y:S01]  /*732d0*/  LOP3.LUT R12, R23, R26, R21, 0xe8, !PT ;  /* 0x0000001a170c7212 */ /* 0x000fe200078ee815 */
[----:B------:R-:W-:-:S03]  /*732e0*/  IMAD.IADD R24, R15, 0x1, R20 ;  /* 0x000000010f187824 */ /* 0x000fc600078e0214 */
[----:B------:R-:W-:Y:S01]  /*732f0*/  IADD3 R20, PT, PT, R15, R14, R12 ;  /* 0x0000000e0f147210 */ /* 0x000fe20007ffe00c */
[----:B------:R-:W-:Y:S06]  /*73300*/  BRA.U UP0, `(.L_x_681) ;  /* 0xfffffff900f87547 */ /* 0x000fec000b83ffff */
[----:B------:R-:W0:Y:S01]  /*73310*/  LDCU.128 UR12, c[0x3][0x340] ;  /* 0x00c06800ff0c77ac */ /* 0x000e220008000c00 */
[----:B------:R-:W-:Y:S01]  /*73320*/  IMAD.MOV.U32 R12, RZ, RZ, -0x80000000 ;  /* 0x80000000ff0c7424 */ /* 0x000fe200078e00ff */
[----:B------:R-:W-:Y:S01]  /*73330*/  CS2R R14, SRZ ;  /* 0x00000000000e7805 */ /* 0x000fe2000001ff00 */
[----:B------:R-:W-:Y:S01]  /*73340*/  IMAD.MOV.U32 R13, RZ, RZ, RZ ;  /* 0x000000ffff0d7224 */ /* 0x000fe200078e00ff */
[----:B------:R-:W1:Y:S01]  /*73350*/  LDCU UR6, c[0x3][0x33c] ;  /* 0x00c06780ff0677ac */ /* 0x000e620008000800 */
[----:B------:R-:W-:Y:S01]  /*73360*/  IMAD.MOV.U32 R19, RZ, RZ, 0x100 ;  /* 0x00000100ff137424 */ /* 0x000fe200078e00ff */
[----:B------:R-:W-:Y:S01]  /*73370*/  CS2R R16, SRZ ;  /* 0x0000000000107805 */ /* 0x000fe2000001ff00 */
[----:B------:R-:W-:Y:S01]  /*73380*/  IMAD.MOV.U32 R18, RZ, RZ, RZ ;  /* 0x000000ffff127224 */ /* 0x000fe200078e00ff */
[----:B------:R-:W2:Y:S01]  /*73390*/  LDCU.64 UR8, c[0x3][0x350] ;  /* 0x00c06a00ff0877ac */ /* 0x000ea20008000a00 */
[----:B------:R3:W-:Y:S01]  /*733a0*/  STL.128 [R1+0x20], R12 ;  /* 0x0000200c01007387 */ /* 0x0007e20000100c00 */
[----:B------:R-:W4:Y:S03]  /*733b0*/  LDCU UR4, c[0x3][0x358] ;  /* 0x00c06b00ff0477ac */ /* 0x000f260008000800 */
[----:B------:R3:W-:Y:S01]  /*733c0*/  STL.128 [R1+0x30], R16 ;  /* 0x0000301001007387 */ /* 0x0007e20000100c00 */
[----:B0-----:R-:W-:-:S02]  /*733d0*/  VIADD R22, R23, UR13 ;  /* 0x0000000d17167c36 */ /* 0x001fc40008000000 */
[----:B------:R-:W-:Y:S02]  /*733e0*/  VIADD R23, R26, UR14 ;  /* 0x0000000e1a177c36 */ /* 0x000fe40008000000 */
[----:B------:R-:W-:Y:S02]  /*733f0*/  VIADD R21, R21, UR12 ;  /* 0x0000000c15157c36 */ /* 0x000fe40008000000 */
[----:B------:R-:W-:Y:S02]  /*73400*/  VIADD R24, R24, UR15 ;  /* 0x0000000f18187c36 */ /* 0x000fe40008000000 */
[----:B-1----:R-:W-:Y:S02]  /*73410*/  VIADD R20, R20, UR6 ;  /* 0x0000000614147c36 */ /* 0x002fe40008000000 */
[----:B--2---:R-:W-:Y:S02]  /*73420*/  VIADD R25, R25, UR8 ;  /* 0x0000000819197c36 */ /* 0x004fe40008000000 */
[----:B------:R-:W-:Y:S01]  /*73430*/  VIADD R26, R3, UR9 ;  /* 0x00000009031a7c36 */ /* 0x000fe20008000000 */
[----:B------:R3:W-:Y:S01]  /*73440*/  STL.128 [R1], R20 ;  /* 0x0000001401007387 */ /* 0x0007e20000100c00 */
[----:B----4-:R-:W-:Y:S01]  /*73450*/  VIADD R27, R2, UR4 ;  /* 0x00000004021b7c36 */ /* 0x010fe20008000000 */
[----:B------:R-:W-:Y:S01]  /*73460*/  UMOV UR4, URZ ;  /* 0x000000ff00047c82 */ /* 0x000fe20008000000 */
[----:B------:R-:W-:-:S02]  /*73470*/  VIADD R3, R1, 0x28 ;  /* 0x0000002801037836 */ /* 0x000fc40000000000 */
[----:B------:R-:W-:Y:S01]  /*73480*/  IMAD.MOV.U32 R2, RZ, RZ, RZ ;  /* 0x000000ffff027224 */ /* 0x000fe200078e00ff */
[----:B------:R3:W-:Y:S06]  /*73490*/  STL.128 [R1+0x10], R24 ;  /* 0x0000101801007387 */ /* 0x0007ec0000100c00 */
.L_x_682:
[----:B---3--:R-:W2:Y:S04]  /*734a0*/  LDL.64 R16, [R3+0x10] ;  /* 0x0000100003107983 */ /* 0x008ea80000100a00 */
[----:B------:R-:W3:Y:S04]  /*734b0*/  LDL.128 R12, [R3+-0x28] ;  /* 0xffffd800030c7983 */ /* 0x000ee80000100c00 */
[----:B------:R-:W4:Y:S04]  /*734c0*/  LDL R19, [R3+-0x4] ;  /* 0xfffffc0003137983 */ /* 0x000f280000100800 */
[----:B------:R-:W5:Y:S04]  /*734d0*/  LDL R27, [R3+-0x18] ;  /* 0xffffe800031b7983 */ /* 0x000f680000100800 */
[----:B------:R-:W5:Y:S04]  /*734e0*/  LDL R26, [R3+0x8] ;  /* 0x00000800031a7983 */ /* 0x000f680000100800 */
[----:B------:R-:W5:Y:S01]  /*734f0*/  LDL R25, [R3+0x4] ;  /* 0x0000040003197983 */ /* 0x000f620000100800 */
[----:B------:R-:W-:-:S04]  /*73500*/  UIADD3 UR4, UPT, UPT, UR4, 0x4, URZ ;  /* 0x0000000404047890 */ /* 0x000fc8000fffe0ff */
[----:B------:R-:W-:Y:S01]  /*73510*/  UISETP.NE.AND UP0, UPT, UR4, 0x30, UPT ;  /* 0x000000300400788c */ /* 0x000fe2000bf05270 */
[C-C-:B--2---:R-:W-:Y:S02]  /*73520*/  SHF.L.W.U32.HI R18, R17.reuse, 0xf, R17.reuse ;  /* 0x0000000f11127819 */ /* 0x144fe40000010e11 */
[--C-:B------:R-:W-:Y:S02]  /*73530*/  SHF.L.W.U32.HI R21, R17, 0xd, R17.reuse ;  /* 0x0000000d11157819 */ /* 0x100fe40000010e11 */
[----:B------:R-:W-:Y:S02]  /*73540*/  SHF.R.U32.HI R17, RZ, 0xa, R17 ;  /* 0x0000000aff117819 */ /* 0x000fe40000011611 */
[C-C-:B---3--:R-:W-:Y:S02]  /*73550*/  SHF.L.W.U32.HI R20, R14.reuse, 0x19, R14.reuse ;  /* 0x000000190e147819 */ /* 0x148fe40000010e0e */
        /* <DEDUP_REMOVED lines=16> */
[----:B------:R-:W-:Y:S01]  /*73660*/  SHF.L.W.U32.HI R21, R13, 0xd, R13 ;  /* 0x0000000d0d157819 */ /* 0x000fe20000010e0d */
[----:B------:R-:W-:Y:S01]  /*73670*/  IMAD.IADD R12, R20, 0x1, R17 ;  /* 0x00000001140c7824 */ /* 0x000fe200078e0211 */
[----:B------:R-:W-:Y:S02]  /*73680*/  SHF.R.U32.HI R18, RZ, 0xa, R13 ;  /* 0x0000000aff127819 */ /* 0x000fe4000001160d */
[----:B-----5:R-:W-:Y:S02]  /*73690*/  SHF.L.W.U32.HI R23, R27, 0x19, R27 ;  /* 0x000000191b177819 */ /* 0x020fe40000010e1b */
[----:B------:R-:W-:Y:S01]  /*736a0*/  LOP3.LUT R22, R18, R2, R21, 0x96, !PT ;  /* 0x0000000212167212 */ /* 0x000fe200078e9615 */
[----:B------:R-:W-:Y:S01]  /*736b0*/  STL.64 [R3+0x18], R12 ;  /* 0x0000180c03007387 */ /* 0x000fe20000100a00 */
        /* <DEDUP_REMOVED lines=8> */
[----:B------:R-:W-:Y:S01]  /*73740*/  LOP3.LUT R17, R18, R2, R17, 0x96, !PT ;  /* 0x0000000212117212 */ /* 0x000fe200078e9611 */
[----:B------:R-:W-:Y:S01]  /*73750*/  IMAD.MOV.U32 R2, RZ, RZ, R16 ;  /* 0x000000ffff027224 */ /* 0x000fe200078e0010 */
[----:B------:R-:W-:Y:S02]  /*73760*/  LOP3.LUT R19, R21, R19, R20, 0x96, !PT ;  /* 0x0000001315137212 */ /* 0x000fe400078e9614 */
[----:B------:R-:W-:Y:S01]  /*73770*/  IADD3 R22, PT, PT, R15, R22, R26 ;  /* 0x000000160f167210 */ /* 0x000fe20007ffe01a */
[----:B------:R-:W-:Y:S01]  /*73780*/  VIADD R15, R3, 0x10 ;  /* 0x00000010030f7836 */ /* 0x000fe20000000000 */
[----:B------:R-:W-:Y:S02]  /*73790*/  LOP3.LUT R23, R27, R23, R24, 0x96, !PT ;  /* 0x000000171b177212 */ /* 0x000fe400078e9618 */
[----:B------:R-:W-:-:S03]  /*737a0*/  IADD3 R14, PT, PT, R14, R17, R25 ;  /* 0x000000110e0e7210 */ /* 0x000fc60007ffe019 */
[----:B------:R-:W-:Y:S02]  /*737b0*/  IMAD.IADD R22, R23, 0x1, R22 ;  /* 0x0000000117167824 */ /* 0x000fe400078e0216 */
[----:B------:R-:W-:-:S03]  /*737c0*/  IMAD.IADD R14, R19, 0x1, R14 ;  /* 0x00000001130e7824 */ /* 0x000fc600078e020e */
[----:B------:R-:W-:Y:S04]  /*737d0*/  STL [R3+0x24], R22 ;  /* 0x0000241603007387 */ /* 0x000fe80000100800 */
[----:B------:R0:W-:Y:S02]  /*737e0*/  STL [R3+0x20], R14 ;  /* 0x0000200e03007387 */ /* 0x0001e40000100800 */
[----:B0-----:R-:W-:Y:S01]  /*737f0*/  IMAD.MOV.U32 R3, RZ, RZ, R15 ;  /* 0x000000ffff037224 */ /* 0x001fe200078e000f */
[----:B------:R-:W-:Y:S06]  /*73800*/  BRA.U UP0, `(.L_x_682) ;  /* 0xfffffffd00247547 */ /* 0x000fec000b83ffff */
[----:B------:R-:W-:Y:S02]  /*73810*/  IMAD.MOV.U32 R23, RZ, RZ, RZ ;  /* 0x000000ffff177224 */ /* 0x000fe400078e00ff */
[----:B------:R-:W-:-:S07]  /*73820*/  VIADD R17, R1, 0x188 ;  /* 0x0000018801117836 */ /* 0x000fce0000000000 */
.L_x_683:
[----:B------:R-:W-:-:S06]  /*73830*/  LEA R12, R23, UR5, 0x2 ;  /* 0x00000005170c7c11 */ /* 0x000fcc000f8e10ff */
[----:B------:R-:W2:Y:S01]  /*73840*/  LDL.128 R12, [R12] ;  /* 0x000000000c0c7983 */ /* 0x000ea20000100c00 */
[----:B------:R-:W-:Y:S01]  /*73850*/  IMAD.SHL.U32 R18, R23, 0x4, RZ ;  /* 0x0000000417127824 */ /* 0x000fe200078e00ff */
[--C-:B------:R-:W-:Y:S01]  /*73860*/  SHF.L.W.U32.HI R2, R43, 0x1a, R43.reuse ;  /* 0x0000001a2b027819 */ /* 0x100fe20000010e2b */
[----:B------:R-:W-:Y:S01]  /*73870*/  VIADD R23, R23, 0x4 ;  /* 0x0000000417177836 */ /* 0x000fe20000000000 */
[C-C-:B------:R-:W-:Y:S01]  /*73880*/  SHF.L.W.U32.HI R3, R43.reuse, 0x15, R43.reuse ;  /* 0x000000152b037819 */ /* 0x140fe20000010e2b */
[----:B------:R-:W2:Y:S01]  /*73890*/  LDC R19, c[0x3][R18+0x23c] ;  /* 0x00c08f0012137b82 */ /* 0x000ea20000000800 */
[----:B------:R-:W-:Y:S02]  /*738a0*/  SHF.L.W.U32.HI R16, R43, 0x7, R43 ;  /* 0x000000072b107819 */ /* 0x000fe40000010e2b */
[----:B------:R-:W-:Y:S02]  /*738b0*/  ISETP.NE.AND P0, PT, R23, 0x40, PT ;  /* 0x000000401700780c */ /* 0x000fe40003f05270 */
[----:B------:R-:W-:-:S02]  /*738c0*/  LOP3.LUT R3, R16, R2, R3, 0x96, !PT ;  /* 0x0000000210037212 */ /* 0x000fc400078e9603 */
[----:B------:R-:W-:-:S04]  /*738d0*/  LOP3.LUT R2, R45, R43, R44, 0xb8, !PT ;  /* 0x0000002b2d027212 */ /* 0x000fc800078eb82c */
[----:B------:R-:W-:-:S04]  /*738e0*/  IADD3 R2, PT, PT, R3, R2, R40 ;  /* 0x0000000203027210 */ /* 0x000fc80007ffe028 */
[----:B--2---:R-:W-:Y:S02]  /*738f0*/  IADD3 R16, PT, PT, R12, R2, R19 ;  /* 0x000000020c107210 */ /* 0x004fe40007ffe013 */
[----:B------:R0:W1:Y:S01]  /*73900*/  LDC.64 R2, c[0x3][R18+0x240] ;  /* 0x00c0900012027b82 */ /* 0x0000620000000a00 */
[--C-:B------:R-:W-:Y:S02]  /*73910*/  SHF.L.W.U32.HI R12, R46, 0x1e, R46.reuse ;  /* 0x0000001e2e0c7819 */ /* 0x100fe40000010e2e */
[----:B------:R-:W-:Y:S01]  /*73920*/  IMAD.IADD R40, R16, 0x1, R41 ;  /* 0x0000000110287824 */ /* 0x000fe200078e0229 */
[----:B------:R-:W-:-:S04]  /*73930*/  LOP3.LUT R41, R39, R42, R46, 0xe8, !PT ;  /* 0x0000002a27297212 */ /* 0x000fc800078ee82e */
[C-C-:B------:R-:W-:Y:S01]  /*73940*/  SHF.L.W.U32.HI R19, R40.reuse, 0x1a, R40.reuse ;  /* 0x0000001a28137819 */ /* 0x140fe20000010e28 */
[----:B0-----:R-:W0:Y:S01]  /*73950*/  LDC R18, c[0x3][R18+0x248] ;  /* 0x00c0920012127b82 */ /* 0x001e220000000800 */
[C-C-:B------:R-:W-:Y:S02]  /*73960*/  SHF.L.W.U32.HI R20, R40.reuse, 0x15, R40.reuse ;  /* 0x0000001528147819 */ /* 0x140fe40000010e28 */
[----:B------:R-:W-:-:S04]  /*73970*/  SHF.L.W.U32.HI R21, R40, 0x7, R40 ;  /* 0x0000000728157819 */ /* 0x000fc80000010e28 */
[----:B------:R-:W-:Y:S02]  /*73980*/  LOP3.LUT R22, R21, R19, R20, 0x96, !PT ;  /* 0x0000001315167212 */ /* 0x000fe400078e9614 */
[----:B------:R-:W-:Y:S02]  /*73990*/  LOP3.LUT R21, R44, R40, R43, 0xb8, !PT ;  /* 0x000000282c157212 */ /* 0x000fe400078eb82b */
[--C-:B------:R-:W-:Y:S02]  /*739a0*/  SHF.L.W.U32.HI R19, R46, 0x13, R46.reuse ;  /* 0x000000132e137819 */ /* 0x100fe40000010e2e */
[----:B------:R-:W-:Y:S02]  /*739b0*/  IADD3 R21, PT, PT, R22, R21, R45 ;  /* 0x0000001516157210 */ /* 0x000fe40007ffe02d */
[----:B------:R-:W-:Y:S02]  /*739c0*/  SHF.L.W.U32.HI R20, R46, 0xa, R46 ;  /* 0x0000000a2e147819 */ /* 0x000fe40000010e2e */
[----:B-1----:R-:W-:-:S02]  /*739d0*/  IADD3 R13, PT, PT, R13, R21, R2 ;  /* 0x000000150d0d7210 */ /* 0x002fc40007ffe002 */
        /* <DEDUP_REMOVED lines=15> */
[----:B------:R-:W-:Y:S02]  /*73ad0*/  IADD3 R12, PT, PT, R14, R12, R3 ;  /* 0x0000000c0e0c7210 */ /* 0x000fe40007ffe003 */
[C-C-:B------:R-:W-:Y:S02]  /*73ae0*/  SHF.L.W.U32.HI R2, R42.reuse, 0x1e, R42.reuse ;  /* 0x0000001e2a027819 */ /* 0x140fe40000010e2a */
[--C-:B------:R-:W-:Y:S01]  /*73af0*/  SHF.L.W.U32.HI R3, R42, 0x13, R42.reuse ;  /* 0x000000132a037819 */ /* 0x100fe20000010e2a */
[----:B------:R-:W-:Y:S01]  /*73b00*/  IMAD.IADD R44, R12, 0x1, R39 ;  /* 0x000000010c2c7824 */ /* 0x000fe200078e0227 */
[--C-:B------:R-:W-:Y:S02]  /*73b10*/  SHF.L.W.U32.HI R13, R42, 0xa, R42.reuse ;  /* 0x0000000a2a0d7819 */ /* 0x100fe40000010e2a */
        /* <DEDUP_REMOVED lines=8> */
[C---:B------:R-:W-:Y:S02]  /*73ba0*/  SHF.L.W.U32.HI R12, R39.reuse, 0x1e, R39 ;  /* 0x0000001e270c7819 */ /* 0x040fe40000010e27 */
[----:B------:R-:W-:Y:S02]  /*73bb0*/  IADD3 R2, PT, PT, R2, R3, R43 ;  /* 0x0000000302027210 */ /* 0x000fe40007ffe02b */
[C-C-:B------:R-:W-:Y:S02]  /*73bc0*/  SHF.L.W.U32.HI R13, R39.reuse, 0x13, R39.reuse ;  /* 0x00000013270d7819 */ /* 0x140fe40000010e27 */
[----:B------:R-:W-:Y:S02]  /*73bd0*/  SHF.L.W.U32.HI R14, R39, 0xa, R39 ;  /* 0x0000000a270e7819 */ /* 0x000fe40000010e27 */
[----:B0-----:R-:W-:Y:S02]  /*73be0*/  IADD3 R15, PT, PT, R15, R2, R18 ;  /* 0x000000020f0f7210 */ /* 0x001fe40007ffe012 */
[----:B------:R-:W-:-:S02]  /*73bf0*/  LOP3.LUT R12, R14, R12, R13, 0x96, !PT ;  /* 0x0000000c0e0c7212 */ /* 0x000fc400078e960d */
[----:B------:R-:W-:Y:S01]  /*73c00*/  LOP3.LUT R2, R42, R41, R39, 0xe8, !PT ;  /* 0x000000292a027212 */ /* 0x000fe200078ee827 */
[----:B------:R-:W-:-:S03]  /*73c10*/  IMAD.IADD R43, R15, 0x1, R46 ;  /* 0x000000010f2b7824 */ /* 0x000fc600078e022e */
[----:B------:R-:W-:Y:S01]  /*73c20*/  IADD3 R46, PT, PT, R15, R12, R2 ;  /* 0x0000000c0f2e7210 */ /* 0x000fe20007ffe002 */
[----:B------:R-:W-:Y:S06]  /*73c30*/  @P0 BRA `(.L_x_683) ;  /* 0xfffffff800fc0947 */ /* 0x000fec000383ffff */
[----:B------:R-:W-:Y:S01]  /*73c40*/  LOP3.LUT R2, R38, 0xffff, RZ, 0xc0, !PT ;  /* 0x0000ffff26027812 */ /* 0x000fe200078ec0ff */
[----:B------:R0:W-:Y:S01]  /*73c50*/  STL.U8 [R1+0x14], R0 ;  /* 0x0000140001007387 */ /* 0x0001e20000100000 */
[----:B------:R-:W-:Y:S02]  /*73c60*/  LOP3.LUT R3, R8, 0xffff, RZ, 0xc0, !PT ;  /* 0x0000ffff08037812 */ /* 0x000fe400078ec0ff */
[----:B------:R-:W-:Y:S02]  /*73c70*/  LOP3.LUT R6, R6, 0xffff, RZ, 0xc0, !PT ;  /* 0x0000ffff06067812 */ /* 0x000fe400078ec0ff */
[----:B------:R-:W-:Y:S02]  /*73c80*/  LOP3.LUT R13, R28, 0xffff, RZ, 0xc0, !PT ;  /* 0x0000ffff1c0d7812 */ /* 0x000fe400078ec0ff */
[----:B------:R-:W-:Y:S02]  /*73c90*/  LOP3.LUT R7, R7, 0xffff, RZ, 0xc0, !PT ;  /* 0x0000ffff07077812 */ /* 0x000fe400078ec0ff */
[----:B------:R-:W-:-:S02]  /*73ca0*/  PRMT R2, R3, 0x3340, R2 ;  /* 0x0000334003027816 */ /* 0x000fc40000000002 */
[----:B0-----:R-:W-:Y:S02]  /*73cb0*/  LOP3.LUT R0, R29, 0xffff, RZ, 0xc0, !PT ;  /* 0x0000ffff1d007812 */ /* 0x001fe400078ec0ff */
[----:B------:R-:W-:Y:S02]  /*73cc0*/  PRMT R3, R37, 0x3340, R6 ;  /* 0x0000334025037816 */ /* 0x000fe40000000006 */
[----:B------:R-:W-:Y:S01]  /*73cd0*/  PRMT R6, R13, 0x3340, R10 ;  /* 0x000033400d067816 */ /* 0x000fe2000000000a */
[----:B------:R-:W-:Y:S01]  /*73ce0*/  IMAD.MOV.U32 R10, RZ, RZ, 0x41 ;  /* 0x00000041ff0a7424 */ /* 0x000fe200078e00ff */
[----:B------:R-:W-:Y:S01]  /*73cf0*/  PRMT R13, R0, 0x3340, R7 ;  /* 0x00003340000d7816 */ /* 0x000fe20000000007 */
[----:B------:R-:W-:Y:S01]  /*73d00*/  VIADD R0, R46, UR6 ;  /* 0x000000062e007c36 */ /* 0x000fe20008000000 */
[----:B------:R-:W-:Y:S01]  /*73d10*/  LOP3.LUT R8, R4, 0xffff, RZ, 0xc0, !PT ;  /* 0x0000ffff04087812 */ /* 0x000fe200078ec0ff */
[----:B------:R-:W-:Y:S01]  /*73d20*/  UMOV UR6, 0x1 ;  /* 0x0000000100067882 */ /* 0x000fe20000000000 */
[----:B------:R-:W-:-:S02]  /*73d30*/  LOP3.LUT R11, R11, 0xffff, RZ, 0xc0, !PT ;  /* 0x0000ffff0b0b7812 */ /* 0x000fc400078ec0ff */
[----:B------:R-:W-:Y:S02]  /*73d40*/  LOP3.LUT R5, R5, 0xffff, RZ, 0xc0, !PT ;  /* 0x0000ffff05057812 */ /* 0x000fe400078ec0ff */
[----:B------:R-:W-:Y:S02]  /*73d50*/  LOP3.LUT R4, R36, 0xffff, RZ, 0xc0, !PT ;  /* 0x0000ffff24047812 */ /* 0x000fe400078ec0ff */
[----:B------:R-:W-:Y:S02]  /*73d60*/  LOP3.LUT R30, R30, 0xffff, RZ, 0xc0, !PT ;  /* 0x0000ffff1e1e7812 */ /* 0x000fe400078ec0ff */
[----:B------:R-:W-:Y:S02]  /*73d70*/  LOP3.LUT R32, R32, 0xffff, RZ, 0xc0, !PT ;  /* 0x0000ffff20207812 */ /* 0x000fe400078ec0ff */
[----:B------:R-:W-:Y:S02]  /*73d80*/  LOP3.LUT R33, R33, 0xffff, RZ, 0xc0, !PT ;  /* 0x0000ffff21217812 */ /* 0x000fe400078ec0ff */
[----:B------:R-:W-:-:S02]  /*73d90*/  LOP3.LUT R34, R34, 0xffff, RZ, 0xc0, !PT ;  /* 0x0000ffff22227812 */ /* 0x000fc400078ec0ff */
[----:B------:R-:W-:Y:S02]  /*73da0*/  PRMT R35, R35, 0x3340, R8 ;  /* 0x0000334023237816 */ /* 0x000fe40000000008 */
[----:B------:R-:W-:Y:S02]  /*73db0*/  PRMT R4, R4, 0x3340, R31 ;  /* 0x0000334004047816 */ /* 0x000fe4000000001f */
[----:B------:R-:W-:Y:S02]  /*73dc0*/  PRMT R5, R30, 0x3340, R5 ;  /* 0x000033401e057816 */ /* 0x000fe40000000005 */
[----:B------:R-:W-:Y:S02]  /*73dd0*/  PRMT R32, R33, 0x3340, R32 ;  /* 0x0000334021207816 */ /* 0x000fe40000000020 */
[----:B------:R-:W-:Y:S02]  /*73de0*/  PRMT R8, R34, 0x3340, R9 ;  /* 0x0000334022087816 */ /* 0x000fe40000000009 */
[----:B------:R-:W-:-:S02]  /*73df0*/  PRMT R7, R10, 0x3340, R11 ;  /* 0x000033400a077816 */ /* 0x000fc4000000000b */
[----:B------:R-:W-:Y:S02]  /*73e00*/  PRMT R0, R0, 0x123, RZ ;  /* 0x0000012300007816 */ /* 0x000fe400000000ff */
[----:B------:R-:W-:Y:S02]  /*73e10*/  PRMT R6, R13, 0x5410, R6 ;  /* 0x000054100d067816 */ /* 0x000fe40000000006 */
[----:B------:R-:W-:Y:S01]  /*73e20*/  PRMT R11, R3, 0x5410, R2 ;  /* 0x00005410030b7816 */ /* 0x000fe20000000002 */
[----:B------:R0:W-:Y:S01]  /*73e30*/  STL.U8 [R1+0x15], R0 ;  /* 0x0000150001007387 */ /* 0x0001e20000100000 */
[----:B------:R-:W-:Y:S01]  /*73e40*/  PRMT R10, R5, 0x5410, R4 ;  /* 0x00005410050a7816 */ /* 0x000fe20000000004 */
[----:B------:R-:W-:Y:S01]  /*73e50*/  VIADD R3, R1, 0x187 ;  /* 0x0000018701037836 */ /* 0x000fe20000000000 */
[----:B------:R-:W-:Y:S01]  /*73e60*/  PRMT R9, R35, 0x5410, R32 ;  /* 0x0000541023097816 */ /* 0x000fe20000000020 */
[----:B------:R1:W-:Y:S01]  /*73e70*/  STL [R1+0x10], R6 ;  /* 0x0000100601007387 */ /* 0x0003e20000100800 */
[----:B------:R-:W-:Y:S01]  /*73e80*/  PRMT R8, R7, 0x5410, R8 ;  /* 0x0000541007087816 */ /* 0x000fe20000000008 */
[----:B------:R-:W-:Y:S01]  /*73e90*/  IMAD.MOV.U32 R4, RZ, RZ, RZ ;  /* 0x000000ffff047224 */ /* 0x000fe200078e00ff */
[--C-:B------:R-:W-:Y:S01]  /*73ea0*/  SHF.R.U32.HI R12, RZ, 0x18, R0.reuse ;  /* 0x00000018ff0c7819 */ /* 0x100fe20000011600 */
[----:B------:R-:W-:Y:S01]  /*73eb0*/  IMAD.MOV.U32 R2, RZ, RZ, RZ ;  /* 0x000000ffff027224 */ /* 0x000fe200078e00ff */
[--C-:B------:R-:W-:Y:S01]  /*73ec0*/  SHF.R.U32.HI R14, RZ, 0x10, R0.reuse ;  /* 0x00000010ff0e7819 */ /* 0x100fe20000011600 */
[----:B------:R1:W-:Y:S01]  /*73ed0*/  STL.128 [R1], R8 ;  /* 0x0000000801007387 */ /* 0x0003e20000100c00 */
[----:B------:R-:W-:Y:S01]  /*73ee0*/  SHF.R.U32.HI R16, RZ, 0x8, R0 ;  /* 0x00000008ff107819 */ /* 0x000fe20000011600 */
[----:B0-----:R-:W-:-:S02]  /*73ef0*/  IMAD.MOV.U32 R0, RZ, RZ, 0x19 ;  /* 0x00000019ff007424 */ /* 0x001fc400078e00ff */
[----:B------:R1:W-:Y:S04]  /*73f00*/  STL.U8 [R1+0x18], R12 ;  /* 0x0000180c01007387 */ /* 0x0003e80000100000 */
[----:B------:R1:W-:Y:S04]  /*73f10*/  STL.U8 [R1+0x17], R14 ;  /* 0x0000170e01007387 */ /* 0x0003e80000100000 */
[----:B------:R1:W-:Y:S02]  /*73f20*/  STL.U8 [R1+0x16], R16 ;  /* 0x0000161001007387 */ /* 0x0003e40000100000 */
.L_x_695:
[C---:B------:R-:W-:Y:S01]  /*73f30*/  ISETP.GE.U32.AND P0, PT, R0.reuse, 0x4, PT ;  /* 0x000000040000780c */ /* 0x040fe20003f06070 */
[----:B------:R-:W-:Y:S01]  /*73f40*/  UMOV UR7, UR6 ;  /* 0x0000000600077c82 */ /* 0x000fe20008000000 */
[----:B------:R-:W-:Y:S01]  /*73f50*/  IMAD.MOV.U32 R5, RZ, RZ, R3 ;  /* 0x000000ffff057224 */ /* 0x000fe200078e0003 */
[----:B-1----:R-:W-:Y:S01]  /*73f60*/  LOP3.LUT R19, R0, 0x3, RZ, 0xc0, !PT ;  /* 0x0000000300137812 */ /* 0x002fe200078ec0ff */
[----:B------:R-:W-:Y:S01]  /*73f70*/  IMAD.MOV.U32 R7, RZ, RZ, R4 ;  /* 0x000000ffff077224 */ /* 0x000fe200078e0004 */
[----:B------:R-:W-:Y:S01]  /*73f80*/  ISETP.GE.U32.AND.EX P0, PT, R2, RZ, PT, P0 ;  /* 0x000000ff0200720c */ /* 0x000fe20003f06100 */
[----:B-1----:R-:W-:Y:S02]  /*73f90*/  IMAD.MOV.U32 R8, RZ, RZ, R0 ;  /* 0x000000ffff087224 */ /* 0x002fe400078e0000 */
[----:B------:R-:W-:Y:S02]  /*73fa0*/  IMAD.MOV.U32 R9, RZ, RZ, R2 ;  /* 0x000000ffff097224 */ /* 0x000fe400078e0002 */
[----:B------:R-:W-:-:S02]  /*73fb0*/  IMAD.MOV.U32 R3, RZ, RZ, RZ ;  /* 0x000000ffff037224 */ /* 0x000fc400078e00ff */
[----:B--2---:R-:W-:-:S06]  /*73fc0*/  IMAD.MOV.U32 R6, RZ, RZ, RZ ;  /* 0x000000ffff067224 */ /* 0x004fcc00078e00ff */
[----:B0-----:R-:W-:Y:S05]  /*73fd0*/  @!P0 BRA `(.L_x_684) ;  /* 0x0000000000dc8947 */ /* 0x001fea0003800000 */
[----:B------:R-:W-:Y:S01]  /*73fe0*/  LOP3.LUT R6, R0, 0xfffffffc, RZ, 0xc0, !PT ;  /* 0xfffffffc00067812 */ /* 0x000fe200078ec0ff */
[----:B------:R-:W-:Y:S02]  /*73ff0*/  IMAD.MOV.U32 R11, RZ, RZ, RZ ;  /* 0x000000ffff0b7224 */ /* 0x000fe400078e00ff */
[----:B------:R-:W-:Y:S02]  /*74000*/  IMAD.MOV.U32 R3, RZ, RZ, R1 ;  /* 0x000000ffff037224 */ /* 0x000fe400078e0001 */
[----:B------:R-:W-:Y:S02]  /*74010*/  IMAD.MOV.U32 R18, RZ, RZ, R2 ;  /* 0x000000ffff127224 */ /* 0x000fe400078e0002 */
[----:B------:R-:W-:-:S07]  /*74020*/  IMAD.MOV.U32 R16, RZ, RZ, R6 ;  /* 0x000000ffff107224 */ /* 0x000fce00078e0006 */
.L_x_685:
[----:B------:R-:W2:Y:S01]  /*74030*/  LDL R10, [R3] ;  /* 0x00000000030a7983 */ /* 0x000ea20000100800 */
[----:B------:R-:W-:-:S04]  /*74040*/  IADD3 R16, P0, PT, R16, -0x4, RZ ;  /* 0xfffffffc10107810 */ /* 0x000fc80007f1e0ff */
[----:B------:R-:W-:Y:S02]  /*74050*/  IADD3.X R18, PT, PT, R18, -0x1, RZ, P0, !PT ;  /* 0xffffffff12127810 */ /* 0x000fe400007fe4ff */
[----:B------:R-:W-:-:S04]  /*74060*/  ISETP.NE.U32.AND P0, PT, R16, RZ, PT ;  /* 0x000000ff1000720c */ /* 0x000fc80003f05070 */
[----:B------:R-:W-:Y:S02]  /*74070*/  ISETP.NE.AND.EX P0, PT, R18, RZ, PT, P0 ;  /* 0x000000ff1200720c */ /* 0x000fe40003f05300 */
[C---:B--2---:R-:W-:Y:S02]  /*74080*/  PRMT R12, R10.reuse, 0x7770, RZ ;  /* 0x000077700a0c7816 */ /* 0x044fe400000000ff */
[----:B------:R-:W-:Y:S02]  /*74090*/  PRMT R13, R10, 0x7771, RZ ;  /* 0x000077710a0d7816 */ /* 0x000fe400000000ff */
[----:B------:R-:W-:-:S05]  /*740a0*/  PRMT R11, R12, 0x6540, R11 ;  /* 0x000065400c0b7816 */ /* 0x000fca000000000b */
[----:B------:R-:W-:-:S05]  /*740b0*/  IMAD.HI.U32 R11, R11, -0x72c234f7, RZ ;  /* 0x8d3dcb090b0b7827 */ /* 0x000fca00078e00ff */
[----:B------:R-:W-:-:S05]  /*740c0*/  SHF.R.U32.HI R11, RZ, 0x5, R11 ;  /* 0x00000005ff0b7819 */ /* 0x000fca000001160b */
[----:B------:R-:W-:-:S05]  /*740d0*/  IMAD R12, R11, -0x3a, R12 ;  /* 0xffffffc60b0c7824 */ /* 0x000fca00078e020c */
[----:B------:R-:W-:-:S04]  /*740e0*/  PRMT R12, R13, 0x6540, R12 ;  /* 0x000065400d0c7816 */ /* 0x000fc8000000000c */
[----:B------:R-:W-:-:S05]  /*740f0*/  LOP3.LUT R13, R12, 0xffff, RZ, 0xc0, !PT ;  /* 0x0000ffff0c0d7812 */ /* 0x000fca00078ec0ff */
[----:B------:R-:W-:-:S05]  /*74100*/  IMAD R13, R13, 0x46a, RZ ;  /* 0x0000046a0d0d7824 */ /* 0x000fca00078e02ff */
[----:B------:R-:W-:-:S04]  /*74110*/  SHF.R.U32.HI R14, RZ, 0x10, R13 ;  /* 0x00000010ff0e7819 */ /* 0x000fc8000001160d */
[----:B------:R-:W-:Y:S02]  /*74120*/  PRMT R13, R14, 0x9910, RZ ;  /* 0x000099100e0d7816 */ /* 0x000fe400000000ff */
[----:B------:R-:W-:-:S03]  /*74130*/  PRMT R14, R11, 0x3340, R14 ;  /* 0x000033400b0e7816 */ /* 0x000fc6000000000e */
[----:B------:R-:W-:-:S04]  /*74140*/  IMAD R13, R13, 0x3a, RZ ;  /* 0x0000003a0d0d7824 */ /* 0x000fc800078e02ff */
[----:B------:R-:W-:-:S05]  /*74150*/  IMAD.MOV R13, RZ, RZ, -R13 ;  /* 0x000000ffff0d7224 */ /* 0x000fca00078e0a0d */
[----:B------:R-:W-:-:S05]  /*74160*/  PRMT R13, R13, 0x7710, RZ ;  /* 0x000077100d0d7816 */ /* 0x000fca00000000ff */
[----:B------:R-:W-:Y:S01]  /*74170*/  IMAD.IADD R12, R12, 0x1, R13 ;  /* 0x000000010c0c7824 */ /* 0x000fe200078e020d */
[----:B------:R-:W-:-:S03]  /*74180*/  PRMT R13, R10, 0x7772, RZ ;  /* 0x000077720a0d7816 */ /* 0x000fc600000000ff */
[----:B------:R-:W-:-:S05]  /*74190*/  IMAD.SHL.U32 R12, R12, 0x100, RZ ;  /* 0x000001000c0c7824 */ /* 0x000fca00078e00ff */
[----:B------:R-:W-:-:S04]  /*741a0*/  LOP3.LUT R12, R13, 0xffff, R12, 0xf8, !PT ;  /* 0x0000ffff0d0c7812 */ /* 0x000fc800078ef80c */
[----:B------:R-:W-:-:S05]  /*741b0*/  LOP3.LUT R13, R12, 0xffff, RZ, 0xc0, !PT ;  /* 0x0000ffff0c0d7812 */ /* 0x000fca00078ec0ff */
[----:B------:R-:W-:-:S05]  /*741c0*/  IMAD R13, R13, 0x46a, RZ ;  /* 0x0000046a0d0d7824 */ /* 0x000fca00078e02ff */
[----:B------:R-:W-:-:S04]  /*741d0*/  SHF.R.U32.HI R13, RZ, 0x10, R13 ;  /* 0x00000010ff0d7819 */ /* 0x000fc8000001160d */
[----:B------:R-:W-:-:S05]  /*741e0*/  PRMT R15, R13, 0x9910, RZ ;  /* 0x000099100d0f7816 */ /* 0x000fca00000000ff */
        /* <DEDUP_REMOVED lines=10> */
[----:B------:R-:W-:Y:S02]  /*74290*/  PRMT R13, R13, 0x3340, R10 ;  /* 0x000033400d0d7816 */ /* 0x000fe4000000000a */
[----:B------:R-:W-:Y:S02]  /*742a0*/  PRMT R10, R10, 0x9910, RZ ;  /* 0x000099100a0a7816 */ /* 0x000fe400000000ff */
[----:B------:R-:W-:-:S03]  /*742b0*/  PRMT R14, R14, 0x5410, R13 ;  /* 0x000054100e0e7816 */ /* 0x000fc6000000000d */
[----:B------:R-:W-:Y:S02]  /*742c0*/  IMAD R10, R10, 0x3a, RZ ;  /* 0x0000003a0a0a7824 */ /* 0x000fe400078e02ff */
[----:B------:R0:W-:Y:S02]  /*742d0*/  STL [R3], R14 ;  /* 0x0000000e03007387 */ /* 0x0001e40000100800 */
[----:B------:R-:W-:-:S05]  /*742e0*/  IMAD.MOV R10, RZ, RZ, -R10 ;  /* 0x000000ffff0a7224 */ /* 0x000fca00078e0a0a */
[----:B------:R-:W-:Y:S01]  /*742f0*/  PRMT R11, R10, 0x7710, RZ ;  /* 0x000077100a0b7816 */ /* 0x000fe200000000ff */
[----:B0-----:R-:W-:-:S04]  /*74300*/  VIADD R3, R3, 0x4 ;  /* 0x0000000403037836 */ /* 0x001fc80000000000 */
[----:B------:R-:W-:-:S05]  /*74310*/  IMAD.IADD R11, R12, 0x1, R11 ;  /* 0x000000010c0b7824 */ /* 0x000fca00078e020b */
[----:B------:R-:W-:Y:S01]  /*74320*/  LOP3.LUT R11, R11, 0xffff, RZ, 0xc0, !PT ;  /* 0x0000ffff0b0b7812 */ /* 0x000fe200078ec0ff */
[----:B------:R-:W-:Y:S06]  /*74330*/  @P0 BRA `(.L_x_685) ;  /* 0xfffffffc003c0947 */ /* 0x000fec000383ffff */
[----:B------:R-:W-:-:S07]  /*74340*/  IMAD.SHL.U32 R3, R11, 0x100, RZ ;  /* 0x000001000b037824 */ /* 0x000fce00078e00ff */
.L_x_684:
[----:B------:R-:W-:-:S04]  /*74350*/  ISETP.NE.U32.AND P0, PT, R19, RZ, PT ;  /* 0x000000ff1300720c */ /* 0x000fc80003f05070 */
[----:B------:R-:W-:-:S13]  /*74360*/  ISETP.NE.AND.EX P0, PT, RZ, RZ, PT, P0 ;  /* 0x000000ffff00720c */ /* 0x000fda0003f05300 */
[----:B------:R-:W-:Y:S05]  /*74370*/  @!P0 BRA `(.L_x_686) ;  /* 0x0000000000b08947 */ /* 0x000fea0003800000 */
[----:B------:R-:W-:-:S05]  /*74380*/  IMAD.IADD R13, R1, 0x1, R6 ;  /* 0x00000001010d7824 */ /* 0x000fca00078e0206 */
[----:B------:R-:W2:Y:S01]  /*74390*/  LDL.U8 R10, [R13] ;  /* 0x000000000d0a7983 */ /* 0x000ea20000100000 */
[----:B------:R-:W-:-:S04]  /*743a0*/  ISETP.NE.U32.AND P0, PT, R19, 0x1, PT ;  /* 0x000000011300780c */ /* 0x000fc80003f05070 */
[----:B------:R-:W-:Y:S01]  /*743b0*/  ISETP.NE.AND.EX P0, PT, RZ, RZ, PT, P0 ;  /* 0x000000ffff00720c */ /* 0x000fe20003f05300 */
[----:B--2---:R-:W-:-:S05]  /*743c0*/  IMAD.IADD R3, R10, 0x1, R3 ;  /* 0x000000010a037824 */ /* 0x004fca00078e0203 */
[----:B------:R-:W-:-:S05]  /*743d0*/  LOP3.LUT R10, R3, 0xffff, RZ, 0xc0, !PT ;  /* 0x0000ffff030a7812 */ /* 0x000fca00078ec0ff */
[----:B------:R-:W-:-:S05]  /*743e0*/  IMAD R10, R10, 0x469f, RZ ;  /* 0x0000469f0a0a7824 */ /* 0x000fca00078e02ff */
[----:B------:R-:W-:-:S04]  /*743f0*/  SHF.R.U32.HI R10, RZ, 0x14, R10 ;  /* 0x00000014ff0a7819 */ /* 0x000fc8000001160a */
[----:B------:R-:W-:Y:S01]  /*74400*/  PRMT R11, R10, 0x9910, RZ ;  /* 0x000099100a0b7816 */ /* 0x000fe200000000ff */
[----:B------:R0:W-:Y:S04]  /*74410*/  STL.U8 [R13], R10 ;  /* 0x0000000a0d007387 */ /* 0x0001e80000100000 */
[----:B------:R-:W-:-:S04]  /*74420*/  IMAD R11, R11, 0x3a, RZ ;  /* 0x0000003a0b0b7824 */ /* 0x000fc800078e02ff */
[----:B------:R-:W-:-:S05]  /*74430*/  IMAD.MOV R11, RZ, RZ, -R11 ;  /* 0x000000ffff0b7224 */ /* 0x000fca00078e0a0b */
[----:B------:R-:W-:-:S05]  /*74440*/  PRMT R12, R11, 0x7710, RZ ;  /* 0x000077100b0c7816 */ /* 0x000fca00000000ff */
[----:B------:R-:W-:-:S05]  /*74450*/  IMAD.IADD R3, R3, 0x1, R12 ;  /* 0x0000000103037824 */ /* 0x000fca00078e020c */
[----:B------:R-:W-:Y:S01]  /*74460*/  LOP3.LUT R11, R3, 0xffff, RZ, 0xc0, !PT ;  /* 0x0000ffff030b7812 */ /* 0x000fe200078ec0ff */
[----:B0-----:R-:W-:Y:S06]  /*74470*/  @!P0 BRA `(.L_x_686) ;  /* 0x0000000000708947 */ /* 0x001fec0003800000 */
[----:B------:R-:W-:-:S05]  /*74480*/  IADD3 R16, PT, PT, R1, 0x1, R6 ;  /* 0x0000000101107810 */ /* 0x000fca0007ffe006 */
[----:B------:R-:W2:Y:S01]  /*74490*/  LDL.U8 R10, [R16] ;  /* 0x00000000100a7983 */ /* 0x000ea20000100000 */
[----:B------:R-:W-:-:S04]  /*744a0*/  ISETP.NE.U32.AND P0, PT, R19, 0x2, PT ;  /* 0x000000021300780c */ /* 0x000fc80003f05070 */
[----:B------:R-:W-:-:S13]  /*744b0*/  ISETP.NE.AND.EX P0, PT, RZ, RZ, PT, P0 ;  /* 0x000000ffff00720c */ /* 0x000fda0003f05300 */
[----:B------:R-:W-:Y:S01]  /*744c0*/  @P0 IADD3 R14, PT, PT, R1, 0x2, R6 ;  /* 0x00000002010e0810 */ /* 0x000fe20007ffe006 */
[----:B--2---:R-:W-:-:S05]  /*744d0*/  IMAD R10, R11, 0x100, R10 ;  /* 0x000001000b0a7824 */ /* 0x004fca00078e020a */
[----:B------:R-:W-:-:S05]  /*744e0*/  LOP3.LUT R3, R10, 0xffff, RZ, 0xc0, !PT ;  /* 0x0000ffff0a037812 */ /* 0x000fca00078ec0ff */
[----:B------:R-:W-:-:S05]  /*744f0*/  IMAD R3, R3, 0x469f, RZ ;  /* 0x0000469f03037824 */ /* 0x000fca00078e02ff */
[----:B------:R-:W-:-:S05]  /*74500*/  SHF.R.U32.HI R3, RZ, 0x14, R3 ;  /* 0x00000014ff037819 */ /* 0x000fca0000011603 */
[----:B------:R0:W-:Y:S04]  /*74510*/  STL.U8 [R16], R3 ;  /* 0x0000000310007387 */ /* 0x0001e80000100000 */
[----:B------:R-:W2:Y:S01]  /*74520*/  @P0 LDL.U8 R12, [R14] ;  /* 0x000000000e0c0983 */ /* 0x000ea20000100000 */
[----:B------:R-:W-:-:S05]  /*74530*/  PRMT R6, R3, 0x9910, RZ ;  /* 0x0000991003067816 */ /* 0x000fca00000000ff */
[----:B------:R-:W-:-:S04]  /*74540*/  IMAD R6, R6, 0x3a, RZ ;  /* 0x0000003a06067824 */ /* 0x000fc800078e02ff */
[----:B------:R-:W-:-:S05]  /*74550*/  IMAD.MOV R6, RZ, RZ, -R6 ;  /* 0x000000ffff067224 */ /* 0x000fca00078e0a06 */
[----:B------:R-:W-:-:S05]  /*74560*/  PRMT R11, R6, 0x7710, RZ ;  /* 0x00007710060b7816 */ /* 0x000fca00000000ff */
[----:B------:R-:W-:-:S05]  /*74570*/  IMAD.IADD R10, R10, 0x1, R11 ;  /* 0x000000010a0a7824 */ /* 0x000fca00078e020b */
[----:B------:R-:W-:-:S05]  /*74580*/  LOP3.LUT R11, R10, 0xffff, RZ, 0xc0, !PT ;  /* 0x0000ffff0a0b7812 */ /* 0x000fca00078ec0ff */
[----:B--2---:R-:W-:-:S05]  /*74590*/  @P0 IMAD R12, R11, 0x100, R12 ;  /* 0x000001000b0c0824 */ /* 0x004fca00078e020c */
[----:B------:R-:W-:-:S05]  /*745a0*/  @P0 LOP3.LUT R6, R12, 0xffff, RZ, 0xc0, !PT ;  /* 0x0000ffff0c060812 */ /* 0x000fca00078ec0ff */
[----:B0-----:R-:W-:-:S05]  /*745b0*/  @P0 IMAD R3, R6, 0x469f, RZ ;  /* 0x0000469f06030824 */ /* 0x001fca00078e02ff */
[----:B------:R-:W-:-:S04]  /*745c0*/  @P0 SHF.R.U32.HI R3, RZ, 0x14, R3 ;  /* 0x00000014ff030819 */ /* 0x000fc80000011603 */
[----:B------:R-:W-:Y:S01]  /*745d0*/  @P0 PRMT R6, R3, 0x9910, RZ ;  /* 0x0000991003060816 */ /* 0x000fe200000000ff */
[----:B------:R0:W-:Y:S04]  /*745e0*/  @P0 STL.U8 [R14], R3 ;  /* 0x000000030e000387 */ /* 0x0001e80000100000 */
[----:B------:R-:W-:-:S04]  /*745f0*/  @P0 IMAD R6, R6, 0x3a, RZ ;  /* 0x0000003a06060824 */ /* 0x000fc800078e02ff */
[----:B------:R-:W-:-:S05]  /*74600*/  @P0 IMAD.MOV R6, RZ, RZ, -R6 ;  /* 0x000000ffff060224 */ /* 0x000fca00078e0a06 */
[----:B------:R-:W-:-:S05]  /*74610*/  @P0 PRMT R13, R6, 0x7710, RZ ;  /* 0x00007710060d0816 */ /* 0x000fca00000000ff */
[----:B------:R-:W-:-:S05]  /*74620*/  @P0 IMAD.IADD R12, R12, 0x1, R13 ;  /* 0x000000010c0c0824 */ /* 0x000fca00078e020d */
[----:B0-----:R-:W-:-:S07]  /*74630*/  @P0 LOP3.LUT R11, R12, 0xffff, RZ, 0xc0, !PT ;  /* 0x0000ffff0c0b0812 */ /* 0x001fce00078ec0ff */
.L_x_686:
[----:B------:R-:W0:Y:S01]  /*74640*/  LDC.U8 R3, c[0x3][R11+0x80] ;  /* 0x00c020000b037b82 */ /* 0x000e220000000000 */
[----:B------:R-:W-:-:S05]  /*74650*/  IMAD.IADD R10, R1, 0x1, R4 ;  /* 0x00000001010a7824 */ /* 0x000fca00078e0204 */
[----:B0-----:R0:W-:Y:S04]  /*74660*/  STL.U8 [R10+0x188], R3 ;  /* 0x000188030a007387 */ /* 0x0011e80000100000 */
[----:B------:R-:W2:Y:S01]  /*74670*/  LDL.U8 R6, [R1] ;  /* 0x0000000001067983 */ /* 0x000ea20000100000 */
[----:B------:R-:W-:Y:S01]  /*74680*/  VIADD R4, R4, 0x1 ;  /* 0x0000000104047836 */ /* 0x000fe20000000000 */
[----:B--2---:R-:W-:-:S13]  /*74690*/  ISETP.NE.AND P0, PT, R6, RZ, PT ;  /* 0x000000ff0600720c */ /* 0x004fda0003f05270 */
[----:B0-----:R-:W-:Y:S05]  /*746a0*/  @P0 BRA `(.L_x_687) ;  /* 0x0000000800480947 */ /* 0x001fea0003800000 */
[----:B------:R-:W-:Y:S01]  /*746b0*/  IADD3 R28, P0, PT, R0, -0x2, RZ ;  /* 0xfffffffe001c7810 */ /* 0x000fe20007f1e0ff */
[----:B------:R-:W-:Y:S01]  /*746c0*/  UMOV UR4, URZ ;  /* 0x000000ff00047c82 */ /* 0x000fe20008000000 */
[----:B------:R-:W-:Y:S02]  /*746d0*/  UMOV UR5, URZ ;  /* 0x000000ff00057c82 */ /* 0x000fe40008000000 */
[----:B------:R-:W-:-:S09]  /*746e0*/  IADD3.X R30, PT, PT, R2, -0x1, RZ, P0, !PT ;  /* 0xffffffff021e7810 */ /* 0x000fd200007fe4ff */
.L_x_694:
[----:B------:R-:W-:Y:S01]  /*746f0*/  IADD3 R0, P0, PT, R0, -0x1, RZ ;  /* 0xffffffff00007810 */ /* 0x000fe20007f1e0ff */
[----:B------:R-:W-:Y:S02]  /*74700*/  ULOP3.LUT UR8, URZ, UR4, URZ, 0x33, !UPT ;  /* 0x00000004ff087292 */ /* 0x000fe4000f8e33ff */
[----:B------:R-:W-:Y:S01]  /*74710*/  ULOP3.LUT UR9, URZ, UR5, URZ, 0x33, !UPT ;  /* 0x00000005ff097292 */ /* 0x000fe2000f8e33ff */
[----:B------:R-:W-:Y:S02]  /*74720*/  IADD3.X R2, PT, PT, R2, -0x1, RZ, P0, !PT ;  /* 0xffffffff02027810 */ /* 0x000fe400007fe4ff */
[----:B------:R-:W-:Y:S02]  /*74730*/  ISETP.NE.U32.AND P0, PT, R0, RZ, PT ;  /* 0x000000ff0000720c */ /* 0x000fe40003f05070 */
[----:B--2---:R-:W-:Y:S02]  /*74740*/  IADD3 R6, P1, PT, R8, UR8, RZ ;  /* 0x0000000808067c10 */ /* 0x004fe4000ff3e0ff */
[----:B------:R-:W-:-:S02]  /*74750*/  ISETP.NE.AND.EX P0, PT, R2, RZ, PT, P0 ;  /* 0x000000ff0200720c */ /* 0x000fc40003f05300 */
[----:B------:R-:W-:-:S11]  /*74760*/  IADD3.X R31, PT, PT, R9, UR9, RZ, P1, !PT ;  /* 0x00000009091f7c10 */ /* 0x000fd60008ffe4ff */
[----:B01----:R-:W-:Y:S05]  /*74770*/  @!P0 BRA `(.L_x_688) ;  /* 0x0000000400f88947 */ /* 0x003fea0003800000 */
[----:B------:R-:W-:Y:S02]  /*74780*/  IADD3 R3, P1, PT, R28, -UR4, RZ ;  /* 0x800000041c037c10 */ /* 0x000fe4000ff3e0ff */
[----:B------:R-:W-:Y:S02]  /*74790*/  LOP3.LUT R32, R6, 0x3, RZ, 0xc0, !PT ;  /* 0x0000000306207812 */ /* 0x000fe400078ec0ff */
[----:B------:R-:W-:Y:S02]  /*747a0*/  ISETP.GE.U32.AND P0, PT, R3, 0x3, PT ;  /* 0x000000030300780c */ /* 0x000fe40003f06070 */
[----:B------:R-:W-:-:S04]  /*747b0*/  IADD3.X R3, PT, PT, R30, ~UR5, RZ, P1, !PT ;  /* 0x800000051e037c10 */ /* 0x000fc80008ffe4ff */
[----:B------:R-:W-:Y:S01]  /*747c0*/  ISETP.GE.U32.AND.EX P0, PT, R3, RZ, PT, P0 ;  /* 0x000000ff0300720c */ /* 0x000fe20003f06100 */
[----:B------:R-:W-:-:S12]  /*747d0*/  IMAD.MOV.U32 R3, RZ, RZ, RZ ;  /* 0x000000ffff037224 */ /* 0x000fd800078e00ff */
[----:B------:R-:W-:Y:S05]  /*747e0*/  @!P0 BRA `(.L_x_689) ;  /* 0x0000000400988947 */ /* 0x000fea0003800000 */
[----:B------:R-:W-:Y:S01]  /*747f0*/  LOP3.LUT R3, R6, 0xfffffffc, RZ, 0xc0, !PT ;  /* 0xfffffffc06037812 */ /* 0x000fe200078ec0ff */
[----:B------:R-:W-:Y:S02]  /*74800*/  IMAD.MOV.U32 R6, RZ, RZ, RZ ;  /* 0x000000ffff067224 */ /* 0x000fe400078e00ff */
[----:B------:R-:W-:Y:S01]  /*74810*/  IMAD.MOV.U32 R26, RZ, RZ, RZ ;  /* 0x000000ffff1a7224 */ /* 0x000fe200078e00ff */
[----:B------:R-:W-:-:S04]  /*74820*/  ISETP.GT.U32.AND P0, PT, R3, RZ, PT ;  /* 0x000000ff0300720c */ /* 0x000fc80003f04070 */
[----:B------:R-:W-:-:S13]  /*74830*/  ISETP.GT.AND.EX P0, PT, R31, RZ, PT, P0 ;  /* 0x000000ff1f00720c */ /* 0x000fda0003f04300 */
[----:B------:R-:W-:Y:S05]  /*74840*/  @!P0 BRA `(.L_x_690) ;  /* 0x0000000400448947 */ /* 0x000fea0003800000 */
[----:B------:R-:W-:-:S04]  /*74850*/  IADD3 R12, P0, PT, -R6, R3, RZ ;  /* 0x00000003060c7210 */ /* 0x000fc80007f1e1ff */
[----:B------:R-:W-:Y:S01]  /*74860*/  ISETP.GT.U32.AND P1, PT, R12, 0xc, PT ;  /* 0x0000000c0c00780c */ /* 0x000fe20003f24070 */
[----:B------:R-:W-:Y:S01]  /*74870*/  IMAD.X R12, R31, 0x1, ~R26, P0 ;  /* 0x000000011f0c7824 */ /* 0x000fe200000e0e1a */
[----:B------:R-:W-:-:S04]  /*74880*/  PLOP3.LUT P0, PT, PT, PT, PT, 0x80, 0x8 ;  /* 0x000000000008781c */ /* 0x000fc80003f0f070 */
[----:B------:R-:W-:-:S13]  /*74890*/  ISETP.GT.AND.EX P1, PT, R12, RZ, PT, P1 ;  /* 0x000000ff0c00720c */ /* 0x000fda0003f24310 */
[----:B------:R-:W-:Y:S05]  /*748a0*/  @!P1 BRA `(.L_x_691) ;  /* 0x0000000000b49947 */ /* 0x000fea0003800000 */
[----:B------:R-:W-:Y:S02]  /*748b0*/  IADD3 R33, P1, PT, R3, -0xc, RZ ;  /* 0xfffffff403217810 */ /* 0x000fe40007f3e0ff */
[----:B------:R-:W-:Y:S02]  /*748c0*/  PLOP3.LUT P0, PT, PT, PT, PT, 0x8, 0x80 ;  /* 0x000000000080781c */ /* 0x000fe40003f0e170 */
[----:B------:R-:W-:-:S11]  /*748d0*/  IADD3.X R35, PT, PT, R31, -0x1, RZ, P1, !PT ;  /* 0xffffffff1f237810 */ /* 0x000fd60000ffe4ff */
.L_x_692:
[----:B0-----:R-:W-:-:S05]  /*748e0*/  IMAD.IADD R29, R1, 0x1, R6 ;  /* 0x00000001011d7824 */ /* 0x001fca00078e0206 */
[----:B------:R-:W2:Y:S04]  /*748f0*/  LDL.U16 R12, [R29+0x2] ;  /* 0x000002001d0c7983 */ /* 0x000ea80000100400 */
[----:B------:R-:W3:Y:S04]  /*74900*/  LDL.U8 R14, [R29+0x4] ;  /* 0x000004001d0e7983 */ /* 0x000ee80000100000 */
[----:B------:R-:W4:Y:S04]  /*74910*/  LDL.U8 R15, [R29+0x1] ;  /* 0x000001001d0f7983 */ /* 0x000f280000100000 */
[----:B------:R-:W5:Y:S04]  /*74920*/  LDL.U16 R16, [R29+0x6] ;  /* 0x000006001d107983 */ /* 0x000f680000100400 */
[----:B------:R-:W5:Y:S04]  /*74930*/  LDL.U16 R20, [R29+0xa] ;  /* 0x00000a001d147983 */ /* 0x000f680000100400 */
[----:B------:R-:W5:Y:S04]  /*74940*/  LDL.U16 R22, [R29+0xe] ;  /* 0x00000e001d167983 */ /* 0x000f680000100400 */
[----:B------:R-:W5:Y:S04]  /*74950*/  LDL.U8 R19, [R29+0x8] ;  /* 0x000008001d137983 */ /* 0x000f680000100000 */
[----:B------:R-:W5:Y:S04]  /*74960*/  LDL.U8 R21, [R29+0x5] ;  /* 0x000005001d157983 */ /* 0x000f680000100000 */
[----:B------:R-:W5:Y:S04]  /*74970*/  LDL.U8 R23, [R29+0xc] ;  /* 0x00000c001d177983 */ /* 0x000f680000100000 */
[----:B------:R-:W5:Y:S04]  /*74980*/  LDL.U8 R25, [R29+0x9] ;  /* 0x000009001d197983 */ /* 0x000f680000100000 */
[----:B------:R-:W5:Y:S04]  /*74990*/  LDL.U8 R24, [R29+0x10] ;  /* 0x000010001d187983 */ /* 0x000f680000100000 */
[----:B------:R-:W5:Y:S01]  /*749a0*/  LDL.U8 R27, [R29+0xd] ;  /* 0x00000d001d1b7983 */ /* 0x000f620000100000 */
[----:B------:R-:W-:-:S05]  /*749b0*/  IADD3 R6, P1, PT, R6, 0x10, RZ ;  /* 0x0000001006067810 */ /* 0x000fca0007f3e0ff */
[----:B------:R-:W-:Y:S01]  /*749c0*/  IMAD.X R26, RZ, RZ, R26, P1 ;  /* 0x000000ffff1a7224 */ /* 0x000fe200008e061a */
[----:B------:R-:W-:-:S04]  /*749d0*/  ISETP.GE.U32.AND P1, PT, R6, R33, PT ;  /* 0x000000210600720c */ /* 0x000fc80003f26070 */
[----:B------:R-:W-:Y:S02]  /*749e0*/  ISETP.GE.AND.EX P1, PT, R26, R35, PT, P1 ;  /* 0x000000231a00720c */ /* 0x000fe40003f26310 */
[C---:B--2---:R-:W-:Y:S02]  /*749f0*/  PRMT R13, R12.reuse, 0x7771, RZ ;  /* 0x000077710c0d7816 */ /* 0x044fe400000000ff */
[----:B------:R-:W-:Y:S02]  /*74a00*/  PRMT R12, R12, 0x7770, RZ ;  /* 0x000077700c0c7816 */ /* 0x000fe400000000ff */
[----:B---3--:R-:W-:Y:S02]  /*74a10*/  PRMT R13, R13, 0x3340, R14 ;  /* 0x000033400d0d7816 */ /* 0x008fe4000000000e */
[----:B----4-:R-:W-:Y:S02]  /*74a20*/  PRMT R12, R15, 0x3340, R12 ;  /* 0x000033400f0c7816 */ /* 0x010fe4000000000c */
[----:B-----5:R-:W-:-:S02]  /*74a30*/  PRMT R18, R16, 0x7771, RZ ;  /* 0x0000777110127816 */ /* 0x020fc400000000ff */
[----:B------:R-:W-:Y:S02]  /*74a40*/  PRMT R16, R16, 0x7770, RZ ;  /* 0x0000777010107816 */ /* 0x000fe400000000ff */
[C---:B------:R-:W-:Y:S02]  /*74a50*/  PRMT R14, R20.reuse, 0x7771, RZ ;  /* 0x00007771140e7816 */ /* 0x040fe400000000ff */
[----:B------:R-:W-:Y:S02]  /*74a60*/  PRMT R20, R20, 0x7770, RZ ;  /* 0x0000777014147816 */ /* 0x000fe400000000ff */
[C---:B------:R-:W-:Y:S02]  /*74a70*/  PRMT R15, R22.reuse, 0x7771, RZ ;  /* 0x00007771160f7816 */ /* 0x040fe400000000ff */
[----:B------:R-:W-:Y:S02]  /*74a80*/  PRMT R22, R22, 0x7770, RZ ;  /* 0x0000777016167816 */ /* 0x000fe400000000ff */
        /* <DEDUP_REMOVED lines=9> */
[----:B------:R-:W-:Y:S01]  /*74b20*/  PRMT R15, R22, 0x5410, R15 ;  /* 0x00005410160f7816 */ /* 0x000fe2000000000f */
[----:B------:R0:W-:Y:S04]  /*74b30*/  STL [R29], R12 ;  /* 0x0000000c1d007387 */ /* 0x0001e80000100800 */
[----:B------:R0:W-:Y:S04]  /*74b40*/  STL [R29+0x4], R18 ;  /* 0x000004121d007387 */ /* 0x0001e80000100800 */
[----:B------:R0:W-:Y:S04]  /*74b50*/  STL [R29+0x8], R14 ;  /* 0x0000080e1d007387 */ /* 0x0001e80000100800 */
[----:B------:R0:W-:Y:S01]  /*74b60*/  STL [R29+0xc], R15 ;  /* 0x00000c0f1d007387 */ /* 0x0001e20000100800 */
[----:B------:R-:W-:Y:S05]  /*74b70*/  @!P1 BRA `(.L_x_692) ;  /* 0xfffffffc00589947 */ /* 0x000fea000383ffff */
.L_x_691:
[----:B0-----:R-:W-:-:S04]  /*74b80*/  IADD3 R12, P2, PT, -R6, R3, RZ ;  /* 0x00000003060c7210 */ /* 0x001fc80007f5e1ff */
[----:B------:R-:W-:Y:S01]  /*74b90*/  ISETP.GT.U32.AND P1, PT, R12, 0x4, PT ;  /* 0x000000040c00780c */ /* 0x000fe20003f24070 */
[----:B------:R-:W-:-:S05]  /*74ba0*/  IMAD.X R12, R31, 0x1, ~R26, P2 ;  /* 0x000000011f0c7824 */ /* 0x000fca00010e0e1a */
[----:B------:R-:W-:-:S13]  /*74bb0*/  ISETP.GT.AND.EX P1, PT, R12, RZ, PT, P1 ;  /* 0x000000ff0c00720c */ /* 0x000fda0003f24310 */
[----:B------:R-:W-:Y:S05]  /*74bc0*/  @!P1 BRA `(.L_x_693) ;  /* 0x0000000000589947 */ /* 0x000fea0003800000 */
[----:B------:R-:W-:-:S05]  /*74bd0*/  IMAD.IADD R23, R1, 0x1, R6 ;  /* 0x0000000101177824 */ /* 0x000fca00078e0206 */
[----:B------:R-:W2:Y:S04]  /*74be0*/  LDL.U16 R12, [R23+0x2] ;  /* 0x00000200170c7983 */ /* 0x000ea80000100400 */
[----:B------:R-:W3:Y:S04]  /*74bf0*/  LDL.U16 R16, [R23+0x6] ;  /* 0x0000060017107983 */ /* 0x000ee80000100400 */
[----:B------:R-:W4:Y:S04]  /*74c00*/  LDL.U8 R14, [R23+0x4] ;  /* 0x00000400170e7983 */ /* 0x000f280000100000 */
[----:B------:R-:W5:Y:S04]  /*74c10*/  LDL.U8 R15, [R23+0x1] ;  /* 0x00000100170f7983 */ /* 0x000f680000100000 */
[----:B------:R-:W5:Y:S04]  /*74c20*/  LDL.U8 R19, [R23+0x8] ;  /* 0x0000080017137983 */ /* 0x000f680000100000 */
[----:B------:R-:W5:Y:S01]  /*74c30*/  LDL.U8 R21, [R23+0x5] ;  /* 0x0000050017157983 */ /* 0x000f620000100000 */
[----:B------:R-:W-:-:S02]  /*74c40*/  IADD3 R6, P1, PT, R6, 0x8, RZ ;  /* 0x0000000806067810 */ /* 0x000fc40007f3e0ff */
[----:B------:R-:W-:-:S03]  /*74c50*/  PLOP3.LUT P0, PT, PT, PT, PT, 0x8, 0x80 ;  /* 0x000000000080781c */ /* 0x000fc60003f0e170 */
[----:B------:R-:W-:Y:S01]  /*74c60*/  IMAD.X R26, RZ, RZ, R26, P1 ;  /* 0x000000ffff1a7224 */ /* 0x000fe200008e061a */
[C---:B--2---:R-:W-:Y:S02]  /*74c70*/  PRMT R13, R12.reuse, 0x7771, RZ ;  /* 0x000077710c0d7816 */ /* 0x044fe400000000ff */
[----:B------:R-:W-:Y:S02]  /*74c80*/  PRMT R12, R12, 0x7770, RZ ;  /* 0x000077700c0c7816 */ /* 0x000fe400000000ff */
[C---:B---3--:R-:W-:Y:S02]  /*74c90*/  PRMT R18, R16.reuse, 0x7771, RZ ;  /* 0x0000777110127816 */ /* 0x048fe400000000ff */
[----:B------:R-:W-:Y:S02]  /*74ca0*/  PRMT R16, R16, 0x7770, RZ ;  /* 0x0000777010107816 */ /* 0x000fe400000000ff */
[----:B----4-:R-:W-:Y:S02]  /*74cb0*/  PRMT R13, R13, 0x3340, R14 ;  /* 0x000033400d0d7816 */ /* 0x010fe4000000000e */
[----:B-----5:R-:W-:-:S02]  /*74cc0*/  PRMT R12, R15, 0x3340, R12 ;  /* 0x000033400f0c7816 */ /* 0x020fc4000000000c */
[----:B------:R-:W-:Y:S02]  /*74cd0*/  PRMT R18, R18, 0x3340, R19 ;  /* 0x0000334012127816 */ /* 0x000fe40000000013 */
[----:B------:R-:W-:Y:S02]  /*74ce0*/  PRMT R12, R12, 0x5410, R13 ;  /* 0x000054100c0c7816 */ /* 0x000fe4000000000d */
[----:B------:R-:W-:-:S03]  /*74cf0*/  PRMT R21, R21, 0x3340, R16 ;  /* 0x0000334015157816 */ /* 0x000fc60000000010 */
[----:B------:R0:W-:Y:S01]  /*74d00*/  STL [R23], R12 ;  /* 0x0000000c17007387 */ /* 0x0001e20000100800 */
[----:B------:R-:W-:-:S05]  /*74d10*/  PRMT R18, R21, 0x5410, R18 ;  /* 0x0000541015127816 */ /* 0x000fca0000000012 */
[----:B------:R0:W-:Y:S02]  /*74d20*/  STL [R23+0x4], R18 ;  /* 0x0000041217007387 */ /* 0x0001e40000100800 */
.L_x_693:
[----:B------:R-:W-:-:S04]  /*74d30*/  ISETP.EQ.U32.AND P1, PT, R6, R3, PT ;  /* 0x000000030600720c */ /* 0x000fc80003f22070 */
[----:B------:R-:W-:-:S13]  /*74d40*/  ISETP.EQ.AND.EX P1, PT, R26, R31, PT, P1 ;  /* 0x0000001f1a00720c */ /* 0x000fda0003f22310 */
[----:B------:R-:W-:Y:S05]  /*74d50*/  @!P0 BRA P1, `(.L_x_689) ;  /* 0x00000000003c8947 */ /* 0x000fea0000800000 */
.L_x_690:
[----:B-1----:R-:W-:-:S05]  /*74d60*/  IMAD.IADD R19, R1, 0x1, R6 ;  /* 0x0000000101137824 */ /* 0x002fca00078e0206 */
[----:B0-----:R-:W2:Y:S04]  /*74d70*/  LDL.U16 R12, [R19+0x2] ;  /* 0x00000200130c7983 */ /* 0x001ea80000100400 */
[----:B------:R-:W3:Y:S04]  /*74d80*/  LDL.U8 R14, [R19+0x4] ;  /* 0x00000400130e7983 */ /* 0x000ee80000100000 */
[----:B------:R-:W4:Y:S01]  /*74d90*/  LDL.U8 R15, [R19+0x1] ;  /* 0x00000100130f7983 */ /* 0x000f220000100000 */
[----:B------:R-:W-:-:S05]  /*74da0*/  IADD3 R6, P0, PT, R6, 0x4, RZ ;  /* 0x0000000406067810 */ /* 0x000fca0007f1e0ff */
[----:B------:R-:W-:Y:S01]  /*74db0*/  IMAD.X R26, RZ, RZ, R26, P0 ;  /* 0x000000ffff1a7224 */ /* 0x000fe200000e061a */
[----:B------:R-:W-:-:S04]  /*74dc0*/  ISETP.NE.U32.AND P0, PT, R6, R3, PT ;  /* 0x000000030600720c */ /* 0x000fc80003f05070 */
[----:B------:R-:W-:Y:S02]  /*74dd0*/  ISETP.NE.AND.EX P0, PT, R26, R31, PT, P0 ;  /* 0x0000001f1a00720c */ /* 0x000fe40003f05300 */
[C---:B--2---:R-:W-:Y:S02]  /*74de0*/  PRMT R13, R12.reuse, 0x7771, RZ ;  /* 0x000077710c0d7816 */ /* 0x044fe400000000ff */
[----:B------:R-:W-:Y:S02]  /*74df0*/  PRMT R12, R12, 0x7770, RZ ;  /* 0x000077700c0c7816 */ /* 0x000fe400000000ff */
[----:B---3--:R-:W-:Y:S02]  /*74e00*/  PRMT R13, R13, 0x3340, R14 ;  /* 0x000033400d0d7816 */ /* 0x008fe4000000000e */
[----:B----4-:R-:W-:-:S04]  /*74e10*/  PRMT R12, R15, 0x3340, R12 ;  /* 0x000033400f0c7816 */ /* 0x010fc8000000000c */
[----:B------:R-:W-:-:S05]  /*74e20*/  PRMT R12, R12, 0x5410, R13 ;  /* 0x000054100c0c7816 */ /* 0x000fca000000000d */
[----:B------:R1:W-:Y:S01]  /*74e30*/  STL [R19], R12 ;  /* 0x0000000c13007387 */ /* 0x0003e20000100800 */
[----:B------:R-:W-:Y:S05]  /*74e40*/  @P0 BRA `(.L_x_690) ;  /* 0xfffffffc00c40947 */ /* 0x000fea000383ffff */
.L_x_689:
[----:B------:R-:W-:-:S04]  /*74e50*/  ISETP.NE.U32.AND P0, PT, R32, RZ, PT ;  /* 0x000000ff2000720c */ /* 0x000fc80003f05070 */
[----:B------:R-:W-:-:S13]  /*74e60*/  ISETP.NE.AND.EX P0, PT, RZ, RZ, PT, P0 ;  /* 0x000000ffff00720c */ /* 0x000fda0003f05300 */
[----:B------:R-:W-:Y:S05]  /*74e70*/  @!P0 BRA `(.L_x_688) ;  /* 0x0000000000388947 */ /* 0x000fea0003800000 */
[----:B01----:R-:W-:-:S05]  /*74e80*/  IADD3 R12, PT, PT, R1, 0x1, R3 ;  /* 0x00000001010c7810 */ /* 0x003fca0007ffe003 */
[----:B------:R-:W2:Y:S01]  /*74e90*/  LDL.U8 R6, [R12] ;  /* 0x000000000c067983 */ /* 0x000ea20000100000 */
[----:B------:R-:W-:Y:S01]  /*74ea0*/  IMAD.IADD R13, R1, 0x1, R3 ;  /* 0x00000001010d7824 */ /* 0x000fe200078e0203 */
[----:B------:R-:W-:-:S04]  /*74eb0*/  ISETP.NE.U32.AND P0, PT, R32, 0x1, PT ;  /* 0x000000012000780c */ /* 0x000fc80003f05070 */
[----:B------:R-:W-:Y:S01]  /*74ec0*/  ISETP.NE.AND.EX P0, PT, RZ, RZ, PT, P0 ;  /* 0x000000ffff00720c */ /* 0x000fe20003f05300 */
[----:B--2---:R2:W-:-:S12]  /*74ed0*/  STL.U8 [R13], R6 ;  /* 0x000000060d007387 */ /* 0x0045d80000100000 */
[----:B------:R-:W-:Y:S05]  /*74ee0*/  @!P0 BRA `(.L_x_688) ;  /* 0x00000000001c8947 */ /* 0x000fea0003800000 */
[----:B------:R-:W-:-:S05]  /*74ef0*/  IADD3 R15, PT, PT, R1, 0x2, R3 ;  /* 0x00000002010f7810 */ /* 0x000fca0007ffe003 */
[----:B------:R-:W3:Y:S01]  /*74f00*/  LDL.U8 R3, [R15] ;  /* 0x000000000f037983 */ /* 0x000ee20000100000 */
[----:B------:R-:W-:-:S04]  /*74f10*/  ISETP.NE.U32.AND P0, PT, R32, 0x2, PT ;  /* 0x000000022000780c */ /* 0x000fc80003f05070 */
[----:B------:R-:W-:Y:S01]  /*74f20*/  ISETP.NE.AND.EX P0, PT, RZ, RZ, PT, P0 ;  /* 0x000000ffff00720c */ /* 0x000fe20003f05300 */
[----:B---3--:R3:W-:-:S12]  /*74f30*/  STL.U8 [R12], R3 ;  /* 0x000000030c007387 */ /* 0x0087d80000100000 */
[----:B--2---:R-:W2:Y:S04]  /*74f40*/  @P0 LDL.U8 R6, [R13+0x3] ;  /* 0x000003000d060983 */ /* 0x004ea80000100000 */
[----:B--2---:R3:W-:Y:S02]  /*74f50*/  @P0 STL.U8 [R15], R6 ;  /* 0x000000060f000387 */ /* 0x0047e40000100000 */
.L_x_688:
[----:B---3--:R-:W3:Y:S01]  /*74f60*/  LDL.U8 R3, [R1] ;  /* 0x0000000001037983 */ /* 0x008ee20000100000 */
[----:B------:R-:W-:Y:S01]  /*74f70*/  ISETP.EQ.U32.AND P1, PT, R0, RZ, PT ;  /* 0x000000ff0000720c */ /* 0x000fe20003f22070 */
[----:B------:R-:W-:-:S04]  /*74f80*/  UIADD3 UR4, UP0, UPT, UR4, 0x1, URZ ;  /* 0x0000000104047890 */ /* 0x000fc8000ff1e0ff */
[----:B------:R-:W-:Y:S01]  /*74f90*/  UIADD3.X UR5, UPT, UPT, URZ, UR5, URZ, UP0, !UPT ;  /* 0x00000005ff057290 */ /* 0x000fe200087fe4ff */
[----:B---3--:R-:W-:-:S04]  /*74fa0*/  ISETP.NE.AND P0, PT, R3, RZ, PT ;  /* 0x000000ff0300720c */ /* 0x008fc80003f05270 */
[----:B------:R-:W-:-:S13]  /*74fb0*/  ISETP.EQ.OR.EX P0, PT, R2, RZ, P0, P1 ;  /* 0x000000ff0200720c */ /* 0x000fda0000702710 */
[----:B------:R-:W-:Y:S05]  /*74fc0*/  @!P0 BRA `(.L_x_694) ;  /* 0xfffffff400c88947 */ /* 0x000fea000383ffff */
.L_x_687:
[----:B------:R-:W-:Y:S01]  /*74fd0*/  ISETP.NE.U32.AND P0, PT, R0, RZ, PT ;  /* 0x000000ff0000720c */ /* 0x000fe20003f05070 */
[----:B------:R-:W-:Y:S01]  /*74fe0*/  UIADD3 UR6, UPT, UPT, UR6, 0x1, URZ ;  /* 0x0000000106067890 */ /* 0x000fe2000fffe0ff */
[----:B------:R-:W-:Y:S02]  /*74ff0*/  VIADD R3, R5, 0x1 ;  /* 0x0000000105037836 */ /* 0x000fe40000000000 */
[----:B------:R-:W-:-:S13]  /*75000*/  ISETP.NE.AND.EX P0, PT, R2, RZ, PT, P0 ;  /* 0x000000ff0200720c */ /* 0x000fda0003f05300 */
[----:B------:R-:W-:Y:S05]  /*75010*/  @P0 BRA `(.L_x_695) ;  /* 0xffffffec00c40947 */ /* 0x000fea000383ffff */
[----:B------:R-:W-:-:S13]  /*75020*/  ISETP.NE.AND P0, PT, R7, RZ, PT ;  /* 0x000000ff0700720c */ /* 0x000fda0003f05270 */
[----:B------:R-:W-:Y:S05]  /*75030*/  @!P0 BRA `(.L_x_696) ;  /* 0x0000000800948947 */ /* 0x000fea0003800000 */
[----:B--2---:R-:W-:Y:S01]  /*75040*/  SHF.R.U32.HI R13, RZ, 0x1, R4 ;  /* 0x00000001ff0d7819 */ /* 0x004fe20000011604 */
[----:B------:R-:W-:-:S04]  /*75050*/  IMAD.MOV.U32 R2, RZ, RZ, RZ ;  /* 0x000000ffff027224 */ /* 0x000fc800078e00ff */
[----:B------:R-:W-:-:S05]  /*75060*/  VIADD R0, R13, 0xffffffff ;  /* 0xffffffff0d007836 */ /* 0x000fca0000000000 */
[----:B------:R-:W-:-:S13]  /*75070*/  ISETP.GE.U32.AND P0, PT, R0, 0x3, PT ;  /* 0x000000030000780c */ /* 0x000fda0003f06070 */
[----:B------:R-:W-:Y:S05]  /*75080*/  @!P0 BRA `(.L_x_697) ;  /* 0x00000008003c8947 */ /* 0x000fea0003800000 */
[----:B------:R-:W-:Y:S01]  /*75090*/  USHF.R.U32.HI UR4, URZ, 0x1, UR7 ;  /* 0x00000001ff047899 */ /* 0x000fe20008011607 */
[----:B------:R-:W-:Y:S01]  /*750a0*/  LOP3.LUT R2, R13, 0x3ffffffc, RZ, 0xc0, !PT ;  /* 0x3ffffffc0d027812 */ /* 0x000fe200078ec0ff */
[----:B------:R-:W-:Y:S02]  /*750b0*/  VIADD R14, R1, 0x189 ;  /* 0x00000189010e7836 */ /* 0x000fe40000000000 */
[----:B------:R-:W-:-:S04]  /*750c0*/  ULOP3.LUT UR4, UR4, 0x3ffffffc, URZ, 0xc0, !UPT ;  /* 0x3ffffffc04047892 */ /* 0x000fc8000f8ec0ff */
[----:B------:R-:W-:-:S04]  /*750d0*/  UIADD3 UR4, UPT, UPT, -UR4, URZ, URZ ;  /* 0x000000ff04047290 */ /* 0x000fc8000fffe1ff */
[----:B------:R-:W-:-:S09]  /*750e0*/  UISETP.GE.AND UP0, UPT, UR4, URZ, UPT ;  /* 0x000000ff0400728c */ /* 0x000fd2000bf06270 */
[----:B------:R-:W-:Y:S05]  /*750f0*/  BRA.U UP0, `(.L_x_698) ;  /* 0x0000000500cc7547 */ /* 0x000fea000b800000 */
[----:B------:R-:W-:Y:S02]  /*75100*/  UIADD3 UR5, UPT, UPT, -UR4, URZ, URZ ;  /* 0x000000ff04057290 */ /* 0x000fe4000fffe1ff */
[----:B------:R-:W-:Y:S02]  /*75110*/  UPLOP3.LUT UP0, UPT, UPT, UPT, UPT, 0x80, 0x8 ;  /* 0x000000000008789c */ /* 0x000fe40003f0f070 */
[----:B------:R-:W-:-:S09]  /*75120*/  UISETP.GT.AND UP1, UPT, UR5, 0xc, UPT ;  /* 0x0000000c0500788c */ /* 0x000fd2000bf24270 */
[----:B------:R-:W-:Y:S05]  /*75130*/  BRA.U !UP1, `(.L_x_699) ;  /* 0x0000000509187547 */ /* 0x000fea000b800000 */
[----:B------:R-:W-:-:S11]  /*75140*/  UPLOP3.LUT UP0, UPT, UPT, UPT, UPT, 0x40, 0x4 ;  /* 0x000000000004789c */ /* 0x000fd60003f0e870 */
.L_x_700:
[----:B------:R-:W2:Y:S04]  /*75150*/  LDL.U8 R3, [R5+0x1] ;  /* 0x0000010005037983 */ /* 0x000ea80000100000 */
[----:B------:R-:W3:Y:S04]  /*75160*/  LDL.U8 R0, [R14+-0x1] ;  /* 0xffffff000e007983 */ /* 0x000ee80000100000 */
[----:B--2---:R2:W-:Y:S04]  /*75170*/  STL.U8 [R14+-0x1], R3 ;  /* 0xffffff030e007387 */ /* 0x0045e80000100000 */
[----:B---3--:R3:W-:Y:S04]  /*75180*/  STL.U8 [R5+0x1], R0 ;  /* 0x0000010005007387 */ /* 0x0087e80000100000 */
[----:B------:R-:W4:Y:S04]  /*75190*/  LDL.U8 R6, [R5] ;  /* 0x0000000005067983 */ /* 0x000f280000100000 */
[----:B------:R-:W5:Y:S04]  /*751a0*/  LDL.U8 R4, [R14] ;  /* 0x000000000e047983 */ /* 0x000f680000100000 */
[----:B----4-:R4:W-:Y:S04]  /*751b0*/  STL.U8 [R14], R6 ;  /* 0x000000060e007387 */ /* 0x0109e80000100000 */
[----:B-----5:R5:W-:Y:S04]  /*751c0*/  STL.U8 [R5], R4 ;  /* 0x0000000405007387 */ /* 0x020be80000100000 */
[----:B------:R-:W2:Y:S04]  /*751d0*/  LDL.U8 R9, [R5+-0x1] ;  /* 0xffffff0005097983 */ /* 0x000ea80000100000 */
[----:B------:R-:W3:Y:S04]  /*751e0*/  LDL.U8 R8, [R14+0x1] ;  /* 0x000001000e087983 */ /* 0x000ee80000100000 */
[----:B--2---:R2:W-:Y:S04]  /*751f0*/  STL.U8 [R14+0x1], R9 ;  /* 0x000001090e007387 */ /* 0x0045e80000100000 */
[----:B---3--:R3:W-:Y:S04]  /*75200*/  STL.U8 [R5+-0x1], R8 ;  /* 0xffffff0805007387 */ /* 0x0087e80000100000 */
[----:B------:R-:W4:Y:S04]  /*75210*/  LDL.U8 R11, [R5+-0x2] ;  /* 0xfffffe00050b7983 */ /* 0x000f280000100000 */
[----:B01----:R-:W5:Y:S04]  /*75220*/  LDL.U8 R12, [R14+0x2] ;  /* 0x000002000e0c7983 */ /* 0x003f680000100000 */
[----:B----4-:R0:W-:Y:S04]  /*75230*/  STL.U8 [R14+0x2], R11 ;  /* 0x0000020b0e007387 */ /* 0x0101e80000100000 */
[----:B-----5:R1:W-:Y:S04]  /*75240*/  STL.U8 [R5+-0x2], R12 ;  /* 0xfffffe0c05007387 */ /* 0x0203e80000100000 */
[----:B------:R-:W4:Y:S04]  /*75250*/  LDL.U8 R3, [R5+-0x3] ;  /* 0xfffffd0005037983 */ /* 0x000f280000100000 */
[----:B------:R-:W5:Y:S04]  /*75260*/  LDL.U8 R0, [R14+0x3] ;  /* 0x000003000e007983 */ /* 0x000f680000100000 */
[----:B----4-:R4:W-:Y:S04]  /*75270*/  STL.U8 [R14+0x3], R3 ;  /* 0x000003030e007387 */ /* 0x0109e80000100000 */
[----:B-----5:R5:W-:Y:S04]  /*75280*/  STL.U8 [R5+-0x3], R0 ;  /* 0xfffffd0005007387 */ /* 0x020be80000100000 */
[----:B------:R-:W2:Y:S04]  /*75290*/  LDL.U8 R6, [R5+-0x4] ;  /* 0xfffffc0005067983 */ /* 0x000ea80000100000 */
[----:B------:R-:W3:Y:S04]  /*752a0*/  LDL.U8 R4, [R14+0x4] ;  /* 0x000004000e047983 */ /* 0x000ee80000100000 */
[----:B--2---:R2:W-:Y:S04]  /*752b0*/  STL.U8 [R14+0x4], R6 ;  /* 0x000004060e007387 */ /* 0x0045e80000100000 */
[----:B---3--:R3:W-:Y:S04]  /*752c0*/  STL.U8 [R5+-0x4], R4 ;  /* 0xfffffc0405007387 */ /* 0x0087e80000100000 */
[----:B------:R-:W4:Y:S04]  /*752d0*/  LDL.U8 R9, [R5+-0x5] ;  /* 0xfffffb0005097983 */ /* 0x000f280000100000 */
[----:B------:R-:W5:Y:S04]  /*752e0*/  LDL.U8 R8, [R14+0x5] ;  /* 0x000005000e087983 */ /* 0x000f680000100000 */
[----:B----4-:R4:W-:Y:S04]  /*752f0*/  STL.U8 [R14+0x5], R9 ;  /* 0x000005090e007387 */ /* 0x0109e80000100000 */
[----:B-----5:R5:W-:Y:S04]  /*75300*/  STL.U8 [R5+-0x5], R8 ;  /* 0xfffffb0805007387 */ /* 0x020be80000100000 */
[----:B0-----:R-:W2:Y:S04]  /*75310*/  LDL.U8 R11, [R5+-0x6] ;  /* 0xfffffa00050b7983 */ /* 0x001ea80000100000 */
[----:B-1----:R-:W3:Y:S04]  /*75320*/  LDL.U8 R12, [R14+0x6] ;  /* 0x000006000e0c7983 */ /* 0x002ee80000100000 */
[----:B--2---:R0:W-:Y:S04]  /*75330*/  STL.U8 [R14+0x6], R11 ;  /* 0x0000060b0e007387 */ /* 0x0041e80000100000 */
[----:B---3--:R1:W-:Y:S04]  /*75340*/  STL.U8 [R5+-0x6], R12 ;  /* 0xfffffa0c05007387 */ /* 0x0083e80000100000 */
        /* <DEDUP_REMOVED lines=12> */
[----:B0-----:R-:W4:Y:S04]  /*75410*/  LDL.U8 R11, [R5+-0xa] ;  /* 0xfffff600050b7983 */ /* 0x001f280000100000 */
[----:B-1----:R-:W5:Y:S04]  /*75420*/  LDL.U8 R12, [R14+0xa] ;  /* 0x00000a000e0c7983 */ /* 0x002f680000100000 */
[----:B----4-:R0:W-:Y:S04]  /*75430*/  STL.U8 [R14+0xa], R11 ;  /* 0x00000a0b0e007387 */ /* 0x0101e80000100000 */
[----:B-----5:R1:W-:Y:S04]  /*75440*/  STL.U8 [R5+-0xa], R12 ;  /* 0xfffff60c05007387 */ /* 0x0203e80000100000 */
[----:B------:R-:W4:Y:S04]  /*75450*/  LDL.U8 R3, [R5+-0xb] ;  /* 0xfffff50005037983 */ /* 0x000f280000100000 */
[----:B------:R-:W5:Y:S04]  /*75460*/  LDL.U8 R0, [R14+0xb] ;  /* 0x00000b000e007983 */ /* 0x000f680000100000 */
[----:B----4-:R-:W-:Y:S04]  /*75470*/  STL.U8 [R14+0xb], R3 ;  /* 0x00000b030e007387 */ /* 0x010fe80000100000 */
[----:B-----5:R-:W-:Y:S04]  /*75480*/  STL.U8 [R5+-0xb], R0 ;  /* 0xfffff50005007387 */ /* 0x020fe80000100000 */
[----:B------:R-:W4:Y:S04]  /*75490*/  LDL.U8 R6, [R5+-0xc] ;  /* 0xfffff40005067983 */ /* 0x000f280000100000 */
[----:B------:R-:W5:Y:S04]  /*754a0*/  LDL.U8 R4, [R14+0xc] ;  /* 0x00000c000e047983 */ /* 0x000f680000100000 */
[----:B----4-:R-:W-:Y:S04]  /*754b0*/  STL.U8 [R14+0xc], R6 ;  /* 0x00000c060e007387 */ /* 0x010fe80000100000 */
[----:B-----5:R-:W-:Y:S04]  /*754c0*/  STL.U8 [R5+-0xc], R4 ;  /* 0xfffff40405007387 */ /* 0x020fe80000100000 */
[----:B--2---:R-:W2:Y:S04]  /*754d0*/  LDL.U8 R9, [R5+-0xd] ;  /* 0xfffff30005097983 */ /* 0x004ea80000100000 */
[----:B---3--:R-:W3:Y:S01]  /*754e0*/  LDL.U8 R8, [R14+0xd] ;  /* 0x00000d000e087983 */ /* 0x008ee20000100000 */
[----:B------:R-:W-:-:S03]  /*754f0*/  UIADD3 UR4, UPT, UPT, UR4, 0x10, URZ ;  /* 0x0000001004047890 */ /* 0x000fc6000fffe0ff */
[----:B--2---:R-:W-:Y:S04]  /*75500*/  STL.U8 [R14+0xd], R9 ;  /* 0x00000d090e007387 */ /* 0x004fe80000100000 */
[----:B---3--:R-:W-:Y:S04]  /*75510*/  STL.U8 [R5+-0xd], R8 ;  /* 0xfffff30805007387 */ /* 0x008fe80000100000 */
[----:B0-----:R-:W2:Y:S04]  /*75520*/  LDL.U8 R11, [R5+-0xe] ;  /* 0xfffff200050b7983 */ /* 0x001ea80000100000 */
[----:B-1----:R-:W3:Y:S01]  /*75530*/  LDL.U8 R12, [R14+0xe] ;  /* 0x00000e000e0c7983 */ /* 0x002ee20000100000 */
[----:B------:R-:W-:-:S03]  /*75540*/  UISETP.GE.AND UP1, UPT, UR4, -0xc, UPT ;  /* 0xfffffff40400788c */ /* 0x000fc6000bf26270 */
[----:B--2---:R0:W-:Y:S04]  /*75550*/  STL.U8 [R14+0xe], R11 ;  /* 0x00000e0b0e007387 */ /* 0x0041e80000100000 */
[----:B---3--:R1:W-:Y:S01]  /*75560*/  STL.U8 [R5+-0xe], R12 ;  /* 0xfffff20c05007387 */ /* 0x0083e20000100000 */
[----:B0-----:R-:W-:Y:S02]  /*75570*/  VIADD R14, R14, 0x10 ;  /* 0x000000100e0e7836 */ /* 0x001fe40000000000 */
[----:B-1----:R-:W-:Y:S01]  /*75580*/  VIADD R5, R5, 0xfffffff0 ;  /* 0xfffffff005057836 */ /* 0x002fe20000000000 */
[----:B------:R-:W-:Y:S06]  /*75590*/  BRA.U !UP1, `(.L_x_700) ;  /* 0xfffffff909ec7547 */ /* 0x000fec000b83ffff */
.L_x_699:
[----:B------:R-:W-:-:S04]  /*755a0*/  UIADD3 UR5, UPT, UPT, -UR4, URZ, URZ ;  /* 0x000000ff04057290 */ /* 0x000fc8000fffe1ff */
[----:B------:R-:W-:-:S09]  /*755b0*/  UISETP.GT.AND UP1, UPT, UR5, 0x4, UPT ;  /* 0x000000040500788c */ /* 0x000fd2000bf24270 */
[----:B------:R-:W-:Y:S05]  /*755c0*/  BRA.U !UP1, `(.L_x_701) ;  /* 0x0000000109907547 */ /* 0x000fea000b800000 */
        /* <DEDUP_REMOVED lines=25> */
[----:B---3--:R-:W3:Y:S04]  /*75760*/  LDL.U8 R8, [R14+0x5] ;  /* 0x000005000e087983 */ /* 0x008ee80000100000 */
[----:B--2---:R-:W-:Y:S04]  /*75770*/  STL.U8 [R14+0x5], R9 ;  /* 0x000005090e007387 */ /* 0x004fe80000100000 */
[----:B---3--:R-:W-:Y:S04]  /*75780*/  STL.U8 [R5+-0x5], R8 ;  /* 0xfffffb0805007387 */ /* 0x008fe80000100000 */
[----:B0-----:R-:W2:Y:S04]  /*75790*/  LDL.U8 R11, [R5+-0x6] ;  /* 0xfffffa00050b7983 */ /* 0x001ea80000100000 */
[----:B-1----:R-:W3:Y:S01]  /*757a0*/  LDL.U8 R12, [R14+0x6] ;  /* 0x000006000e0c7983 */ /* 0x002ee20000100000 */
[----:B------:R-:W-:-:S02]  /*757b0*/  UIADD3 UR4, UPT, UPT, UR4, 0x8, URZ ;  /* 0x0000000804047890 */ /* 0x000fc4000fffe0ff */
[----:B------:R-:W-:Y:S01]  /*757c0*/  UPLOP3.LUT UP0, UPT, UPT, UPT, UPT, 0x40, 0x4 ;  /* 0x000000000004789c */ /* 0x000fe20003f0e870 */
[----:B--2---:R0:W-:Y:S04]  /*757d0*/  STL.U8 [R14+0x6], R11 ;  /* 0x0000060b0e007387 */ /* 0x0041e80000100000 */
[----:B---3--:R1:W-:Y:S01]  /*757e0*/  STL.U8 [R5+-0x6], R12 ;  /* 0xfffffa0c05007387 */ /* 0x0083e20000100000 */
[----:B0-----:R-:W-:Y:S02]  /*757f0*/  VIADD R14, R14, 0x8 ;  /* 0x000000080e0e7836 */ /* 0x001fe40000000000 */
[----:B-1----:R-:W-:-:S07]  /*75800*/  VIADD R5, R5, 0xfffffff8 ;  /* 0xfffffff805057836 */ /* 0x002fce0000000000 */
.L_x_701:
[----:B------:R-:W-:-:S09]  /*75810*/  UISETP.NE.OR UP0, UPT, UR4, URZ, UP0 ;  /* 0x000000ff0400728c */ /* 0x000fd20008705670 */
[----:B------:R-:W-:Y:S05]  /*75820*/  BRA.U !UP0, `(.L_x_697) ;  /* 0x0000000108547547 */ /* 0x000fea000b800000 */
.L_x_698:
[----:B------:R-:W2:Y:S04]  /*75830*/  LDL.U8 R3, [R5+0x1] ;  /* 0x0000010005037983 */ /* 0x000ea80000100000 */
[----:B------:R-:W3:Y:S04]  /*75840*/  LDL.U8 R0, [R14+-0x1] ;  /* 0xffffff000e007983 */ /* 0x000ee80000100000 */
[----:B--2---:R-:W-:Y:S04]  /*75850*/  STL.U8 [R14+-0x1], R3 ;  /* 0xffffff030e007387 */ /* 0x004fe80000100000 */
[----:B---3--:R-:W-:Y:S04]  /*75860*/  STL.U8 [R5+0x1], R0 ;  /* 0x0000010005007387 */ /* 0x008fe80000100000 */
[----:B------:R-:W2:Y:S04]  /*75870*/  LDL.U8 R6, [R5] ;  /* 0x0000000005067983 */ /* 0x000ea80000100000 */
[----:B------:R-:W3:Y:S04]  /*75880*/  LDL.U8 R4, [R14] ;  /* 0x000000000e047983 */ /* 0x000ee80000100000 */
[----:B--2---:R-:W-:Y:S04]  /*75890*/  STL.U8 [R14], R6 ;  /* 0x000000060e007387 */ /* 0x004fe80000100000 */
[----:B---3--:R-:W-:Y:S04]  /*758a0*/  STL.U8 [R5], R4 ;  /* 0x0000000405007387 */ /* 0x008fe80000100000 */
[----:B------:R-:W2:Y:S04]  /*758b0*/  LDL.U8 R9, [R5+-0x1] ;  /* 0xffffff0005097983 */ /* 0x000ea80000100000 */
[----:B------:R-:W3:Y:S01]  /*758c0*/  LDL.U8 R8, [R14+0x1] ;  /* 0x000001000e087983 */ /* 0x000ee20000100000 */
[----:B------:R-:W-:-:S03]  /*758d0*/  UIADD3 UR4, UPT, UPT, UR4, 0x4, URZ ;  /* 0x0000000404047890 */ /* 0x000fc6000fffe0ff */
[----:B--2---:R-:W-:Y:S04]  /*758e0*/  STL.U8 [R14+0x1], R9 ;  /* 0x000001090e007387 */ /* 0x004fe80000100000 */
[----:B---3--:R-:W-:Y:S04]  /*758f0*/  STL.U8 [R5+-0x1], R8 ;  /* 0xffffff0805007387 */ /* 0x008fe80000100000 */
[----:B------:R-:W2:Y:S04]  /*75900*/  LDL.U8 R11, [R5+-0x2] ;  /* 0xfffffe00050b7983 */ /* 0x000ea80000100000 */
[----:B01----:R-:W3:Y:S01]  /*75910*/  LDL.U8 R12, [R14+0x2] ;  /* 0x000002000e0c7983 */ /* 0x003ee20000100000 */
[----:B------:R-:W-:-:S03]  /*75920*/  UISETP.NE.AND UP0, UPT, UR4, URZ, UPT ;  /* 0x000000ff0400728c */ /* 0x000fc6000bf05270 */
[----:B--2---:R0:W-:Y:S04]  /*75930*/  STL.U8 [R14+0x2], R11 ;  /* 0x0000020b0e007387 */ /* 0x0041e80000100000 */
[----:B---3--:R1:W-:Y:S01]  /*75940*/  STL.U8 [R5+-0x2], R12 ;  /* 0xfffffe0c05007387 */ /* 0x0083e20000100000 */
[----:B0-----:R-:W-:Y:S02]  /*75950*/  VIADD R14, R14, 0x4 ;  /* 0x000000040e0e7836 */ /* 0x001fe40000000000 */
[----:B-1----:R-:W-:Y:S01]  /*75960*/  VIADD R5, R5, 0xfffffffc ;  /* 0xfffffffc05057836 */ /* 0x002fe20000000000 */
[----:B------:R-:W-:Y:S06]  /*75970*/  BRA.U UP0, `(.L_x_698) ;  /* 0xfffffffd00ac7547 */ /* 0x000fec000b83ffff */
.L_x_697:
[----:B------:R-:W-:-:S13]  /*75980*/  LOP3.LUT P0, RZ, R13, 0x3, RZ, 0xc0, !PT ;  /* 0x000000030dff7812 */ /* 0x000fda000780c0ff */
[----:B------:R-:W-:Y:S05]  /*75990*/  @!P0 BRA `(.L_x_696) ;  /* 0x00000000003c8947 */ /* 0x000fea0003800000 */
[----:B------:R-:W-:Y:S01]  /*759a0*/  USHF.R.U32.HI UR4, URZ, 0x1, UR7 ;  /* 0x00000001ff047899 */ /* 0x000fe20008011607 */
[----:B------:R-:W-:Y:S02]  /*759b0*/  IMAD.IADD R0, R7, 0x1, -R2 ;  /* 0x0000000107007824 */ /* 0x000fe400078e0a02 */
[----:B------:R-:W-:Y:S01]  /*759c0*/  IMAD.IADD R4, R2, 0x1, R17 ;  /* 0x0000000102047824 */ /* 0x000fe200078e0211 */
[----:B------:R-:W-:-:S04]  /*759d0*/  ULOP3.LUT UR4, UR4, 0x3, URZ, 0xc0, !UPT ;  /* 0x0000000304047892 */ /* 0x000fc8000f8ec0ff */
[----:B------:R-:W-:-:S12]  /*759e0*/  UIADD3 UR4, UPT, UPT, -UR4, URZ, URZ ;  /* 0x000000ff04047290 */ /* 0x000fd8000fffe1ff */
.L_x_702:
[----:B----4-:R-:W-:Y:S01]  /*759f0*/  IMAD.IADD R5, R1, 0x1, R0 ;  /* 0x0000000101057824 */ /* 0x010fe200078e0200 */
[----:B------:R-:W2:Y:S04]  /*75a00*/  LDL.U8 R2, [R4] ;  /* 0x0000000004027983 */ /* 0x000ea80000100000 */
[----:B------:R-:W3:Y:S01]  /*75a10*/  LDL.U8 R3, [R5+0x188] ;  /* 0x0001880005037983 */ /* 0x000ee20000100000 */
[----:B------:R-:W-:-:S04]  /*75a20*/  UIADD3 UR4, UPT, UPT, UR4, 0x1, URZ ;  /* 0x0000000104047890 */ /* 0x000fc8000fffe0ff */
[----:B------:R-:W-:Y:S01]  /*75a30*/  UISETP.NE.AND UP0, UPT, UR4, URZ, UPT ;  /* 0x000000ff0400728c */ /* 0x000fe2000bf05270 */
[----:B------:R-:W-:Y:S01]  /*75a40*/  VIADD R0, R0, 0xffffffff ;  /* 0xffffffff00007836 */ /* 0x000fe20000000000 */
[----:B---3--:R3:W-:Y:S04]  /*75a50*/  STL.U8 [R4], R3 ;  /* 0x0000000304007387 */ /* 0x0087e80000100000 */
[----:B--2---:R4:W-:Y:S01]  /*75a60*/  STL.U8 [R5+0x188], R2 ;  /* 0x0001880205007387 */ /* 0x0049e20000100000 */
[----:B---3--:R-:W-:Y:S02]  /*75a70*/  VIADD R4, R4, 0x1 ;  /* 0x0000000104047836 */ /* 0x008fe40000000000 */
[----:B------:R-:W-:Y:S05]  /*75a80*/  BRA.U UP0, `(.L_x_702) ;  /* 0xfffffffd00d87547 */ /* 0x000fea000b83ffff */
.L_x_696:
[----:B------:R-:W-:Y:S04]  /*75a90*/  STL.U8 [R10+0x189], RZ ;  /* 0x000189ff0a007387 */ /* 0x000fe80000100000 */
[----:B------:R-:W3:Y:S04]  /*75aa0*/  LDL.U8 R73, [R1+0x188] ;  /* 0x0001880001497983 */ /* 0x000ee80000100000 */
[----:B----4-:R-:W4:Y:S04]  /*75ab0*/  LDL.U8 R5, [R1+0x189] ;  /* 0x0001890001057983 */ /* 0x010f280000100000 */
[----:B------:R-:W5:Y:S04]  /*75ac0*/  LDL.U8 R7, [R1+0x18a] ;  /* 0x00018a0001077983 */ /* 0x000f680000100000 */
[----:B------:R-:W5:Y:S04]  /*75ad0*/  LDL.U8 R9, [R1+0x18b] ;  /* 0x00018b0001097983 */ /* 0x000f680000100000 */
[----:B------:R-:W5:Y:S04]  /*75ae0*/  LDL.U8 R11, [R1+0x18c] ;  /* 0x00018c00010b7983 */ /* 0x000f680000100000 */
[----:B--2---:R-:W2:Y:S04]  /*75af0*/  LDL.U8 R13, [R1+0x18d] ;  /* 0x00018d00010d7983 */ /* 0x004ea80000100000 */
[----:B------:R-:W2:Y:S04]  /*75b00*/  LDL.U8 R15, [R1+0x18e] ;  /* 0x00018e00010f7983 */ /* 0x000ea80000100000 */
[----:B------:R-:W2:Y:S04]  /*75b10*/  LDL.U8 R17, [R1+0x18f] ;  /* 0x00018f0001117983 */ /* 0x000ea80000100000 */
[----:B-1----:R-:W2:Y:S04]  /*75b20*/  LDL.U8 R19, [R1+0x190] ;  /* 0x0001900001137983 */ /* 0x002ea80000100000 */
[----:B------:R-:W2:Y:S04]  /*75b30*/  LDL.U8 R21, [R1+0x191] ;  /* 0x0001910001157983 */ /* 0x000ea80000100000 */
[----:B0-----:R-:W2:Y:S04]  /*75b40*/  LDL.U8 R23, [R1+0x192] ;  /* 0x0001920001177983 */ /* 0x001ea80000100000 */
[----:B------:R-:W2:Y:S04]  /*75b50*/  LDL.U8 R25, [R1+0x193] ;  /* 0x0001930001197983 */ /* 0x000ea80000100000 */
        /* <DEDUP_REMOVED lines=22> */
[----:B------:R-:W2:Y:S01]  /*75cc0*/  LDL.U8 R71, [R1+0x1aa] ;  /* 0x0001aa0001477983 */ /* 0x000ea20000100000 */
[----:B------:R-:W3:Y:S03]  /*75cd0*/  LDC.64 R2, c[0x0][0x380] ;  /* 0x0000e000ff027b82 */ /* 0x000ee60000000a00 */
[----:B---3--:R-:W-:Y:S04]  /*75ce0*/  STG.E.U8 desc[UR10][R2.64], R73 ;  /* 0x0000004902007986 */ /* 0x008fe8000c10110a */
[----:B----4-:R-:W-:Y:S04]  /*75cf0*/  STG.E.U8 desc[UR10][R2.64+0x1], R5 ;  /* 0x0000010502007986 */ /* 0x010fe8000c10110a */
[----:B-----5:R-:W-:Y:S04]  /*75d00*/  STG.E.U8 desc[UR10][R2.64+0x2], R7 ;  /* 0x0000020702007986 */ /* 0x020fe8000c10110a */
[----:B------:R-:W-:Y:S04]  /*75d10*/  STG.E.U8 desc[UR10][R2.64+0x3], R9 ;  /* 0x0000030902007986 */ /* 0x000fe8000c10110a */
[----:B------:R-:W-:Y:S04]  /*75d20*/  STG.E.U8 desc[UR10][R2.64+0x4], R11 ;  /* 0x0000040b02007986 */ /* 0x000fe8000c10110a */
[----:B--2---:R-:W-:Y:S04]  /*75d30*/  STG.E.U8 desc[UR10][R2.64+0x5], R13 ;  /* 0x0000050d02007986 */ /* 0x004fe8000c10110a */
[----:B------:R-:W-:Y:S04]  /*75d40*/  STG.E.U8 desc[UR10][R2.64+0x6], R15 ;  /* 0x0000060f02007986 */ /* 0x000fe8000c10110a */
        /* <DEDUP_REMOVED lines=27> */
[----:B------:R-:W-:Y:S01]  /*75f00*/  STG.E.U8 desc[UR10][R2.64+0x22], R71 ;  /* 0x0000224702007986 */ /* 0x000fe2000c10110a */
[----:B------:R-:W-:Y:S05]  /*75f10*/  EXIT ;  /* 0x000000000000794d */ /* 0x000fea0003800000 */
.L_x_703:
        /* <DEDUP_REMOVED lines=14> */
.L_x_3549:


//--------------------- .text._Z14generate_batchmPcP9uint256_tPbmii --------------------------
	.section	.text._Z14generate_batchmPcP9uint256_tPbmii,"ax",@progbits
	.align	128
        .global         _Z14generate_batchmPcP9uint256_tPbmii
        .type           _Z14generate_batchmPcP9uint256_tPbmii,@function
        .size           _Z14generate_batchmPcP9uint256_tPbmii,(.L_x_3547 - _Z14generate_batchmPcP9uint256_tPbmii)
        .other          _Z14generate_batchmPcP9uint256_tPbmii,@"STO_CUDA_ENTRY STV_DEFAULT"
_Z14generate_batchmPcP9uint256_tPbmii:
.text._Z14generate_batchmPcP9uint256_tPbmii:
[----:B------:R-:W0:Y:S01]  /*0000*/  LDC R1, c[0x0][0x37c] ;  /* 0x0000df00ff017b82 */ /* 0x000e220000000800 */
[----:B------:R-:W1:Y:S07]  /*0010*/  S2R R3, SR_TID.X ;  /* 0x0000000000037919 */ /* 0x000e6e0000002100 */
[----:B------:R-:W1:Y:S01]  /*0020*/  S2UR UR4, SR_CTAID.X ;  /* 0x00000000000479c3 */ /* 0x000e620000002500 */
[----:B------:R-:W2:Y:S01]  /*0030*/  LDCU UR5, c[0x0][0x3ac] ;  /* 0x00007580ff0577ac */ /* 0x000ea20008000800 */
[----:B0-----:R-:W-:-:S06]  /*0040*/  VIADD R1, R1, 0xfffff200 ;  /* 0xfffff20001017836 */ /* 0x001fcc0000000000 */
[----:B------:R-:W1:Y:S02]  /*0050*/  LDC R0, c[0x0][0x360] ;  /* 0x0000d800ff007b82 */ /* 0x000e640000000800 */
[----:B-1----:R-:W-:-:S05]  /*0060*/  IMAD R0, R0, UR4, R3 ;  /* 0x0000000400007c24 */ /* 0x002fca000f8e0203 */
[----:B--2---:R-:W-:-:S13]  /*0070*/  ISETP.GE.AND P0, PT, R0, UR5, PT ;  /* 0x0000000500007c0c */ /* 0x004fda000bf06270 */
[----:B------:R-:W-:Y:S05]  /*0080*/  @P0 EXIT ;  /* 0x000000000000094d */ /* 0x000fea0003800000 */
[----:B------:R-:W0:Y:S01]  /*0090*/  LDCU.64 UR4, c[0x0][0x380] ;  /* 0x00007000ff0477ac */ /* 0x000e220008000a00 */
[----:B------:R-:W1:Y:S01]  /*00a0*/  LDC.64 R24, c[0x3][0x10] ;  /* 0x00c00400ff187b82 */ /* 0x000e620000000a00 */
[----:B------:R-:W-:Y:S01]  /*00b0*/  BSSY.RECONVERGENT B0, `(.L_x_704) ;  /* 0x000005d000007945 */ /* 0x000fe20003800200 */
[----:B------:R-:W-:Y:S01]  /*00c0*/  VIADD R5, R1, 0x168 ;  /* 0x0000016801057836 */ /* 0x000fe20000000000 */
[----:B------:R-:W2:Y:S01]  /*00d0*/  LDCU.64 UR12, c[0x0][0x358] ;  /* 0x00006b00ff0c77ac */ /* 0x000ea20008000a00 */
[----:B------:R-:W3:Y:S04]  /*00e0*/  LDCU.128 UR8, c[0x3][URZ] ;  /* 0x00c00000ff0877ac */ /* 0x000ee80008000c00 */
[----:B------:R-:W4:Y:S01]  /*00f0*/  LDC.64 R22, c[0x3][0x18] ;  /* 0x00c00600ff167b82 */ /* 0x000f220000000a00 */
[----:B0-----:R-:W-:-:S04]  /*0100*/  IADD3 R17, P0, PT, R0, UR4, RZ ;  /* 0x0000000400117c10 */ /* 0x001fc8000ff1e0ff */
[----:B--2---:R-:W-:-:S09]  /*0110*/  LEA.HI.X.SX32 R15, R0, UR5, 0x1, P0 ;  /* 0x00000005000f7c11 */ /* 0x004fd200080f0eff */
.L_x_710:
[----:B------:R-:W-:Y:S01]  /*0120*/  BSSY.RECONVERGENT B1, `(.L_x_705) ;  /* 0x0000041000017945 */ /* 0x000fe20003800200 */
.L_x_706:
[C---:B------:R-:W-:Y:S02]  /*0130*/  IMAD R0, R15.reuse, 0x4c957f2d, RZ ;  /* 0x4c957f2d0f007824 */ /* 0x040fe400078e02ff */
[C---:B------:R-:W-:Y:S02]  /*0140*/  IMAD R4, R15.reuse, 0x18fade9, RZ ;  /* 0x018fade90f047824 */ /* 0x040fe400078e02ff */
[----:B------:R-:W-:Y:S02]  /*0150*/  IMAD.MOV.U32 R2, RZ, RZ, -0x8987eb1 ;  /* 0xf767814fff027424 */ /* 0x000fe400078e00ff */
[----:B------:R-:W-:Y:S02]  /*0160*/  IMAD.MOV.U32 R3, RZ, RZ, 0x14057b7e ;  /* 0x14057b7eff037424 */ /* 0x000fe400078e00ff */
[----:B------:R-:W-:Y:S02]  /*0170*/  IMAD R10, R15, -0xddad70b, RZ ;  /* 0xf22528f50f0a7824 */ /* 0x000fe400078e02ff */
[----:B------:R-:W-:-:S02]  /*0180*/  IMAD.MOV.U32 R6, RZ, RZ, -0x7b4592ce ;  /* 0x84ba6d32ff067424 */ /* 0x000fc400078e00ff */
[----:B------:R-:W-:Y:S02]  /*0190*/  IMAD.MOV.U32 R7, RZ, RZ, 0x1a08ee11 ;  /* 0x1a08ee11ff077424 */ /* 0x000fe400078e00ff */
[----:B------:R-:W-:Y:S02]  /*01a0*/  IMAD.MOV.U32 R8, RZ, RZ, 0x2e728119 ;  /* 0x2e728119ff087424 */ /* 0x000fe400078e00ff */
[----:B------:R-:W-:Y:S02]  /*01b0*/  IMAD.MOV.U32 R9, RZ, RZ, -0x650987de ;  /* 0x9af67822ff097424 */ /* 0x000fe400078e00ff */
[----:B------:R-:W-:Y:S02]  /*01c0*/  IMAD R12, R15, -0x6d8d41ef, RZ ;  /* 0x9272be110f0c7824 */ /* 0x000fe400078e02ff */
[----:B------:R-:W-:-:S04]  /*01d0*/  IMAD.WIDE.U32 R2, R17, 0x4c957f2d, R2 ;  /* 0x4c957f2d11027825 */ /* 0x000fc800078e0002 */
[C---:B------:R-:W-:Y:S02]  /*01e0*/  IMAD R11, R17.reuse, 0x5851f42d, R0 ;  /* 0x5851f42d110b7824 */ /* 0x040fe400078e0200 */
[----:B------:R-:W-:-:S04]  /*01f0*/  IMAD.WIDE.U32 R6, R17, 0x18fade9, R6 ;  /* 0x018fade911067825 */ /* 0x000fc800078e0006 */
[C---:B------:R-:W-:Y:S02]  /*0200*/  IMAD R13, R17.reuse, 0x685f98a2, R4 ;  /* 0x685f98a2110d7824 */ /* 0x040fe400078e0204 */
[C---:B------:R-:W-:Y:S02]  /*0210*/  IMAD R19, R17.reuse, 0xb046976, R10 ;  /* 0x0b04697611137824 */ /* 0x040fe400078e020a */
[----:B------:R-:W-:-:S04]  /*0220*/  IMAD.WIDE.U32 R8, R17, -0xddad70b, R8 ;  /* 0xf22528f511087825 */ /* 0x000fc800078e0008 */
[----:B------:R-:W-:Y:S02]  /*0230*/  IMAD.MOV.U32 R14, RZ, RZ, 0x7f2099b4 ;  /* 0x7f2099b4ff0e7424 */ /* 0x000fe400078e00ff */
[----:B------:R-:W-:Y:S02]  /*0240*/  IMAD.MOV.U32 R15, RZ, RZ, 0x66b61ae9 ;  /* 0x66b61ae9ff0f7424 */ /* 0x000fe400078e00ff */
[----:B------:R-:W-:Y:S02]  /*0250*/  IMAD.IADD R11, R3, 0x1, R11 ;  /* 0x00000001030b7824 */ /* 0x000fe400078e020b */
[----:B------:R-:W-:Y:S02]  /*0260*/  IMAD.IADD R4, R7, 0x1, R13 ;  /* 0x0000000107047824 */ /* 0x000fe400078e020d */
[----:B------:R-:W-:Y:S01]  /*0270*/  IMAD.IADD R0, R9, 0x1, R19 ;  /* 0x0000000109007824 */ /* 0x000fe200078e0213 */
[----:B------:R-:W-:Y:S01]  /*0280*/  SHF.R.U32.HI R9, RZ, 0x1, R11 ;  /* 0x00000001ff097819 */ /* 0x000fe2000001160b */
[C---:B------:R-:W-:Y:S01]  /*0290*/  IMAD R21, R17.reuse, -0x4b2c51d, R12 ;  /* 0xfb4d3ae311157824 */ /* 0x040fe200078e020c */
[----:B------:R-:W-:Y:S01]  /*02a0*/  SHF.R.U32.HI R7, RZ, 0x1, R4 ;  /* 0x00000001ff077819 */ /* 0x000fe20000011604 */
[----:B------:R-:W-:Y:S01]  /*02b0*/  IMAD.WIDE.U32 R14, R17, -0x6d8d41ef, R14 ;  /* 0x9272be11110e7825 */ /* 0x000fe200078e000e */
[----:B------:R-:W-:-:S02]  /*02c0*/  SHF.R.U32.HI R3, RZ, 0x1, R0 ;  /* 0x00000001ff037819 */ /* 0x000fc40000011600 */
[----:B------:R-:W-:Y:S01]  /*02d0*/  LOP3.LUT R2, R9, R2, RZ, 0x3c, !PT ;  /* 0x0000000209027212 */ /* 0x000fe200078e3cff */
[----:B------:R-:W-:Y:S01]  /*02e0*/  IMAD.IADD R15, R15, 0x1, R21 ;  /* 0x000000010f0f7824 */ /* 0x000fe200078e0215 */
[----:B------:R-:W-:Y:S01]  /*02f0*/  LOP3.LUT R6, R7, R6, RZ, 0x3c, !PT ;  /* 0x0000000607067212 */ /* 0x000fe200078e3cff */
[----:B------:R-:W-:Y:S01]  /*0300*/  IMAD R9, R4, -0x12aa7333, RZ ;  /* 0xed558ccd04097824 */ /* 0x000fe200078e02ff */
[----:B------:R-:W-:Y:S01]  /*0310*/  LOP3.LUT R10, R3, R8, RZ, 0x3c, !PT ;  /* 0x00000008030a7212 */ /* 0x000fe200078e3cff */
[----:B------:R-:W-:Y:S01]  /*0320*/  IMAD R11, R11, -0x12aa7333, RZ ;  /* 0xed558ccd0b0b7824 */ /* 0x000fe200078e02ff */
[----:B------:R-:W-:Y:S01]  /*0330*/  SHF.R.U32.HI R3, RZ, 0x1, R15 ;  /* 0x00000001ff037819 */ /* 0x000fe2000001160f */
[----:B------:R-:W-:Y:S02]  /*0340*/  IMAD R13, R0, -0x12aa7333, RZ ;  /* 0xed558ccd000d7824 */ /* 0x000fe400078e02ff */
[----:B------:R-:W-:Y:S01]  /*0350*/  IMAD R17, R6, -0xae5029, R9 ;  /* 0xff51afd706117824 */ /* 0x000fe200078e0209 */
[----:B------:R-:W-:Y:S01]  /*0360*/  LOP3.LUT R12, R3, R14, RZ, 0x3c, !PT ;  /* 0x0000000e030c7212 */ /* 0x000fe200078e3cff */
[----:B------:R-:W-:-:S02]  /*0370*/  IMAD R21, R15, -0x12aa7333, RZ ;  /* 0xed558ccd0f157824 */ /* 0x000fc400078e02ff */
[----:B------:R-:W-:-:S04]  /*0380*/  IMAD.WIDE.U32 R8, R6, -0x12aa7333, RZ ;  /* 0xed558ccd06087825 */ /* 0x000fc800078e00ff */
[----:B------:R-:W-:Y:S02]  /*0390*/  IMAD R7, R2, -0xae5029, R11 ;  /* 0xff51afd702077824 */ /* 0x000fe400078e020b */
[----:B------:R-:W-:Y:S02]  /*03a0*/  IMAD R19, R10, -0xae5029, R13 ;  /* 0xff51afd70a137824 */ /* 0x000fe400078e020d */
[----:B------:R-:W-:-:S04]  /*03b0*/  IMAD.WIDE.U32 R2, R2, -0x12aa7333, RZ ;  /* 0xed558ccd02027825 */ /* 0x000fc800078e00ff */
[----:B------:R-:W-:-:S04]  /*03c0*/  IMAD.WIDE.U32 R10, R10, -0x12aa7333, RZ ;  /* 0xed558ccd0a0a7825 */ /* 0x000fc800078e00ff */
[C---:B------:R-:W-:Y:S02]  /*03d0*/  IMAD R21, R12.reuse, -0xae5029, R21 ;  /* 0xff51afd70c157824 */ /* 0x040fe400078e0215 */
[----:B------:R-:W-:Y:S02]  /*03e0*/  IMAD.IADD R27, R9, 0x1, R17 ;  /* 0x00000001091b7824 */ /* 0x000fe400078e0211 */
[----:B------:R-:W-:-:S04]  /*03f0*/  IMAD.WIDE.U32 R12, R12, -0x12aa7333, RZ ;  /* 0xed558ccd0c0c7825 */ /* 0x000fc800078e00ff */
[----:B------:R-:W-:Y:S01]  /*0400*/  IMAD.IADD R7, R3, 0x1, R7 ;  /* 0x0000000103077824 */ /* 0x000fe200078e0207 */
[----:B------:R-:W-:Y:S01]  /*0410*/  SHF.R.U32.HI R3, RZ, 0x1, R27 ;  /* 0x00000001ff037819 */ /* 0x000fe2000001161b */
[----:B------:R-:W-:Y:S02]  /*0420*/  IMAD.IADD R0, R11, 0x1, R19 ;  /* 0x000000010b007824 */ /* 0x000fe400078e0213 */
[----:B------:R-:W-:Y:S01]  /*0430*/  IMAD.IADD R13, R13, 0x1, R21 ;  /* 0x000000010d0d7824 */ /* 0x000fe200078e0215 */
[----:B------:R-:W-:Y:S01]  /*0440*/  SHF.R.U32.HI R11, RZ, 0x1, R7 ;  /* 0x00000001ff0b7819 */ /* 0x000fe20000011607 */
[----:B------:R-:W-:Y:S01]  /*0450*/  IMAD.MOV.U32 R17, RZ, RZ, R14 ;  /* 0x000000ffff117224 */ /* 0x000fe200078e000e */
[----:B------:R-:W-:Y:S02]  /*0460*/  SHF.R.U32.HI R9, RZ, 0x1, R0 ;  /* 0x00000001ff097819 */ /* 0x000fe40000011600 */
[----:B------:R-:W-:Y:S02]  /*0470*/  LOP3.LUT R8, R3, R8, RZ, 0x3c, !PT ;  /* 0x0000000803087212 */ /* 0x000fe400078e3cff */
[----:B------:R-:W-:-:S02]  /*0480*/  SHF.R.U32.HI R3, RZ, 0x1, R13 ;  /* 0x00000001ff037819 */ /* 0x000fc4000001160d */
[----:B------:R-:W-:Y:S02]  /*0490*/  LOP3.LUT R6, R11, R2, RZ, 0x3c, !PT ;  /* 0x000000020b067212 */ /* 0x000fe400078e3cff */
[----:B------:R-:W-:Y:S02]  /*04a0*/  LOP3.LUT R10, R9, R10, RZ, 0x3c, !PT ;  /* 0x0000000a090a7212 */ /* 0x000fe400078e3cff */
[----:B------:R-:W-:Y:S02]  /*04b0*/  LOP3.LUT R12, R3, R12, RZ, 0x3c, !PT ;  /* 0x0000000c030c7212 */ /* 0x000fe400078e3cff */
[----:B------:R-:W-:Y:S02]  /*04c0*/  LOP3.LUT R3, R10, R8, R6, 0xfe, !PT ;  /* 0x000000080a037212 */ /* 0x000fe400078efe06 */
[----:B------:R-:W-:Y:S02]  /*04d0*/  LOP3.LUT R9, R0, R27, R7, 0xfe, !PT ;  /* 0x0000001b00097212 */ /* 0x000fe400078efe07 */
[----:B------:R-:W-:-:S02]  /*04e0*/  LOP3.LUT P0, RZ, R3, R12, RZ, 0xfc, !PT ;  /* 0x0000000c03ff7212 */ /* 0x000fc4000780fcff */
[----:B----4-:R-:W-:Y:S02]  /*04f0*/  ISETP.GT.U32.AND P1, PT, R12, R22, PT ;  /* 0x000000160c00720c */ /* 0x010fe40003f24070 */
[----:B------:R-:W-:-:S04]  /*0500*/  LOP3.LUT P0, RZ, R9, R13, RZ, 0xfc, P0 ;  /* 0x0000000d09ff7212 */ /* 0x000fc8000000fcff */
[----:B------:R-:W-:-:S13]  /*0510*/  ISETP.GT.U32.OR.EX P0, PT, R13, R23, !P0, P1 ;  /* 0x000000170d00720c */ /* 0x000fda0004704510 */
[----:B------:R-:W-:Y:S05]  /*0520*/  @P0 BRA `(.L_x_706) ;  /* 0xfffffffc00000947 */ /* 0x000fea000383ffff */
[----:B---3--:R-:W-:Y:S05]  /*0530*/  BSYNC.RECONVERGENT B1 ;  /* 0x0000000000017941 */ /* 0x008fea0003800200 */
.L_x_705:
[----:B------:R-:W-:-:S04]  /*0540*/  ISETP.NE.U32.AND P0, PT, R12, R22, PT ;  /* 0x000000160c00720c */ /* 0x000fc80003f05070 */
[----:B------:R-:W-:-:S13]  /*0550*/  ISETP.NE.AND.EX P0, PT, R13, R23, PT, P0 ;  /* 0x000000170d00720c */ /* 0x000fda0003f05300 */
[----:B------:R-:W-:Y:S05]  /*0560*/  @P0 BRA `(.L_x_707) ;  /* 0x0000000000440947 */ /* 0x000fea0003800000 */
[----:B-1----:R-:W-:Y:S01]  /*0570*/  ISETP.GT.U32.AND P0, PT, R10, R24, PT ;  /* 0x000000180a00720c */ /* 0x002fe20003f04070 */
[----:B------:R-:W-:Y:S03]  /*0580*/  BSSY.RELIABLE B1, `(.L_x_708) ;  /* 0x000000e000017945 */ /* 0x000fe60003800100 */
[----:B------:R-:W-:-:S13]  /*0590*/  ISETP.GT.U32.AND.EX P0, PT, R0, R25, PT, P0 ;  /* 0x000000190000720c */ /* 0x000fda0003f04100 */
[----:B------:R-:W-:Y:S05]  /*05a0*/  @P0 BRA `(.L_x_709) ;  /* 0x00000000002c0947 */ /* 0x000fea0003800000 */
[----:B------:R-:W-:Y:S02]  /*05b0*/  ISETP.GE.U32.AND P0, PT, R6, UR8, PT ;  /* 0x0000000806007c0c */ /* 0x000fe4000bf06070 */
[----:B------:R-:W-:Y:S02]  /*05c0*/  ISETP.EQ.U32.AND P3, PT, R8, UR10, PT ;  /* 0x0000000a08007c0c */ /* 0x000fe4000bf62070 */
[----:B------:R-:W-:Y:S02]  /*05d0*/  ISETP.NE.U32.AND P1, PT, R10, R24, PT ;  /* 0x000000180a00720c */ /* 0x000fe40003f25070 */
[----:B------:R-:W-:Y:S02]  /*05e0*/  ISETP.GT.U32.AND P2, PT, R8, UR10, PT ;  /* 0x0000000a08007c0c */ /* 0x000fe4000bf44070 */
[----:B------:R-:W-:Y:S02]  /*05f0*/  ISETP.GE.U32.AND.EX P0, PT, R7, UR9, PT, P0 ;  /* 0x0000000907007c0c */ /* 0x000fe4000bf06100 */
[----:B------:R-:W-:-:S02]  /*0600*/  ISETP.NE.AND.EX P1, PT, R0, R25, PT, P1 ;  /* 0x000000190000720c */ /* 0x000fc40003f25310 */
[C---:B------:R-:W-:Y:S02]  /*0610*/  ISETP.GT.U32.AND.EX P2, PT, R27.reuse, UR11, PT, P2 ;  /* 0x0000000b1b007c0c */ /* 0x040fe4000bf44120 */
[----:B------:R-:W-:-:S04]  /*0620*/  ISETP.EQ.AND.EX P0, PT, R27, UR11, P0, P3 ;  /* 0x0000000b1b007c0c */ /* 0x000fc80008702330 */
[----:B------:R-:W-:-:S13]  /*0630*/  PLOP3.LUT P0, PT, P1, P2, P0, 0xe, 0x0 ;  /* 0x000000000000781c */ /* 0x000fda0000f04106 */
[----:B------:R-:W-:Y:S05]  /*0640*/  @!P0 BREAK.RELIABLE B1 ;  /* 0x0000000000018942 */ /* 0x000fea0003800100 */
[----:B------:R-:W-:Y:S05]  /*0650*/  @!P0 BRA `(.L_x_707) ;  /* 0x0000000000088947 */ /* 0x000fea0003800000 */
.L_x_709:
[----:B------:R-:W-:Y:S05]  /*0660*/  BSYNC.RELIABLE B1 ;  /* 0x0000000000017941 */ /* 0x000fea0003800100 */
.L_x_708:
[----:B------:R-:W-:Y:S05]  /*0670*/  BRA `(.L_x_710) ;  /* 0xfffffff800a87947 */ /* 0x000fea000383ffff */
.L_x_707:
[----:B------:R-:W-:Y:S05]  /*0680*/  BSYNC.RECONVERGENT B0 ;  /* 0x0000000000007941 */ /* 0x000fea0003800200 */
.L_x_704:
[----:B------:R-:W-:Y:S05]  /*0690*/  WARPSYNC.ALL ;  /* 0x0000000000007948 */ /* 0x000fea0003800000 */
[----:B------:R-:W-:Y:S01]  /*06a0*/  IMAD.MOV.U32 R9, RZ, RZ, R27 ;  /* 0x000000ffff097224 */ /* 0x000fe200078e001b */
[----:B------:R0:W-:Y:S01]  /*06b0*/  STL.64 [R1+0x168], R6 ;  /* 0x0001680601007387 */ /* 0x0001e20000100a00 */
[----:B------:R-:W-:Y:S01]  /*06c0*/  IMAD.MOV.U32 R11, RZ, RZ, R0 ;  /* 0x000000ffff0b7224 */ /* 0x000fe200078e0000 */
[----:B------:R-:W-:Y:S01]  /*06d0*/  CS2R R132, SRZ ;  /* 0x0000000000847805 */ /* 0x000fe2000001ff00 */
[----:B------:R-:W-:Y:S01]  /*06e0*/  IMAD.MOV.U32 R2, RZ, RZ, 0xff ;  /* 0x000000ffff027424 */ /* 0x000fe200078e00ff */
[----:B------:R0:W-:Y:S01]  /*06f0*/  STL.64 [R1+0x180], R12 ;  /* 0x0001800c01007387 */ /* 0x0001e20000100a00 */
[----:B------:R-:W-:-:S02]  /*0700*/  CS2R R130, SRZ ;  /* 0x0000000000827805 */ /* 0x000fc4000001ff00 */
[----:B------:R-:W-:Y:S02]  /*0710*/  CS2R R128, SRZ ;  /* 0x0000000000807805 */ /* 0x000fe4000001ff00 */
[----:B------:R-:W-:Y:S01]  /*0720*/  CS2R R126, SRZ ;  /* 0x00000000007e7805 */ /* 0x000fe2000001ff00 */
[----:B------:R0:W-:Y:S01]  /*0730*/  STL.128 [R1+0x170], R8 ;  /* 0x0001700801007387 */ /* 0x0001e20000100c00 */
[----:B------:R-:W-:Y:S01]  /*0740*/  IMAD.MOV.U32 R0, RZ, RZ, RZ ;  /* 0x000000ffff007224 */ /* 0x000fe200078e00ff */
[----:B------:R-:W-:Y:S02]  /*0750*/  CS2R R148, SRZ ;  /* 0x0000000000947805 */ /* 0x000fe4000001ff00 */
[----:B------:R-:W-:Y:S02]  /*0760*/  CS2R R146, SRZ ;  /* 0x0000000000927805 */ /* 0x000fe4000001ff00 */
[----:B------:R-:W-:Y:S02]  /*0770*/  CS2R R144, SRZ ;  /* 0x0000000000907805 */ /* 0x000fe4000001ff00 */
[----:B------:R-:W-:-:S02]  /*0780*/  CS2R R124, SRZ ;  /* 0x00000000007c7805 */ /* 0x000fc4000001ff00 */
[----:B------:R-:W-:Y:S02]  /*0790*/  CS2R R142, SRZ ;  /* 0x00000000008e7805 */ /* 0x000fe4000001ff00 */
[----:B------:R-:W-:Y:S02]  /*07a0*/  CS2R R140, SRZ ;  /* 0x00000000008c7805 */ /* 0x000fe4000001ff00 */
[----:B------:R-:W-:Y:S01]  /*07b0*/  CS2R R138, SRZ ;  /* 0x00000000008a7805 */ /* 0x000fe2000001ff00 */
[----:B------:R-:W-:-:S07]  /*07c0*/  IMAD.MOV.U32 R137, RZ, RZ, RZ ;  /* 0x000000ffff897224 */ /* 0x000fce00078e00ff */
.L_x_1723:
[----:B------:R-:W-:Y:S01]  /*07d0*/  LOP3.LUT R4, R131, R129, R126, 0xfe, !PT ;  /* 0x0000008183047212 */ /* 0x000fe200078efe7e */
[----:B------:R-:W-:Y:S01]  /*07e0*/  BSSY.RECONVERGENT B0, `(.L_x_711) ;  /* 0x000190c000007945 */ /* 0x000fe20003800200 */
[----:B------:R-:W-:Y:S01]  /*07f0*/  LOP3.LUT R3, R130, R128, R127, 0xfe, !PT ;  /* 0x0000008082037212 */ /* 0x000fe200078efe7f */
        /* <DEDUP_REMOVED lines=10> */
[----:B-1----:R-:W-:Y:S02]  /*08a0*/  IMAD.MOV.U32 R24, RZ, RZ, R0 ;  /* 0x000000ffff187224 */ /* 0x002fe400078e0000 */
        /* <DEDUP_REMOVED lines=15> */
[----:B----4-:R-:W-:Y:S06]  /*09a0*/  @!P0 BRA `(.L_x_712) ;  /* 0x0000018c00bc8947 */ /* 0x010fec0003800000 */
[-C--:B0-----:R-:W-:Y:S01]  /*09b0*/  IMAD.WIDE.U32 R6, R137, R138.reuse, RZ ;  /* 0x0000008a89067225 */ /* 0x081fe200078e00ff */
[----:B------:R0:W-:Y:S01]  /*09c0*/  STL.128 [R1+0x20], RZ ;  /* 0x000020ff01007387 */ /* 0x0001e20000100c00 */
[----:B------:R-:W-:Y:S02]  /*09d0*/  BSSY.RECONVERGENT B1, `(.L_x_713) ;  /* 0x0000058000017945 */ /* 0x000fe40003800200 */
        /* <DEDUP_REMOVED lines=49> */
[----:B------:R-:W-:Y:S01]  /*0cf0*/  IMAD.IADD R25, R21, 0x1, R6 ;  /* 0x0000000115197824 */ /* 0x000fe200078e0206 */
[----:B------:R-:W-:Y:S01]  /*0d00*/  ISETP.GE.U32.AND P0, PT, R14, R16, PT ;  /* 0x000000100e00720c */ /* 0x000fe20003f06070 */
[----:B------:R-:W-:Y:S01]  /*0d10*/  IMAD.MOV.U32 R6, RZ, RZ, R19 ;  /* 0x000000ffff067224 */ /* 0x000fe200078e0013 */
[----:B------:R-:W-:Y:S01]  /*0d20*/  IADD3.X R15, PT, PT, R10, R11, RZ, P2, P3 ;  /* 0x0000000b0a0f7210 */ /* 0x000fe200017e64ff */
[----:B------:R-:W-:Y:S02]  /*0d30*/  IMAD.MOV.U32 R16, RZ, RZ, R20 ;  /* 0x000000ffff107224 */ /* 0x000fe400078e0014 */
[----:B------:R-:W-:Y:S01]  /*0d40*/  IMAD.WIDE.U32.X R6, R143, R137, R6, P1 ;  /* 0x000000898f067225 */ /* 0x000fe200008e0406 */
[----:B------:R-:W-:Y:S01]  /*0d50*/  ISETP.GE.U32.AND.EX P0, PT, R15, R10, PT, P0 ;  /* 0x0000000a0f00720c */ /* 0x000fe20003f06100 */
[----:B------:R0:W-:Y:S02]  /*0d60*/  STL.128 [R1+0x10], R12 ;  /* 0x0000100c01007387 */ /* 0x0001e40000100c00 */
[----:B------:R-:W-:Y:S01]  /*0d70*/  IMAD.MOV.U32 R17, RZ, RZ, R25 ;  /* 0x000000ffff117224 */ /* 0x000fe200078e0019 */
[----:B------:R-:W-:Y:S01]  /*0d80*/  SEL R3, RZ, 0x1, P0 ;  /* 0x00000001ff037807 */ /* 0x000fe20000000000 */
[----:B------:R-:W-:-:S02]  /*0d90*/  IMAD.MOV.U32 R18, RZ, RZ, R8 ;  /* 0x000000ffff127224 */ /* 0x000fc400078e0008 */
[----:B------:R-:W-:Y:S01]  /*0da0*/  IMAD.MOV.U32 R19, RZ, RZ, R9 ;  /* 0x000000ffff137224 */ /* 0x000fe200078e0009 */
[----:B------:R-:W-:-:S04]  /*0db0*/  IADD3 R3, P0, PT, R3, R6, RZ ;  /* 0x0000000603037210 */ /* 0x000fc80007f1e0ff */
[----:B------:R0:W-:Y:S01]  /*0dc0*/  STL.128 [R1], R16 ;  /* 0x0000001001007387 */ /* 0x0001e20000100c00 */
[----:B------:R-:W-:Y:S01]  /*0dd0*/  IMAD.X R4, RZ, RZ, R7, P0 ;  /* 0x000000ffff047224 */ /* 0x000fe200000e0607 */
[----:B------:R-:W-:Y:S02]  /*0de0*/  ISETP.NE.U32.AND P0, PT, R3, RZ, PT ;  /* 0x000000ff0300720c */ /* 0x000fe40003f05070 */
[----:B------:R-:W-:Y:S02]  /*0df0*/  CS2R R6, SRZ ;  /* 0x0000000000067805 */ /* 0x000fe4000001ff00 */
[----:B------:R-:W-:-:S13]  /*0e00*/  ISETP.NE.AND.EX P0, PT, R4, RZ, PT, P0 ;  /* 0x000000ff0400720c */ /* 0x000fda0003f05300 */
[----:B0-----:R-:W-:Y:S05]  /*0e10*/  @!P0 BRA `(.L_x_714) ;  /* 0x00000000004c8947 */ /* 0x001fea0003800000 */
[----:B------:R-:W-:Y:S01]  /*0e20*/  BSSY.RECONVERGENT B2, `(.L_x_715) ;  /* 0x000000f000027945 */ /* 0x000fe20003800200 */
[----:B------:R-:W-:Y:S02]  /*0e30*/  IMAD.MOV.U32 R13, RZ, RZ, R4 ;  /* 0x000000ffff0d7224 */ /* 0x000fe400078e0004 */
[----:B------:R-:W-:Y:S02]  /*0e40*/  IMAD.MOV.U32 R11, RZ, RZ, R3 ;  /* 0x000000ffff0b7224 */ /* 0x000fe400078e0003 */
[----:B------:R-:W-:-:S07]  /*0e50*/  IMAD.MOV.U32 R4, RZ, RZ, 0x4 ;  /* 0x00000004ff047424 */ /* 0x000fce00078e00ff */
.L_x_716:
[----:B------:R-:W-:-:S05]  /*0e60*/  IMAD R3, R4, 0x8, R1 ;  /* 0x0000000804037824 */ /* 0x000fca00078e0201 */
[----:B------:R-:W2:Y:S01]  /*0e70*/  LDL.64 R6, [R3] ;  /* 0x0000000003067983 */ /* 0x000ea20000100a00 */
[----:B------:R-:W-:Y:S01]  /*0e80*/  VIADD R4, R4, 0x1 ;  /* 0x0000000104047836 */ /* 0x000fe20000000000 */
[----:B--2---:R-:W-:Y:S01]  /*0e90*/  IADD3 R8, P0, PT, R6, R11, RZ ;  /* 0x0000000b06087210 */ /* 0x004fe20007f1e0ff */
[----:B------:R-:W-:-:S04]  /*0ea0*/  IMAD.MOV.U32 R11, RZ, RZ, 0x1 ;  /* 0x00000001ff0b7424 */ /* 0x000fc800078e00ff */
[----:B------:R-:W-:Y:S01]  /*0eb0*/  IMAD.X R9, R7, 0x1, R13, P0 ;  /* 0x0000000107097824 */ /* 0x000fe200000e060d */
[----:B------:R-:W-:Y:S01]  /*0ec0*/  ISETP.GE.U32.AND P0, PT, R8, R6, PT ;  /* 0x000000060800720c */ /* 0x000fe20003f06070 */
[----:B------:R-:W-:-:S03]  /*0ed0*/  IMAD.MOV.U32 R13, RZ, RZ, RZ ;  /* 0x000000ffff0d7224 */ /* 0x000fc600078e00ff */
[----:B------:R0:W-:Y:S01]  /*0ee0*/  STL.64 [R3], R8 ;  /* 0x0000000803007387 */ /* 0x0001e20000100a00 */
[----:B------:R-:W-:-:S13]  /*0ef0*/  ISETP.GE.U32.AND.EX P0, PT, R9, R7, PT, P0 ;  /* 0x000000070900720c */ /* 0x000fda0003f06100 */
[----:B0-----:R-:W-:Y:S05]  /*0f00*/  @!P0 BRA `(.L_x_716) ;  /* 0xfffffffc00d48947 */ /* 0x001fea000383ffff */
[----:B------:R-:W-:Y:S05]  /*0f10*/  BSYNC.RECONVERGENT B2 ;  /* 0x0000000000027941 */ /* 0x000fea0003800200 */
.L_x_715:
[----:B------:R0:W5:Y:S04]  /*0f20*/  LDL.64 R6, [R1+0x20] ;  /* 0x0000200001067983 */ /* 0x0001680000100a00 */
[----:B------:R0:W5:Y:S04]  /*0f30*/  LDL.64 R8, [R1+0x8] ;  /* 0x0000080001087983 */ /* 0x0001680000100a00 */
[----:B------:R0:W5:Y:S02]  /*0f40*/  LDL.128 R12, [R1+0x10] ;  /* 0x00001000010c7983 */ /* 0x0001640000100c00 */
.L_x_714:
[----:B------:R-:W-:Y:S05]  /*0f50*/  BSYNC.RECONVERGENT B1 ;  /* 0x0000000000017941 */ /* 0x000fea0003800200 */
.L_x_713:
[-C--:B------:R-:W-:Y:S01]  /*0f60*/  IMAD.WIDE.U32 R10, R139, R138.reuse, RZ ;  /* 0x0000008a8b0a7225 */ /* 0x080fe200078e00ff */
[----:B------:R-:W-:Y:S03]  /*0f70*/  BSSY.RECONVERGENT B1, `(.L_x_717) ;  /* 0x0000067000017945 */ /* 0x000fe60003800200 */
        /* <DEDUP_REMOVED lines=39> */
[----:B------:R-:W-:Y:S01]  /*11f0*/  IMAD.X R27, RZ, RZ, RZ, P2 ;  /* 0x000000ffff1b7224 */ /* 0x000fe200010e06ff */
[----:B------:R-:W-:Y:S01]  /*1200*/  IADD3 R10, P2, PT, R3, R10, RZ ;  /* 0x0000000a030a7210 */ /* 0x000fe20007f5e0ff */
[----:B------:R-:W-:-:S03]  /*1210*/  IMAD.WIDE.U32 R12, R140, R142, RZ ;  /* 0x0000008e8c0c7225 */ /* 0x000fc600078e00ff */
[----:B------:R-:W-:Y:S01]  /*1220*/  ISETP.GE.U32.AND P1, PT, R10, R3, PT ;  /* 0x000000030a00720c */ /* 0x000fe20003f26070 */
[----:B------:R-:W-:Y:S01]  /*1230*/  IMAD.X R4, R15, 0x1, R24, P3 ;  /* 0x000000010f047824 */ /* 0x000fe200018e0618 */
[----:B------:R-:W-:Y:S01]  /*1240*/  IADD3 RZ, P3, PT, R13, R22, RZ ;  /* 0x000000160dff7210 */ /* 0x000fe20007f7e0ff */
[----:B------:R-:W-:-:S03]  /*1250*/  IMAD.WIDE.U32 R12, R139, R144, RZ ;  /* 0x000000908b0c7225 */ /* 0x000fc600078e00ff */
[C---:B------:R-:W-:Y:S01]  /*1260*/  ISETP.GE.U32.AND.EX P0, PT, R4.reuse, R15, PT, P0 ;  /* 0x0000000f0400720c */ /* 0x040fe20003f06100 */
[----:B------:R-:W-:Y:S02]  /*1270*/  IMAD.X R11, R4, 0x1, R11, P2 ;  /* 0x00000001040b7824 */ /* 0x000fe400010e060b */
[----:B------:R-:W-:Y:S01]  /*1280*/  IMAD.MOV.U32 R26, RZ, RZ, R23 ;  /* 0x000000ffff1a7224 */ /* 0x000fe200078e0017 */
[----:B------:R-:W-:Y:S01]  /*1290*/  SEL R3, RZ, 0x1, P0 ;  /* 0x00000001ff037807 */ /* 0x000fe20000000000 */
[----:B------:R-:W-:Y:S01]  /*12a0*/  IMAD.WIDE.U32 R22, P2, R143, R140, R12 ;  /* 0x0000008c8f167225 */ /* 0x000fe2000784000c */
[----:B------:R-:W-:Y:S01]  /*12b0*/  ISETP.GE.U32.AND.EX P1, PT, R11, R4, PT, P1 ;  /* 0x000000040b00720c */ /* 0x000fe20003f26110 */
[----:B------:R1:W-:Y:S02]  /*12c0*/  STL.128 [R1+0x10], R8 ;  /* 0x0000100801007387 */ /* 0x0003e40000100c00 */
[----:B------:R-:W-:Y:S02]  /*12d0*/  IMAD.MOV.U32 R28, RZ, RZ, R6 ;  /* 0x000000ffff1c7224 */ /* 0x000fe400078e0006 */
[----:B------:R-:W-:-:S02]  /*12e0*/  IMAD.MOV.U32 R29, RZ, RZ, R7 ;  /* 0x000000ffff1d7224 */ /* 0x000fc400078e0007 */
[----:B------:R-:W-:Y:S01]  /*12f0*/  IMAD.WIDE.U32.X R12, R141, R139, R26, P3 ;  /* 0x0000008b8d0c7225 */ /* 0x000fe200018e041a */
[----:B------:R-:W-:-:S03]  /*1300*/  SEL R27, RZ, 0x1, P1 ;  /* 0x00000001ff1b7807 */ /* 0x000fc60000800000 */
[----:B------:R-:W-:Y:S01]  /*1310*/  IMAD R4, R143, R140, RZ ;  /* 0x0000008c8f047224 */ /* 0x000fe200078e02ff */
[----:B------:R-:W-:Y:S01]  /*1320*/  IADD3 R27, P1, P5, R27, R12, R3 ;  /* 0x0000000c1b1b7210 */ /* 0x000fe20007d3e003 */
[----:B------:R-:W-:-:S03]  /*1330*/  IMAD.WIDE.U32 R28, R144, R140, R28 ;  /* 0x0000008c901c7225 */ /* 0x000fc600078e001c */
[----:B------:R-:W-:Y:S01]  /*1340*/  IADD3.X R12, PT, PT, RZ, R13, RZ, P1, P5 ;  /* 0x0000000dff0c7210 */ /* 0x000fe20000fea4ff */
[----:B------:R-:W-:Y:S01]  /*1350*/  IMAD R31, R144, R139, R4 ;  /* 0x0000008b901f7224 */ /* 0x000fe200078e0204 */
[----:B------:R-:W-:Y:S01]  /*1360*/  IADD3 R30, P4, PT, R27, R28, RZ ;  /* 0x0000001c1b1e7210 */ /* 0x000fe20007f9e0ff */
[----:B------:R-:W-:Y:S01]  /*1370*/  IMAD.WIDE.U32 R14, R140, R144, RZ ;  /* 0x000000908c0e7225 */ /* 0x000fe200078e00ff */
        /* <DEDUP_REMOVED lines=10> */
[----:B------:R-:W-:Y:S02]  /*1420*/  SEL R4, RZ, 0x1, P0 ;  /* 0x00000001ff047807 */ /* 0x000fe40000000000 */
[----:B------:R-:W-:Y:S01]  /*1430*/  SEL R3, RZ, 0x1, P1 ;  /* 0x00000001ff037807 */ /* 0x000fe20000800000 */
[----:B------:R-:W-:Y:S02]  /*1440*/  IMAD.MOV.U32 R12, RZ, RZ, R30 ;  /* 0x000000ffff0c7224 */ /* 0x000fe400078e001e */
[----:B------:R-:W-:Y:S01]  /*1450*/  IMAD.MOV.U32 R13, RZ, RZ, R31 ;  /* 0x000000ffff0d7224 */ /* 0x000fe200078e001f */
[----:B------:R-:W-:-:S04]  /*1460*/  IADD3 R3, P0, P1, R3, R6, R4 ;  /* 0x0000000603037210 */ /* 0x000fc8000791e004 */
[----:B------:R1:W-:Y:S01]  /*1470*/  STL.64 [R1+0x20], R12 ;  /* 0x0000200c01007387 */ /* 0x0003e20000100a00 */
[----:B------:R-:W-:Y:S02]  /*1480*/  IADD3.X R4, PT, PT, RZ, R7, RZ, P0, P1 ;  /* 0x00000007ff047210 */ /* 0x000fe400007e24ff */
[----:B------:R-:W-:-:S04]  /*1490*/  ISETP.NE.U32.AND P0, PT, R3, RZ, PT ;  /* 0x000000ff0300720c */ /* 0x000fc80003f05070 */
[----:B------:R-:W-:-:S13]  /*14a0*/  ISETP.NE.AND.EX P0, PT, R4, RZ, PT, P0 ;  /* 0x000000ff0400720c */ /* 0x000fda0003f05300 */
[----:B-1----:R-:W-:Y:S05]  /*14b0*/  @!P0 BRA `(.L_x_718) ;  /* 0x0000000000488947 */ /* 0x002fea0003800000 */
[----:B------:R-:W-:Y:S01]  /*14c0*/  BSSY.RECONVERGENT B2, `(.L_x_719) ;  /* 0x000000f000027945 */ /* 0x000fe20003800200 */
[----:B------:R-:W-:Y:S02]  /*14d0*/  IMAD.MOV.U32 R13, RZ, RZ, R4 ;  /* 0x000000ffff0d7224 */ /* 0x000fe400078e0004 */
[----:B------:R-:W-:Y:S02]  /*14e0*/  IMAD.MOV.U32 R11, RZ, RZ, R3 ;  /* 0x000000ffff0b7224 */ /* 0x000fe400078e0003 */
[----:B------:R-:W-:-:S07]  /*14f0*/  IMAD.MOV.U32 R4, RZ, RZ, 0x5 ;  /* 0x00000005ff047424 */ /* 0x000fce00078e00ff */
.L_x_720:
        /* <DEDUP_REMOVED lines=10> */
[----:B-1----:R-:W-:Y:S05]  /*15a0*/  @!P0 BRA `(.L_x_720) ;  /* 0xfffffffc00d48947 */ /* 0x002fea000383ffff */
[----:B------:R-:W-:Y:S05]  /*15b0*/  BSYNC.RECONVERGENT B2 ;  /* 0x0000000000027941 */ /* 0x000fea0003800200 */
.L_x_719:
[----:B------:R1:W5:Y:S04]  /*15c0*/  LDL.64 R30, [R1+0x20] ;  /* 0x00002000011e7983 */ /* 0x0003680000100a00 */
[----:B------:R1:W5:Y:S02]  /*15d0*/  LDL.128 R8, [R1+0x10] ;  /* 0x0000100001087983 */ /* 0x0003640000100c00 */
.L_x_718:
[----:B------:R-:W-:Y:S05]  /*15e0*/  BSYNC.RECONVERGENT B1 ;  /* 0x0000000000017941 */ /* 0x000fea0003800200 */
.L_x_717:
[----:B------:R-:W2:Y:S01]  /*15f0*/  LDL.64 R28, [R1+0x28] ;  /* 0x00002800011c7983 */ /* 0x000ea20000100a00 */
        /* <DEDUP_REMOVED lines=18> */
[----:B------:R-:W-:Y:S01]  /*1720*/  IMAD.X R6, R11, 0x1, R24, P1 ;  /* 0x000000010b067824 */ /* 0x000fe200008e0618 */
        /* <DEDUP_REMOVED lines=12> */
[----:B------:R-:W-:Y:S01]  /*17f0*/  IMAD.MOV.U32 R8, RZ, RZ, R30 ;  /* 0x000000ffff087224 */ /* 0x000fe200078e001e */
[----:B------:R-:W-:Y:S01]  /*1800*/  IADD3 R13, P0, P1, R13, R6, R4 ;  /* 0x000000060d0d7210 */ /* 0x000fe2000791e004 */
[----:B------:R-:W-:Y:S02]  /*1810*/  IMAD.MOV.U32 R9, RZ, RZ, R31 ;  /* 0x000000ffff097224 */ /* 0x000fe400078e001f */
[----:B------:R-:W-:Y:S01]  /*1820*/  IMAD.WIDE.U32 R10, P2, R142, R141, R10 ;  /* 0x0000008d8e0a7225 */ /* 0x000fe2000784000a */
[----:B------:R-:W-:-:S03]  /*1830*/  IADD3.X R17, PT, PT, RZ, R7, RZ, P0, P1 ;  /* 0x00000007ff117210 */ /* 0x000fc600007e24ff */
[----:B------:R-:W-:-:S04]  /*1840*/  IMAD.WIDE.U32 R14, R142, R142, R8 ;  /* 0x0000008e8e0e7225 */ /* 0x000fc800078e0008 */
        /* <DEDUP_REMOVED lines=22> */
[----:B------:R-:W-:Y:S02]  /*19b0*/  IMAD.MOV.U32 R16, RZ, RZ, R15 ;  /* 0x000000ffff107224 */ /* 0x000fe400078e000f */
[----:B------:R-:W-:Y:S01]  /*19c0*/  IMAD.IADD R24, R23, 0x1, R17 ;  /* 0x0000000117187824 */ /* 0x000fe200078e0211 */
[----:B------:R-:W-:Y:S01]  /*19d0*/  IADD3.X R7, PT, PT, RZ, R7, RZ, P1, P4 ;  /* 0x00000007ff077210 */ /* 0x000fe20000fe84ff */
[----:B------:R-:W-:Y:S02]  /*19e0*/  IMAD.X R17, RZ, RZ, RZ, P3 ;  /* 0x000000ffff117224 */ /* 0x000fe400018e06ff */
[----:B------:R-:W-:Y:S02]  /*19f0*/  IMAD.MOV.U32 R13, RZ, RZ, R3 ;  /* 0x000000ffff0d7224 */ /* 0x000fe400078e0003 */
[----:B------:R-:W-:-:S02]  /*1a00*/  IMAD.MOV.U32 R14, RZ, RZ, R26 ;  /* 0x000000ffff0e7224 */ /* 0x000fc400078e001a */
[----:B------:R-:W-:-:S05]  /*1a10*/  IMAD.MOV.U32 R15, RZ, RZ, R27 ;  /* 0x000000ffff0f7224 */ /* 0x000fca00078e001b */
[----:B------:R3:W-:Y:S01]  /*1a20*/  STL.128 [R1+0x10], R12 ;  /* 0x0000100c01007387 */ /* 0x0007e20000100c00 */
[----:B--2---:R-:W-:-:S04]  /*1a30*/  IADD3 R11, P5, PT, R28, R22, RZ ;  /* 0x000000161c0b7210 */ /* 0x004fc80007fbe0ff */
[----:B------:R-:W-:Y:S01]  /*1a40*/  ISETP.GE.U32.AND P0, PT, R11, R28, PT ;  /* 0x0000001c0b00720c */ /* 0x000fe20003f06070 */
[----:B------:R-:W-:Y:S01]  /*1a50*/  IMAD.X R28, R29, 0x1, R24, P5 ;  /* 0x000000011d1c7824 */ /* 0x000fe200028e0618 */
[----:B------:R-:W-:-:S04]  /*1a60*/  IADD3 R10, P3, PT, R11, R10, RZ ;  /* 0x0000000a0b0a7210 */ /* 0x000fc80007f7e0ff */
[----:B------:R-:W-:Y:S01]  /*1a70*/  ISETP.GE.U32.AND P1, PT, R10, R11, PT ;  /* 0x0000000b0a00720c */ /* 0x000fe20003f26070 */
[C---:B------:R-:W-:Y:S01]  /*1a80*/  IMAD.X R11, R28.reuse, 0x1, R7, P3 ;  /* 0x000000011c0b7824 */ /* 0x040fe200018e0607 */
[----:B------:R-:W-:Y:S01]  /*1a90*/  ISETP.GE.U32.AND.EX P0, PT, R28, R29, PT, P0 ;  /* 0x0000001d1c00720c */ /* 0x000fe20003f06100 */
[----:B------:R-:W-:-:S03]  /*1aa0*/  IMAD.WIDE.U32.X R6, R143, R141, R16, P2 ;  /* 0x0000008d8f067225 */ /* 0x000fc600010e0410 */
[----:B------:R-:W-:Y:S01]  /*1ab0*/  ISETP.GE.U32.AND.EX P1, PT, R11, R28, PT, P1 ;  /* 0x0000001c0b00720c */ /* 0x000fe20003f26110 */
[----:B------:R3:W-:Y:S01]  /*1ac0*/  STL.128 [R1+0x20], R8 ;  /* 0x0000200801007387 */ /* 0x0007e20000100c00 */
[----:B------:R-:W-:Y:S02]  /*1ad0*/  SEL R4, RZ, 0x1, P0 ;  /* 0x00000001ff047807 */ /* 0x000fe40000000000 */
[----:B------:R-:W-:-:S04]  /*1ae0*/  SEL R3, RZ, 0x1, P1 ;  /* 0x00000001ff037807 */ /* 0x000fc80000800000 */
[----:B------:R-:W-:-:S04]  /*1af0*/  IADD3 R3, P0, P1, R3, R6, R4 ;  /* 0x0000000603037210 */ /* 0x000fc8000791e004 */
[----:B------:R-:W-:Y:S02]  /*1b00*/  IADD3.X R4, PT, PT, RZ, R7, RZ, P0, P1 ;  /* 0x00000007ff047210 */ /* 0x000fe400007e24ff */
[----:B------:R-:W-:-:S04]  /*1b10*/  ISETP.NE.U32.AND P0, PT, R3, RZ, PT ;  /* 0x000000ff0300720c */ /* 0x000fc80003f05070 */
[----:B------:R-:W-:-:S13]  /*1b20*/  ISETP.NE.AND.EX P0, PT, R4, RZ, PT, P0 ;  /* 0x000000ff0400720c */ /* 0x000fda0003f05300 */
[----:B---3--:R-:W-:Y:S05]  /*1b30*/  @!P0 BRA `(.L_x_722) ;  /* 0x0000000000488947 */ /* 0x008fea0003800000 */
[----:B------:R-:W-:Y:S01]  /*1b40*/  BSSY.RECONVERGENT B2, `(.L_x_723) ;  /* 0x000000f000027945 */ /* 0x000fe20003800200 */
[----:B------:R-:W-:Y:S02]  /*1b50*/  IMAD.MOV.U32 R13, RZ, RZ, R4 ;  /* 0x000000ffff0d7224 */ /* 0x000fe400078e0004 */
[----:B------:R-:W-:Y:S02]  /*1b60*/  IMAD.MOV.U32 R11, RZ, RZ, R3 ;  /* 0x000000ffff0b7224 */ /* 0x000fe400078e0003 */
[----:B------:R-:W-:-:S07]  /*1b70*/  IMAD.MOV.U32 R4, RZ, RZ, 0x6 ;  /* 0x00000006ff047424 */ /* 0x000fce00078e00ff */
.L_x_724:
        /* <DEDUP_REMOVED lines=10> */
[----:B--2---:R-:W-:Y:S05]  /*1c20*/  @!P0 BRA `(.L_x_724) ;  /* 0xfffffffc00d48947 */ /* 0x004fea000383ffff */
[----:B------:R-:W-:Y:S05]  /*1c30*/  BSYNC.RECONVERGENT B2 ;  /* 0x0000000000027941 */ /* 0x000fea0003800200 */
.L_x_723:
[----:B------:R2:W5:Y:S04]  /*1c40*/  LDL.64 R26, [R1+0x18] ;  /* 0x00001800011a7983 */ /* 0x0005680000100a00 */
[----:B------:R2:W5:Y:S02]  /*1c50*/  LDL.128 R8, [R1+0x20] ;  /* 0x0000200001087983 */ /* 0x0005640000100c00 */
.L_x_722:
[----:B------:R-:W-:Y:S05]  /*1c60*/  BSYNC.RECONVERGENT B1 ;  /* 0x0000000000017941 */ /* 0x000fea0003800200 */
.L_x_721:
[----:B------:R-:W3:Y:S01]  /*1c70*/  LDL.64 R28, [R1+0x30] ;  /* 0x00003000011c7983 */ /* 0x000ee20000100a00 */
[-C--:B------:R-:W-:Y:S01]  /*1c80*/  IMAD.WIDE.U32 R12, R143, R138.reuse, RZ ;  /* 0x0000008a8f0c7225 */ /* 0x080fe200078e00ff */
[----:B------:R-:W-:Y:S03]  /*1c90*/  BSSY.RECONVERGENT B1, `(.L_x_725) ;  /* 0x000005f000017945 */ /* 0x000fe60003800200 */
        /* <DEDUP_REMOVED lines=30> */
[----:B------:R-:W-:Y:S01]  /*1e80*/  IMAD.WIDE.U32 R16, P3, R144, R141, R14 ;  /* 0x0000008d90107225 */ /* 0x000fe2000786000e */
[----:B------:R-:W-:Y:S02]  /*1e90*/  IADD3 R23, P2, PT, R10, R22, RZ ;  /* 0x000000160a177210 */ /* 0x000fe40007f5e0ff */
[----:B------:R-:W-:Y:S01]  /*1ea0*/  IADD3 R4, P0, P1, R3, R8, R4 ;  /* 0x0000000803047210 */ /* 0x000fe2000791e004 */
[----:B------:R-:W-:-:S03]  /*1eb0*/  IMAD.WIDE.U32 R14, R144, R142, RZ ;  /* 0x0000008e900e7225 */ /* 0x000fc600078e00ff */
[----:B------:R-:W-:Y:S01]  /*1ec0*/  IADD3.X R9, PT, PT, RZ, R9, RZ, P0, P1 ;  /* 0x00000009ff097210 */ /* 0x000fe200007e24ff */
[----:B------:R-:W-:Y:S01]  /*1ed0*/  IMAD.X R8, R11, 0x1, R24, P2 ;  /* 0x000000010b087824 */ /* 0x000fe200010e0618 */
[C---:B------:R-:W-:Y:S02]  /*1ee0*/  IADD3 R4, P2, PT, R23.reuse, R4, RZ ;  /* 0x0000000417047210 */ /* 0x040fe40007f5e0ff */
[----:B------:R-:W-:Y:S02]  /*1ef0*/  ISETP.GE.U32.AND P0, PT, R23, R10, PT ;  /* 0x0000000a1700720c */ /* 0x000fe40003f06070 */
[----:B------:R-:W-:Y:S01]  /*1f00*/  ISETP.GE.U32.AND P1, PT, R4, R23, PT ;  /* 0x000000170400720c */ /* 0x000fe20003f26070 */
[----:B------:R-:W-:Y:S01]  /*1f10*/  IMAD.X R23, R8, 0x1, R9, P2 ;  /* 0x0000000108177824 */ /* 0x000fe200010e0609 */
[----:B------:R-:W-:Y:S01]  /*1f20*/  IADD3 RZ, P2, PT, R16, R15, RZ ;  /* 0x0000000f10ff7210 */ /* 0x000fe20007f5e0ff */
[----:B------:R-:W-:Y:S01]  /*1f30*/  IMAD.X R9, RZ, RZ, RZ, P3 ;  /* 0x000000ffff097224 */ /* 0x000fe200018e06ff */
[----:B------:R-:W-:Y:S01]  /*1f40*/  ISETP.GE.U32.AND.EX P0, PT, R8, R11, PT, P0 ;  /* 0x0000000b0800720c */ /* 0x000fe20003f06100 */
[----:B------:R-:W-:Y:S01]  /*1f50*/  IMAD.WIDE.U32 R10, R143, R144, RZ ;  /* 0x000000908f0a7225 */ /* 0x000fe200078e00ff */
[----:B------:R-:W-:-:S02]  /*1f60*/  ISETP.GE.U32.AND.EX P1, PT, R23, R8, PT, P1 ;  /* 0x000000081700720c */ /* 0x000fc40003f26110 */
[----:B------:R-:W-:Y:S01]  /*1f70*/  SEL R16, RZ, 0x1, P0 ;  /* 0x00000001ff107807 */ /* 0x000fe20000000000 */
[----:B------:R-:W-:Y:S01]  /*1f80*/  IMAD.MOV.U32 R8, RZ, RZ, R17 ;  /* 0x000000ffff087224 */ /* 0x000fe200078e0011 */
[----:B------:R-:W-:-:S03]  /*1f90*/  SEL R3, RZ, 0x1, P1 ;  /* 0x00000001ff037807 */ /* 0x000fc60000800000 */
        /* <DEDUP_REMOVED lines=9> */
[----:B---3--:R-:W-:-:S03]  /*2030*/  IMAD.WIDE.U32 R18, R144, R144, R28 ;  /* 0x0000009090127225 */ /* 0x008fc600078e001c */
[----:B------:R-:W-:Y:S01]  /*2040*/  IADD3 R10, P3, PT, R3, R18, RZ ;  /* 0x00000012030a7210 */ /* 0x000fe20007f7e0ff */
[----:B------:R-:W-:Y:S01]  /*2050*/  IMAD.IADD R3, R14, 0x1, R19 ;  /* 0x000000010e037824 */ /* 0x000fe200078e0213 */
[----:B------:R-:W-:Y:S01]  /*2060*/  ISETP.GE.U32.AND P0, PT, R18, R28, PT ;  /* 0x0000001c1200720c */ /* 0x000fe20003f06070 */
[----:B------:R-:W-:Y:S01]  /*2070*/  IMAD.MOV.U32 R14, RZ, RZ, R4 ;  /* 0x000000ffff0e7224 */ /* 0x000fe200078e0004 */
[----:B------:R-:W-:Y:S01]  /*2080*/  ISETP.GE.U32.AND P1, PT, R10, R18, PT ;  /* 0x000000120a00720c */ /* 0x000fe20003f26070 */
[C---:B------:R-:W-:Y:S01]  /*2090*/  IMAD.X R11, R3.reuse, 0x1, R8, P3 ;  /* 0x00000001030b7824 */ /* 0x040fe200018e0608 */
[----:B------:R-:W-:Y:S01]  /*20a0*/  ISETP.GE.U32.AND.EX P0, PT, R3, R29, PT, P0 ;  /* 0x0000001d0300720c */ /* 0x000fe20003f06100 */
[----:B------:R-:W-:Y:S01]  /*20b0*/  IMAD.WIDE.U32.X R8, R143, R143, R16, P2 ;  /* 0x0000008f8f087225 */ /* 0x000fe200010e0410 */
[----:B------:R4:W-:Y:S02]  /*20c0*/  STL.128 [R1+0x20], R12 ;  /* 0x0000200c01007387 */ /* 0x0009e40000100c00 */
[----:B------:R-:W-:-:S02]  /*20d0*/  ISETP.GE.U32.AND.EX P1, PT, R11, R3, PT, P1 ;  /* 0x000000030b00720c */ /* 0x000fc40003f26110 */
[----:B------:R-:W-:Y:S01]  /*20e0*/  SEL R4, RZ, 0x1, P0 ;  /* 0x00000001ff047807 */ /* 0x000fe20000000000 */
[----:B------:R4:W-:Y:S01]  /*20f0*/  STL.64 [R1+0x30], R10 ;  /* 0x0000300a01007387 */ /* 0x0009e20000100a00 */
[----:B------:R-:W-:-:S04]  /*2100*/  SEL R3, RZ, 0x1, P1 ;  /* 0x00000001ff037807 */ /* 0x000fc80000800000 */
[----:B------:R-:W-:-:S04]  /*2110*/  IADD3 R3, P0, P1, R3, R8, R4 ;  /* 0x0000000803037210 */ /* 0x000fc8000791e004 */
[----:B------:R-:W-:Y:S02]  /*2120*/  IADD3.X R4, PT, PT, RZ, R9, RZ, P0, P1 ;  /* 0x00000009ff047210 */ /* 0x000fe400007e24ff */
[----:B------:R-:W-:-:S04]  /*2130*/  ISETP.NE.U32.AND P0, PT, R3, RZ, PT ;  /* 0x000000ff0300720c */ /* 0x000fc80003f05070 */
[----:B------:R-:W-:-:S13]  /*2140*/  ISETP.NE.AND.EX P0, PT, R4, RZ, PT, P0 ;  /* 0x000000ff0400720c */ /* 0x000fda0003f05300 */
[----:B----4-:R-:W-:Y:S05]  /*2150*/  @!P0 BRA `(.L_x_726) ;  /* 0x0000000000488947 */ /* 0x010fea0003800000 */
[----:B------:R-:W-:Y:S01]  /*2160*/  BSSY.RECONVERGENT B2, `(.L_x_727) ;  /* 0x000000f000027945 */ /* 0x000fe20003800200 */
[----:B------:R-:W-:Y:S02]  /*2170*/  IMAD.MOV.U32 R13, RZ, RZ, R4 ;  /* 0x000000ffff0d7224 */ /* 0x000fe400078e0004 */
[----:B------:R-:W-:Y:S02]  /*2180*/  IMAD.MOV.U32 R11, RZ, RZ, R3 ;  /* 0x000000ffff0b7224 */ /* 0x000fe400078e0003 */
[----:B------:R-:W-:-:S07]  /*2190*/  IMAD.MOV.U32 R4, RZ, RZ, 0x7 ;  /* 0x00000007ff047424 */ /* 0x000fce00078e00ff */
.L_x_728:
[----:B------:R-:W-:-:S05]  /*21a0*/  IMAD R3, R4, 0x8, R1 ;  /* 0x0000000804037824 */ /* 0x000fca00078e0201 */
[----:B------:R-:W3:Y:S01]  /*21b0*/  LDL.64 R6, [R3] ;  /* 0x0000000003067983 */ /* 0x000ee20000100a00 */
[----:B------:R-:W-:Y:S01]  /*21c0*/  VIADD R4, R4, 0x1 ;  /* 0x0000000104047836 */ /* 0x000fe20000000000 */
[----:B---3--:R-:W-:Y:S01]  /*21d0*/  IADD3 R8, P0, PT, R6, R11, RZ ;  /* 0x0000000b06087210 */ /* 0x008fe20007f1e0ff */
[----:B------:R-:W-:-:S04]  /*21e0*/  IMAD.MOV.U32 R11, RZ, RZ, 0x1 ;  /* 0x00000001ff0b7424 */ /* 0x000fc800078e00ff */
[----:B------:R-:W-:Y:S01]  /*21f0*/  IMAD.X R9, R7, 0x1, R13, P0 ;  /* 0x0000000107097824 */ /* 0x000fe200000e060d */
[----:B------:R-:W-:Y:S01]  /*2200*/  ISETP.GE.U32.AND P0, PT, R8, R6, PT ;  /* 0x000000060800720c */ /* 0x000fe20003f06070 */
[----:B------:R-:W-:-:S03]  /*2210*/  IMAD.MOV.U32 R13, RZ, RZ, RZ ;  /* 0x000000ffff0d7224 */ /* 0x000fc600078e00ff */
[----:B------:R3:W-:Y:S01]  /*2220*/  STL.64 [R3], R8 ;  /* 0x0000000803007387 */ /* 0x0007e20000100a00 */
[----:B------:R-:W-:-:S13]  /*2230*/  ISETP.GE.U32.AND.EX P0, PT, R9, R7, PT, P0 ;  /* 0x000000070900720c */ /* 0x000fda0003f06100 */
[----:B---3--:R-:W-:Y:S05]  /*2240*/  @!P0 BRA `(.L_x_728) ;  /* 0xfffffffc00d48947 */ /* 0x008fea000383ffff */
[----:B------:R-:W-:Y:S05]  /*2250*/  BSYNC.RECONVERGENT B2 ;  /* 0x0000000000027941 */ /* 0x000fea0003800200 */
.L_x_727:
[----:B------:R3:W5:Y:S04]  /*2260*/  LDL.64 R6, [R1+0x18] ;  /* 0x0000180001067983 */ /* 0x0007680000100a00 */
[----:B------:R3:W5:Y:S02]  /*2270*/  LDL.64 R12, [R1+0x20] ;  /* 0x00002000010c7983 */ /* 0x0007640000100a00 */
.L_x_726:
[----:B------:R-:W-:Y:S05]  /*2280*/  BSYNC.RECONVERGENT B1 ;  /* 0x0000000000017941 */ /* 0x000fea0003800200 */
.L_x_725:
[----:B------:R-:W4:Y:S04]  /*2290*/  LDL.64 R26, [R1+0x8] ;  /* 0x00000800011a7983 */ /* 0x000f280000100a00 */
[----:B------:R-:W2:Y:S04]  /*22a0*/  LDL.64 R22, [R1+0x28] ;  /* 0x0000280001167983 */ /* 0x000ea80000100a00 */
[----:B------:R0:W5:Y:S04]  /*22b0*/  LDL.128 R8, [R1+0x30] ;  /* 0x0000300001087983 */ /* 0x0001680000100c00 */
[----:B------:R0:W5:Y:S01]  /*22c0*/  LDL.64 R14, [R1+0x10] ;  /* 0x00001000010e7983 */ /* 0x0001620000100a00 */
[----:B------:R-:W-:Y:S01]  /*22d0*/  IADD3 R16, P1, PT, RZ, R20, RZ ;  /* 0x00000014ff107210 */ /* 0x000fe20007f3e0ff */
[----:B------:R-:W-:Y:S01]  /*22e0*/  BSSY.RECONVERGENT B1, `(.L_x_729) ;  /* 0x000002a000017945 */ /* 0x000fe20003800200 */
[----:B------:R-:W-:-:S02]  /*22f0*/  IMAD.MOV.U32 R28, RZ, RZ, RZ ;  /* 0x000000ffff1c7224 */ /* 0x000fc400078e00ff */
[----:B------:R-:W-:Y:S01]  /*2300*/  ISETP.GE.U32.AND P0, PT, R16, R20, PT ;  /* 0x000000141000720c */ /* 0x000fe20003f06070 */
[C---:B-----5:R-:W-:Y:S02]  /*2310*/  IMAD.X R17, R12.reuse, 0x1, R25, P1 ;  /* 0x000000010c117824 */ /* 0x060fe400008e0619 */
[----:B------:R-:W-:Y:S02]  /*2320*/  IMAD.MOV.U32 R30, RZ, RZ, RZ ;  /* 0x000000ffff1e7224 */ /* 0x000fe400078e00ff */
[----:B------:R-:W-:Y:S01]  /*2330*/  IMAD.WIDE.U32 R20, R12, 0x3d1, R16 ;  /* 0x000003d10c147825 */ /* 0x000fe200078e0010 */
[----:B------:R-:W-:-:S03]  /*2340*/  ISETP.GE.U32.AND.EX P0, PT, R17, R25, PT, P0 ;  /* 0x000000191100720c */ /* 0x000fc60003f06100 */
[----:B------:R-:W-:Y:S01]  /*2350*/  IMAD.WIDE.U32 R24, R13, 0x3d1, RZ ;  /* 0x000003d10d187825 */ /* 0x000fe200078e00ff */
[----:B------:R-:W-:-:S04]  /*2360*/  SEL R4, RZ, 0x1, P0 ;  /* 0x00000001ff047807 */ /* 0x000fc80000000000 */
[----:B------:R-:W-:Y:S01]  /*2370*/  IADD3 R3, P0, PT, R13, R4, RZ ;  /* 0x000000040d037210 */ /* 0x000fe20007f1e0ff */
[----:B------:R-:W-:-:S04]  /*2380*/  IMAD.WIDE.U32 R24, P3, RZ, R12, R24 ;  /* 0x0000000cff187225 */ /* 0x000fc80007860018 */
[----:B------:R-:W-:Y:S02]  /*2390*/  IMAD.X R4, RZ, RZ, RZ, P0 ;  /* 0x000000ffff047224 */ /* 0x000fe400000e06ff */
[----:B------:R-:W-:Y:S01]  /*23a0*/  IMAD.X R29, RZ, RZ, RZ, P3 ;  /* 0x000000ffff1d7224 */ /* 0x000fe200018e06ff */
[----:B----4-:R-:W-:Y:S02]  /*23b0*/  IADD3 R18, P1, PT, R26, R3, RZ ;  /* 0x000000031a127210 */ /* 0x010fe40007f3e0ff */
[----:B------:R-:W-:Y:S02]  /*23c0*/  ISETP.GT.U32.AND P0, PT, R3, R26, PT ;  /* 0x0000001a0300720c */ /* 0x000fe40003f04070 */
[-C--:B------:R-:W-:Y:S01]  /*23d0*/  IADD3 R32, P2, PT, RZ, R18.reuse, RZ ;  /* 0x00000012ff207210 */ /* 0x080fe20007f5e0ff */
[----:B------:R-:W-:Y:S01]  /*23e0*/  IMAD.X R19, R27, 0x1, R4, P1 ;  /* 0x000000011b137824 */ /* 0x000fe200008e0604 */
[----:B------:R-:W-:Y:S02]  /*23f0*/  ISETP.GT.U32.AND.EX P0, PT, R4, R27, PT, P0 ;  /* 0x0000001b0400720c */ /* 0x000fe40003f04100 */
[----:B------:R-:W-:Y:S01]  /*2400*/  ISETP.GE.U32.AND P1, PT, R32, R18, PT ;  /* 0x000000122000720c */ /* 0x000fe20003f26070 */
[----:B--2---:R-:W-:Y:S01]  /*2410*/  IMAD.X R34, R19, 0x1, R22, P2 ;  /* 0x0000000113227824 */ /* 0x004fe200010e0616 */
[----:B------:R-:W-:-:S02]  /*2420*/  SEL R3, R3, R26, P0 ;  /* 0x0000001a03037207 */ /* 0x000fc40000000000 */
[----:B------:R-:W-:Y:S02]  /*2430*/  SEL R4, R4, R27, P0 ;  /* 0x0000001b04047207 */ /* 0x000fe40000000000 */
[-C--:B------:R-:W-:Y:S02]  /*2440*/  ISETP.GE.U32.AND.EX P1, PT, R34, R19.reuse, PT, P1 ;  /* 0x000000132200720c */ /* 0x080fe40003f26110 */
[----:B------:R-:W-:Y:S02]  /*2450*/  ISETP.GT.U32.AND P2, PT, R3, R18, PT ;  /* 0x000000120300720c */ /* 0x000fe40003f44070 */
[----:B------:R-:W-:Y:S02]  /*2460*/  SEL R27, RZ, 0x1, P1 ;  /* 0x00000001ff1b7807 */ /* 0x000fe40000800000 */
[----:B------:R-:W-:Y:S01]  /*2470*/  ISETP.GT.U32.AND.EX P1, PT, R4, R19, PT, P2 ;  /* 0x000000130400720c */ /* 0x000fe20003f24120 */
[----:B------:R-:W-:Y:S01]  /*2480*/  IMAD.WIDE.U32 R18, R12, 0x3d1, RZ ;  /* 0x000003d10c127825 */ /* 0x000fe200078e00ff */
        /* <DEDUP_REMOVED lines=15> */
.L_x_730:
[----:B------:R-:W-:Y:S05]  /*2580*/  BSYNC.RECONVERGENT B1 ;  /* 0x0000000000017941 */ /* 0x000fea0003800200 */
.L_x_729:
[----:B------:R-:W-:Y:S01]  /*2590*/  ISETP.GT.U32.AND P1, PT, R27, R14, PT ;  /* 0x0000000e1b00720c */ /* 0x000fe20003f24070 */
[----:B------:R-:W-:Y:S01]  /*25a0*/  IMAD.IADD R3, R24, 0x1, R21 ;  /* 0x0000000118037824 */ /* 0x000fe200078e0215 */
[----:B------:R-:W-:Y:S01]  /*25b0*/  IADD3 R16, P2, PT, R14, R27, RZ ;  /* 0x0000001b0e107210 */ /* 0x000fe20007f5e0ff */
[----:B------:R-:W-:Y:S01]  /*25c0*/  BSSY.RECONVERGENT B1, `(.L_x_731) ;  /* 0x0000054000017945 */ /* 0x000fe20003800200 */
[----:B------:R-:W-:Y:S02]  /*25d0*/  ISETP.GT.U32.AND.EX P1, PT, R4, R15, PT, P1 ;  /* 0x0000000f0400720c */ /* 0x000fe40003f24110 */
[----:B------:R-:W-:Y:S01]  /*25e0*/  ISETP.GE.U32.AND.EX P0, PT, R3, R17, PT, P0 ;  /* 0x000000110300720c */ /* 0x000fe20003f06100 */
[----:B------:R-:W-:Y:S01]  /*25f0*/  IMAD.X R17, R15, 0x1, R4, P2 ;  /* 0x000000010f117824 */ /* 0x000fe200010e0604 */
[----:B------:R-:W-:Y:S01]  /*2600*/  IADD3 RZ, P3, PT, R19, R24, RZ ;  /* 0x0000001813ff7210 */ /* 0x000fe20007f7e0ff */
[----:B------:R-:W-:Y:S01]  /*2610*/  IMAD.MOV.U32 R24, RZ, RZ, R25 ;  /* 0x000000ffff187224 */ /* 0x000fe200078e0019 */
[----:B------:R-:W-:Y:S01]  /*2620*/  SEL R14, R27, R14, P1 ;  /* 0x0000000e1b0e7207 */ /* 0x000fe20000800000 */
[----:B------:R-:W-:Y:S01]  /*2630*/  IMAD.MOV.U32 R25, RZ, RZ, R29 ;  /* 0x000000ffff197224 */ /* 0x000fe200078e001d */
[----:B------:R-:W-:-:S02]  /*2640*/  SEL R21, RZ, 0x1, P0 ;  /* 0x00000001ff157807 */ /* 0x000fc40000000000 */
[-C--:B------:R-:W-:Y:S01]  /*2650*/  IADD3 R31, P4, PT, RZ, R16.reuse, RZ ;  /* 0x00000010ff1f7210 */ /* 0x080fe20007f9e0ff */
[----:B------:R-:W-:Y:S01]  /*2660*/  IMAD.WIDE.U32.X R12, RZ, R13, R24, P3 ;  /* 0x0000000dff0c7225 */ /* 0x000fe200018e0418 */
[----:B------:R-:W-:Y:S02]  /*2670*/  SEL R4, R4, R15, P1 ;  /* 0x0000000f04047207 */ /* 0x000fe40000800000 */
[-C--:B------:R-:W-:Y:S01]  /*2680*/  ISETP.GT.U32.AND P0, PT, R14, R16.reuse, PT ;  /* 0x000000100e00720c */ /* 0x080fe20003f04070 */
[----:B------:R-:W-:Y:S01]  /*2690*/  IMAD.X R26, R8, 0x1, R17, P4 ;  /* 0x00000001081a7824 */ /* 0x000fe200020e0611 */
[----:B------:R-:W-:Y:S01]  /*26a0*/  ISETP.GE.U32.AND P2, PT, R31, R16, PT ;  /* 0x000000101f00720c */ /* 0x000fe20003f46070 */
[----:B------:R-:W-:Y:S01]  /*26b0*/  IMAD.WIDE.U32 R14, R23, 0x3d1, RZ ;  /* 0x000003d1170e7825 */ /* 0x000fe200078e00ff */
[----:B------:R-:W-:Y:S02]  /*26c0*/  ISETP.GT.U32.AND.EX P0, PT, R4, R17, PT, P0 ;  /* 0x000000110400720c */ /* 0x000fe40003f04100 */
[----:B------:R-:W-:-:S02]  /*26d0*/  IADD3 R21, P1, PT, R21, R12, RZ ;  /* 0x0000000c15157210 */ /* 0x000fc40007f3e0ff */
[----:B------:R-:W-:Y:S01]  /*26e0*/  ISETP.GE.U32.AND.EX P2, PT, R26, R17, PT, P2 ;  /* 0x000000111a00720c */ /* 0x000fe20003f46120 */
[----:B------:R-:W-:Y:S01]  /*26f0*/  IMAD.WIDE.U32 R14, P3, RZ, R22, R14 ;  /* 0x00000016ff0e7225 */ /* 0x000fe2000786000e */
[CC--:B------:R-:W-:Y:S02]  /*2700*/  IADD3 R18, P5, PT, R21.reuse, R32.reuse, RZ ;  /* 0x0000002015127210 */ /* 0x0c0fe40007fbe0ff */
[----:B------:R-:W-:Y:S01]  /*2710*/  SEL R27, RZ, 0x1, P2 ;  /* 0x00000001ff1b7807 */ /* 0x000fe20001000000 */
[----:B------:R-:W-:Y:S01]  /*2720*/  IMAD.X R25, RZ, RZ, R13, P1 ;  /* 0x000000ffff197224 */ /* 0x000fe200008e060d */
[----:B------:R-:W-:Y:S01]  /*2730*/  ISETP.GT.U32.AND P1, PT, R21, R32, PT ;  /* 0x000000201500720c */ /* 0x000fe20003f24070 */
[----:B------:R-:W-:Y:S01]  /*2740*/  IMAD.X R17, RZ, RZ, RZ, P3 ;  /* 0x000000ffff117224 */ /* 0x000fe200018e06ff */
[----:B------:R-:W-:Y:S01]  /*2750*/  IADD3 R27, P3, PT, R9, R27, RZ ;  /* 0x0000001b091b7210 */ /* 0x000fe20007f7e0ff */
[C---:B------:R-:W-:Y:S01]  /*2760*/  IMAD.X R19, R25.reuse, 0x1, R34, P5 ;  /* 0x0000000119137824 */ /* 0x040fe200028e0622 */
[----:B------:R-:W-:Y:S01]  /*2770*/  @P0 IADD3 R6, P5, PT, R6, 0x1, RZ ;  /* 0x0000000106060810 */ /* 0x000fe20007fbe0ff */
[----:B------:R-:W-:Y:S01]  /*2780*/  IMAD.WIDE.U32 R12, R22, 0x3d1, RZ ;  /* 0x000003d1160c7825 */ /* 0x000fe200078e00ff */
[----:B------:R-:W-:-:S02]  /*2790*/  ISETP.GT.U32.AND.EX P1, PT, R25, R34, PT, P1 ;  /* 0x000000221900720c */ /* 0x000fc40003f24110 */
[----:B------:R-:W-:Y:S01]  /*27a0*/  ISETP.GT.U32.AND P2, PT, R27, R6, PT ;  /* 0x000000061b00720c */ /* 0x000fe20003f44070 */
[----:B------:R-:W-:Y:S01]  /*27b0*/  IMAD.X R24, RZ, RZ, RZ, P3 ;  /* 0x000000ffff187224 */ /* 0x000fe200018e06ff */
[----:B------:R-:W-:Y:S01]  /*27c0*/  IADD3 RZ, P4, PT, R13, R14, RZ ;  /* 0x0000000e0dff7210 */ /* 0x000fe20007f9e0ff */
[----:B------:R-:W-:Y:S01]  /*27d0*/  @P0 IMAD.X R7, RZ, RZ, R7, P5 ;  /* 0x000000ffff070224 */ /* 0x000fe200028e0607 */
[----:B------:R-:W-:Y:S01]  /*27e0*/  @P0 ISETP.NE.U32.AND P3, PT, R6, RZ, PT ;  /* 0x000000ff0600020c */ /* 0x000fe20003f65070 */
[----:B------:R-:W-:Y:S01]  /*27f0*/  IMAD.MOV.U32 R16, RZ, RZ, R15 ;  /* 0x000000ffff107224 */ /* 0x000fe200078e000f */
[----:B------:R-:W-:Y:S01]  /*2800*/  SEL R21, R21, R32, P1 ;  /* 0x0000002015157207 */ /* 0x000fe20000800000 */
[----:B------:R-:W-:Y:S01]  /*2810*/  IMAD.WIDE.U32 R12, R22, 0x3d1, R18 ;  /* 0x000003d1160c7825 */ /* 0x000fe200078e0012 */
[----:B------:R-:W-:Y:S02]  /*2820*/  ISETP.GT.U32.AND.EX P2, PT, R24, R7, PT, P2 ;  /* 0x000000071800720c */ /* 0x000fe40003f44120 */
[----:B------:R-:W-:Y:S01]  /*2830*/  @P0 ISETP.NE.AND.EX P3, PT, R7, RZ, PT, P3 ;  /* 0x000000ff0700020c */ /* 0x000fe20003f65330 */
[----:B------:R-:W-:Y:S01]  /*2840*/  IMAD.WIDE.U32.X R16, RZ, R23, R16, P4 ;  /* 0x00000017ff107225 */ /* 0x000fe200020e0410 */
[----:B------:R-:W-:-:S02]  /*2850*/  IADD3 R4, P4, PT, R6, R27, RZ ;  /* 0x0000001b06047210 */ /* 0x000fc40007f9e0ff */
[----:B------:R-:W-:Y:S01]  /*2860*/  SEL R6, R27, R6, P2 ;  /* 0x000000061b067207 */ /* 0x000fe20001000000 */
[----:B------:R-:W-:Y:S01]  /*2870*/  IMAD.IADD R22, R14, 0x1, R13 ;  /* 0x000000010e167824 */ /* 0x000fe200078e020d */
[-C--:B------:R-:W-:Y:S01]  /*2880*/  IADD3 R27, P5, PT, RZ, R4.reuse, RZ ;  /* 0x00000004ff1b7210 */ /* 0x080fe20007fbe0ff */
[----:B------:R-:W-:Y:S01]  /*2890*/  IMAD.X R14, R7, 0x1, R24, P4 ;  /* 0x00000001070e7824 */ /* 0x000fe200020e0618 */
[----:B------:R-:W-:Y:S02]  /*28a0*/  SEL R7, R24, R7, P2 ;  /* 0x0000000718077207 */ /* 0x000fe40001000000 */
[----:B------:R-:W-:Y:S01]  /*28b0*/  ISETP.GT.U32.AND P4, PT, R6, R4, PT ;  /* 0x000000040600720c */ /* 0x000fe20003f84070 */
[----:B------:R-:W-:Y:S01]  /*28c0*/  IMAD.X R29, R10, 0x1, R14, P5 ;  /* 0x000000010a1d7824 */ /* 0x000fe200028e060e */
[----:B------:R-:W-:Y:S02]  /*28d0*/  SEL R25, R25, R34, P1 ;  /* 0x0000002219197207 */ /* 0x000fe40000800000 */
        /* <DEDUP_REMOVED lines=12> */
[----:B------:R-:W-:Y:S01]  /*29a0*/  IADD3 R21, P2, P5, R11, R28, R21 ;  /* 0x0000001c0b157210 */ /* 0x000fe20007d5e015 */
[----:B------:R-:W-:Y:S01]  /*29b0*/  IMAD.MOV.U32 R28, RZ, RZ, R20 ;  /* 0x000000ffff1c7224 */ /* 0x000fe200078e0014 */
        /* <DEDUP_REMOVED lines=11> */
[----:B------:R-:W-:Y:S01]  /*2a70*/  @!P0 IADD3 R27, P1, PT, R27, 0x1, RZ ;  /* 0x000000011b1b8810 */ /* 0x000fe20007f3e0ff */
[----:B------:R-:W-:Y:S02]  /*2a80*/  @!P0 IMAD.MOV.U32 R31, RZ, RZ, RZ ;  /* 0x000000ffff1f8224 */ /* 0x000fe400078e00ff */
[----:B------:R-:W-:Y:S02]  /*2a90*/  @!P0 IMAD.MOV.U32 R26, RZ, RZ, RZ ;  /* 0x000000ffff1a8224 */ /* 0x000fe400078e00ff */
[----:B------:R-:W-:Y:S01]  /*2aa0*/  @!P0 IMAD.X R29, RZ, RZ, R29, P1 ;  /* 0x000000ffff1d8224 */ /* 0x000fe200008e061d */
[----:B------:R-:W-:-:S04]  /*2ab0*/  @!P0 ISETP.NE.U32.AND P1, PT, R27, RZ, PT ;  /* 0x000000ff1b00820c */ /* 0x000fc80003f25070 */
[----:B------:R-:W-:-:S04]  /*2ac0*/  @!P0 ISETP.NE.AND.EX P1, PT, R29, RZ, PT, P1 ;  /* 0x000000ff1d00820c */ /* 0x000fc80003f25310 */
[----:B------:R-:W-:-:S04]  /*2ad0*/  @!P0 SEL R4, RZ, 0x1, P1 ;  /* 0x00000001ff048807 */ /* 0x000fc80000800000 */
[----:B------:R-:W-:-:S05]  /*2ae0*/  @!P0 IADD3 R21, P1, PT, R4, R21, RZ ;  /* 0x0000001504158210 */ /* 0x000fca0007f3e0ff */
[----:B------:R-:W-:-:S08]  /*2af0*/  @!P0 IMAD.X R23, RZ, RZ, R23, P1 ;  /* 0x000000ffff178224 */ /* 0x000fd000008e0617 */
.L_x_732:
[----:B------:R-:W-:Y:S05]  /*2b00*/  BSYNC.RECONVERGENT B1 ;  /* 0x0000000000017941 */ /* 0x000fea0003800200 */
.L_x_731:
[----:B------:R-:W-:Y:S01]  /*2b10*/  ISETP.GT.U32.AND P0, PT, R6, R31, PT ;  /* 0x0000001f0600720c */ /* 0x000fe20003f04070 */
[----:B------:R-:W-:Y:S01]  /*2b20*/  BSSY.RECONVERGENT B1, `(.L_x_733) ;  /* 0x0000071000017945 */ /* 0x000fe20003800200 */
[----:B------:R-:W-:Y:S02]  /*2b30*/  IADD3 R24, P1, PT, R31, R6, RZ ;  /* 0x000000061f187210 */ /* 0x000fe40007f3e0ff */
[----:B------:R-:W-:-:S03]  /*2b40*/  ISETP.GT.U32.AND.EX P0, PT, R17, R26, PT, P0 ;  /* 0x0000001a1100720c */ /* 0x000fc60003f04100 */
[----:B------:R-:W-:Y:S01]  /*2b50*/  IMAD.X R25, R26, 0x1, R17, P1 ;  /* 0x000000011a197824 */ /* 0x000fe200008e0611 */
[----:B------:R-:W-:Y:S01]  /*2b60*/  SEL R13, R6, R31, P0 ;  /* 0x0000001f060d7207 */ /* 0x000fe20000000000 */
[----:B------:R-:W-:Y:S01]  /*2b70*/  IMAD.WIDE.U32 R6, R9, 0x3d1, RZ ;  /* 0x000003d109067825 */ /* 0x000fe200078e00ff */
[----:B------:R-:W-:Y:S02]  /*2b80*/  SEL R17, R17, R26, P0 ;  /* 0x0000001a11117207 */ /* 0x000fe40000000000 */
[----:B------:R-:W-:Y:S01]  /*2b90*/  ISETP.GT.U32.AND P0, PT, R13, R24, PT ;  /* 0x000000180d00720c */ /* 0x000fe20003f04070 */
[----:B------:R-:W-:-:S03]  /*2ba0*/  IMAD.WIDE.U32 R18, R8, 0x3d1, R24 ;  /* 0x000003d108127825 */ /* 0x000fc600078e0018 */
[----:B------:R-:W-:Y:S01]  /*2bb0*/  ISETP.GT.U32.AND.EX P0, PT, R17, R25, PT, P0 ;  /* 0x000000191100720c */ /* 0x000fe20003f04100 */
[----:B------:R-:W-:Y:S01]  /*2bc0*/  IMAD.WIDE.U32 R14, P2, RZ, R8, R6 ;  /* 0x00000008ff0e7225 */ /* 0x000fe20007840006 */
[----:B------:R-:W-:-:S03]  /*2bd0*/  ISETP.GE.U32.AND P1, PT, R18, R24, PT ;  /* 0x000000181200720c */ /* 0x000fc60003f26070 */
[----:B------:R-:W-:-:S04]  /*2be0*/  IMAD.WIDE.U32 R6, R8, 0x3d1, RZ ;  /* 0x000003d108067825 */ /* 0x000fc800078e00ff */
[----:B------:R-:W-:Y:S02]  /*2bf0*/  IMAD.IADD R24, R14, 0x1, R19 ;  /* 0x000000010e187824 */ /* 0x000fe400078e0213 */
[----:B------:R-:W-:Y:S01]  /*2c00*/  IMAD.X R17, RZ, RZ, RZ, P2 ;  /* 0x000000ffff117224 */ /* 0x000fe200010e06ff */
[----:B------:R-:W-:Y:S01]  /*2c10*/  IADD3 RZ, P2, PT, R7, R14, RZ ;  /* 0x0000000e07ff7210 */ /* 0x000fe20007f5e0ff */
[----:B------:R-:W-:Y:S01]  /*2c20*/  IMAD.MOV.U32 R16, RZ, RZ, R15 ;  /* 0x000000ffff107224 */ /* 0x000fe200078e000f */
[----:B------:R-:W-:-:S03]  /*2c30*/  ISETP.GE.U32.AND.EX P1, PT, R24, R25, PT, P1 ;  /* 0x000000191800720c */ /* 0x000fc60003f26110 */
[----:B------:R-:W-:Y:S01]  /*2c40*/  IMAD.WIDE.U32.X R8, RZ, R9, R16, P2 ;  /* 0x00000009ff087225 */ /* 0x000fe200010e0410 */
[----:B------:R-:W-:Y:S02]  /*2c50*/  SEL R7, RZ, 0x1, P1 ;  /* 0x00000001ff077807 */ /* 0x000fe40000800000 */
[----:B------:R-:W-:Y:S02]  /*2c60*/  @P0 IADD3 R27, P2, PT, R27, 0x1, RZ ;  /* 0x000000011b1b0810 */ /* 0x000fe40007f5e0ff */
[----:B------:R-:W-:Y:S01]  /*2c70*/  IADD3 R4, P1, PT, R7, R8, RZ ;  /* 0x0000000807047210 */ /* 0x000fe20007f3e0ff */
[----:B------:R-:W-:-:S03]  /*2c80*/  IMAD.WIDE.U32 R6, R11, 0x3d1, RZ ;  /* 0x000003d10b067825 */ /* 0x000fc600078e00ff */
[C---:B------:R-:W-:Y:S01]  /*2c90*/  IADD3 R16, P3, PT, R27.reuse, R4, RZ ;  /* 0x000000041b107210 */ /* 0x040fe20007f7e0ff */
[----:B------:R-:W-:Y:S01]  /*2ca0*/  @P0 IMAD.X R29, RZ, RZ, R29, P2 ;  /* 0x000000ffff1d0224 */ /* 0x000fe200010e061d */
[----:B------:R-:W-:Y:S01]  /*2cb0*/  ISETP.GT.U32.AND P2, PT, R4, R27, PT ;  /* 0x0000001b0400720c */ /* 0x000fe20003f44070 */
[----:B------:R-:W-:Y:S01]  /*2cc0*/  IMAD.X R8, RZ, RZ, R9, P1 ;  /* 0x000000ffff087224 */ /* 0x000fe200008e0609 */
[----:B------:R-:W-:-:S03]  /*2cd0*/  @P0 ISETP.NE.U32.AND P1, PT, R27, RZ, PT ;  /* 0x000000ff1b00020c */ /* 0x000fc60003f25070 */
[C---:B------:R-:W-:Y:S01]  /*2ce0*/  IMAD.X R17, R29.reuse, 0x1, R8, P3 ;  /* 0x000000011d117824 */ /* 0x040fe200018e0608 */
[----:B------:R-:W-:Y:S02]  /*2cf0*/  ISETP.GT.U32.AND.EX P2, PT, R8, R29, PT, P2 ;  /* 0x0000001d0800720c */ /* 0x000fe40003f44120 */
[----:B------:R-:W-:Y:S01]  /*2d00*/  @P0 ISETP.NE.AND.EX P1, PT, R29, RZ, PT, P1 ;  /* 0x000000ff1d00020c */ /* 0x000fe20003f25310 */
[----:B------:R-:W-:Y:S01]  /*2d10*/  IMAD.WIDE.U32 R14, R10, 0x3d1, R16 ;  /* 0x000003d10a0e7825 */ /* 0x000fe200078e0010 */
[----:B------:R-:W-:Y:S02]  /*2d20*/  SEL R9, R4, R27, P2 ;  /* 0x0000001b04097207 */ /* 0x000fe40001000000 */
[----:B------:R-:W-:Y:S01]  /*2d30*/  SEL R13, R8, R29, P2 ;  /* 0x0000001d080d7207 */ /* 0x000fe20001000000 */
[----:B------:R-:W-:Y:S01]  /*2d40*/  IMAD.WIDE.U32 R26, P4, RZ, R10, R6 ;  /* 0x0000000aff1a7225 */ /* 0x000fe20007880006 */
[----:B------:R-:W-:Y:S02]  /*2d50*/  ISETP.GT.U32.AND P2, PT, R9, R16, PT ;  /* 0x000000100900720c */ /* 0x000fe40003f44070 */
[----:B------:R-:W-:Y:S01]  /*2d60*/  @P0 SEL R4, RZ, 0x1, P1 ;  /* 0x00000001ff040807 */ /* 0x000fe20000800000 */
[----:B------:R-:W-:Y:S01]  /*2d70*/  IMAD.WIDE.U32 R6, R10, 0x3d1, RZ ;  /* 0x000003d10a067825 */ /* 0x000fe200078e00ff */
[----:B------:R-:W-:-:S02]  /*2d80*/  ISETP.GT.U32.AND.EX P2, PT, R13, R17, PT, P2 ;  /* 0x000000110d00720c */ /* 0x000fc40003f44120 */
[----:B------:R-:W-:Y:S01]  /*2d90*/  ISETP.GE.U32.AND P1, PT, R14, R16, PT ;  /* 0x000000100e00720c */ /* 0x000fe20003f26070 */
[----:B------:R-:W-:Y:S01]  /*2da0*/  IMAD.X R9, RZ, RZ, RZ, P4 ;  /* 0x000000ffff097224 */ /* 0x000fe200020e06ff */
[----:B------:R-:W-:Y:S01]  /*2db0*/  IADD3 RZ, P3, PT, R7, R26, RZ ;  /* 0x0000001a07ff7210 */ /* 0x000fe20007f7e0ff */
[----:B------:R-:W-:Y:S01]  /*2dc0*/  IMAD.MOV.U32 R8, RZ, RZ, R27 ;  /* 0x000000ffff087224 */ /* 0x000fe200078e001b */
[----:B------:R-:W-:Y:S01]  /*2dd0*/  SEL R7, RZ, 0x1, !P2 ;  /* 0x00000001ff077807 */ /* 0x000fe20005000000 */
[----:B------:R-:W-:Y:S02]  /*2de0*/  IMAD.IADD R26, R26, 0x1, R15 ;  /* 0x000000011a1a7824 */ /* 0x000fe400078e020f */
[----:B------:R-:W-:Y:S01]  /*2df0*/  IMAD.WIDE.U32.X R10, RZ, R11, R8, P3 ;  /* 0x0000000bff0a7225 */ /* 0x000fe200018e0408 */
[----:B------:R-:W-:Y:S02]  /*2e00*/  @P0 IADD3 R21, P3, PT, R4, R21, RZ ;  /* 0x0000001504150210 */ /* 0x000fe40007f7e0ff */
[----:B------:R-:W-:Y:S01]  /*2e10*/  ISETP.GE.U32.AND.EX P1, PT, R26, R17, PT, P1 ;  /* 0x000000111a00720c */ /* 0x000fe20003f26110 */
[----:B------:R-:W-:-:S02]  /*2e20*/  IMAD.MOV.U32 R29, RZ, RZ, R12 ;  /* 0x000000ffff1d7224 */ /* 0x000fc400078e000c */
[----:B------:R-:W-:Y:S01]  /*2e30*/  @P0 IMAD.X R23, RZ, RZ, R23, P3 ;  /* 0x000000ffff170224 */ /* 0x000fe200018e0617 */
[----:B------:R-:W-:Y:S01]  /*2e40*/  IADD3 R4, P0, P2, R10, R21, R7 ;  /* 0x000000150a047210 */ /* 0x000fe20007a1e007 */
[----:B------:R-:W-:Y:S01]  /*2e50*/  IMAD.MOV.U32 R27, RZ, RZ, R18 ;  /* 0x000000ffff1b7224 */ /* 0x000fe200078e0012 */
[----:B------:R-:W-:Y:S01]  /*2e60*/  SEL R9, RZ, 0x1, P1 ;  /* 0x00000001ff097807 */ /* 0x000fe20000800000 */
[----:B------:R-:W0:Y:S01]  /*2e70*/  LDC.64 R6, c[0x3][0x38] ;  /* 0x00c00e00ff067b82 */ /* 0x000e220000000a00 */
        /* <DEDUP_REMOVED lines=21> */
[----:B------:R-:W-:Y:S01]  /*2fd0*/  ISETP.GE.U32.AND.EX P0, PT, R3, R17, PT, P1 ;  /* 0x000000110300720c */ /* 0x000fe20003f06110 */
[----:B------:R-:W-:Y:S01]  /*2fe0*/  IMAD.MOV.U32 R28, RZ, RZ, R14 ;  /* 0x000000ffff1c7224 */ /* 0x000fe200078e000e */
        /* <DEDUP_REMOVED lines=13> */
[----:B------:R-:W-:-:S02]  /*30c0*/  ISETP.GT.U32.AND.EX P1, PT, R9, R8, PT, P1 ;  /* 0x000000080900720c */ /* 0x000fc40003f24110 */
[-C--:B------:R-:W-:Y:S02]  /*30d0*/  ISETP.GT.U32.AND P0, PT, R29, R15.reuse, PT ;  /* 0x0000000f1d00720c */ /* 0x080fe40003f04070 */
[CC--:B------:R-:W-:Y:S02]  /*30e0*/  IADD3 R29, P2, PT, R4.reuse, R15.reuse, RZ ;  /* 0x0000000f041d7210 */ /* 0x0c0fe40007f5e0ff */
[----:B------:R-:W-:Y:S02]  /*30f0*/  SEL R4, R4, R15, P1 ;  /* 0x0000000f04047207 */ /* 0x000fe40000800000 */
[-C--:B------:R-:W-:Y:S01]  /*3100*/  ISETP.GT.U32.AND.EX P0, PT, R22, R8.reuse, PT, P0 ;  /* 0x000000081600720c */ /* 0x080fe20003f04100 */
[C---:B------:R-:W-:Y:S01]  /*3110*/  IMAD.X R22, R9.reuse, 0x1, R8, P2 ;  /* 0x0000000109167824 */ /* 0x040fe200010e0608 */
[----:B------:R-:W-:Y:S02]  /*3120*/  SEL R9, R9, R8, P1 ;  /* 0x0000000809097207 */ /* 0x000fe40000800000 */
[----:B------:R-:W-:-:S04]  /*3130*/  ISETP.GT.U32.AND P1, PT, R4, R29, PT ;  /* 0x0000001d0400720c */ /* 0x000fc80003f24070 */
[----:B------:R-:W-:-:S05]  /*3140*/  ISETP.GT.U32.AND.EX P1, PT, R9, R22, PT, P1 ;  /* 0x000000160900720c */ /* 0x000fca0003f24110 */
[----:B------:R-:W-:-:S05]  /*3150*/  @P0 IADD3 R27, P2, PT, R27, 0x1, RZ ;  /* 0x000000011b1b0810 */ /* 0x000fca0007f5e0ff */
[----:B------:R-:W-:Y:S01]  /*3160*/  @P0 IMAD.X R24, RZ, RZ, R24, P2 ;  /* 0x000000ffff180224 */ /* 0x000fe200010e0618 */
[C---:B------:R-:W-:Y:S02]  /*3170*/  @P0 ISETP.NE.U32.AND P2, PT, R27.reuse, RZ, PT ;  /* 0x000000ff1b00020c */ /* 0x040fe40003f45070 */
[----:B------:R-:W-:Y:S02]  /*3180*/  @P1 IADD3 R27, P3, PT, R27, 0x1, RZ ;  /* 0x000000011b1b1810 */ /* 0x000fe40007f7e0ff */
[----:B------:R-:W-:-:S03]  /*3190*/  @P0 ISETP.NE.AND.EX P2, PT, R24, RZ, PT, P2 ;  /* 0x000000ff1800020c */ /* 0x000fc60003f45320 */
[----:B------:R-:W-:Y:S01]  /*31a0*/  @P1 IMAD.X R24, RZ, RZ, R24, P3 ;  /* 0x000000ffff181224 */ /* 0x000fe200018e0618 */
[----:B------:R-:W-:Y:S02]  /*31b0*/  @P1 ISETP.NE.U32.AND P3, PT, R27, RZ, PT ;  /* 0x000000ff1b00120c */ /* 0x000fe40003f65070 */
[----:B------:R-:W-:Y:S02]  /*31c0*/  @P0 SEL R4, RZ, 0x1, P2 ;  /* 0x00000001ff040807 */ /* 0x000fe40001000000 */
[----:B------:R-:W-:Y:S02]  /*31d0*/  @P1 ISETP.NE.AND.EX P3, PT, R24, RZ, PT, P3 ;  /* 0x000000ff1800120c */ /* 0x000fe40003f65330 */
[----:B------:R-:W-:Y:S02]  /*31e0*/  @P0 IADD3 R25, P2, PT, R4, R25, RZ ;  /* 0x0000001904190210 */ /* 0x000fe40007f5e0ff */
[----:B------:R-:W-:-:S03]  /*31f0*/  @P1 SEL R4, RZ, 0x1, P3 ;  /* 0x00000001ff041807 */ /* 0x000fc60001800000 */
[----:B------:R-:W-:Y:S01]  /*3200*/  @P0 IMAD.X R26, RZ, RZ, R26, P2 ;  /* 0x000000ffff1a0224 */ /* 0x000fe200010e061a */
[----:B------:R-:W-:-:S05]  /*3210*/  @P1 IADD3 R25, P3, PT, R4, R25, RZ ;  /* 0x0000001904191210 */ /* 0x000fca0007f7e0ff */
[----:B------:R-:W-:-:S08]  /*3220*/  @P1 IMAD.X R26, RZ, RZ, R26, P3 ;  /* 0x000000ffff1a1224 */ /* 0x000fd000018e061a */
.L_x_734:
[----:B------:R-:W-:Y:S05]  /*3230*/  BSYNC.RECONVERGENT B1 ;  /* 0x0000000000017941 */ /* 0x000fea0003800200 */
.L_x_733:
[----:B0-----:R-:W-:Y:S01]  /*3240*/  ISETP.GT.U32.AND P0, PT, R25, R6, PT ;  /* 0x000000061900720c */ /* 0x001fe20003f04070 */
[----:B------:R-:W-:Y:S04]  /*3250*/  BSSY.RECONVERGENT B1, `(.L_x_735) ;  /* 0x000003c000017945 */ /* 0x000fe80003800200 */
[----:B------:R-:W-:Y:S01]  /*3260*/  BSSY.RELIABLE B2, `(.L_x_736) ;  /* 0x000001d000027945 */ /* 0x000fe20003800100 */
[----:B------:R-:W-:-:S13]  /*3270*/  ISETP.GT.U32.AND.EX P0, PT, R26, R7, PT, P0 ;  /* 0x000000071a00720c */ /* 0x000fda0003f04100 */
[----:B------:R-:W-:Y:S05]  /*3280*/  @P0 BRA `(.L_x_737) ;  /* 0x0000000000680947 */ /* 0x000fea0003800000 */
[----:B------:R-:W-:Y:S01]  /*3290*/  ISETP.GE.U32.AND P0, PT, R25, R6, PT ;  /* 0x000000061900720c */ /* 0x000fe20003f06070 */
[----:B------:R-:W-:-:S03]  /*32a0*/  IMAD.MOV.U32 R23, RZ, RZ, R3 ;  /* 0x000000ffff177224 */ /* 0x000fc600078e0003 */
[----:B------:R-:W-:-:S13]  /*32b0*/  ISETP.GE.U32.AND.EX P0, PT, R26, R7, PT, P0 ;  /* 0x000000071a00720c */ /* 0x000fda0003f06100 */
[----:B------:R-:W-:Y:S05]  /*32c0*/  @!P0 BREAK.RELIABLE B2 ;  /* 0x0000000000028942 */ /* 0x000fea0003800100 */
[----:B------:R-:W-:Y:S05]  /*32d0*/  @!P0 BRA `(.L_x_738) ;  /* 0x0000000000cc8947 */ /* 0x000fea0003800000 */
[----:B------:R-:W0:Y:S02]  /*32e0*/  LDC.64 R8, c[0x3][0x30] ;  /* 0x00c00c00ff087b82 */ /* 0x000e240000000a00 */
[----:B0-----:R-:W-:-:S04]  /*32f0*/  ISETP.GT.U32.AND P0, PT, R27, R8, PT ;  /* 0x000000081b00720c */ /* 0x001fc80003f04070 */
        /* <DEDUP_REMOVED lines=11> */
[----:B------:R-:W0:Y:S01]  /*33b0*/  LDCU.64 UR4, c[0x3][0x20] ;  /* 0x00c00400ff0477ac */ /* 0x000e220008000a00 */
[----:B------:R-:W-:Y:S01]  /*33c0*/  ISETP.LT.U32.AND P1, PT, R29, R8, PT ;  /* 0x000000081d00720c */ /* 0x000fe20003f21070 */
[----:B------:R-:W-:Y:S01]  /*33d0*/  IMAD.MOV.U32 R23, RZ, RZ, R3 ;  /* 0x000000ffff177224 */ /* 0x000fe200078e0003 */
[----:B0-----:R-:W-:-:S04]  /*33e0*/  ISETP.GE.U32.AND P0, PT, R28, UR4, PT ;  /* 0x000000041c007c0c */ /* 0x001fc8000bf06070 */
[----:B------:R-:W-:-:S04]  /*33f0*/  ISETP.GE.U32.AND.EX P0, PT, R3, UR5, PT, P0 ;  /* 0x0000000503007c0c */ /* 0x000fc8000bf06100 */
[----:B------:R-:W-:-:S13]  /*3400*/  ISETP.LT.U32.OR.EX P0, PT, R22, R9, !P0, P1 ;  /* 0x000000091600720c */ /* 0x000fda0004701510 */
[----:B------:R-:W-:Y:S05]  /*3410*/  @P0 BREAK.RELIABLE B2 ;  /* 0x0000000000020942 */ /* 0x000fea0003800100 */
[----:B------:R-:W-:Y:S05]  /*3420*/  @P0 BRA `(.L_x_738) ;  /* 0x0000000000780947 */ /* 0x000fea0003800000 */
.L_x_737:
[----:B------:R-:W-:Y:S05]  /*3430*/  BSYNC.RELIABLE B2 ;  /* 0x0000000000027941 */ /* 0x000fea0003800100 */
.L_x_736:
[----:B------:R-:W0:Y:S01]  /*3440*/  LDCU.128 UR4, c[0x3][0x20] ;  /* 0x00c00400ff0477ac */ /* 0x000e220008000c00 */
[----:B------:R-:W2:Y:S01]  /*3450*/  LDCU.64 UR8, c[0x3][0x30] ;  /* 0x00c00600ff0877ac */ /* 0x000ea20008000a00 */
[----:B0-----:R-:W-:Y:S02]  /*3460*/  ISETP.GE.U32.AND P0, PT, R28, UR4, PT ;  /* 0x000000041c007c0c */ /* 0x001fe4000bf06070 */
[----:B------:R-:W-:Y:S02]  /*3470*/  IADD3 R13, P1, PT, R29, -UR6, RZ ;  /* 0x800000061d0d7c10 */ /* 0x000fe4000ff3e0ff */
[----:B------:R-:W-:Y:S02]  /*3480*/  ISETP.GE.U32.AND.EX P0, PT, R3, UR5, PT, P0 ;  /* 0x0000000503007c0c */ /* 0x000fe4000bf06100 */
[----:B------:R-:W-:Y:S02]  /*3490*/  IADD3.X R15, PT, PT, R22, ~UR7, RZ, P1, !PT ;  /* 0x80000007160f7c10 */ /* 0x000fe40008ffe4ff */
[----:B------:R-:W-:-:S02]  /*34a0*/  SEL R4, RZ, 0x1, P0 ;  /* 0x00000001ff047807 */ /* 0x000fc40000000000 */
[----:B------:R-:W-:Y:S02]  /*34b0*/  ISETP.LT.U32.AND P2, PT, R29, UR6, PT ;  /* 0x000000061d007c0c */ /* 0x000fe4000bf41070 */
[----:B------:R-:W-:Y:S02]  /*34c0*/  ISETP.GE.U32.AND P1, PT, R13, R4, PT ;  /* 0x000000040d00720c */ /* 0x000fe40003f26070 */
[----:B--2---:R-:W-:Y:S02]  /*34d0*/  ISETP.LT.U32.AND P3, PT, R27, UR8, PT ;  /* 0x000000081b007c0c */ /* 0x004fe4000bf61070 */
[----:B------:R-:W-:-:S04]  /*34e0*/  ISETP.GE.U32.AND.EX P1, PT, R15, RZ, PT, P1 ;  /* 0x000000ff0f00720c */ /* 0x000fc80003f26110 */
[----:B------:R-:W-:Y:S02]  /*34f0*/  ISETP.LT.U32.OR.EX P1, PT, R22, UR7, !P1, P2 ;  /* 0x0000000716007c0c */ /* 0x000fe4000cf21520 */
[----:B------:R-:W-:Y:S02]  /*3500*/  IADD3 R9, P2, PT, R27, -UR8, RZ ;  /* 0x800000081b097c10 */ /* 0x000fe4000ff5e0ff */
[----:B------:R-:W-:Y:S02]  /*3510*/  SEL R4, RZ, 0x1, !P1 ;  /* 0x00000001ff047807 */ /* 0x000fe40004800000 */
[----:B------:R-:W-:Y:S02]  /*3520*/  IADD3.X R11, PT, PT, R24, ~UR9, RZ, P2, !PT ;  /* 0x80000009180b7c10 */ /* 0x000fe400097fe4ff */
[----:B------:R-:W-:Y:S02]  /*3530*/  ISETP.GE.U32.AND P2, PT, R9, R4, PT ;  /* 0x000000040900720c */ /* 0x000fe40003f46070 */
[----:B------:R-:W-:-:S02]  /*3540*/  SEL R22, RZ, 0xffffffff, P0 ;  /* 0xffffffffff167807 */ /* 0x000fc40000000000 */
[----:B------:R-:W-:Y:S02]  /*3550*/  ISETP.GE.U32.AND.EX P2, PT, R11, RZ, PT, P2 ;  /* 0x000000ff0b00720c */ /* 0x000fe40003f46120 */
[----:B------:R-:W-:Y:S02]  /*3560*/  IADD3 R28, P0, PT, R28, -UR4, RZ ;  /* 0x800000041c1c7c10 */ /* 0x000fe4000ff1e0ff */
[----:B------:R-:W-:Y:S02]  /*3570*/  ISETP.LT.U32.OR.EX P2, PT, R24, UR9, !P2, P3 ;  /* 0x0000000918007c0c */ /* 0x000fe4000d741530 */
[----:B------:R-:W-:Y:S02]  /*3580*/  SEL R24, RZ, 0xffffffff, !P1 ;  /* 0xffffffffff187807 */ /* 0x000fe40004800000 */
[----:B------:R-:W-:Y:S02]  /*3590*/  SEL R4, RZ, 0xffffffff, !P2 ;  /* 0xffffffffff047807 */ /* 0x000fe40005000000 */
[----:B------:R-:W-:-:S02]  /*35a0*/  IADD3 R29, P1, PT, R22, R13, RZ ;  /* 0x0000000d161d7210 */ /* 0x000fc40007f3e0ff */
[----:B------:R-:W-:Y:S02]  /*35b0*/  IADD3 R27, P2, PT, R24, R9, RZ ;  /* 0x00000009181b7210 */ /* 0x000fe40007f5e0ff */
[----:B------:R-:W-:Y:S01]  /*35c0*/  IADD3 R25, P3, P4, R4, -R6, R25 ;  /* 0x8000000604197210 */ /* 0x000fe20007c7e019 */
[----:B------:R-:W-:Y:S01]  /*35d0*/  IMAD.X R22, R22, 0x1, R15, P1 ;  /* 0x0000000116167824 */ /* 0x000fe200008e060f */
[----:B------:R-:W-:Y:S01]  /*35e0*/  IADD3.X R23, PT, PT, R3, ~UR5, RZ, P0, !PT ;  /* 0x8000000503177c10 */ /* 0x000fe200087fe4ff */
[----:B------:R-:W-:Y:S01]  /*35f0*/  IMAD.X R24, R24, 0x1, R11, P2 ;  /* 0x0000000118187824 */ /* 0x000fe200010e060b */
[----:B------:R-:W-:-:S09]  /*3600*/  IADD3.X R26, PT, PT, R4, ~R7, R26, P3, P4 ;  /* 0x80000007041a7210 */ /* 0x000fd20001fe841a */
.L_x_738:
[----:B------:R-:W-:Y:S05]  /*3610*/  BSYNC.RECONVERGENT B1 ;  /* 0x0000000000017941 */ /* 0x000fea0003800200 */
.L_x_735:
[----:B------:R-:W-:Y:S01]  /*3620*/  ISETP.GT.U32.AND P0, PT, R25, R6, PT ;  /* 0x000000061900720c */ /* 0x000fe20003f04070 */
[----:B------:R-:W-:Y:S04]  /*3630*/  BSSY.RECONVERGENT B1, `(.L_x_739) ;  /* 0x0000039000017945 */ /* 0x000fe80003800200 */
[----:B------:R-:W-:Y:S01]  /*3640*/  BSSY.RELIABLE B2, `(.L_x_740) ;  /* 0x000001a000027945 */ /* 0x000fe20003800100 */
[----:B------:R-:W-:-:S13]  /*3650*/  ISETP.GT.U32.AND.EX P0, PT, R26, R7, PT, P0 ;  /* 0x000000071a00720c */ /* 0x000fda0003f04100 */
[----:B------:R-:W-:Y:S05]  /*3660*/  @P0 BRA `(.L_x_741) ;  /* 0x00000000005c0947 */ /* 0x000fea0003800000 */
[----:B------:R-:W-:-:S04]  /*3670*/  ISETP.GE.U32.AND P0, PT, R25, R6, PT ;  /* 0x000000061900720c */ /* 0x000fc80003f06070 */
[----:B------:R-:W-:-:S13]  /*3680*/  ISETP.GE.U32.AND.EX P0, PT, R26, R7, PT, P0 ;  /* 0x000000071a00720c */ /* 0x000fda0003f06100 */
[----:B------:R-:W-:Y:S05]  /*3690*/  @!P0 BREAK.RELIABLE B2 ;  /* 0x0000000000028942 */ /* 0x000fea0003800100 */
[----:B------:R-:W-:Y:S05]  /*36a0*/  @!P0 BRA `(.L_x_742) ;  /* 0x0000000000c48947 */ /* 0x000fea0003800000 */
[----:B------:R-:W0:Y:S02]  /*36b0*/  LDC.64 R8, c[0x3][0x30] ;  /* 0x00c00c00ff087b82 */ /* 0x000e240000000a00 */
[----:B0-----:R-:W-:-:S04]  /*36c0*/  ISETP.GT.U32.AND P0, PT, R27, R8, PT ;  /* 0x000000081b00720c */ /* 0x001fc80003f04070 */
        /* <DEDUP_REMOVED lines=11> */
[----:B------:R-:W-:Y:S02]  /*3780*/  ISETP.LT.U32.AND P1, PT, R29, R8, PT ;  /* 0x000000081d00720c */ /* 0x000fe40003f21070 */
[----:B0-----:R-:W-:-:S04]  /*3790*/  ISETP.GE.U32.AND P0, PT, R28, UR4, PT ;  /* 0x000000041c007c0c */ /* 0x001fc8000bf06070 */
[----:B------:R-:W-:-:S04]  /*37a0*/  ISETP.GE.U32.AND.EX P0, PT, R23, UR5, PT, P0 ;  /* 0x0000000517007c0c */ /* 0x000fc8000bf06100 */
[----:B------:R-:W-:-:S13]  /*37b0*/  ISETP.LT.U32.OR.EX P0, PT, R22, R9, !P0, P1 ;  /* 0x000000091600720c */ /* 0x000fda0004701510 */
[----:B------:R-:W-:Y:S05]  /*37c0*/  @P0 BREAK.RELIABLE B2 ;  /* 0x0000000000020942 */ /* 0x000fea0003800100 */
[----:B------:R-:W-:Y:S05]  /*37d0*/  @P0 BRA `(.L_x_742) ;  /* 0x0000000000780947 */ /* 0x000fea0003800000 */
.L_x_741:
[----:B------:R-:W-:Y:S05]  /*37e0*/  BSYNC.RELIABLE B2 ;  /* 0x0000000000027941 */ /* 0x000fea0003800100 */
.L_x_740:
        /* <DEDUP_REMOVED lines=29> */
.L_x_742:
[----:B------:R-:W-:Y:S05]  /*39c0*/  BSYNC.RECONVERGENT B1 ;  /* 0x0000000000017941 */ /* 0x000fea0003800200 */
.L_x_739:
[-C--:B------:R-:W-:Y:S01]  /*39d0*/  IMAD.WIDE.U32 R8, R125, R124.reuse, RZ ;  /* 0x0000007c7d087225 */ /* 0x080fe200078e00ff */
        /* <DEDUP_REMOVED lines=46> */
[----:B------:R-:W-:Y:S02]  /*3cc0*/  IMAD.X R35, RZ, RZ, RZ, P2 ;  /* 0x000000ffff237224 */ /* 0x000fe400010e06ff */
[----:B------:R-:W-:Y:S01]  /*3cd0*/  IMAD.IADD R33, R21, 0x1, R10 ;  /* 0x0000000115217824 */ /* 0x000fe200078e020a */
        /* <DEDUP_REMOVED lines=9> */
[----:B------:R-:W-:Y:S01]  /*3d70*/  IMAD.MOV.U32 R13, RZ, RZ, R33 ;  /* 0x000000ffff0d7224 */ /* 0x000fe200078e0021 */
[----:B------:R0:W-:Y:S01]  /*3d80*/  STL.128 [R1+0x10], R8 ;  /* 0x0000100801007387 */ /* 0x0001e20000100c00 */
[----:B------:R-:W-:Y:S01]  /*3d90*/  IMAD.WIDE.U32.X R16, R149, R125, R34, P1 ;  /* 0x0000007d95107225 */ /* 0x000fe200008e0422 */
[----:B------:R-:W-:-:S02]  /*3da0*/  SEL R3, RZ, 0x1, P0 ;  /* 0x00000001ff037807 */ /* 0x000fc40000000000 */
[----:B------:R0:W-:Y:S02]  /*3db0*/  STL.128 [R1], R12 ;  /* 0x0000000c01007387 */ /* 0x0001e40000100c00 */
[----:B------:R-:W-:-:S05]  /*3dc0*/  IADD3 R3, P0, PT, R3, R16, RZ ;  /* 0x0000001003037210 */ /* 0x000fca0007f1e0ff */
        /* <DEDUP_REMOVED lines=9> */
.L_x_746:
        /* <DEDUP_REMOVED lines=12> */
.L_x_745:
[----:B------:R0:W5:Y:S04]  /*3f20*/  LDL.64 R16, [R1+0x20] ;  /* 0x0000200001107983 */ /* 0x0001680000100a00 */
[----:B------:R0:W5:Y:S04]  /*3f30*/  LDL.64 R14, [R1+0x8] ;  /* 0x00000800010e7983 */ /* 0x0001680000100a00 */
[----:B------:R0:W5:Y:S02]  /*3f40*/  LDL.128 R8, [R1+0x10] ;  /* 0x0000100001087983 */ /* 0x0001640000100c00 */
.L_x_744:
[----:B------:R-:W-:Y:S05]  /*3f50*/  BSYNC.RECONVERGENT B1 ;  /* 0x0000000000017941 */ /* 0x000fea0003800200 */
.L_x_743:
        /* <DEDUP_REMOVED lines=42> */
[----:B------:R-:W-:Y:S01]  /*4200*/  ISETP.GE.U32.AND P1, PT, R14, R36, PT ;  /* 0x000000240e00720c */ /* 0x000fe20003f26070 */
[----:B------:R-:W-:Y:S01]  /*4210*/  IMAD.X R9, RZ, RZ, RZ, P3 ;  /* 0x000000ffff097224 */ /* 0x000fe200018e06ff */
[----:B------:R-:W-:Y:S01]  /*4220*/  IADD3 RZ, P3, PT, R15, R30, RZ ;  /* 0x0000001e0fff7210 */ /* 0x000fe20007f7e0ff */
        /* <DEDUP_REMOVED lines=19> */
[----:B------:R-:W-:-:S04]  /*4360*/  IMAD.WIDE.U32 R10, R147, R0, RZ ;  /* 0x00000000930a7225 */ /* 0x000fc800078e00ff */
        /* <DEDUP_REMOVED lines=19> */
[----:B------:R-:W-:Y:S01]  /*44a0*/  BSSY.RECONVERGENT B2, `(.L_x_749) ;  /* 0x000000f000027945 */ /* 0x000fe20003800200 */
[----:B------:R-:W-:Y:S02]  /*44b0*/  IMAD.MOV.U32 R15, RZ, RZ, R4 ;  /* 0x000000ffff0f7224 */ /* 0x000fe400078e0004 */
[----:B------:R-:W-:Y:S02]  /*44c0*/  IMAD.MOV.U32 R13, RZ, RZ, R3 ;  /* 0x000000ffff0d7224 */ /* 0x000fe400078e0003 */
[----:B------:R-:W-:-:S07]  /*44d0*/  IMAD.MOV.U32 R4, RZ, RZ, 0x5 ;  /* 0x00000005ff047424 */ /* 0x000fce00078e00ff */
.L_x_750:
        /* <DEDUP_REMOVED lines=12> */
.L_x_749:
[----:B------:R2:W5:Y:S04]  /*45a0*/  LDL.64 R34, [R1+0x20] ;  /* 0x0000200001227983 */ /* 0x0005680000100a00 */
[----:B------:R2:W5:Y:S02]  /*45b0*/  LDL.128 R12, [R1+0x10] ;  /* 0x00001000010c7983 */ /* 0x0005640000100c00 */
.L_x_748:
[----:B------:R-:W-:Y:S05]  /*45c0*/  BSYNC.RECONVERGENT B1 ;  /* 0x0000000000017941 */ /* 0x000fea0003800200 */
.L_x_747:
[----:B------:R-:W4:Y:S01]  /*45d0*/  LDL.64 R38, [R1+0x28] ;  /* 0x0000280001267983 */ /* 0x000f220000100a00 */
        /* <DEDUP_REMOVED lines=43> */
[----:B------:R-:W-:-:S03]  /*4890*/  IMAD.WIDE.U32 R18, R146, R0, RZ ;  /* 0x0000000092127225 */ /* 0x000fc600078e00ff */
[----:B------:R-:W-:Y:S01]  /*48a0*/  ISETP.GE.U32.AND.EX P1, PT, R9, R4, PT, P1 ;  /* 0x000000040900720c */ /* 0x000fe20003f26110 */
[----:B------:R-:W-:Y:S01]  /*48b0*/  IMAD.X R11, RZ, RZ, RZ, P3 ;  /* 0x000000ffff0b7224 */ /* 0x000fe200018e06ff */
[----:B------:R-:W-:Y:S01]  /*48c0*/  SEL R4, RZ, 0x1, P0 ;  /* 0x00000001ff047807 */ /* 0x000fe20000000000 */
[----:B------:R-:W-:Y:S01]  /*48d0*/  IMAD.MOV.U32 R10, RZ, RZ, R15 ;  /* 0x000000ffff0a7224 */ /* 0x000fe200078e000f */
[----:B------:R-:W-:Y:S01]  /*48e0*/  SEL R17, RZ, 0x1, P1 ;  /* 0x00000001ff117807 */ /* 0x000fe20000800000 */
[----:B------:R-:W-:Y:S02]  /*48f0*/  IMAD R15, R149, R148, RZ ;  /* 0x00000094950f7224 */ /* 0x000fe400078e02ff */
[----:B------:R-:W-:-:S04]  /*4900*/  IMAD.WIDE.U32 R12, R148, R0, RZ ;  /* 0x00000000940c7225 */ /* 0x000fc800078e00ff */
        /* <DEDUP_REMOVED lines=10> */
[----:B----4-:R-:W-:-:S04]  /*49b0*/  IMAD.WIDE.U32 R14, R0, R148, R38 ;  /* 0x00000094000e7225 */ /* 0x010fc800078e0026 */
        /* <DEDUP_REMOVED lines=23> */
.L_x_754:
[----:B------:R-:W-:-:S05]  /*4b30*/  IMAD R3, R4, 0x8, R1 ;  /* 0x0000000804037824 */ /* 0x000fca00078e0201 */
[----:B------:R-:W4:Y:S01]  /*4b40*/  LDL.64 R8, [R3] ;  /* 0x0000000003087983 */ /* 0x000f220000100a00 */
[----:B------:R-:W-:Y:S01]  /*4b50*/  VIADD R4, R4, 0x1 ;  /* 0x0000000104047836 */ /* 0x000fe20000000000 */
[----:B----4-:R-:W-:Y:S01]  /*4b60*/  IADD3 R10, P0, PT, R8, R13, RZ ;  /* 0x0000000d080a7210 */ /* 0x010fe20007f1e0ff */
[----:B------:R-:W-:-:S04]  /*4b70*/  IMAD.MOV.U32 R13, RZ, RZ, 0x1 ;  /* 0x00000001ff0d7424 */ /* 0x000fc800078e00ff */
[----:B------:R-:W-:Y:S01]  /*4b80*/  IMAD.X R11, R9, 0x1, R15, P0 ;  /* 0x00000001090b7824 */ /* 0x000fe200000e060f */
[----:B------:R-:W-:Y:S01]  /*4b90*/  ISETP.GE.U32.AND P0, PT, R10, R8, PT ;  /* 0x000000080a00720c */ /* 0x000fe20003f06070 */
[----:B------:R-:W-:-:S03]  /*4ba0*/  IMAD.MOV.U32 R15, RZ, RZ, RZ ;  /* 0x000000ffff0f7224 */ /* 0x000fc600078e00ff */
[----:B------:R4:W-:Y:S01]  /*4bb0*/  STL.64 [R3], R10 ;  /* 0x0000000a03007387 */ /* 0x0009e20000100a00 */
[----:B------:R-:W-:-:S13]  /*4bc0*/  ISETP.GE.U32.AND.EX P0, PT, R11, R9, PT, P0 ;  /* 0x000000090b00720c */ /* 0x000fda0003f06100 */
[----:B----4-:R-:W-:Y:S05]  /*4bd0*/  @!P0 BRA `(.L_x_754) ;  /* 0xfffffffc00d48947 */ /* 0x010fea000383ffff */
[----:B------:R-:W-:Y:S05]  /*4be0*/  BSYNC.RECONVERGENT B2 ;  /* 0x0000000000027941 */ /* 0x000fea0003800200 */
.L_x_753:
[----:B------:R4:W5:Y:S04]  /*4bf0*/  LDL.64 R36, [R1+0x18] ;  /* 0x0000180001247983 */ /* 0x0009680000100a00 */
[----:B------:R4:W5:Y:S02]  /*4c00*/  LDL.128 R8, [R1+0x20] ;  /* 0x0000200001087983 */ /* 0x0009640000100c00 */
.L_x_752:
[----:B------:R-:W-:Y:S05]  /*4c10*/  BSYNC.RECONVERGENT B1 ;  /* 0x0000000000017941 */ /* 0x000fea0003800200 */
.L_x_751:
[----:B------:R-:W2:Y:S01]  /*4c20*/  LDL.64 R34, [R1+0x30] ;  /* 0x0000300001227983 */ /* 0x000ea20000100a00 */
        /* <DEDUP_REMOVED lines=59> */
[----:B------:R-:W-:Y:S02]  /*4fe0*/  IMAD.MOV.U32 R9, RZ, RZ, R15 ;  /* 0x000000ffff097224 */ /* 0x000fe400078e000f */
[----:B------:R-:W-:Y:S02]  /*4ff0*/  IMAD.MOV.U32 R10, RZ, RZ, R39 ;  /* 0x000000ffff0a7224 */ /* 0x000fe400078e0027 */
[----:B--2---:R-:W-:-:S04]  /*5000*/  IMAD.WIDE.U32 R36, R0, R0, R34 ;  /* 0x0000000000247225 */ /* 0x004fc800078e0022 */
        /* <DEDUP_REMOVED lines=18> */
[----:B------:R-:W-:Y:S01]  /*5130*/  BSSY.RECONVERGENT B2, `(.L_x_757) ;  /* 0x000000f000027945 */ /* 0x000fe20003800200 */
[----:B------:R-:W-:Y:S02]  /*5140*/  IMAD.MOV.U32 R15, RZ, RZ, R4 ;  /* 0x000000ffff0f7224 */ /* 0x000fe400078e0004 */
[----:B------:R-:W-:Y:S02]  /*5150*/  IMAD.MOV.U32 R13, RZ, RZ, R3 ;  /* 0x000000ffff0d7224 */ /* 0x000fe400078e0003 */
[----:B------:R-:W-:-:S07]  /*5160*/  IMAD.MOV.U32 R4, RZ, RZ, 0x7 ;  /* 0x00000007ff047424 */ /* 0x000fce00078e00ff */
.L_x_758:
        /* <DEDUP_REMOVED lines=12> */
.L_x_757:
[----:B------:R0:W5:Y:S04]  /*5230*/  LDL.64 R12, [R1+0x18] ;  /* 0x00001800010c7983 */ /* 0x0001680000100a00 */
[----:B------:R0:W5:Y:S02]  /*5240*/  LDL.64 R14, [R1+0x20] ;  /* 0x00002000010e7983 */ /* 0x0001640000100a00 */
.L_x_756:
[----:B------:R-:W-:Y:S05]  /*5250*/  BSYNC.RECONVERGENT B1 ;  /* 0x0000000000017941 */ /* 0x000fea0003800200 */
.L_x_755:
[----:B------:R-:W2:Y:S04]  /*5260*/  LDL.64 R34, [R1+0x8] ;  /* 0x0000080001227983 */ /* 0x000ea80000100a00 */
[----:B------:R-:W3:Y:S04]  /*5270*/  LDL.64 R16, [R1+0x28] ;  /* 0x0000280001107983 */ /* 0x000ee80000100a00 */
[----:B------:R0:W5:Y:S04]  /*5280*/  LDL.128 R8, [R1+0x30] ;  /* 0x0000300001087983 */ /* 0x0001680000100c00 */
[----:B------:R0:W5:Y:S01]  /*5290*/  LDL.64 R18, [R1+0x10] ;  /* 0x0000100001127983 */ /* 0x0001620000100a00 */
[----:B------:R-:W-:Y:S01]  /*52a0*/  IADD3 R30, P1, PT, RZ, R20, RZ ;  /* 0x00000014ff1e7210 */ /* 0x000fe20007f3e0ff */
[----:B------:R-:W-:Y:S01]  /*52b0*/  BSSY.RECONVERGENT B1, `(.L_x_759) ;  /* 0x000002a000017945 */ /* 0x000fe20003800200 */
[----:B------:R-:W-:-:S02]  /*52c0*/  IMAD.MOV.U32 R38, RZ, RZ, RZ ;  /* 0x000000ffff267224 */ /* 0x000fc400078e00ff */
[----:B------:R-:W-:Y:S01]  /*52d0*/  ISETP.GE.U32.AND P0, PT, R30, R20, PT ;  /* 0x000000141e00720c */ /* 0x000fe20003f06070 */
[----:B-----5:R-:W-:Y:S02]  /*52e0*/  IMAD.X R31, R14, 0x1, R33, P1 ;  /* 0x000000010e1f7824 */ /* 0x020fe400008e0621 */
[----:B------:R-:W-:-:S03]  /*52f0*/  IMAD.MOV.U32 R42, RZ, RZ, RZ ;  /* 0x000000ffff2a7224 */ /* 0x000fc600078e00ff */
[----:B------:R-:W-:Y:S01]  /*5300*/  ISETP.GE.U32.AND.EX P0, PT, R31, R33, PT, P0 ;  /* 0x000000211f00720c */ /* 0x000fe20003f06100 */
[----:B------:R-:W-:-:S03]  /*5310*/  IMAD.WIDE.U32 R32, R14, 0x3d1, R30 ;  /* 0x000003d10e207825 */ /* 0x000fc600078e001e */
        /* <DEDUP_REMOVED lines=35> */
.L_x_760:
[----:B------:R-:W-:Y:S05]  /*5550*/  BSYNC.RECONVERGENT B1 ;  /* 0x0000000000017941 */ /* 0x000fea0003800200 */
.L_x_759:
[----:B------:R-:W-:Y:S01]  /*5560*/  ISETP.GT.U32.AND P1, PT, R37, R18, PT ;  /* 0x000000122500720c */ /* 0x000fe20003f24070 */
[----:B------:R-:W-:Y:S01]  /*5570*/  IMAD.IADD R3, R34, 0x1, R33 ;  /* 0x0000000122037824 */ /* 0x000fe200078e0221 */
[----:B------:R-:W-:Y:S01]  /*5580*/  IADD3 RZ, P3, PT, R21, R34, RZ ;  /* 0x0000002215ff7210 */ /* 0x000fe20007f7e0ff */
[----:B------:R-:W-:Y:S01]  /*5590*/  IMAD.MOV.U32 R34, RZ, RZ, R35 ;  /* 0x000000ffff227224 */ /* 0x000fe200078e0023 */
[----:B------:R-:W-:Y:S01]  /*55a0*/  ISETP.GT.U32.AND.EX P1, PT, R4, R19, PT, P1 ;  /* 0x000000130400720c */ /* 0x000fe20003f24110 */
[----:B------:R-:W-:Y:S01]  /*55b0*/  IMAD.MOV.U32 R35, RZ, RZ, R39 ;  /* 0x000000ffff237224 */ /* 0x000fe200078e0027 */
[----:B------:R-:W-:Y:S01]  /*55c0*/  IADD3 R20, P2, PT, R18, R37, RZ ;  /* 0x0000002512147210 */ /* 0x000fe20007f5e0ff */
[----:B------:R-:W-:Y:S01]  /*55d0*/  BSSY.RECONVERGENT B1, `(.L_x_761) ;  /* 0x0000050000017945 */ /* 0x000fe20003800200 */
[----:B------:R-:W-:Y:S01]  /*55e0*/  ISETP.GE.U32.AND.EX P0, PT, R3, R31, PT, P0 ;  /* 0x0000001f0300720c */ /* 0x000fe20003f06100 */
[----:B------:R-:W-:Y:S01]  /*55f0*/  IMAD.WIDE.U32.X R14, RZ, R15, R34, P3 ;  /* 0x0000000fff0e7225 */ /* 0x000fe200018e0422 */
[----:B------:R-:W-:-:S02]  /*5600*/  SEL R18, R37, R18, P1 ;  /* 0x0000001225127207 */ /* 0x000fc40000800000 */
[----:B------:R-:W-:Y:S01]  /*5610*/  SEL R31, RZ, 0x1, P0 ;  /* 0x00000001ff1f7807 */ /* 0x000fe20000000000 */
[----:B------:R-:W-:Y:S01]  /*5620*/  IMAD.X R21, R19, 0x1, R4, P2 ;  /* 0x0000000113157824 */ /* 0x000fe200010e0604 */
[-C--:B------:R-:W-:Y:S02]  /*5630*/  IADD3 R35, P4, PT, RZ, R20.reuse, RZ ;  /* 0x00000014ff237210 */ /* 0x080fe40007f9e0ff */
[----:B------:R-:W-:Y:S02]  /*5640*/  SEL R4, R4, R19, P1 ;  /* 0x0000001304047207 */ /* 0x000fe40000800000 */
[----:B------:R-:W-:Y:S01]  /*5650*/  ISETP.GT.U32.AND P0, PT, R18, R20, PT ;  /* 0x000000141200720c */ /* 0x000fe20003f04070 */
[----:B------:R-:W-:Y:S01]  /*5660*/  IMAD.WIDE.U32 R18, R17, 0x3d1, RZ ;  /* 0x000003d111127825 */ /* 0x000fe200078e00ff */
[----:B------:R-:W-:Y:S02]  /*5670*/  IADD3 R31, P1, PT, R31, R14, RZ ;  /* 0x0000000e1f1f7210 */ /* 0x000fe40007f3e0ff */
[-C--:B------:R-:W-:Y:S01]  /*5680*/  ISETP.GT.U32.AND.EX P0, PT, R4, R21.reuse, PT, P0 ;  /* 0x000000150400720c */ /* 0x080fe20003f04100 */
[----:B------:R-:W-:Y:S01]  /*5690*/  IMAD.X R37, R8, 0x1, R21, P4 ;  /* 0x0000000108257824 */ /* 0x000fe200020e0615 */
[----:B------:R-:W-:Y:S01]  /*56a0*/  ISETP.GE.U32.AND P2, PT, R35, R20, PT ;  /* 0x000000142300720c */ /* 0x000fe20003f46070 */
[----:B------:R-:W-:Y:S01]  /*56b0*/  IMAD.X R33, RZ, RZ, R15, P1 ;  /* 0x000000ffff217224 */ /* 0x000fe200008e060f */
[----:B------:R-:W-:Y:S01]  /*56c0*/  IADD3 R20, P5, PT, R31, R36, RZ ;  /* 0x000000241f147210 */ /* 0x000fe20007fbe0ff */
[----:B------:R-:W-:Y:S01]  /*56d0*/  IMAD.WIDE.U32 R14, R16, 0x3d1, RZ ;  /* 0x000003d1100e7825 */ /* 0x000fe200078e00ff */
[----:B------:R-:W-:-:S02]  /*56e0*/  ISETP.GE.U32.AND.EX P2, PT, R37, R21, PT, P2 ;  /* 0x000000152500720c */ /* 0x000fc40003f46120 */
[----:B------:R-:W-:Y:S01]  /*56f0*/  ISETP.GT.U32.AND P1, PT, R31, R36, PT ;  /* 0x000000241f00720c */ /* 0x000fe20003f24070 */
[----:B------:R-:W-:Y:S01]  /*5700*/  IMAD.WIDE.U32 R18, P3, RZ, R16, R18 ;  /* 0x00000010ff127225 */ /* 0x000fe20007860012 */
[----:B------:R-:W-:Y:S02]  /*5710*/  SEL R39, RZ, 0x1, P2 ;  /* 0x00000001ff277807 */ /* 0x000fe40001000000 */
[C---:B------:R-:W-:Y:S01]  /*5720*/  ISETP.GT.U32.AND.EX P1, PT, R33.reuse, R40, PT, P1 ;  /* 0x000000282100720c */ /* 0x040fe20003f24110 */
[----:B------:R-:W-:Y:S01]  /*5730*/  IMAD.X R21, R33, 0x1, R40, P5 ;  /* 0x0000000121157824 */ /* 0x000fe200028e0628 */
[----:B------:R-:W-:Y:S01]  /*5740*/  IADD3 RZ, P4, PT, R15, R18, RZ ;  /* 0x000000120fff7210 */ /* 0x000fe20007f9e0ff */
[----:B------:R-:W-:Y:S01]  /*5750*/  IMAD.X R15, RZ, RZ, RZ, P3 ;  /* 0x000000ffff0f7224 */ /* 0x000fe200018e06ff */
[----:B------:R-:W-:Y:S01]  /*5760*/  @P0 IADD3 R12, P5, PT, R12, 0x1, RZ ;  /* 0x000000010c0c0810 */ /* 0x000fe20007fbe0ff */
[----:B------:R-:W-:Y:S01]  /*5770*/  IMAD.MOV.U32 R14, RZ, RZ, R19 ;  /* 0x000000ffff0e7224 */ /* 0x000fe200078e0013 */
[----:B------:R-:W-:-:S02]  /*5780*/  IADD3 R39, P3, PT, R9, R39, RZ ;  /* 0x0000002709277210 */ /* 0x000fc40007f7e0ff */
[----:B------:R-:W-:Y:S01]  /*5790*/  SEL R31, R31, R36, P1 ;  /* 0x000000241f1f7207 */ /* 0x000fe20000800000 */
[----:B------:R-:W-:Y:S01]  /*57a0*/  @P0 IMAD.X R13, RZ, RZ, R13, P5 ;  /* 0x000000ffff0d0224 */ /* 0x000fe200028e060d */
[-C--:B------:R-:W-:Y:S01]  /*57b0*/  ISETP.GT.U32.AND P2, PT, R39, R12.reuse, PT ;  /* 0x0000000c2700720c */ /* 0x080fe20003f44070 */
[----:B------:R-:W-:Y:S01]  /*57c0*/  IMAD.X R4, RZ, RZ, RZ, P3 ;  /* 0x000000ffff047224 */ /* 0x000fe200018e06ff */
[C---:B------:R-:W-:Y:S01]  /*57d0*/  @P0 ISETP.NE.U32.AND P3, PT, R12.reuse, RZ, PT ;  /* 0x000000ff0c00020c */ /* 0x040fe20003f65070 */
[----:B------:R-:W-:Y:S01]  /*57e0*/  IMAD.WIDE.U32.X R14, RZ, R17, R14, P4 ;  /* 0x00000011ff0e7225 */ /* 0x000fe200020e040e */
[----:B------:R-:W-:Y:S02]  /*57f0*/  IADD3 R17, P4, PT, R12, R39, RZ ;  /* 0x000000270c117210 */ /* 0x000fe40007f9e0ff */
[----:B------:R-:W-:Y:S02]  /*5800*/  ISETP.GT.U32.AND.EX P2, PT, R4, R13, PT, P2 ;  /* 0x0000000d0400720c */ /* 0x000fe40003f44120 */
[----:B------:R-:W-:Y:S01]  /*5810*/  IADD3 R30, P5, PT, RZ, R17, RZ ;  /* 0x00000011ff1e7210 */ /* 0x000fe20007fbe0ff */
[----:B------:R-:W-:Y:S01]  /*5820*/  IMAD.X R19, R13, 0x1, R4, P4 ;  /* 0x000000010d137824 */ /* 0x000fe200020e0604 */
[----:B------:R-:W-:-:S02]  /*5830*/  SEL R12, R39, R12, P2 ;  /* 0x0000000c270c7207 */ /* 0x000fc40001000000 */
[----:B------:R-:W-:Y:S01]  /*5840*/  SEL R33, R33, R40, P1 ;  /* 0x0000002821217207 */ /* 0x000fe20000800000 */
[----:B------:R-:W-:Y:S01]  /*5850*/  IMAD.WIDE.U32 R40, R16, 0x3d1, R20 ;  /* 0x000003d110287825 */ /* 0x000fe200078e0014 */
[----:B------:R-:W-:Y:S02]  /*5860*/  @P0 ISETP.NE.AND.EX P3, PT, R13, RZ, PT, P3 ;  /* 0x000000ff0d00020c */ /* 0x000fe40003f65330 */
[----:B------:R-:W-:Y:S01]  /*5870*/  SEL R13, R4, R13, P2 ;  /* 0x0000000d040d7207 */ /* 0x000fe20001000000 */
[----:B------:R-:W-:Y:S01]  /*5880*/  IMAD.X R34, R10, 0x1, R19, P5 ;  /* 0x000000010a227824 */ /* 0x000fe200028e0613 */
[-C--:B------:R-:W-:Y:S01]  /*5890*/  ISETP.GT.U32.AND P4, PT, R12, R17.reuse, PT ;  /* 0x000000110c00720c */ /* 0x080fe20003f84070 */
[----:B------:R-:W-:Y:S01]  /*58a0*/  IMAD.IADD R36, R18, 0x1, R41 ;  /* 0x0000000112247824 */ /* 0x000fe200078e0229 */
[----:B------:R-:W-:Y:S02]  /*58b0*/  ISETP.GE.U32.AND P2, PT, R30, R17, PT ;  /* 0x000000111e00720c */ /* 0x000fe40003f46070 */
[----:B------:R-:W-:-:S02]  /*58c0*/  ISETP.GT.U32.AND P1, PT, R31, R20, PT ;  /* 0x000000141f00720c */ /* 0x000fc40003f24070 */
[----:B------:R-:W-:Y:S02]  /*58d0*/  @P0 SEL R17, RZ, 0x1, P3 ;  /* 0x00000001ff110807 */ /* 0x000fe40001800000 */
        /* <DEDUP_REMOVED lines=13> */
[----:B------:R-:W-:Y:S01]  /*59b0*/  IADD3.X R33, PT, PT, RZ, R42, RZ, P2, P5 ;  /* 0x0000002aff217210 */ /* 0x000fe200017ea4ff */
[----:B------:R-:W-:Y:S02]  /*59c0*/  IMAD.MOV.U32 R42, RZ, RZ, R32 ;  /* 0x000000ffff2a7224 */ /* 0x000fe400078e0020 */
        /* <DEDUP_REMOVED lines=16> */
.L_x_762:
[----:B------:R-:W-:Y:S05]  /*5ad0*/  BSYNC.RECONVERGENT B1 ;  /* 0x0000000000017941 */ /* 0x000fea0003800200 */
.L_x_761:
        /* <DEDUP_REMOVED lines=22> */
[----:B------:R-:W-:-:S03]  /*5c40*/  IADD3 R13, P1, PT, R13, R8, RZ ;  /* 0x000000080d0d7210 */ /* 0x000fc60007f3e0ff */
[----:B------:R-:W-:Y:S01]  /*5c50*/  @P0 IMAD.X R34, RZ, RZ, R34, P2 ;  /* 0x000000ffff220224 */ /* 0x000fe200010e0622 */
[----:B------:R-:W-:Y:S01]  /*5c60*/  ISETP.GT.U32.AND P2, PT, R13, R30, PT ;  /* 0x0000001e0d00720c */ /* 0x000fe20003f44070 */
[----:B------:R-:W-:Y:S01]  /*5c70*/  IMAD.X R19, RZ, RZ, R9, P1 ;  /* 0x000000ffff137224 */ /* 0x000fe200008e0609 */
[C---:B------:R-:W-:Y:S01]  /*5c80*/  IADD3 R16, P3, PT, R30.reuse, R13, RZ ;  /* 0x0000000d1e107210 */ /* 0x040fe20007f7e0ff */
[----:B------:R-:W-:Y:S01]  /*5c90*/  IMAD.WIDE.U32 R8, R11, 0x3d1, RZ ;  /* 0x000003d10b087825 */ /* 0x000fe200078e00ff */
[----:B------:R-:W-:Y:S02]  /*5ca0*/  @P0 ISETP.NE.U32.AND P1, PT, R30, RZ, PT ;  /* 0x000000ff1e00020c */ /* 0x000fe40003f25070 */
[----:B------:R-:W-:Y:S01]  /*5cb0*/  ISETP.GT.U32.AND.EX P2, PT, R19, R34, PT, P2 ;  /* 0x000000221300720c */ /* 0x000fe20003f44120 */
[C---:B------:R-:W-:Y:S01]  /*5cc0*/  IMAD.X R17, R34.reuse, 0x1, R19, P3 ;  /* 0x0000000122117824 */ /* 0x040fe200018e0613 */
[----:B------:R-:W-:Y:S01]  /*5cd0*/  @P0 ISETP.NE.AND.EX P1, PT, R34, RZ, PT, P1 ;  /* 0x000000ff2200020c */ /* 0x000fe20003f25310 */
[----:B------:R-:W-:Y:S01]  /*5ce0*/  IMAD.WIDE.U32 R38, P4, RZ, R10, R8 ;  /* 0x0000000aff267225 */ /* 0x000fe20007880008 */
[----:B------:R-:W-:-:S02]  /*5cf0*/  SEL R13, R13, R30, P2 ;  /* 0x0000001e0d0d7207 */ /* 0x000fc40001000000 */
[----:B------:R-:W-:Y:S01]  /*5d00*/  SEL R19, R19, R34, P2 ;  /* 0x0000002213137207 */ /* 0x000fe20001000000 */
[C---:B------:R-:W-:Y:S01]  /*5d10*/  IMAD.WIDE.U32 R8, R10.reuse, 0x3d1, RZ ;  /* 0x000003d10a087825 */ /* 0x040fe200078e00ff */
[----:B------:R-:W-:Y:S02]  /*5d20*/  ISETP.GT.U32.AND P2, PT, R13, R16, PT ;  /* 0x000000100d00720c */ /* 0x000fe40003f44070 */
[----:B------:R-:W-:Y:S01]  /*5d30*/  @P0 SEL R4, RZ, 0x1, P1 ;  /* 0x00000001ff040807 */ /* 0x000fe20000800000 */
[----:B------:R-:W-:Y:S01]  /*5d40*/  IMAD.WIDE.U32 R14, R10, 0x3d1, R16 ;  /* 0x000003d10a0e7825 */ /* 0x000fe200078e0010 */
[----:B------:R-:W-:Y:S02]  /*5d50*/  IADD3 RZ, P3, PT, R9, R38, RZ ;  /* 0x0000002609ff7210 */ /* 0x000fe40007f7e0ff */
[----:B------:R-:W-:Y:S01]  /*5d60*/  ISETP.GT.U32.AND.EX P2, PT, R19, R17, PT, P2 ;  /* 0x000000111300720c */ /* 0x000fe20003f44120 */
[----:B------:R-:W-:Y:S01]  /*5d70*/  IMAD.X R13, RZ, RZ, RZ, P4 ;  /* 0x000000ffff0d7224 */ /* 0x000fe200020e06ff */
[----:B------:R-:W-:Y:S01]  /*5d80*/  ISETP.GE.U32.AND P1, PT, R14, R16, PT ;  /* 0x000000100e00720c */ /* 0x000fe20003f26070 */
[----:B------:R-:W-:Y:S01]  /*5d90*/  IMAD.MOV.U32 R12, RZ, RZ, R39 ;  /* 0x000000ffff0c7224 */ /* 0x000fe200078e0027 */
[----:B------:R-:W-:Y:S01]  /*5da0*/  SEL R9, RZ, 0x1, !P2 ;  /* 0x00000001ff097807 */ /* 0x000fe20005000000 */
[----:B------:R-:W-:-:S02]  /*5db0*/  IMAD.IADD R38, R38, 0x1, R15 ;  /* 0x0000000126267824 */ /* 0x000fc400078e020f */
[----:B------:R-:W-:Y:S01]  /*5dc0*/  IMAD.WIDE.U32.X R10, RZ, R11, R12, P3 ;  /* 0x0000000bff0a7225 */ /* 0x000fe200018e040c */
[----:B------:R-:W-:Y:S02]  /*5dd0*/  @P0 IADD3 R31, P3, PT, R4, R31, RZ ;  /* 0x0000001f041f0210 */ /* 0x000fe40007f7e0ff */
[----:B------:R-:W-:Y:S01]  /*5de0*/  ISETP.GE.U32.AND.EX P1, PT, R38, R17, PT, P1 ;  /* 0x000000112600720c */ /* 0x000fe20003f26110 */
[----:B------:R-:W-:Y:S02]  /*5df0*/  IMAD.MOV.U32 R39, RZ, RZ, R18 ;  /* 0x000000ffff277224 */ /* 0x000fe400078e0012 */
[----:B------:R-:W-:Y:S01]  /*5e00*/  @P0 IMAD.X R33, RZ, RZ, R33, P3 ;  /* 0x000000ffff210224 */ /* 0x000fe200018e0621 */
[----:B------:R-:W-:Y:S01]  /*5e10*/  IADD3 R4, P0, P2, R10, R31, R9 ;  /* 0x0000001f0a047210 */ /* 0x000fe20007a1e009 */
[----:B------:R-:W-:Y:S01]  /*5e20*/  IMAD.MOV.U32 R41, RZ, RZ, R14 ;  /* 0x000000ffff297224 */ /* 0x000fe200078e000e */
[----:B------:R-:W-:Y:S02]  /*5e30*/  SEL R9, RZ, 0x1, P1 ;  /* 0x00000001ff097807 */ /* 0x000fe40000800000 */
[----:B------:R-:W-:-:S02]  /*5e40*/  IADD3.X R10, PT, PT, R11, R33, RZ, P0, P2 ;  /* 0x000000210b0a7210 */ /* 0x000fc400007e44ff */
        /* <DEDUP_REMOVED lines=14> */
[----:B------:R-:W-:Y:S01]  /*5f30*/  IMAD.IADD R3, R10, 0x1, R15 ;  /* 0x000000010a037824 */ /* 0x000fe200078e020f */
[----:B------:R-:W-:Y:S01]  /*5f40*/  SEL R15, RZ, 0x1, P0 ;  /* 0x00000001ff0f7807 */ /* 0x000fe20000000000 */
        /* <DEDUP_REMOVED lines=41> */
.L_x_764:
[----:B------:R-:W-:Y:S05]  /*61e0*/  BSYNC.RECONVERGENT B1 ;  /* 0x0000000000017941 */ /* 0x000fea0003800200 */
.L_x_763:
[----:B------:R-:W-:Y:S01]  /*61f0*/  ISETP.GT.U32.AND P0, PT, R41, R6, PT ;  /* 0x000000062900720c */ /* 0x000fe20003f04070 */
        /* <DEDUP_REMOVED lines=30> */
.L_x_767:
[----:B------:R-:W-:Y:S05]  /*63e0*/  BSYNC.RELIABLE B2 ;  /* 0x0000000000027941 */ /* 0x000fea0003800100 */
.L_x_766:
        /* <DEDUP_REMOVED lines=29> */
.L_x_768:
[----:B------:R-:W-:Y:S05]  /*65c0*/  BSYNC.RECONVERGENT B1 ;  /* 0x0000000000017941 */ /* 0x000fea0003800200 */
.L_x_765:
        /* <DEDUP_REMOVED lines=28> */
.L_x_771:
[----:B------:R-:W-:Y:S05]  /*6790*/  BSYNC.RELIABLE B2 ;  /* 0x0000000000027941 */ /* 0x000fea0003800100 */
.L_x_770:
        /* <DEDUP_REMOVED lines=29> */
.L_x_772:
[----:B------:R-:W-:Y:S05]  /*6970*/  BSYNC.RECONVERGENT B1 ;  /* 0x0000000000017941 */ /* 0x000fea0003800200 */
.L_x_769:
        /* <DEDUP_REMOVED lines=73> */
.L_x_776:
        /* <DEDUP_REMOVED lines=12> */
.L_x_775:
[----:B------:R0:W5:Y:S04]  /*6ed0*/  LDL.64 R16, [R1+0x20] ;  /* 0x0000200001107983 */ /* 0x0001680000100a00 */
[----:B------:R0:W5:Y:S04]  /*6ee0*/  LDL.64 R14, [R1+0x8] ;  /* 0x00000800010e7983 */ /* 0x0001680000100a00 */
[----:B------:R0:W5:Y:S02]  /*6ef0*/  LDL.128 R8, [R1+0x10] ;  /* 0x0000100001087983 */ /* 0x0001640000100c00 */
.L_x_774:
[----:B------:R-:W-:Y:S05]  /*6f00*/  BSYNC.RECONVERGENT B1 ;  /* 0x0000000000017941 */ /* 0x000fea0003800200 */
.L_x_773:
        /* <DEDUP_REMOVED lines=55> */
[----:B------:R-:W-:Y:S01]  /*7280*/  IMAD R4, R38, R40, RZ ;  /* 0x0000002826047224 */ /* 0x000fe200078e02ff */
[----:B------:R-:W-:Y:S01]  /*7290*/  IADD3 R35, P1, P5, R35, R8, R3 ;  /* 0x0000000823237210 */ /* 0x000fe20007d3e003 */
[----:B------:R-:W-:-:S03]  /*72a0*/  IMAD.WIDE.U32 R44, R40, R41, R44 ;  /* 0x00000029282c7225 */ /* 0x000fc600078e002c */
[----:B------:R-:W-:Y:S01]  /*72b0*/  IADD3.X R8, PT, PT, RZ, R9, RZ, P1, P5 ;  /* 0x00000009ff087210 */ /* 0x000fe20000fea4ff */
[-C--:B------:R-:W-:Y:S01]  /*72c0*/  IMAD.WIDE.U32 R30, R36, R41.reuse, RZ ;  /* 0x00000029241e7225 */ /* 0x080fe200078e00ff */
[----:B------:R-:W-:Y:S02]  /*72d0*/  IADD3 R34, P4, PT, R35, R44, RZ ;  /* 0x0000002c23227210 */ /* 0x000fe40007f9e0ff */
[----:B------:R-:W-:Y:S01]  /*72e0*/  ISETP.GE.U32.AND P0, PT, R44, R16, PT ;  /* 0x000000102c00720c */ /* 0x000fe20003f06070 */
[-C--:B------:R-:W-:Y:S01]  /*72f0*/  IMAD R47, R36, R41.reuse, R4 ;  /* 0x00000029242f7224 */ /* 0x080fe200078e0204 */
        /* <DEDUP_REMOVED lines=25> */
.L_x_780:
        /* <DEDUP_REMOVED lines=12> */
.L_x_779:
[----:B------:R2:W5:Y:S04]  /*7550*/  LDL.64 R34, [R1+0x20] ;  /* 0x0000200001227983 */ /* 0x0005680000100a00 */
[----:B------:R2:W5:Y:S02]  /*7560*/  LDL.128 R12, [R1+0x10] ;  /* 0x00001000010c7983 */ /* 0x0005640000100c00 */
.L_x_778:
[----:B------:R-:W-:Y:S05]  /*7570*/  BSYNC.RECONVERGENT B1 ;  /* 0x0000000000017941 */ /* 0x000fea0003800200 */
.L_x_777:
        /* <DEDUP_REMOVED lines=86> */
.L_x_784:
        /* <DEDUP_REMOVED lines=12> */
.L_x_783:
[----:B------:R3:W5:Y:S04]  /*7ba0*/  LDL.64 R44, [R1+0x18] ;  /* 0x00001800012c7983 */ /* 0x0007680000100a00 */
[----:B------:R3:W5:Y:S02]  /*7bb0*/  LDL.128 R8, [R1+0x20] ;  /* 0x0000200001087983 */ /* 0x0007640000100c00 */
.L_x_782:
[----:B------:R-:W-:Y:S05]  /*7bc0*/  BSYNC.RECONVERGENT B1 ;  /* 0x0000000000017941 */ /* 0x000fea0003800200 */
.L_x_781:
        /* <DEDUP_REMOVED lines=85> */
.L_x_788:
        /* <DEDUP_REMOVED lines=12> */
.L_x_787:
[----:B------:R0:W5:Y:S04]  /*81e0*/  LDL.64 R12, [R1+0x18] ;  /* 0x00001800010c7983 */ /* 0x0001680000100a00 */
[----:B------:R0:W5:Y:S02]  /*81f0*/  LDL.64 R14, [R1+0x20] ;  /* 0x00002000010e7983 */ /* 0x0001640000100a00 */
.L_x_786:
[----:B------:R-:W-:Y:S05]  /*8200*/  BSYNC.RECONVERGENT B1 ;  /* 0x0000000000017941 */ /* 0x000fea0003800200 */
.L_x_785:
        /* <DEDUP_REMOVED lines=8> */
[----:B-----5:R-:W-:-:S05]  /*8290*/  IMAD.X R31, R14, 0x1, R33, P1 ;  /* 0x000000010e1f7824 */ /* 0x020fca00008e0621 */
        /* <DEDUP_REMOVED lines=38> */
.L_x_790:
[----:B------:R-:W-:Y:S05]  /*8500*/  BSYNC.RECONVERGENT B1 ;  /* 0x0000000000017941 */ /* 0x000fea0003800200 */
.L_x_789:
        /* <DEDUP_REMOVED lines=37> */
[----:B------:R-:W-:Y:S01]  /*8760*/  SEL R3, R3, R46, P1 ;  /* 0x0000002e03037207 */ /* 0x000fe20000800000 */
[----:B------:R-:W-:Y:S01]  /*8770*/  IMAD.MOV.U32 R30, RZ, RZ, R19 ;  /* 0x000000ffff1e7224 */ /* 0x000fe200078e0013 */
[----:B------:R-:W-:Y:S01]  /*8780*/  SEL R47, R47, R48, P1 ;  /* 0x000000302f2f7207 */ /* 0x000fe20000800000 */
[----:B------:R-:W-:Y:S01]  /*8790*/  IMAD.WIDE.U32 R14, R16, 0x3d1, R34 ;  /* 0x000003d1100e7825 */ /* 0x000fe200078e0022 */
[----:B------:R-:W-:Y:S02]  /*87a0*/  ISETP.GT.U32.AND P1, PT, R3, R34, PT ;  /* 0x000000220300720c */ /* 0x000fe40003f24070 */
        /* <DEDUP_REMOVED lines=45> */
.L_x_792:
[----:B------:R-:W-:Y:S05]  /*8a80*/  BSYNC.RECONVERGENT B1 ;  /* 0x0000000000017941 */ /* 0x000fea0003800200 */
.L_x_791:
[----:B------:R-:W-:Y:S01]  /*8a90*/  ISETP.GT.U32.AND P0, PT, R4, R33, PT ;  /* 0x000000210400720c */ /* 0x000fe20003f04070 */
[----:B------:R-:W-:Y:S01]  /*8aa0*/  IMAD.WIDE.U32 R18, R9, 0x3d1, RZ ;  /* 0x000003d109127825 */ /* 0x000fe200078e00ff */
[----:B------:R-:W-:Y:S01]  /*8ab0*/  IADD3 R34, P1, PT, R33, R4, RZ ;  /* 0x0000000421227210 */ /* 0x000fe20007f3e0ff */
[----:B------:R-:W-:Y:S01]  /*8ac0*/  BSSY.RECONVERGENT B1, `(.L_x_793) ;  /* 0x000006e000017945 */ /* 0x000fe20003800200 */
[----:B------:R-:W-:-:S03]  /*8ad0*/  ISETP.GT.U32.AND.EX P0, PT, R30, R45, PT, P0 ;  /* 0x0000002d1e00720c */ /* 0x000fc60003f04100 */
[----:B------:R-:W-:Y:S01]  /*8ae0*/  IMAD.X R35, R45, 0x1, R30, P1 ;  /* 0x000000012d237824 */ /* 0x000fe200008e061e */
[----:B------:R-:W-:Y:S02]  /*8af0*/  SEL R3, R4, R33, P0 ;  /* 0x0000002104037207 */ /* 0x000fe40000000000 */
[----:B------:R-:W-:Y:S01]  /*8b00*/  SEL R15, R30, R45, P0 ;  /* 0x0000002d1e0f7207 */ /* 0x000fe20000000000 */
[----:B------:R-:W-:Y:S01]  /*8b10*/  IMAD.WIDE.U32 R12, R8, 0x3d1, R34 ;  /* 0x000003d1080c7825 */ /* 0x000fe200078e0022 */
[----:B------:R-:W-:-:S03]  /*8b20*/  ISETP.GT.U32.AND P0, PT, R3, R34, PT ;  /* 0x000000220300720c */ /* 0x000fc60003f04070 */
[----:B------:R-:W-:Y:S01]  /*8b30*/  IMAD.WIDE.U32 R30, P2, RZ, R8, R18 ;  /* 0x00000008ff1e7225 */ /* 0x000fe20007840012 */
[----:B------:R-:W-:Y:S02]  /*8b40*/  ISETP.GT.U32.AND.EX P0, PT, R15, R35, PT, P0 ;  /* 0x000000230f00720c */ /* 0x000fe40003f04100 */
[----:B------:R-:W-:Y:S01]  /*8b50*/  ISETP.GE.U32.AND P1, PT, R12, R34, PT ;  /* 0x000000220c00720c */ /* 0x000fe20003f26070 */
        /* <DEDUP_REMOVED lines=30> */
[----:B------:R-:W-:-:S02]  /*8d40*/  IMAD.MOV.U32 R30, RZ, RZ, R19 ;  /* 0x000000ffff1e7224 */ /* 0x000fc400078e0013 */
[----:B------:R-:W-:Y:S02]  /*8d50*/  IMAD.IADD R18, R18, 0x1, R33 ;  /* 0x0000000112127824 */ /* 0x000fe400078e0221 */
[----:B------:R-:W-:Y:S01]  /*8d60*/  IMAD.WIDE.U32.X R10, RZ, R11, R30, P3 ;  /* 0x0000000bff0a7225 */ /* 0x000fe200018e041e */
[----:B------:R-:W-:Y:S02]  /*8d70*/  @P0 IADD3 R44, P3, PT, R3, R44, RZ ;  /* 0x0000002c032c0210 */ /* 0x000fe40007f7e0ff */
[----:B------:R-:W-:Y:S01]  /*8d80*/  SEL R3, RZ, 0x1, !P2 ;  /* 0x00000001ff037807 */ /* 0x000fe20005000000 */
[----:B------:R-:W-:Y:S01]  /*8d90*/  IMAD.MOV.U32 R19, RZ, RZ, R32 ;  /* 0x000000ffff137224 */ /* 0x000fe200078e0020 */
[----:B------:R-:W-:Y:S01]  /*8da0*/  ISETP.GE.U32.AND.EX P1, PT, R18, R35, PT, P1 ;  /* 0x000000231200720c */ /* 0x000fe20003f26110 */
[----:B------:R-:W-:Y:S01]  /*8db0*/  @P0 IMAD.X R17, RZ, RZ, R17, P3 ;  /* 0x000000ffff110224 */ /* 0x000fe200018e0611 */
[----:B------:R-:W-:Y:S02]  /*8dc0*/  IADD3 R3, P0, P2, R10, R44, R3 ;  /* 0x0000002c0a037210 */ /* 0x000fe40007a1e003 */
[----:B------:R-:W-:-:S02]  /*8dd0*/  SEL R8, RZ, 0x1, P1 ;  /* 0x00000001ff087807 */ /* 0x000fc40000800000 */
        /* <DEDUP_REMOVED lines=26> */
[----:B------:R-:W-:-:S02]  /*8f80*/  SEL R11, RZ, 0x1, P0 ;  /* 0x00000001ff0b7807 */ /* 0x000fc40000000000 */
[CC--:B------:R-:W-:Y:S01]  /*8f90*/  ISETP.GT.U32.AND P0, PT, R10.reuse, R3.reuse, PT ;  /* 0x000000030a00720c */ /* 0x0c0fe20003f04070 */
[----:B------:R-:W-:Y:S01]  /*8fa0*/  IMAD.X R13, RZ, RZ, RZ, P1 ;  /* 0x000000ffff0d7224 */ /* 0x000fe200008e06ff */
[----:B------:R-:W-:Y:S02]  /*8fb0*/  IADD3 R15, P1, PT, R10, R3, RZ ;  /* 0x000000030a0f7210 */ /* 0x000fe40007f3e0ff */
[----:B------:R-:W-:Y:S02]  /*8fc0*/  IADD3 R8, P2, PT, R11, R8, RZ ;  /* 0x000000080b087210 */ /* 0x000fe40007f5e0ff */
[C---:B------:R-:W-:Y:S01]  /*8fd0*/  ISETP.GT.U32.AND.EX P0, PT, R13.reuse, R16, PT, P0 ;  /* 0x000000100d00720c */ /* 0x040fe20003f04100 */
[----:B------:R-:W-:Y:S01]  /*8fe0*/  IMAD.X R12, R13, 0x1, R16, P1 ;  /* 0x000000010d0c7824 */ /* 0x000fe200008e0610 */
[----:B------:R-:W-:Y:S01]  /*8ff0*/  ISETP.GT.U32.AND P1, PT, R8, R15, PT ;  /* 0x0000000f0800720c */ /* 0x000fe20003f24070 */
[----:B------:R-:W-:Y:S01]  /*9000*/  IMAD.X R9, RZ, RZ, R9, P2 ;  /* 0x000000ffff097224 */ /* 0x000fe200010e0609 */
[----:B------:R-:W-:-:S02]  /*9010*/  SEL R3, R10, R3, P0 ;  /* 0x000000030a037207 */ /* 0x000fc40000000000 */
[----:B------:R-:W-:Y:S02]  /*9020*/  SEL R16, R13, R16, P0 ;  /* 0x000000100d107207 */ /* 0x000fe40000000000 */
[-C--:B------:R-:W-:Y:S02]  /*9030*/  ISETP.GT.U32.AND.EX P1, PT, R9, R12.reuse, PT, P1 ;  /* 0x0000000c0900720c */ /* 0x080fe40003f24110 */
[-C--:B------:R-:W-:Y:S02]  /*9040*/  ISETP.GT.U32.AND P0, PT, R3, R15.reuse, PT ;  /* 0x0000000f0300720c */ /* 0x080fe40003f04070 */
[CC--:B------:R-:W-:Y:S02]  /*9050*/  IADD3 R3, P2, PT, R8.reuse, R15.reuse, RZ ;  /* 0x0000000f08037210 */ /* 0x0c0fe40007f5e0ff */
[----:B------:R-:W-:Y:S02]  /*9060*/  SEL R8, R8, R15, P1 ;  /* 0x0000000f08087207 */ /* 0x000fe40000800000 */
[-C--:B------:R-:W-:Y:S01]  /*9070*/  ISETP.GT.U32.AND.EX P0, PT, R16, R12.reuse, PT, P0 ;  /* 0x0000000c1000720c */ /* 0x080fe20003f04100 */
[C---:B------:R-:W-:Y:S01]  /*9080*/  IMAD.X R16, R9.reuse, 0x1, R12, P2 ;  /* 0x0000000109107824 */ /* 0x040fe200010e060c */
[----:B------:R-:W-:-:S02]  /*9090*/  SEL R9, R9, R12, P1 ;  /* 0x0000000c09097207 */ /* 0x000fc40000800000 */
        /* <DEDUP_REMOVED lines=16> */
.L_x_794:
[----:B------:R-:W-:Y:S05]  /*91a0*/  BSYNC.RECONVERGENT B1 ;  /* 0x0000000000017941 */ /* 0x000fea0003800200 */
.L_x_793:
        /* <DEDUP_REMOVED lines=28> */
.L_x_797:
[----:B------:R-:W-:Y:S05]  /*9370*/  BSYNC.RELIABLE B2 ;  /* 0x0000000000027941 */ /* 0x000fea0003800100 */
.L_x_796:
        /* <DEDUP_REMOVED lines=28> */
[----:B------:R-:W-:Y:S01]  /*9540*/  IADD3.X R18, PT, PT, R3, ~R7, R18, P3, P4 ;  /* 0x8000000703127210 */ /* 0x000fe20001fe8412 */
[----:B------:R-:W-:-:S08]  /*9550*/  IMAD.MOV.U32 R3, RZ, RZ, R8 ;  /* 0x000000ffff037224 */ /* 0x000fd000078e0008 */
.L_x_798:
[----:B------:R-:W-:Y:S05]  /*9560*/  BSYNC.RECONVERGENT B1 ;  /* 0x0000000000017941 */ /* 0x000fea0003800200 */
.L_x_795:
        /* <DEDUP_REMOVED lines=28> */
.L_x_801:
[----:B------:R-:W-:Y:S05]  /*9730*/  BSYNC.RELIABLE B2 ;  /* 0x0000000000027941 */ /* 0x000fea0003800100 */
.L_x_800:
        /* <DEDUP_REMOVED lines=30> */
.L_x_802:
[----:B------:R-:W-:Y:S05]  /*9920*/  BSYNC.RECONVERGENT B1 ;  /* 0x0000000000017941 */ /* 0x000fea0003800200 */
.L_x_799:
[C---:B------:R-:W-:Y:S01]  /*9930*/  IMAD.WIDE.U32 R8, R137.reuse, R42, RZ ;  /* 0x0000002a89087225 */ /* 0x040fe200078e00ff */
[----:B------:R0:W-:Y:S01]  /*9940*/  STL.128 [R1+0x20], RZ ;  /* 0x000020ff01007387 */ /* 0x0001e20000100c00 */
[----:B------:R-:W-:Y:S02]  /*9950*/  BSSY.RECONVERGENT B1, `(.L_x_803) ;  /* 0x0000057000017945 */ /* 0x000fe40003800200 */
        /* <DEDUP_REMOVED lines=38> */
[----:B------:R-:W-:Y:S02]  /*9bc0*/  IMAD R48, R38, R138, RZ ;  /* 0x0000008a26307224 */ /* 0x000fe400078e02ff */
[----:B------:R-:W-:Y:S01]  /*9bd0*/  IMAD.WIDE.U32 R44, P2, R138, R38, R10 ;  /* 0x000000268a2c7225 */ /* 0x000fe2000784000a */
[----:B------:R-:W-:-:S03]  /*9be0*/  SEL R47, RZ, 0x1, P0 ;  /* 0x00000001ff2f7807 */ /* 0x000fc60000000000 */
[----:B------:R-:W-:-:S04]  /*9bf0*/  IMAD.WIDE.U32 R32, R138, R41, RZ ;  /* 0x000000298a207225 */ /* 0x000fc800078e00ff */
[----:B------:R-:W-:Y:S01]  /*9c00*/  IMAD.WIDE.U32 R30, R41, R138, RZ ;  /* 0x0000008a291e7225 */ /* 0x000fe200078e00ff */
[----:B------:R-:W-:-:S03]  /*9c10*/  IADD3 RZ, P0, PT, R33, R44, RZ ;  /* 0x0000002c21ff7210 */ /* 0x000fc60007f1e0ff */
[C---:B------:R-:W-:Y:S02]  /*9c20*/  IMAD R51, R137.reuse, R41, R48 ;  /* 0x0000002989337224 */ /* 0x040fe400078e0230 */
[----:B------:R-:W-:-:S04]  /*9c30*/  IMAD.WIDE.U32.X R10, R137, R37, R12, P1 ;  /* 0x00000025890a7225 */ /* 0x000fc800008e040c */
[----:B------:R-:W-:Y:S01]  /*9c40*/  IMAD.X R13, RZ, RZ, RZ, P2 ;  /* 0x000000ffff0d7224 */ /* 0x000fe200010e06ff */
[----:B------:R-:W-:Y:S01]  /*9c50*/  IADD3 R10, P1, P2, R30, R10, R47 ;  /* 0x0000000a1e0a7210 */ /* 0x000fe20007a3e02f */
[----:B------:R-:W-:Y:S02]  /*9c60*/  IMAD.IADD R31, R31, 0x1, R51 ;  /* 0x000000011f1f7824 */ /* 0x000fe400078e0233 */
[----:B------:R-:W-:Y:S02]  /*9c70*/  IMAD.MOV.U32 R12, RZ, RZ, R45 ;  /* 0x000000ffff0c7224 */ /* 0x000fe400078e002d */
[----:B------:R-:W-:Y:S01]  /*9c80*/  IMAD R46, R43, R138, RZ ;  /* 0x0000008a2b2e7224 */ /* 0x000fe200078e02ff */
[----:B------:R-:W-:Y:S01]  /*9c90*/  IADD3.X R11, PT, PT, R31, R11, RZ, P1, P2 ;  /* 0x0000000b1f0b7210 */ /* 0x000fe20000fe44ff */
[----:B------:R-:W-:Y:S01]  /*9ca0*/  IMAD.WIDE.U32.X R44, R137, R38, R12, P0 ;  /* 0x00000026892c7225 */ /* 0x000fe200000e040c */
[----:B------:R-:W-:-:S03]  /*9cb0*/  ISETP.GE.U32.AND P0, PT, R10, R30, PT ;  /* 0x0000001e0a00720c */ /* 0x000fc60003f06070 */
[----:B------:R-:W-:Y:S01]  /*9cc0*/  IMAD.WIDE.U32 R34, R42, R138, RZ ;  /* 0x0000008a2a227225 */ /* 0x000fe200078e00ff */
[----:B------:R-:W-:Y:S01]  /*9cd0*/  ISETP.GE.U32.AND.EX P0, PT, R11, R31, PT, P0 ;  /* 0x0000001f0b00720c */ /* 0x000fe20003f06100 */
[----:B------:R0:W-:Y:S01]  /*9ce0*/  STL.128 [R1+0x10], R8 ;  /* 0x0000100801007387 */ /* 0x0001e20000100c00 */
[----:B------:R-:W-:Y:S01]  /*9cf0*/  CS2R R30, SRZ ;  /* 0x00000000001e7805 */ /* 0x000fe2000001ff00 */
[----:B------:R-:W-:Y:S01]  /*9d00*/  IMAD R49, R137, R42, R46 ;  /* 0x0000002a89317224 */ /* 0x000fe200078e022e */
[----:B------:R-:W-:Y:S01]  /*9d10*/  SEL R32, RZ, 0x1, P0 ;  /* 0x00000001ff207807 */ /* 0x000fe20000000000 */
[----:B------:R-:W-:Y:S02]  /*9d20*/  IMAD.MOV.U32 R12, RZ, RZ, R34 ;  /* 0x000000ffff0c7224 */ /* 0x000fe400078e0022 */
[----:B------:R-:W-:Y:S01]  /*9d30*/  IMAD.IADD R47, R35, 0x1, R49 ;  /* 0x00000001232f7824 */ /* 0x000fe200078e0231 */
[----:B------:R-:W-:-:S03]  /*9d40*/  IADD3 R32, P0, PT, R32, R44, RZ ;  /* 0x0000002c20207210 */ /* 0x000fc60007f1e0ff */
[----:B------:R-:W-:Y:S02]  /*9d50*/  IMAD.MOV.U32 R13, RZ, RZ, R47 ;  /* 0x000000ffff0d7224 */ /* 0x000fe400078e002f */
[----:B------:R-:W-:Y:S01]  /*9d60*/  IMAD.X R33, RZ, RZ, R45, P0 ;  /* 0x000000ffff217224 */ /* 0x000fe200000e062d */
[----:B------:R-:W-:Y:S02]  /*9d70*/  ISETP.NE.U32.AND P0, PT, R32, RZ, PT ;  /* 0x000000ff2000720c */ /* 0x000fe40003f05070 */
[----:B------:R0:W-:Y:S02]  /*9d80*/  STL.128 [R1], R12 ;  /* 0x0000000c01007387 */ /* 0x0001e40000100c00 */
[----:B------:R-:W-:-:S13]  /*9d90*/  ISETP.NE.AND.EX P0, PT, R33, RZ, PT, P0 ;  /* 0x000000ff2100720c */ /* 0x000fda0003f05300 */
[----:B------:R-:W-:Y:S05]  /*9da0*/  @!P0 BRA `(.L_x_804) ;  /* 0x0000000000448947 */ /* 0x000fea0003800000 */
[----:B------:R-:W-:Y:S01]  /*9db0*/  BSSY.RECONVERGENT B2, `(.L_x_805) ;  /* 0x000000d000027945 */ /* 0x000fe20003800200 */
[----:B0-----:R-:W-:-:S07]  /*9dc0*/  IMAD.MOV.U32 R12, RZ, RZ, 0x4 ;  /* 0x00000004ff0c7424 */ /* 0x001fce00078e00ff */
.L_x_806:
        /* <DEDUP_REMOVED lines=12> */
.L_x_805:
[----:B------:R2:W5:Y:S04]  /*9e90*/  LDL.64 R30, [R1+0x20] ;  /* 0x00002000011e7983 */ /* 0x0005680000100a00 */
[----:B------:R2:W5:Y:S04]  /*9ea0*/  LDL.64 R14, [R1+0x8] ;  /* 0x00000800010e7983 */ /* 0x0005680000100a00 */
[----:B------:R2:W5:Y:S02]  /*9eb0*/  LDL.128 R8, [R1+0x10] ;  /* 0x0000100001087983 */ /* 0x0005640000100c00 */
.L_x_804:
[----:B------:R-:W-:Y:S05]  /*9ec0*/  BSYNC.RECONVERGENT B1 ;  /* 0x0000000000017941 */ /* 0x000fea0003800200 */
.L_x_803:
[----:B------:R-:W-:Y:S01]  /*9ed0*/  IMAD R44, R43, R140, RZ ;  /* 0x0000008c2b2c7224 */ /* 0x000fe200078e02ff */
[----:B------:R-:W-:Y:S01]  /*9ee0*/  BSSY.RECONVERGENT B1, `(.L_x_807) ;  /* 0x0000069000017945 */ /* 0x000fe20003800200 */
[----:B0-----:R-:W-:-:S04]  /*9ef0*/  IMAD.WIDE.U32 R12, R139, R42, RZ ;  /* 0x0000002a8b0c7225 */ /* 0x001fc800078e00ff */
        /* <DEDUP_REMOVED lines=10> */
[----:B------:R0:W-:Y:S01]  /*9fa0*/  STL.64 [R1+0x8], R32 ;  /* 0x0000082001007387 */ /* 0x0001e20000100a00 */
[----:B------:R-:W-:-:S04]  /*9fb0*/  IMAD.WIDE.U32 R14, R139, R40, RZ ;  /* 0x000000288b0e7225 */ /* 0x000fc800078e00ff */
[----:B------:R-:W-:Y:S02]  /*9fc0*/  IMAD.MOV.U32 R48, RZ, RZ, R45 ;  /* 0x000000ffff307224 */ /* 0x000fe400078e002d */
[-C--:B------:R-:W-:Y:S02]  /*9fd0*/  IMAD R53, R139, R40.reuse, R12 ;  /* 0x000000288b357224 */ /* 0x080fe400078e020c */
[----:B------:R-:W-:-:S04]  /*9fe0*/  IMAD.WIDE.U32 R50, R140, R40, R8 ;  /* 0x000000288c327225 */ /* 0x000fc800078e0008 */
[----:B------:R-:W-:Y:S01]  /*9ff0*/  IMAD.WIDE.U32.X R12, R139, R43, R48, P1 ;  /* 0x0000002b8b0c7225 */ /* 0x000fe200008e0430 */
[----:B------:R-:W-:Y:S02]  /*a000*/  SEL R49, RZ, 0x1, P0 ;  /* 0x00000001ff317807 */ /* 0x000fe40000000000 */
[----:B------:R-:W-:Y:S01]  /*a010*/  ISETP.GE.U32.AND P0, PT, R50, R8, PT ;  /* 0x000000083200720c */ /* 0x000fe20003f06070 */
[----:B------:R-:W-:Y:S01]  /*a020*/  IMAD.WIDE.U32 R44, P1, R140, R36, R14 ;  /* 0x000000248c2c7225 */ /* 0x000fe2000782000e */
[----:B------:R-:W-:-:S03]  /*a030*/  IADD3 R12, P2, P3, R50, R12, R49 ;  /* 0x0000000c320c7210 */ /* 0x000fc60007b5e031 */
[----:B------:R-:W-:-:S04]  /*a040*/  IMAD.WIDE.U32 R14, R140, R40, RZ ;  /* 0x000000288c0e7225 */ /* 0x000fc800078e00ff */
[----:B------:R-:W-:Y:S02]  /*a050*/  IMAD.IADD R14, R51, 0x1, R53 ;  /* 0x00000001330e7824 */ /* 0x000fe400078e0235 */
[----:B------:R-:W-:Y:S01]  /*a060*/  IMAD.X R49, RZ, RZ, RZ, P1 ;  /* 0x000000ffff317224 */ /* 0x000fe200008e06ff */
[----:B------:R-:W-:Y:S01]  /*a070*/  ISETP.GE.U32.AND P1, PT, R12, R50, PT ;  /* 0x000000320c00720c */ /* 0x000fe20003f26070 */
[----:B------:R-:W-:Y:S01]  /*a080*/  IMAD.MOV.U32 R48, RZ, RZ, R45 ;  /* 0x000000ffff307224 */ /* 0x000fe200078e002d */
[C---:B------:R-:W-:Y:S01]  /*a090*/  IADD3.X R13, PT, PT, R14.reuse, R13, RZ, P2, P3 ;  /* 0x0000000d0e0d7210 */ /* 0x040fe200017e64ff */
        /* <DEDUP_REMOVED lines=24> */
[C---:B------:R-:W-:Y:S01]  /*a220*/  IMAD.WIDE.U32 R10, R140.reuse, R41, RZ ;  /* 0x000000298c0a7225 */ /* 0x040fe200078e00ff */
[----:B------:R-:W-:Y:S01]  /*a230*/  ISETP.GE.U32.AND.EX P1, PT, R15, R44, PT, P1 ;  /* 0x0000002c0f00720c */ /* 0x000fe20003f26110 */
[----:B------:R0:W-:Y:S01]  /*a240*/  STL.128 [R1+0x10], R12 ;  /* 0x0000100c01007387 */ /* 0x0001e20000100c00 */
[----:B------:R-:W-:Y:S01]  /*a250*/  SEL R10, RZ, 0x1, P0 ;  /* 0x00000001ff0a7807 */ /* 0x000fe20000000000 */
[----:B------:R-:W-:Y:S01]  /*a260*/  IMAD.WIDE.U32 R44, P3, R140, R38, R48 ;  /* 0x000000268c2c7225 */ /* 0x000fe20007860030 */
[----:B------:R-:W-:-:S03]  /*a270*/  SEL R49, RZ, 0x1, P1 ;  /* 0x00000001ff317807 */ /* 0x000fc60000800000 */
[----:B------:R-:W-:Y:S01]  /*a280*/  IMAD.WIDE.U32.X R8, R139, R37, R8, P2 ;  /* 0x000000258b087225 */ /* 0x000fe200010e0408 */
[----:B------:R-:W-:-:S03]  /*a290*/  IADD3 RZ, P2, PT, R11, R44, RZ ;  /* 0x0000002c0bff7210 */ /* 0x000fc60007f5e0ff */
[----:B------:R-:W-:Y:S01]  /*a2a0*/  IMAD.MOV.U32 R50, RZ, RZ, R30 ;  /* 0x000000ffff327224 */ /* 0x000fe200078e001e */
[----:B------:R-:W-:Y:S01]  /*a2b0*/  IADD3 R49, P1, P4, R49, R8, R10 ;  /* 0x0000000831317210 */ /* 0x000fe20007c3e00a */
[----:B------:R-:W-:Y:S02]  /*a2c0*/  IMAD.MOV.U32 R51, RZ, RZ, R31 ;  /* 0x000000ffff337224 */ /* 0x000fe400078e001f */
[----:B------:R-:W-:Y:S01]  /*a2d0*/  IMAD R46, R38, R140, RZ ;  /* 0x0000008c262e7224 */ /* 0x000fe200078e02ff */
[----:B------:R-:W-:Y:S01]  /*a2e0*/  IADD3.X R9, PT, PT, RZ, R9, RZ, P1, P4 ;  /* 0x00000009ff097210 */ /* 0x000fe20000fe84ff */
[----:B------:R-:W-:-:S04]  /*a2f0*/  IMAD.WIDE.U32 R50, R140, R41, R50 ;  /* 0x000000298c327225 */ /* 0x000fc800078e0032 */
[----:B------:R-:W-:Y:S01]  /*a300*/  IMAD R53, R139, R41, R46 ;  /* 0x000000298b357224 */ /* 0x000fe200078e022e */
[----:B------:R-:W-:Y:S01]  /*a310*/  IADD3 R48, P4, PT, R49, R50, RZ ;  /* 0x0000003231307210 */ /* 0x000fe20007f9e0ff */
[----:B------:R-:W-:Y:S01]  /*a320*/  IMAD.X R11, RZ, RZ, RZ, P3 ;  /* 0x000000ffff0b7224 */ /* 0x000fe200018e06ff */
[----:B------:R-:W-:Y:S01]  /*a330*/  ISETP.GE.U32.AND P0, PT, R50, R30, PT ;  /* 0x0000001e3200720c */ /* 0x000fe20003f06070 */
[----:B------:R-:W-:Y:S01]  /*a340*/  IMAD.IADD R8, R51, 0x1, R53 ;  /* 0x0000000133087824 */ /* 0x000fe200078e0235 */
[----:B------:R-:W-:Y:S01]  /*a350*/  ISETP.GE.U32.AND P1, PT, R48, R50, PT ;  /* 0x000000323000720c */ /* 0x000fe20003f26070 */
[----:B------:R-:W-:Y:S02]  /*a360*/  IMAD.MOV.U32 R10, RZ, RZ, R45 ;  /* 0x000000ffff0a7224 */ /* 0x000fe400078e002d */
[C---:B------:R-:W-:Y:S01]  /*a370*/  IMAD.X R49, R8.reuse, 0x1, R9, P4 ;  /* 0x0000000108317824 */ /* 0x040fe200020e0609 */
[----:B------:R-:W-:Y:S01]  /*a380*/  ISETP.GE.U32.AND.EX P0, PT, R8, R31, PT, P0 ;  /* 0x0000001f0800720c */ /* 0x000fe20003f06100 */
[----:B------:R-:W-:-:S03]  /*a390*/  IMAD.WIDE.U32.X R10, R139, R38, R10, P2 ;  /* 0x000000268b0a7225 */ /* 0x000fc600010e040a */
[----:B------:R-:W-:Y:S01]  /*a3a0*/  ISETP.GE.U32.AND.EX P1, PT, R49, R8, PT, P1 ;  /* 0x000000083100720c */ /* 0x000fe20003f26110 */
[----:B------:R-:W-:Y:S01]  /*a3b0*/  IMAD.MOV.U32 R30, RZ, RZ, R48 ;  /* 0x000000ffff1e7224 */ /* 0x000fe200078e0030 */
[----:B------:R-:W-:Y:S01]  /*a3c0*/  SEL R9, RZ, 0x1, P0 ;  /* 0x00000001ff097807 */ /* 0x000fe20000000000 */
[----:B------:R-:W-:Y:S01]  /*a3d0*/  IMAD.MOV.U32 R31, RZ, RZ, R49 ;  /* 0x000000ffff1f7224 */ /* 0x000fe200078e0031 */
[----:B------:R-:W-:-:S04]  /*a3e0*/  SEL R8, RZ, 0x1, P1 ;  /* 0x00000001ff087807 */ /* 0x000fc80000800000 */
[----:B------:R-:W-:Y:S01]  /*a3f0*/  IADD3 R8, P0, P1, R8, R10, R9 ;  /* 0x0000000a08087210 */ /* 0x000fe2000791e009 */
[----:B------:R0:W-:Y:S03]  /*a400*/  STL.64 [R1+0x20], R30 ;  /* 0x0000201e01007387 */ /* 0x0001e60000100a00 */
        /* <DEDUP_REMOVED lines=8> */
.L_x_810:
        /* <DEDUP_REMOVED lines=12> */
.L_x_809:
[----:B------:R0:W5:Y:S04]  /*a550*/  LDL.64 R48, [R1+0x20] ;  /* 0x0000200001307983 */ /* 0x0001680000100a00 */
[----:B------:R0:W5:Y:S02]  /*a560*/  LDL.128 R12, [R1+0x10] ;  /* 0x00001000010c7983 */ /* 0x0001640000100c00 */
.L_x_808:
[----:B------:R-:W-:Y:S05]  /*a570*/  BSYNC.RECONVERGENT B1 ;  /* 0x0000000000017941 */ /* 0x000fea0003800200 */
.L_x_807:
[----:B------:R-:W3:Y:S01]  /*a580*/  LDL.64 R52, [R1+0x28] ;  /* 0x0000280001347983 */ /* 0x000ee20000100a00 */
[----:B------:R-:W-:Y:S01]  /*a590*/  IMAD.WIDE.U32 R8, R141, R42, RZ ;  /* 0x0000002a8d087225 */ /* 0x000fe200078e00ff */
[----:B------:R-:W-:Y:S03]  /*a5a0*/  BSSY.RECONVERGENT B1, `(.L_x_811) ;  /* 0x0000066000017945 */ /* 0x000fe60003800200 */
        /* <DEDUP_REMOVED lines=85> */
[----:B------:R-:W-:Y:S01]  /*ab00*/  BSSY.RECONVERGENT B2, `(.L_x_813) ;  /* 0x000000d000027945 */ /* 0x000fe20003800200 */
[----:B------:R-:W-:-:S07]  /*ab10*/  IMAD.MOV.U32 R12, RZ, RZ, 0x6 ;  /* 0x00000006ff0c7424 */ /* 0x000fce00078e00ff */
.L_x_814:
        /* <DEDUP_REMOVED lines=12> */
.L_x_813:
[----:B------:R3:W5:Y:S04]  /*abe0*/  LDL.64 R50, [R1+0x18] ;  /* 0x0000180001327983 */ /* 0x0007680000100a00 */
[----:B------:R3:W5:Y:S02]  /*abf0*/  LDL.128 R8, [R1+0x20] ;  /* 0x0000200001087983 */ /* 0x0007640000100c00 */
.L_x_812:
[----:B------:R-:W-:Y:S05]  /*ac00*/  BSYNC.RECONVERGENT B1 ;  /* 0x0000000000017941 */ /* 0x000fea0003800200 */
.L_x_811:
[----:B------:R-:W2:Y:S01]  /*ac10*/  LDL.64 R48, [R1+0x30] ;  /* 0x0000300001307983 */ /* 0x000ea20000100a00 */
        /* <DEDUP_REMOVED lines=44> */
[----:B------:R-:W-:Y:S01]  /*aee0*/  IMAD.WIDE.U32 R32, P4, R144, R37, R32 ;  /* 0x0000002590207225 */ /* 0x000fe20007880020 */
[----:B------:R-:W-:-:S03]  /*aef0*/  ISETP.GE.U32.AND P1, PT, R45, R42, PT ;  /* 0x0000002a2d00720c */ /* 0x000fc60003f26070 */
[----:B------:R-:W-:Y:S01]  /*af00*/  IMAD.IADD R10, R43, 0x1, R51 ;  /* 0x000000012b0a7824 */ /* 0x000fe200078e0233 */
[----:B------:R-:W-:Y:S01]  /*af10*/  IADD3 RZ, P2, PT, R31, R32, RZ ;  /* 0x000000201fff7210 */ /* 0x000fe20007f5e0ff */
[----:B------:R-:W-:Y:S02]  /*af20*/  IMAD.X R9, RZ, RZ, RZ, P4 ;  /* 0x000000ffff097224 */ /* 0x000fe400020e06ff */
[C---:B------:R-:W-:Y:S01]  /*af30*/  IMAD.X R40, R10.reuse, 0x1, R39, P5 ;  /* 0x000000010a287824 */ /* 0x040fe200028e0627 */
[----:B------:R-:W-:Y:S01]  /*af40*/  ISETP.GE.U32.AND.EX P0, PT, R10, R11, PT, P0 ;  /* 0x0000000b0a00720c */ /* 0x000fe20003f06100 */
        /* <DEDUP_REMOVED lines=10> */
[----:B------:R-:W-:-:S04]  /*aff0*/  IMAD.WIDE.U32 R30, P2, R144, R38, R30 ;  /* 0x00000026901e7225 */ /* 0x000fc8000784001e */
[----:B------:R-:W-:Y:S01]  /*b000*/  IMAD.X R37, RZ, RZ, RZ, P2 ;  /* 0x000000ffff257224 */ /* 0x000fe200010e06ff */
[----:B------:R-:W-:Y:S01]  /*b010*/  IADD3 RZ, P2, PT, R11, R30, RZ ;  /* 0x0000001e0bff7210 */ /* 0x000fe20007f5e0ff */
        /* <DEDUP_REMOVED lines=12> */
[----:B------:R-:W-:Y:S01]  /*b0e0*/  IMAD.MOV.U32 R8, RZ, RZ, R14 ;  /* 0x000000ffff087224 */ /* 0x000fe200078e000e */
[----:B------:R-:W-:Y:S02]  /*b0f0*/  SEL R31, RZ, 0x1, P0 ;  /* 0x00000001ff1f7807 */ /* 0x000fe40000000000 */
        /* <DEDUP_REMOVED lines=10> */
[----:B------:R-:W-:Y:S01]  /*b1a0*/  BSSY.RECONVERGENT B2, `(.L_x_817) ;  /* 0x000000d000027945 */ /* 0x000fe20003800200 */
[----:B------:R-:W-:-:S07]  /*b1b0*/  IMAD.MOV.U32 R12, RZ, RZ, 0x7 ;  /* 0x00000007ff0c7424 */ /* 0x000fce00078e00ff */
.L_x_818:
        /* <DEDUP_REMOVED lines=12> */
.L_x_817:
[----:B------:R0:W5:Y:S04]  /*b280*/  LDL.64 R12, [R1+0x18] ;  /* 0x00001800010c7983 */ /* 0x0001680000100a00 */
[----:B------:R0:W5:Y:S02]  /*b290*/  LDL.64 R14, [R1+0x20] ;  /* 0x00002000010e7983 */ /* 0x0001640000100a00 */
.L_x_816:
[----:B------:R-:W-:Y:S05]  /*b2a0*/  BSYNC.RECONVERGENT B1 ;  /* 0x0000000000017941 */ /* 0x000fea0003800200 */
.L_x_815:
        /* <DEDUP_REMOVED lines=10> */
[----:B------:R-:W-:-:S03]  /*b350*/  IMAD.MOV.U32 R47, RZ, RZ, RZ ;  /* 0x000000ffff2f7224 */ /* 0x000fc600078e00ff */
        /* <DEDUP_REMOVED lines=36> */
.L_x_820:
[----:B------:R-:W-:Y:S05]  /*b5a0*/  BSYNC.RECONVERGENT B1 ;  /* 0x0000000000017941 */ /* 0x000fea0003800200 */
.L_x_819:
        /* <DEDUP_REMOVED lines=13> */
[----:B------:R-:W-:Y:S02]  /*b680*/  IADD3 R46, P4, PT, RZ, R39, RZ ;  /* 0x00000027ff2e7210 */ /* 0x000fe40007f9e0ff */
[----:B------:R-:W-:Y:S02]  /*b690*/  SEL R38, R42, R33, P1 ;  /* 0x000000212a267207 */ /* 0x000fe40000800000 */
[-C--:B------:R-:W-:Y:S01]  /*b6a0*/  ISETP.GT.U32.AND P0, PT, R32, R39.reuse, PT ;  /* 0x000000272000720c */ /* 0x080fe20003f04070 */
[----:B------:R-:W-:Y:S01]  /*b6b0*/  IMAD.X R49, R8, 0x1, R43, P4 ;  /* 0x0000000108317824 */ /* 0x000fe200020e062b */
[----:B------:R-:W-:Y:S01]  /*b6c0*/  ISETP.GE.U32.AND P2, PT, R46, R39, PT ;  /* 0x000000272e00720c */ /* 0x000fe20003f46070 */
[----:B------:R-:W-:Y:S01]  /*b6d0*/  IMAD.WIDE.U32 R32, R31, 0x3d1, RZ ;  /* 0x000003d11f207825 */ /* 0x000fe200078e00ff */
[----:B------:R-:W-:-:S02]  /*b6e0*/  ISETP.GT.U32.AND.EX P0, PT, R38, R43, PT, P0 ;  /* 0x0000002b2600720c */ /* 0x000fc40003f04100 */
[----:B------:R-:W-:Y:S02]  /*b6f0*/  IADD3 R36, P1, PT, R37, R14, RZ ;  /* 0x0000000e25247210 */ /* 0x000fe40007f3e0ff */
        /* <DEDUP_REMOVED lines=18> */
[----:B------:R-:W-:Y:S02]  /*b820*/  SEL R41, R41, R44, P1 ;  /* 0x0000002c29297207 */ /* 0x000fe40000800000 */
[----:B------:R-:W-:Y:S01]  /*b830*/  ISETP.GT.U32.AND.EX P2, PT, R40, R13, PT, P2 ;  /* 0x0000000d2800720c */ /* 0x000fe20003f44120 */
[----:B------:R-:W-:Y:S01]  /*b840*/  IMAD.WIDE.U32.X R36, RZ, R31, R36, P4 ;  /* 0x0000001fff247225 */ /* 0x000fe200020e0424 */
[----:B------:R-:W-:-:S02]  /*b850*/  ISETP.GT.U32.AND P1, PT, R15, R38, PT ;  /* 0x000000260f00720c */ /* 0x000fc40003f24070 */
[----:B------:R-:W-:Y:S01]  /*b860*/  IADD3 R15, P4, PT, R12, R43, RZ ;  /* 0x0000002b0c0f7210 */ /* 0x000fe20007f9e0ff */
[----:B------:R-:W-:Y:S01]  /*b870*/  IMAD.WIDE.U32 R30, R30, 0x3d1, R38 ;  /* 0x000003d11e1e7825 */ /* 0x000fe200078e0026 */
[----:B------:R-:W-:Y:S02]  /*b880*/  @P0 ISETP.NE.U32.AND P3, PT, R12, RZ, PT ;  /* 0x000000ff0c00020c */ /* 0x000fe40003f65070 */
[----:B------:R-:W-:Y:S01]  /*b890*/  SEL R12, R43, R12, P2 ;  /* 0x0000000c2b0c7207 */ /* 0x000fe20001000000 */
[C---:B------:R-:W-:Y:S01]  /*b8a0*/  IMAD.X R33, R13.reuse, 0x1, R40, P4 ;  /* 0x000000010d217824 */ /* 0x040fe200020e0628 */
[----:B------:R-:W-:Y:S01]  /*b8b0*/  IADD3 R42, P5, PT, RZ, R15, RZ ;  /* 0x0000000fff2a7210 */ /* 0x000fe20007fbe0ff */
[----:B------:R-:W-:Y:S01]  /*b8c0*/  IMAD.IADD R14, R32, 0x1, R31 ;  /* 0x00000001200e7824 */ /* 0x000fe200078e021f */
[----:B------:R-:W-:Y:S01]  /*b8d0*/  @P0 ISETP.NE.AND.EX P3, PT, R13, RZ, PT, P3 ;  /* 0x000000ff0d00020c */ /* 0x000fe20003f65330 */
[----:B------:R-:W-:Y:S01]  /*b8e0*/  IMAD.MOV.U32 R43, RZ, RZ, R34 ;  /* 0x000000ffff2b7224 */ /* 0x000fe200078e0022 */
        /* <DEDUP_REMOVED lines=35> */
.L_x_822:
[----:B------:R-:W-:Y:S05]  /*bb20*/  BSYNC.RECONVERGENT B1 ;  /* 0x0000000000017941 */ /* 0x000fea0003800200 */
.L_x_821:
[----:B------:R-:W-:Y:S01]  /*bb30*/  ISETP.GT.U32.AND P0, PT, R15, R46, PT ;  /* 0x0000002e0f00720c */ /* 0x000fe20003f04070 */
[----:B------:R-:W-:Y:S01]  /*bb40*/  IMAD.WIDE.U32 R12, R9, 0x3d1, RZ ;  /* 0x000003d1090c7825 */ /* 0x000fe200078e00ff */
[----:B------:R-:W-:Y:S01]  /*bb50*/  IADD3 R40, P1, PT, R46, R15, RZ ;  /* 0x0000000f2e287210 */ /* 0x000fe20007f3e0ff */
[----:B------:R-:W-:Y:S01]  /*bb60*/  BSSY.RECONVERGENT B1, `(.L_x_823) ;  /* 0x000006d000017945 */ /* 0x000fe20003800200 */
[----:B------:R-:W-:-:S03]  /*bb70*/  ISETP.GT.U32.AND.EX P0, PT, R36, R49, PT, P0 ;  /* 0x000000312400720c */ /* 0x000fc60003f04100 */
[----:B------:R-:W-:Y:S01]  /*bb80*/  IMAD.X R41, R49, 0x1, R36, P1 ;  /* 0x0000000131297824 */ /* 0x000fe200008e0624 */
[----:B------:R-:W-:Y:S01]  /*bb90*/  SEL R15, R15, R46, P0 ;  /* 0x0000002e0f0f7207 */ /* 0x000fe20000000000 */
[----:B------:R-:W-:Y:S01]  /*bba0*/  IMAD.WIDE.U32 R32, P2, RZ, R8, R12 ;  /* 0x00000008ff207225 */ /* 0x000fe2000784000c */
[----:B------:R-:W-:Y:S02]  /*bbb0*/  SEL R31, R36, R49, P0 ;  /* 0x00000031241f7207 */ /* 0x000fe40000000000 */
[----:B------:R-:W-:Y:S01]  /*bbc0*/  ISETP.GT.U32.AND P0, PT, R15, R40, PT ;  /* 0x000000280f00720c */ /* 0x000fe20003f04070 */
[----:B------:R-:W-:-:S03]  /*bbd0*/  IMAD.WIDE.U32 R38, R8, 0x3d1, R40 ;  /* 0x000003d108267825 */ /* 0x000fc600078e0028 */
[----:B------:R-:W-:Y:S01]  /*bbe0*/  ISETP.GT.U32.AND.EX P0, PT, R31, R41, PT, P0 ;  /* 0x000000291f00720c */ /* 0x000fe20003f04100 */
[----:B------:R-:W-:Y:S01]  /*bbf0*/  IMAD.WIDE.U32 R12, R8, 0x3d1, RZ ;  /* 0x000003d1080c7825 */ /* 0x000fe200078e00ff */
[----:B------:R-:W-:-:S03]  /*bc00*/  ISETP.GE.U32.AND P1, PT, R38, R40, PT ;  /* 0x000000282600720c */ /* 0x000fc60003f26070 */
        /* <DEDUP_REMOVED lines=75> */
[CC--:B------:R-:W-:Y:S02]  /*c0c0*/  ISETP.GT.U32.AND.EX P1, PT, R9.reuse, R12.reuse, PT, P1 ;  /* 0x0000000c0900720c */ /* 0x0c0fe40003f24110 */
        /* <DEDUP_REMOVED lines=22> */
.L_x_824:
[----:B------:R-:W-:Y:S05]  /*c230*/  BSYNC.RECONVERGENT B1 ;  /* 0x0000000000017941 */ /* 0x000fea0003800200 */
.L_x_823:
        /* <DEDUP_REMOVED lines=31> */
.L_x_827:
[----:B------:R-:W-:Y:S05]  /*c430*/  BSYNC.RELIABLE B2 ;  /* 0x0000000000027941 */ /* 0x000fea0003800100 */
.L_x_826:
        /* <DEDUP_REMOVED lines=16> */
[----:B------:R-:W-:-:S02]  /*c540*/  SEL R10, RZ, 0xffffffff, !P1 ;  /* 0xffffffffff0a7807 */ /* 0x000fc40004800000 */
[----:B------:R-:W-:Y:S02]  /*c550*/  ISETP.GE.U32.AND.EX P2, PT, R11, RZ, PT, P2 ;  /* 0x000000ff0b00720c */ /* 0x000fe40003f46120 */
[----:B------:R-:W-:Y:S02]  /*c560*/  SEL R14, RZ, 0xffffffff, P0 ;  /* 0xffffffffff0e7807 */ /* 0x000fe40000000000 */
[----:B------:R-:W-:Y:S02]  /*c570*/  ISETP.LT.U32.OR.EX P2, PT, R34, UR9, !P2, P3 ;  /* 0x0000000922007c0c */ /* 0x000fe4000d741530 */
[----:B------:R-:W-:Y:S02]  /*c580*/  IADD3 R12, P1, PT, R14, R13, RZ ;  /* 0x0000000d0e0c7210 */ /* 0x000fe40007f3e0ff */
[----:B------:R-:W-:Y:S02]  /*c590*/  SEL R8, RZ, 0xffffffff, !P2 ;  /* 0xffffffffff087807 */ /* 0x000fe40005000000 */
[----:B------:R-:W-:Y:S01]  /*c5a0*/  IADD3 R9, P2, PT, R10, R9, RZ ;  /* 0x000000090a097210 */ /* 0x000fe20007f5e0ff */
[----:B------:R-:W-:Y:S01]  /*c5b0*/  IMAD.X R14, R14, 0x1, R15, P1 ;  /* 0x000000010e0e7824 */ /* 0x000fe200008e060f */
[----:B------:R-:W-:Y:S01]  /*c5c0*/  IADD3 R30, P0, PT, R43, -UR4, RZ ;  /* 0x800000042b1e7c10 */ /* 0x000fe2000ff1e0ff */
[----:B------:R-:W-:Y:S01]  /*c5d0*/  IMAD.MOV.U32 R37, RZ, RZ, R12 ;  /* 0x000000ffff257224 */ /* 0x000fe200078e000c */
[----:B------:R-:W-:Y:S01]  /*c5e0*/  IADD3 R39, P3, P4, R8, -R6, R39 ;  /* 0x8000000608277210 */ /* 0x000fe20007c7e027 */
[----:B------:R-:W-:Y:S01]  /*c5f0*/  IMAD.X R10, R10, 0x1, R11, P2 ;  /* 0x000000010a0a7824 */ /* 0x000fe200010e060b */
[----:B------:R-:W-:Y:S01]  /*c600*/  IADD3.X R35, PT, PT, R35, ~UR5, RZ, P0, !PT ;  /* 0x8000000523237c10 */ /* 0x000fe200087fe4ff */
[----:B------:R-:W-:Y:S01]  /*c610*/  IMAD.MOV.U32 R38, RZ, RZ, R9 ;  /* 0x000000ffff267224 */ /* 0x000fe200078e0009 */
[----:B------:R-:W-:Y:S01]  /*c620*/  IADD3.X R50, PT, PT, R8, ~R7, R50, P3, P4 ;  /* 0x8000000708327210 */ /* 0x000fe20001fe8432 */
[----:B------:R-:W-:-:S08]  /*c630*/  IMAD.MOV.U32 R34, RZ, RZ, R10 ;  /* 0x000000ffff227224 */ /* 0x000fd000078e000a */
.L_x_828:
[----:B------:R-:W-:Y:S05]  /*c640*/  BSYNC.RECONVERGENT B1 ;  /* 0x0000000000017941 */ /* 0x000fea0003800200 */
.L_x_825:
[----:B------:R-:W-:Y:S01]  /*c650*/  ISETP.GT.U32.AND P0, PT, R39, R6, PT ;  /* 0x000000062700720c */ /* 0x000fe20003f04070 */
[----:B------:R-:W-:Y:S04]  /*c660*/  BSSY.RECONVERGENT B1, `(.L_x_829) ;  /* 0x0000042000017945 */ /* 0x000fe80003800200 */
[----:B------:R-:W-:Y:S01]  /*c670*/  BSSY.RELIABLE B2, `(.L_x_830) ;  /* 0x0000020000027945 */ /* 0x000fe20003800100 */
[----:B------:R-:W-:-:S13]  /*c680*/  ISETP.GT.U32.AND.EX P0, PT, R50, R7, PT, P0 ;  /* 0x000000073200720c */ /* 0x000fda0003f04100 */
[----:B------:R-:W-:Y:S05]  /*c690*/  @P0 BRA `(.L_x_831) ;  /* 0x0000000000740947 */ /* 0x000fea0003800000 */
[----:B------:R-:W-:Y:S01]  /*c6a0*/  ISETP.GE.U32.AND P0, PT, R39, R6, PT ;  /* 0x000000062700720c */ /* 0x000fe20003f06070 */
[----:B------:R-:W-:Y:S02]  /*c6b0*/  IMAD.MOV.U32 R12, RZ, RZ, R30 ;  /* 0x000000ffff0c7224 */ /* 0x000fe400078e001e */
[----:B------:R-:W-:Y:S01]  /*c6c0*/  IMAD.MOV.U32 R15, RZ, RZ, R35 ;  /* 0x000000ffff0f7224 */ /* 0x000fe200078e0023 */
        /* <DEDUP_REMOVED lines=19> */
[----:B------:R-:W-:Y:S02]  /*c800*/  IMAD.MOV.U32 R12, RZ, RZ, R30 ;  /* 0x000000ffff0c7224 */ /* 0x000fe400078e001e */
[----:B------:R-:W-:Y:S01]  /*c810*/  IMAD.MOV.U32 R15, RZ, RZ, R35 ;  /* 0x000000ffff0f7224 */ /* 0x000fe200078e0023 */
[----:B0-----:R-:W-:-:S04]  /*c820*/  ISETP.GE.U32.AND P0, PT, R30, UR4, PT ;  /* 0x000000041e007c0c */ /* 0x001fc8000bf06070 */
[----:B------:R-:W-:-:S04]  /*c830*/  ISETP.GE.U32.AND.EX P0, PT, R35, UR5, PT, P0 ;  /* 0x0000000523007c0c */ /* 0x000fc8000bf06100 */
[----:B------:R-:W-:-:S13]  /*c840*/  ISETP.LT.U32.OR.EX P0, PT, R14, R9, !P0, P1 ;  /* 0x000000090e00720c */ /* 0x000fda0004701510 */
[----:B------:R-:W-:Y:S05]  /*c850*/  @P0 BREAK.RELIABLE B2 ;  /* 0x0000000000020942 */ /* 0x000fea0003800100 */
[----:B------:R-:W-:Y:S05]  /*c860*/  @P0 BRA `(.L_x_832) ;  /* 0x0000000000840947 */ /* 0x000fea0003800000 */
.L_x_831:
[----:B------:R-:W-:Y:S05]  /*c870*/  BSYNC.RELIABLE B2 ;  /* 0x0000000000027941 */ /* 0x000fea0003800100 */
.L_x_830:
        /* <DEDUP_REMOVED lines=32> */
.L_x_832:
[----:B------:R-:W-:Y:S05]  /*ca80*/  BSYNC.RECONVERGENT B1 ;  /* 0x0000000000017941 */ /* 0x000fea0003800200 */
.L_x_829:
[----:B------:R-:W-:Y:S01]  /*ca90*/  SHF.L.W.U32.HI R31, R34, 0x1, R39 ;  /* 0x00000001221f7819 */ /* 0x000fe20000010e27 */
[----:B------:R-:W-:Y:S01]  /*caa0*/  BSSY.RECONVERGENT B1, `(.L_x_833) ;  /* 0x0000043000017945 */ /* 0x000fe20003800200 */
[----:B------:R-:W-:-:S03]  /*cab0*/  SHF.L.W.U32.HI R50, R39, 0x1, R50 ;  /* 0x0000000127327819 */ /* 0x000fc60000010e32 */
[----:B------:R-:W-:Y:S01]  /*cac0*/  BSSY.RELIABLE B2, `(.L_x_834) ;  /* 0x0000021000027945 */ /* 0x000fe20003800100 */
[----:B------:R-:W-:Y:S02]  /*cad0*/  ISETP.GT.U32.AND P0, PT, R31, R6, PT ;  /* 0x000000061f00720c */ /* 0x000fe40003f04070 */
[----:B------:R-:W-:Y:S02]  /*cae0*/  SHF.L.W.U32.HI R11, R15, 0x1, R37 ;  /* 0x000000010f0b7819 */ /* 0x000fe40000010e25 */
[----:B------:R-:W-:Y:S02]  /*caf0*/  ISETP.GT.U32.AND.EX P0, PT, R50, R7, PT, P0 ;  /* 0x000000073200720c */ /* 0x000fe40003f04100 */
[C---:B------:R-:W-:Y:S01]  /*cb00*/  SHF.L.U64.HI R30, R12.reuse, 0x1, R15 ;  /* 0x000000010c1e7819 */ /* 0x040fe2000001020f */
[----:B------:R-:W-:Y:S01]  /*cb10*/  IMAD.SHL.U32 R15, R12, 0x2, RZ ;  /* 0x000000020c0f7824 */ /* 0x000fe200078e00ff */
[----:B------:R-:W-:Y:S02]  /*cb20*/  SHF.L.W.U32.HI R10, R38, 0x1, R34 ;  /* 0x00000001260a7819 */ /* 0x000fe40000010e22 */
[----:B------:R-:W-:-:S02]  /*cb30*/  SHF.L.W.U32.HI R45, R14, 0x1, R38 ;  /* 0x000000010e2d7819 */ /* 0x000fc40000010e26 */
[----:B------:R-:W-:-:S05]  /*cb40*/  SHF.L.W.U32.HI R13, R37, 0x1, R14 ;  /* 0x00000001250d7819 */ /* 0x000fca0000010e0e */
        /* <DEDUP_REMOVED lines=24> */
.L_x_835:
[----:B------:R-:W-:Y:S05]  /*ccd0*/  BSYNC.RELIABLE B2 ;  /* 0x0000000000027941 */ /* 0x000fea0003800100 */
.L_x_834:
        /* <DEDUP_REMOVED lines=23> */
[C---:B------:R-:W-:Y:S02]  /*ce50*/  IADD3 R12, P1, PT, R13.reuse, R12, RZ ;  /* 0x0000000c0d0c7210 */ /* 0x040fe40007f3e0ff */
[----:B------:R-:W-:Y:S01]  /*ce60*/  IADD3 R31, P3, P4, R8, -R6, R31 ;  /* 0x80000006081f7210 */ /* 0x000fe20007c7e01f */
[----:B------:R-:W-:Y:S01]  /*ce70*/  IMAD.X R10, R10, 0x1, R11, P2 ;  /* 0x000000010a0a7824 */ /* 0x000fe200010e060b */
[----:B------:R-:W-:Y:S01]  /*ce80*/  IADD3.X R30, PT, PT, R30, ~UR5, RZ, P0, !PT ;  /* 0x800000051e1e7c10 */ /* 0x000fe200087fe4ff */
[----:B------:R-:W-:Y:S01]  /*ce90*/  IMAD.X R13, R13, 0x1, R14, P1 ;  /* 0x000000010d0d7824 */ /* 0x000fe200008e060e */
[----:B------:R-:W-:Y:S01]  /*cea0*/  IADD3.X R50, PT, PT, R8, ~R7, R50, P3, P4 ;  /* 0x8000000708327210 */ /* 0x000fe20001fe8432 */
[----:B------:R-:W-:Y:S02]  /*ceb0*/  IMAD.MOV.U32 R11, RZ, RZ, R12 ;  /* 0x000000ffff0b7224 */ /* 0x000fe400078e000c */
[----:B------:R-:W-:-:S07]  /*cec0*/  IMAD.MOV.U32 R45, RZ, RZ, R9 ;  /* 0x000000ffff2d7224 */ /* 0x000fce00078e0009 */
.L_x_836:
[----:B------:R-:W-:Y:S05]  /*ced0*/  BSYNC.RECONVERGENT B1 ;  /* 0x0000000000017941 */ /* 0x000fea0003800200 */
.L_x_833:
[----:B------:R-:W-:Y:S01]  /*cee0*/  SHF.L.W.U32.HI R47, R10, 0x1, R31 ;  /* 0x000000010a2f7819 */ /* 0x000fe20000010e1f */
[----:B------:R-:W-:Y:S01]  /*cef0*/  BSSY.RECONVERGENT B1, `(.L_x_837) ;  /* 0x0000041000017945 */ /* 0x000fe20003800200 */
[----:B------:R-:W-:-:S03]  /*cf00*/  SHF.L.W.U32.HI R50, R31, 0x1, R50 ;  /* 0x000000011f327819 */ /* 0x000fc60000010e32 */
[----:B------:R-:W-:Y:S01]  /*cf10*/  BSSY.RELIABLE B2, `(.L_x_838) ;  /* 0x0000021000027945 */ /* 0x000fe20003800100 */
[----:B------:R-:W-:Y:S01]  /*cf20*/  ISETP.GT.U32.AND P0, PT, R47, R6, PT ;  /* 0x000000062f00720c */ /* 0x000fe20003f04070 */
[----:B------:R-:W-:Y:S01]  /*cf30*/  IMAD.SHL.U32 R44, R15, 0x2, RZ ;  /* 0x000000020f2c7824 */ /* 0x000fe200078e00ff */
[----:B------:R-:W-:Y:S02]  /*cf40*/  SHF.L.W.U32.HI R48, R45, 0x1, R10 ;  /* 0x000000012d307819 */ /* 0x000fe40000010e0a */
[----:B------:R-:W-:Y:S02]  /*cf50*/  ISETP.GT.U32.AND.EX P0, PT, R50, R7, PT, P0 ;  /* 0x000000073200720c */ /* 0x000fe40003f04100 */
[----:B------:R-:W-:Y:S02]  /*cf60*/  SHF.L.W.U32.HI R45, R13, 0x1, R45 ;  /* 0x000000010d2d7819 */ /* 0x000fe40000010e2d */
[----:B------:R-:W-:Y:S02]  /*cf70*/  SHF.L.W.U32.HI R43, R11, 0x1, R13 ;  /* 0x000000010b2b7819 */ /* 0x000fe40000010e0d */
[----:B------:R-:W-:-:S02]  /*cf80*/  SHF.L.W.U32.HI R46, R30, 0x1, R11 ;  /* 0x000000011e2e7819 */ /* 0x000fc40000010e0b */
[----:B------:R-:W-:-:S05]  /*cf90*/  SHF.L.U64.HI R41, R15, 0x1, R30 ;  /* 0x000000010f297819 */ /* 0x000fca000001021e */
        /* <DEDUP_REMOVED lines=24> */
.L_x_839:
[----:B------:R-:W-:Y:S05]  /*d120*/  BSYNC.RELIABLE B2 ;  /* 0x0000000000027941 */ /* 0x000fea0003800100 */
.L_x_838:
        /* <DEDUP_REMOVED lines=29> */
.L_x_840:
[----:B------:R-:W-:Y:S05]  /*d300*/  BSYNC.RECONVERGENT B1 ;  /* 0x0000000000017941 */ /* 0x000fea0003800200 */
.L_x_837:
[----:B------:R-:W-:Y:S01]  /*d310*/  SHF.L.W.U32.HI R9, R24, 0x1, R25 ;  /* 0x0000000118097819 */ /* 0x000fe20000010e19 */
[----:B------:R-:W-:Y:S01]  /*d320*/  BSSY.RECONVERGENT B1, `(.L_x_841) ;  /* 0x0000049000017945 */ /* 0x000fe20003800200 */
[----:B------:R-:W-:-:S03]  /*d330*/  SHF.L.W.U32.HI R8, R25, 0x1, R26 ;  /* 0x0000000119087819 */ /* 0x000fc60000010e1a */
[----:B------:R-:W-:Y:S01]  /*d340*/  BSSY.RELIABLE B2, `(.L_x_842) ;  /* 0x0000023000027945 */ /* 0x000fe20003800100 */
[----:B------:R-:W-:-:S04]  /*d350*/  ISETP.GT.U32.AND P0, PT, R9, R6, PT ;  /* 0x000000060900720c */ /* 0x000fc80003f04070 */
[----:B------:R-:W-:-:S13]  /*d360*/  ISETP.GT.U32.AND.EX P0, PT, R8, R7, PT, P0 ;  /* 0x000000070800720c */ /* 0x000fda0003f04100 */
[----:B------:R-:W-:Y:S05]  /*d370*/  @P0 BRA `(.L_x_843) ;  /* 0x00000000007c0947 */ /* 0x000fea0003800000 */
[----:B------:R-:W-:Y:S01]  /*d380*/  IMAD.MOV.U32 R33, RZ, RZ, R9 ;  /* 0x000000ffff217224 */ /* 0x000fe200078e0009 */
[----:B------:R-:W-:Y:S01]  /*d390*/  SHF.L.W.U32.HI R31, R22, 0x1, R27 ;  /* 0x00000001161f7819 */ /* 0x000fe20000010e1b */
[----:B------:R-:W-:Y:S01]  /*d3a0*/  IMAD.MOV.U32 R10, RZ, RZ, R8 ;  /* 0x000000ffff0a7224 */ /* 0x000fe200078e0008 */
[----:B------:R-:W-:Y:S01]  /*d3b0*/  SHF.L.W.U32.HI R11, R27, 0x1, R24 ;  /* 0x000000011b0b7819 */ /* 0x000fe20000010e18 */
[----:B------:R-:W-:Y:S01]  /*d3c0*/  IMAD.SHL.U32 R15, R28, 0x2, RZ ;  /* 0x000000021c0f7824 */ /* 0x000fe200078e00ff */
[----:B------:R-:W-:Y:S02]  /*d3d0*/  ISETP.GE.U32.AND P0, PT, R33, R6, PT ;  /* 0x000000062100720c */ /* 0x000fe40003f06070 */
[----:B------:R-:W-:Y:S02]  /*d3e0*/  SHF.L.W.U32.HI R30, R23, 0x1, R29 ;  /* 0x00000001171e7819 */ /* 0x000fe40000010e1d */
[----:B------:R-:W-:Y:S02]  /*d3f0*/  ISETP.GE.U32.AND.EX P0, PT, R10, R7, PT, P0 ;  /* 0x000000070a00720c */ /* 0x000fe40003f06100 */
[----:B------:R-:W-:-:S02]  /*d400*/  SHF.L.W.U32.HI R13, R29, 0x1, R22 ;  /* 0x000000011d0d7819 */ /* 0x000fc40000010e16 */
[----:B------:R-:W-:-:S09]  /*d410*/  SHF.L.U64.HI R12, R28, 0x1, R23 ;  /* 0x000000011c0c7819 */ /* 0x000fd20000010217 */
        /* <DEDUP_REMOVED lines=21> */
.L_x_843:
[----:B------:R-:W-:Y:S05]  /*d570*/  BSYNC.RELIABLE B2 ;  /* 0x0000000000027941 */ /* 0x000fea0003800100 */
.L_x_842:
[----:B------:R-:W0:Y:S01]  /*d580*/  LDCU.128 UR4, c[0x3][0x20] ;  /* 0x00c00400ff0477ac */ /* 0x000e220008000c00 */
[C---:B------:R-:W-:Y:S01]  /*d590*/  IMAD.SHL.U32 R15, R28.reuse, 0x2, RZ ;  /* 0x000000021c0f7824 */ /* 0x040fe200078e00ff */
[----:B------:R-:W-:Y:S02]  /*d5a0*/  SHF.L.U64.HI R34, R28, 0x1, R23 ;  /* 0x000000011c227819 */ /* 0x000fe40000010217 */
[----:B------:R-:W-:Y:S01]  /*d5b0*/  SHF.L.W.U32.HI R10, R23, 0x1, R29 ;  /* 0x00000001170a7819 */ /* 0x000fe20000010e1d */
[----:B------:R-:W2:Y:S01]  /*d5c0*/  LDCU.64 UR8, c[0x3][0x30] ;  /* 0x00c00600ff0877ac */ /* 0x000ea20008000a00 */
[----:B------:R-:W-:Y:S02]  /*d5d0*/  SHF.L.W.U32.HI R12, R29, 0x1, R22 ;  /* 0x000000011d0c7819 */ /* 0x000fe40000010e16 */
[----:B------:R-:W-:Y:S02]  /*d5e0*/  SHF.L.W.U32.HI R13, R27, 0x1, R24 ;  /* 0x000000011b0d7819 */ /* 0x000fe40000010e18 */
[----:B0-----:R-:W-:-:S02]  /*d5f0*/  ISETP.GE.U32.AND P0, PT, R15, UR4, PT ;  /* 0x000000040f007c0c */ /* 0x001fc4000bf06070 */
[----:B------:R-:W-:Y:S02]  /*d600*/  IADD3 R30, P1, PT, R10, -UR6, RZ ;  /* 0x800000060a1e7c10 */ /* 0x000fe4000ff3e0ff */
[----:B------:R-:W-:Y:S02]  /*d610*/  ISETP.GE.U32.AND.EX P0, PT, R34, UR5, PT, P0 ;  /* 0x0000000522007c0c */ /* 0x000fe4000bf06100 */
[----:B------:R-:W-:Y:S02]  /*d620*/  IADD3.X R32, PT, PT, R12, ~UR7, RZ, P1, !PT ;  /* 0x800000070c207c10 */ /* 0x000fe40008ffe4ff */
[----:B------:R-:W-:Y:S02]  /*d630*/  SEL R11, RZ, 0x1, P0 ;  /* 0x00000001ff0b7807 */ /* 0x000fe40000000000 */
[----:B------:R-:W-:Y:S02]  /*d640*/  ISETP.LT.U32.AND P2, PT, R10, UR6, PT ;  /* 0x000000060a007c0c */ /* 0x000fe4000bf41070 */
[----:B------:R-:W-:-:S02]  /*d650*/  ISETP.GE.U32.AND P1, PT, R30, R11, PT ;  /* 0x0000000b1e00720c */ /* 0x000fc40003f26070 */
[----:B------:R-:W-:Y:S02]  /*d660*/  SHF.L.W.U32.HI R10, R22, 0x1, R27 ;  /* 0x00000001160a7819 */ /* 0x000fe40000010e1b */
[----:B------:R-:W-:Y:S02]  /*d670*/  ISETP.GE.U32.AND.EX P1, PT, R32, RZ, PT, P1 ;  /* 0x000000ff2000720c */ /* 0x000fe40003f26110 */
[----:B--2---:R-:W-:Y:S02]  /*d680*/  ISETP.LT.U32.AND P3, PT, R10, UR8, PT ;  /* 0x000000080a007c0c */ /* 0x004fe4000bf61070 */
[----:B------:R-:W-:Y:S02]  /*d690*/  ISETP.LT.U32.OR.EX P1, PT, R12, UR7, !P1, P2 ;  /* 0x000000070c007c0c */ /* 0x000fe4000cf21520 */
[----:B------:R-:W-:Y:S02]  /*d6a0*/  IADD3 R12, P2, PT, R10, -UR8, RZ ;  /* 0x800000080a0c7c10 */ /* 0x000fe4000ff5e0ff */
[----:B------:R-:W-:-:S02]  /*d6b0*/  SEL R11, RZ, 0x1, !P1 ;  /* 0x00000001ff0b7807 */ /* 0x000fc40004800000 */
[----:B------:R-:W-:Y:S02]  /*d6c0*/  IADD3.X R14, PT, PT, R13, ~UR9, RZ, P2, !PT ;  /* 0x800000090d0e7c10 */ /* 0x000fe400097fe4ff */
[----:B------:R-:W-:Y:S02]  /*d6d0*/  ISETP.GE.U32.AND P2, PT, R12, R11, PT ;  /* 0x0000000b0c00720c */ /* 0x000fe40003f46070 */
[----:B------:R-:W-:Y:S02]  /*d6e0*/  SEL R11, RZ, 0xffffffff, !P1 ;  /* 0xffffffffff0b7807 */ /* 0x000fe40004800000 */
[----:B------:R-:W-:-:S04]  /*d6f0*/  ISETP.GE.U32.AND.EX P2, PT, R14, RZ, PT, P2 ;  /* 0x000000ff0e00720c */ /* 0x000fc80003f46120 */
[----:B------:R-:W-:Y:S02]  /*d700*/  ISETP.LT.U32.OR.EX P2, PT, R13, UR9, !P2, P3 ;  /* 0x000000090d007c0c */ /* 0x000fe4000d741530 */
[----:B------:R-:W-:Y:S02]  /*d710*/  SEL R13, RZ, 0xffffffff, P0 ;  /* 0xffffffffff0d7807 */ /* 0x000fe40000000000 */
[----:B------:R-:W-:Y:S02]  /*d720*/  SEL R10, RZ, 0xffffffff, !P2 ;  /* 0xffffffffff0a7807 */ /* 0x000fe40005000000 */
[----:B------:R-:W-:Y:S02]  /*d730*/  IADD3 R30, P1, PT, R13, R30, RZ ;  /* 0x0000001e0d1e7210 */ /* 0x000fe40007f3e0ff */
[----:B------:R-:W-:Y:S02]  /*d740*/  IADD3 R31, P2, PT, R11, R12, RZ ;  /* 0x0000000c0b1f7210 */ /* 0x000fe40007f5e0ff */
[----:B------:R-:W-:Y:S01]  /*d750*/  IADD3 R15, P0, PT, R15, -UR4, RZ ;  /* 0x800000040f0f7c10 */ /* 0x000fe2000ff1e0ff */
[----:B------:R-:W-:Y:S01]  /*d760*/  IMAD.X R13, R13, 0x1, R32, P1 ;  /* 0x000000010d0d7824 */ /* 0x000fe200008e0620 */
[----:B------:R-:W-:Y:S01]  /*d770*/  IADD3 R33, P3, P4, R10, -R6, R9 ;  /* 0x800000060a217210 */ /* 0x000fe20007c7e009 */
[----:B------:R-:W-:Y:S01]  /*d780*/  IMAD.X R11, R11, 0x1, R14, P2 ;  /* 0x000000010b0b7824 */ /* 0x000fe200010e060e */
[----:B------:R-:W-:-:S02]  /*d790*/  IADD3.X R12, PT, PT, R34, ~UR5, RZ, P0, !PT ;  /* 0x80000005220c7c10 */ /* 0x000fc400087fe4ff */
[----:B------:R-:W-:-:S09]  /*d7a0*/  IADD3.X R10, PT, PT, R10, ~R7, R8, P3, P4 ;  /* 0x800000070a0a7210 */ /* 0x000fd20001fe8408 */
.L_x_844:
[----:B------:R-:W-:Y:S05]  /*d7b0*/  BSYNC.RECONVERGENT B1 ;  /* 0x0000000000017941 */ /* 0x000fea0003800200 */
.L_x_841:
[----:B------:R-:W-:Y:S01]  /*d7c0*/  IADD3 R51, P1, PT, R28, R15, RZ ;  /* 0x0000000f1c337210 */ /* 0x000fe20007f3e0ff */
[----:B------:R-:W-:Y:S04]  /*d7d0*/  BSSY.RECONVERGENT B1, `(.L_x_845) ;  /* 0x0000052000017945 */ /* 0x000fe80003800200 */
[----:B------:R-:W-:Y:S01]  /*d7e0*/  BSSY.RELIABLE B2, `(.L_x_846) ;  /* 0x0000033000027945 */ /* 0x000fe20003800100 */
[----:B------:R-:W-:Y:S01]  /*d7f0*/  ISETP.GE.U32.AND P0, PT, R51, R28, PT ;  /* 0x0000001c3300720c */ /* 0x000fe20003f06070 */
[----:B------:R-:W-:Y:S01]  /*d800*/  IMAD.X R49, R23, 0x1, R12, P1 ;  /* 0x0000000117317824 */ /* 0x000fe200008e060c */
[----:B------:R-:W-:-:S04]  /*d810*/  IADD3 R8, P1, PT, R29, R30, RZ ;  /* 0x0000001e1d087210 */ /* 0x000fc80007f3e0ff */
[----:B------:R-:W-:-:S04]  /*d820*/  ISETP.GE.U32.AND.EX P0, PT, R49, R23, PT, P0 ;  /* 0x000000173100720c */ /* 0x000fc80003f06100 */
[----:B------:R-:W-:-:S04]  /*d830*/  SEL R9, RZ, 0x1, P0 ;  /* 0x00000001ff097807 */ /* 0x000fc80000000000 */
[----:B------:R-:W-:Y:S01]  /*d840*/  IADD3 R40, P2, PT, R8, R9, RZ ;  /* 0x0000000908287210 */ /* 0x000fe20007f5e0ff */
[----:B------:R-:W-:Y:S01]  /*d850*/  IMAD.X R9, R22, 0x1, R13, P1 ;  /* 0x0000000116097824 */ /* 0x000fe200008e060d */
[----:B------:R-:W-:Y:S02]  /*d860*/  ISETP.LT.U32.AND P1, PT, R8, R29, PT ;  /* 0x0000001d0800720c */ /* 0x000fe40003f21070 */
        /* <DEDUP_REMOVED lines=42> */
.L_x_847:
[----:B------:R-:W-:Y:S05]  /*db10*/  BSYNC.RELIABLE B2 ;  /* 0x0000000000027941 */ /* 0x000fea0003800100 */
.L_x_846:
        /* <DEDUP_REMOVED lines=29> */
.L_x_848:
[----:B------:R-:W-:Y:S05]  /*dcf0*/  BSYNC.RECONVERGENT B1 ;  /* 0x0000000000017941 */ /* 0x000fea0003800200 */
.L_x_845:
        /* <DEDUP_REMOVED lines=55> */
[----:B------:R-:W-:Y:S01]  /*e070*/  IMAD.IADD R33, R27, 0x1, R8 ;  /* 0x000000011b217824 */ /* 0x000fe200078e0208 */
[----:B------:R-:W-:Y:S01]  /*e080*/  ISETP.GE.U32.AND.EX P0, PT, R15, R23, PT, P0 ;  /* 0x000000170f00720c */ /* 0x000fe20003f06100 */
[----:B------:R-:W-:Y:S01]  /*e090*/  IMAD.MOV.U32 R8, RZ, RZ, R26 ;  /* 0x000000ffff087224 */ /* 0x000fe200078e001a */
[----:B------:R0:W-:Y:S01]  /*e0a0*/  STL.128 [R1+0x10], R12 ;  /* 0x0000100c01007387 */ /* 0x0001e20000100c00 */
[----:B------:R-:W-:Y:S01]  /*e0b0*/  IMAD.WIDE.U32.X R22, R28, R49, R34, P1 ;  /* 0x000000311c167225 */ /* 0x000fe200008e0422 */
[----:B------:R-:W-:-:S03]  /*e0c0*/  SEL R24, RZ, 0x1, P0 ;  /* 0x00000001ff187807 */ /* 0x000fc60000000000 */
        /* <DEDUP_REMOVED lines=9> */
[----:B------:R-:W-:-:S07]  /*e160*/  IMAD.MOV.U32 R12, RZ, RZ, 0x4 ;  /* 0x00000004ff0c7424 */ /* 0x000fce00078e00ff */
.L_x_852:
        /* <DEDUP_REMOVED lines=12> */
.L_x_851:
[----:B------:R0:W5:Y:S04]  /*e230*/  LDL.64 R22, [R1+0x20] ;  /* 0x0000200001167983 */ /* 0x0001680000100a00 */
[----:B------:R0:W5:Y:S04]  /*e240*/  LDL.64 R10, [R1+0x8] ;  /* 0x00000800010a7983 */ /* 0x0001680000100a00 */
[----:B------:R0:W5:Y:S02]  /*e250*/  LDL.128 R12, [R1+0x10] ;  /* 0x00001000010c7983 */ /* 0x0001640000100c00 */
.L_x_850:
[----:B------:R-:W-:Y:S05]  /*e260*/  BSYNC.RECONVERGENT B1 ;  /* 0x0000000000017941 */ /* 0x000fea0003800200 */
.L_x_849:
        /* <DEDUP_REMOVED lines=30> */
[----:B------:R-:W-:Y:S01]  /*e450*/  IMAD.WIDE.U32.X R10, R42, R42, R34, P2 ;  /* 0x0000002a2a0a7225 */ /* 0x000fe200010e0422 */
[----:B------:R-:W-:-:S02]  /*e460*/  SEL R30, RZ, 0x1, P0 ;  /* 0x00000001ff1e7807 */ /* 0x000fc40000000000 */
[----:B------:R-:W-:Y:S01]  /*e470*/  SEL R35, RZ, 0x1, P1 ;  /* 0x00000001ff237807 */ /* 0x000fe20000800000 */
[-C--:B------:R-:W-:Y:S01]  /*e480*/  IMAD.WIDE.U32 R12, R42, R39.reuse, RZ ;  /* 0x000000272a0c7225 */ /* 0x080fe200078e00ff */
[----:B------:R-:W-:Y:S02]  /*e490*/  ISETP.GE.U32.AND P0, PT, R36, R14, PT ;  /* 0x0000000e2400720c */ /* 0x000fe40003f06070 */
[----:B------:R-:W-:Y:S01]  /*e4a0*/  IADD3 R35, P1, P2, R35, R10, R30 ;  /* 0x0000000a23237210 */ /* 0x000fe20007a3e01e */
[----:B------:R-:W-:Y:S02]  /*e4b0*/  IMAD R53, R42, R39, R31 ;  /* 0x000000272a357224 */ /* 0x000fe400078e021f */
[C---:B------:R-:W-:Y:S01]  /*e4c0*/  IMAD.WIDE.U32 R30, P3, R40.reuse, R38, R12 ;  /* 0x00000026281e7225 */ /* 0x040fe2000786000c */
[----:B------:R-:W-:Y:S02]  /*e4d0*/  IADD3.X R11, PT, PT, RZ, R11, RZ, P1, P2 ;  /* 0x0000000bff0b7210 */ /* 0x000fe40000fe44ff */
[----:B------:R-:W-:Y:S01]  /*e4e0*/  IADD3 R10, P2, PT, R35, R36, RZ ;  /* 0x00000024230a7210 */ /* 0x000fe20007f5e0ff */
[----:B------:R-:W-:-:S03]  /*e4f0*/  IMAD.WIDE.U32 R12, R40, R39, RZ ;  /* 0x00000027280c7225 */ /* 0x000fc600078e00ff */
[----:B------:R-:W-:Y:S01]  /*e500*/  ISETP.GE.U32.AND P1, PT, R10, R36, PT ;  /* 0x000000240a00720c */ /* 0x000fe20003f26070 */
[----:B------:R-:W-:Y:S02]  /*e510*/  IMAD.IADD R14, R37, 0x1, R53 ;  /* 0x00000001250e7824 */ /* 0x000fe400078e0235 */
[----:B------:R-:W-:Y:S01]  /*e520*/  IMAD.X R35, RZ, RZ, RZ, P3 ;  /* 0x000000ffff237224 */ /* 0x000fe200018e06ff */
[----:B------:R-:W-:Y:S01]  /*e530*/  IADD3 RZ, P3, PT, R13, R30, RZ ;  /* 0x0000001e0dff7210 */ /* 0x000fe20007f7e0ff */
[C---:B------:R-:W-:Y:S01]  /*e540*/  IMAD.X R11, R14.reuse, 0x1, R11, P2 ;  /* 0x000000010e0b7824 */ /* 0x040fe200010e060b */
[----:B------:R-:W-:Y:S01]  /*e550*/  ISETP.GE.U32.AND.EX P0, PT, R14, R15, PT, P0 ;  /* 0x0000000f0e00720c */ /* 0x000fe20003f06100 */
[----:B------:R-:W-:-:S03]  /*e560*/  IMAD.WIDE.U32 R12, R42, R29, RZ ;  /* 0x0000001d2a0c7225 */ /* 0x000fc600078e00ff */
[----:B------:R-:W-:Y:S01]  /*e570*/  ISETP.GE.U32.AND.EX P1, PT, R11, R14, PT, P1 ;  /* 0x0000000e0b00720c */ /* 0x000fe20003f26110 */
[----:B------:R-:W-:Y:S01]  /*e580*/  IMAD.MOV.U32 R34, RZ, RZ, R31 ;  /* 0x000000ffff227224 */ /* 0x000fe200078e001f */
[----:B------:R2:W-:Y:S01]  /*e590*/  STL.128 [R1+0x10], R8 ;  /* 0x0000100801007387 */ /* 0x0005e20000100c00 */
[----:B------:R-:W-:-:S04]  /*e5a0*/  IMAD.WIDE.U32 R30, P2, R40, R28, R12 ;  /* 0x0000001c281e7225 */ /* 0x000fc8000784000c */
[----:B------:R-:W-:Y:S02]  /*e5b0*/  IMAD.MOV.U32 R36, RZ, RZ, R22 ;  /* 0x000000ffff247224 */ /* 0x000fe400078e0016 */
[----:B------:R-:W-:Y:S02]  /*e5c0*/  IMAD.MOV.U32 R37, RZ, RZ, R23 ;  /* 0x000000ffff257224 */ /* 0x000fe400078e0017 */
[----:B------:R-:W-:Y:S01]  /*e5d0*/  IMAD.WIDE.U32 R14, R40, R29, RZ ;  /* 0x0000001d280e7225 */ /* 0x000fe200078e00ff */
[----:B------:R-:W-:-:S03]  /*e5e0*/  SEL R14, RZ, 0x1, P0 ;  /* 0x00000001ff0e7807 */ /* 0x000fc60000000000 */
[----:B------:R-:W-:Y:S01]  /*e5f0*/  IMAD.WIDE.U32.X R12, R42, R38, R34, P3 ;  /* 0x000000262a0c7225 */ /* 0x000fe200018e0422 */
[----:B------:R-:W-:Y:S02]  /*e600*/  SEL R35, RZ, 0x1, P1 ;  /* 0x00000001ff237807 */ /* 0x000fe40000800000 */
[----:B------:R-:W-:Y:S01]  /*e610*/  IADD3 RZ, P3, PT, R15, R30, RZ ;  /* 0x0000001e0fff7210 */ /* 0x000fe20007f7e0ff */
[----:B------:R-:W-:Y:S01]  /*e620*/  IMAD R32, R28, R40, RZ ;  /* 0x000000281c207224 */ /* 0x000fe200078e02ff */
[----:B------:R-:W-:Y:S01]  /*e630*/  IADD3 R35, P1, P5, R35, R12, R14 ;  /* 0x0000000c23237210 */ /* 0x000fe20007d3e00e */
[----:B------:R-:W-:-:S03]  /*e640*/  IMAD.WIDE.U32 R36, R40, R29, R36 ;  /* 0x0000001d28247225 */ /* 0x000fc600078e0024 */
[----:B------:R-:W-:Y:S01]  /*e650*/  IADD3.X R13, PT, PT, RZ, R13, RZ, P1, P5 ;  /* 0x0000000dff0d7210 */ /* 0x000fe20000fea4ff */
        /* <DEDUP_REMOVED lines=25> */
.L_x_856:
        /* <DEDUP_REMOVED lines=12> */
.L_x_855:
[----:B------:R2:W5:Y:S04]  /*e8b0*/  LDL.64 R34, [R1+0x20] ;  /* 0x0000200001227983 */ /* 0x0005680000100a00 */
[----:B------:R2:W5:Y:S02]  /*e8c0*/  LDL.128 R8, [R1+0x10] ;  /* 0x0000100001087983 */ /* 0x0005640000100c00 */
.L_x_854:
[----:B------:R-:W-:Y:S05]  /*e8d0*/  BSYNC.RECONVERGENT B1 ;  /* 0x0000000000017941 */ /* 0x000fea0003800200 */
.L_x_853:
        /* <DEDUP_REMOVED lines=27> */
[-C--:B------:R-:W-:Y:S01]  /*ea90*/  IMAD R24, R28, R39.reuse, RZ ;  /* 0x000000271c187224 */ /* 0x080fe200078e02ff */
        /* <DEDUP_REMOVED lines=21> */
[C---:B------:R-:W-:Y:S01]  /*ebf0*/  IMAD.WIDE.U32 R14, R39.reuse, R29, RZ ;  /* 0x0000001d270e7225 */ /* 0x040fe200078e00ff */
[----:B------:R-:W-:Y:S02]  /*ec00*/  SEL R14, RZ, 0x1, P0 ;  /* 0x00000001ff0e7807 */ /* 0x000fe40000000000 */
[----:B------:R-:W-:Y:S01]  /*ec10*/  SEL R25, RZ, 0x1, P1 ;  /* 0x00000001ff197807 */ /* 0x000fe20000800000 */
[----:B------:R-:W-:-:S04]  /*ec20*/  IMAD.WIDE.U32 R22, P4, R39, R28, R22 ;  /* 0x0000001c27167225 */ /* 0x000fc80007880016 */
[----:B------:R-:W-:Y:S01]  /*ec30*/  IMAD.WIDE.U32.X R10, R38, R38, R10, P2 ;  /* 0x00000026260a7225 */ /* 0x000fe200010e040a */
[----:B------:R-:W-:-:S03]  /*ec40*/  IADD3 RZ, P2, PT, R15, R22, RZ ;  /* 0x000000160fff7210 */ /* 0x000fc60007f5e0ff */
[C---:B------:R-:W-:Y:S01]  /*ec50*/  IMAD R35, R38.reuse, R29, R24 ;  /* 0x0000001d26237224 */ /* 0x040fe200078e0218 */
        /* <DEDUP_REMOVED lines=14> */
[----:B------:R3:W-:Y:S03]  /*ed40*/  STL.128 [R1+0x10], R12 ;  /* 0x0000100c01007387 */ /* 0x0007e60000100c00 */
[----:B------:R-:W-:Y:S01]  /*ed50*/  ISETP.GE.U32.AND.EX P1, PT, R11, R22, PT, P1 ;  /* 0x000000160b00720c */ /* 0x000fe20003f26110 */
[----:B------:R3:W-:Y:S01]  /*ed60*/  STL.128 [R1+0x20], R8 ;  /* 0x0000200801007387 */ /* 0x0007e20000100c00 */
[----:B------:R-:W-:-:S02]  /*ed70*/  SEL R23, RZ, 0x1, P0 ;  /* 0x00000001ff177807 */ /* 0x000fc40000000000 */
[----:B------:R-:W-:-:S04]  /*ed80*/  SEL R22, RZ, 0x1, P1 ;  /* 0x00000001ff167807 */ /* 0x000fc80000800000 */
[----:B------:R-:W-:-:S04]  /*ed90*/  IADD3 R22, P0, P1, R22, R24, R23 ;  /* 0x0000001816167210 */ /* 0x000fc8000791e017 */
[----:B------:R-:W-:Y:S02]  /*eda0*/  IADD3.X R23, PT, PT, RZ, R25, RZ, P0, P1 ;  /* 0x00000019ff177210 */ /* 0x000fe400007e24ff */
[----:B------:R-:W-:-:S04]  /*edb0*/  ISETP.NE.U32.AND P0, PT, R22, RZ, PT ;  /* 0x000000ff1600720c */ /* 0x000fc80003f05070 */
[----:B------:R-:W-:-:S13]  /*edc0*/  ISETP.NE.AND.EX P0, PT, R23, RZ, PT, P0 ;  /* 0x000000ff1700720c */ /* 0x000fda0003f05300 */
[----:B---3--:R-:W-:Y:S05]  /*edd0*/  @!P0 BRA `(.L_x_858) ;  /* 0x0000000000408947 */ /* 0x008fea0003800000 */
[----:B------:R-:W-:Y:S01]  /*ede0*/  BSSY.RECONVERGENT B2, `(.L_x_859) ;  /* 0x000000d000027945 */ /* 0x000fe20003800200 */
[----:B------:R-:W-:-:S07]  /*edf0*/  IMAD.MOV.U32 R12, RZ, RZ, 0x6 ;  /* 0x00000006ff0c7424 */ /* 0x000fce00078e00ff */
.L_x_860:
        /* <DEDUP_REMOVED lines=12> */
.L_x_859:
[----:B------:R3:W5:Y:S04]  /*eec0*/  LDL.64 R36, [R1+0x18] ;  /* 0x0000180001247983 */ /* 0x0007680000100a00 */
[----:B------:R3:W5:Y:S02]  /*eed0*/  LDL.128 R8, [R1+0x20] ;  /* 0x0000200001087983 */ /* 0x0007640000100c00 */
.L_x_858:
[----:B------:R-:W-:Y:S05]  /*eee0*/  BSYNC.RECONVERGENT B1 ;  /* 0x0000000000017941 */ /* 0x000fea0003800200 */
.L_x_857:
        /* <DEDUP_REMOVED lines=81> */
[----:B------:R-:W-:Y:S01]  /*f400*/  BSSY.RECONVERGENT B2, `(.L_x_863) ;  /* 0x000000d000027945 */ /* 0x000fe20003800200 */
[----:B------:R-:W-:-:S07]  /*f410*/  IMAD.MOV.U32 R12, RZ, RZ, 0x7 ;  /* 0x00000007ff0c7424 */ /* 0x000fce00078e00ff */
.L_x_864:
        /* <DEDUP_REMOVED lines=12> */
.L_x_863:
[----:B------:R0:W5:Y:S04]  /*f4e0*/  LDL.64 R12, [R1+0x18] ;  /* 0x00001800010c7983 */ /* 0x0001680000100a00 */
[----:B------:R0:W5:Y:S02]  /*f4f0*/  LDL.64 R14, [R1+0x20] ;  /* 0x00002000010e7983 */ /* 0x0001640000100a00 */
.L_x_862:
[----:B------:R-:W-:Y:S05]  /*f500*/  BSYNC.RECONVERGENT B1 ;  /* 0x0000000000017941 */ /* 0x000fea0003800200 */
.L_x_861:
[----:B------:R-:W2:Y:S04]  /*f510*/  LDL.64 R34, [R1+0x8] ;  /* 0x0000080001227983 */ /* 0x000ea80000100a00 */
[----:B------:R-:W3:Y:S04]  /*f520*/  LDL.64 R22, [R1+0x28] ;  /* 0x0000280001167983 */ /* 0x000ee80000100a00 */
[----:B------:R0:W5:Y:S04]  /*f530*/  LDL.128 R8, [R1+0x30] ;  /* 0x0000300001087983 */ /* 0x0001680000100c00 */
[----:B------:R0:W5:Y:S01]  /*f540*/  LDL.64 R24, [R1+0x10] ;  /* 0x0000100001187983 */ /* 0x0001620000100a00 */
[----:B------:R-:W-:Y:S01]  /*f550*/  IADD3 R30, P1, PT, RZ, R26, RZ ;  /* 0x0000001aff1e7210 */ /* 0x000fe20007f3e0ff */
[----:B------:R-:W-:Y:S01]  /*f560*/  BSSY.RECONVERGENT B1, `(.L_x_865) ;  /* 0x0000029000017945 */ /* 0x000fe20003800200 */
[----:B------:R-:W-:-:S02]  /*f570*/  CS2R R54, SRZ ;  /* 0x0000000000367805 */ /* 0x000fc4000001ff00 */
        /* <DEDUP_REMOVED lines=39> */
.L_x_866:
[----:B------:R-:W-:Y:S05]  /*f7f0*/  BSYNC.RECONVERGENT B1 ;  /* 0x0000000000017941 */ /* 0x000fea0003800200 */
.L_x_865:
        /* <DEDUP_REMOVED lines=11> */
[----:B------:R-:W-:Y:S01]  /*f8b0*/  SEL R32, R36, R25, P1 ;  /* 0x0000001924207207 */ /* 0x000fe20000800000 */
[----:B------:R-:W-:Y:S01]  /*f8c0*/  IMAD.X R53, R25, 0x1, R36, P2 ;  /* 0x0000000119357824 */ /* 0x000fe200010e0624 */
[----:B------:R-:W-:Y:S02]  /*f8d0*/  SEL R31, RZ, 0x1, P0 ;  /* 0x00000001ff1f7807 */ /* 0x000fe40000000000 */
[-C--:B------:R-:W-:Y:S02]  /*f8e0*/  IADD3 R36, P4, PT, RZ, R33.reuse, RZ ;  /* 0x00000021ff247210 */ /* 0x080fe40007f9e0ff */
[-C--:B------:R-:W-:Y:S01]  /*f8f0*/  ISETP.GT.U32.AND P0, PT, R24, R33.reuse, PT ;  /* 0x000000211800720c */ /* 0x080fe20003f04070 */
[----:B------:R-:W-:Y:S01]  /*f900*/  IMAD.WIDE.U32 R24, R23, 0x3d1, RZ ;  /* 0x000003d117187825 */ /* 0x000fe200078e00ff */
[----:B------:R-:W-:Y:S02]  /*f910*/  ISETP.GE.U32.AND P2, PT, R36, R33, PT ;  /* 0x000000212400720c */ /* 0x000fe40003f46070 */
[----:B------:R-:W-:Y:S01]  /*f920*/  ISETP.GT.U32.AND.EX P0, PT, R32, R53, PT, P0 ;  /* 0x000000352000720c */ /* 0x000fe20003f04100 */
[----:B------:R-:W-:Y:S01]  /*f930*/  IMAD.X R37, R8, 0x1, R53, P4 ;  /* 0x0000000108257824 */ /* 0x000fe200020e0635 */
[----:B------:R-:W-:Y:S01]  /*f940*/  IADD3 R30, P1, PT, R31, R14, RZ ;  /* 0x0000000e1f1e7210 */ /* 0x000fe20007f3e0ff */
[----:B------:R-:W-:-:S03]  /*f950*/  IMAD.WIDE.U32 R24, P3, RZ, R22, R24 ;  /* 0x00000016ff187225 */ /* 0x000fc60007860018 */
[----:B------:R-:W-:Y:S01]  /*f960*/  ISETP.GE.U32.AND.EX P2, PT, R37, R53, PT, P2 ;  /* 0x000000352500720c */ /* 0x000fe20003f46120 */
[----:B------:R-:W-:Y:S01]  /*f970*/  IMAD.X R35, RZ, RZ, R15, P1 ;  /* 0x000000ffff237224 */ /* 0x000fe200008e060f */
[-C--:B------:R-:W-:Y:S01]  /*f980*/  IADD3 R32, P5, PT, R30, R57.reuse, RZ ;  /* 0x000000391e207210 */ /* 0x080fe20007fbe0ff */
[----:B------:R-:W-:Y:S01]  /*f990*/  IMAD.X R31, RZ, RZ, RZ, P3 ;  /* 0x000000ffff1f7224 */ /* 0x000fe200018e06ff */
[----:B------:R-:W-:Y:S01]  /*f9a0*/  SEL R53, RZ, 0x1, P2 ;  /* 0x00000001ff357807 */ /* 0x000fe20001000000 */
[----:B------:R-:W-:Y:S01]  /*f9b0*/  IMAD.WIDE.U32 R14, R22, 0x3d1, RZ ;  /* 0x000003d1160e7825 */ /* 0x000fe200078e00ff */
[----:B------:R-:W-:Y:S02]  /*f9c0*/  ISETP.GT.U32.AND P1, PT, R30, R57, PT ;  /* 0x000000391e00720c */ /* 0x000fe40003f24070 */
[----:B------:R-:W-:Y:S01]  /*f9d0*/  IADD3 R53, P3, PT, R9, R53, RZ ;  /* 0x0000003509357210 */ /* 0x000fe20007f7e0ff */
[----:B------:R-:W-:Y:S01]  /*f9e0*/  IMAD.X R33, R35, 0x1, R52, P5 ;  /* 0x0000000123217824 */ /* 0x000fe200028e0634 */
[----:B------:R-:W-:-:S02]  /*f9f0*/  @P0 IADD3 R12, P5, PT, R12, 0x1, RZ ;  /* 0x000000010c0c0810 */ /* 0x000fc40007fbe0ff */
[----:B------:R-:W-:Y:S01]  /*fa00*/  ISETP.GT.U32.AND.EX P1, PT, R35, R52, PT, P1 ;  /* 0x000000342300720c */ /* 0x000fe20003f24110 */
[----:B------:R-:W-:Y:S01]  /*fa10*/  IMAD.X R34, RZ, RZ, RZ, P3 ;  /* 0x000000ffff227224 */ /* 0x000fe200018e06ff */
[----:B------:R-:W-:Y:S01]  /*fa20*/  IADD3 RZ, P4, PT, R15, R24, RZ ;  /* 0x000000180fff7210 */ /* 0x000fe20007f9e0ff */
[----:B------:R-:W-:Y:S01]  /*fa30*/  @P0 IMAD.X R13, RZ, RZ, R13, P5 ;  /* 0x000000ffff0d0224 */ /* 0x000fe200028e060d */
[----:B------:R-:W-:Y:S01]  /*fa40*/  SEL R15, R30, R57, P1 ;  /* 0x000000391e0f7207 */ /* 0x000fe20000800000 */
[----:B------:R-:W-:Y:S01]  /*fa50*/  IMAD.MOV.U32 R30, RZ, RZ, R25 ;  /* 0x000000ffff1e7224 */ /* 0x000fe200078e0019 */
[----:B------:R-:W-:Y:S02]  /*fa60*/  ISETP.GT.U32.AND P2, PT, R53, R12, PT ;  /* 0x0000000c3500720c */ /* 0x000fe40003f44070 */
[----:B------:R-:W-:Y:S01]  /*fa70*/  SEL R35, R35, R52, P1 ;  /* 0x0000003423237207 */ /* 0x000fe20000800000 */
[----:B------:R-:W-:Y:S01]  /*fa80*/  IMAD.WIDE.U32.X R30, RZ, R23, R30, P4 ;  /* 0x00000017ff1e7225 */ /* 0x000fe200020e041e */
[----:B------:R-:W-:-:S02]  /*fa90*/  ISETP.GT.U32.AND.EX P2, PT, R34, R13, PT, P2 ;  /* 0x0000000d2200720c */ /* 0x000fc40003f44120 */
[----:B------:R-:W-:Y:S01]  /*faa0*/  ISETP.GT.U32.AND P1, PT, R15, R32, PT ;  /* 0x000000200f00720c */ /* 0x000fe20003f24070 */
        /* <DEDUP_REMOVED lines=22> */
[----:B------:R-:W-:Y:S01]  /*fc10*/  IADD3 R53, P2, P5, R11, R54, R53 ;  /* 0x000000360b357210 */ /* 0x000fe20007d5e035 */
[----:B------:R-:W-:Y:S01]  /*fc20*/  IMAD.MOV.U32 R54, RZ, RZ, R26 ;  /* 0x000000ffff367224 */ /* 0x000fe200078e001a */
        /* <DEDUP_REMOVED lines=11> */
[----:B------:R-:W-:Y:S02]  /*fce0*/  @!P0 IADD3 R52, P1, PT, R52, 0x1, RZ ;  /* 0x0000000134348810 */ /* 0x000fe40007f3e0ff */
[----:B------:R-:W-:-:S03]  /*fcf0*/  @!P0 CS2R R36, SRZ ;  /* 0x0000000000248805 */ /* 0x000fc6000001ff00 */
[----:B------:R-:W-:Y:S01]  /*fd00*/  @!P0 IMAD.X R56, RZ, RZ, R56, P1 ;  /* 0x000000ffff388224 */ /* 0x000fe200008e0638 */
[----:B------:R-:W-:-:S04]  /*fd10*/  @!P0 ISETP.NE.U32.AND P1, PT, R52, RZ, PT ;  /* 0x000000ff3400820c */ /* 0x000fc80003f25070 */
[----:B------:R-:W-:-:S04]  /*fd20*/  @!P0 ISETP.NE.AND.EX P1, PT, R56, RZ, PT, P1 ;  /* 0x000000ff3800820c */ /* 0x000fc80003f25310 */
[----:B------:R-:W-:-:S04]  /*fd30*/  @!P0 SEL R12, RZ, 0x1, P1 ;  /* 0x00000001ff0c8807 */ /* 0x000fc80000800000 */
[----:B------:R-:W-:-:S05]  /*fd40*/  @!P0 IADD3 R53, P1, PT, R12, R53, RZ ;  /* 0x000000350c358210 */ /* 0x000fca0007f3e0ff */
[----:B------:R-:W-:-:S08]  /*fd50*/  @!P0 IMAD.X R55, RZ, RZ, R55, P1 ;  /* 0x000000ffff378224 */ /* 0x000fd000008e0637 */
.L_x_868:
[----:B------:R-:W-:Y:S05]  /*fd60*/  BSYNC.RECONVERGENT B1 ;  /* 0x0000000000017941 */ /* 0x000fea0003800200 */
.L_x_867:
[-C--:B------:R-:W-:Y:S01]  /*fd70*/  ISETP.GT.U32.AND P0, PT, R15, R36.reuse, PT ;  /* 0x000000240f00720c */ /* 0x080fe20003f04070 */
[----:B------:R-:W-:Y:S01]  /*fd80*/  IMAD.WIDE.U32 R12, R9, 0x3d1, RZ ;  /* 0x000003d1090c7825 */ /* 0x000fe200078e00ff */
[----:B------:R-:W-:Y:S01]  /*fd90*/  IADD3 R34, P1, PT, R36, R15, RZ ;  /* 0x0000000f24227210 */ /* 0x000fe20007f3e0ff */
[----:B------:R-:W-:Y:S01]  /*fda0*/  BSSY.RECONVERGENT B1, `(.L_x_869) ;  /* 0x000006e000017945 */ /* 0x000fe20003800200 */
[CC--:B------:R-:W-:Y:S01]  /*fdb0*/  ISETP.GT.U32.AND.EX P0, PT, R30.reuse, R37.reuse, PT, P0 ;  /* 0x000000251e00720c */ /* 0x0c0fe20003f04100 */
[----:B------:R-:W-:Y:S02]  /*fdc0*/  IMAD.MOV.U32 R57, RZ, RZ, R22 ;  /* 0x000000ffff397224 */ /* 0x000fe400078e0016 */
        /* <DEDUP_REMOVED lines=46> */
[----:B------:R-:W-:Y:S02]  /*100b0*/  IADD3 R9, P0, P2, R10, R53, R9 ;  /* 0x000000350a097210 */ /* 0x000fe40007a1e009 */
[----:B------:R-:W-:Y:S02]  /*100c0*/  SEL R26, RZ, 0x1, P1 ;  /* 0x00000001ff1a7807 */ /* 0x000fe40000800000 */
[----:B------:R-:W-:-:S02]  /*100d0*/  IADD3.X R10, PT, PT, R11, R55, RZ, P0, P2 ;  /* 0x000000370b0a7210 */ /* 0x000fc400007e44ff */
        /* <DEDUP_REMOVED lines=58> */
.L_x_870:
[----:B------:R-:W-:Y:S05]  /*10480*/  BSYNC.RECONVERGENT B1 ;  /* 0x0000000000017941 */ /* 0x000fea0003800200 */
.L_x_869:
        /* <DEDUP_REMOVED lines=28> */
.L_x_873:
[----:B------:R-:W-:Y:S05]  /*10650*/  BSYNC.RELIABLE B2 ;  /* 0x0000000000027941 */ /* 0x000fea0003800100 */
.L_x_872:
        /* <DEDUP_REMOVED lines=10> */
[----:B------:R-:W-:Y:S02]  /*10700*/  ISETP.GE.U32.AND.EX P1, PT, R24, RZ, PT, P1 ;  /* 0x000000ff1800720c */ /* 0x000fe40003f26110 */
[----:B------:R-:W-:Y:S02]  /*10710*/  SEL R15, RZ, 0xffffffff, P0 ;  /* 0xffffffffff0f7807 */ /* 0x000fe40000000000 */
[----:B------:R-:W-:-:S02]  /*10720*/  ISETP.LT.U32.OR.EX P1, PT, R14, UR7, !P1, P2 ;  /* 0x000000070e007c0c */ /* 0x000fc4000cf21520 */
[----:B------:R-:W-:Y:S02]  /*10730*/  IADD3 R11, P2, PT, R56, -UR8, RZ ;  /* 0x80000008380b7c10 */ /* 0x000fe4000ff5e0ff */
[----:B------:R-:W-:Y:S02]  /*10740*/  SEL R10, RZ, 0x1, !P1 ;  /* 0x00000001ff0a7807 */ /* 0x000fe40004800000 */
[----:B------:R-:W-:Y:S02]  /*10750*/  IADD3.X R13, PT, PT, R12, ~UR9, RZ, P2, !PT ;  /* 0x800000090c0d7c10 */ /* 0x000fe400097fe4ff */
[----:B------:R-:W-:Y:S02]  /*10760*/  ISETP.GE.U32.AND P2, PT, R11, R10, PT ;  /* 0x0000000a0b00720c */ /* 0x000fe40003f46070 */
[----:B------:R-:W-:Y:S02]  /*10770*/  IADD3 R54, P0, PT, R54, -UR4, RZ ;  /* 0x8000000436367c10 */ /* 0x000fe4000ff1e0ff */
[----:B------:R-:W-:-:S02]  /*10780*/  ISETP.GE.U32.AND.EX P2, PT, R13, RZ, PT, P2 ;  /* 0x000000ff0d00720c */ /* 0x000fc40003f46120 */
[----:B------:R-:W-:Y:S02]  /*10790*/  IADD3.X R27, PT, PT, R27, ~UR5, RZ, P0, !PT ;  /* 0x800000051b1b7c10 */ /* 0x000fe400087fe4ff */
[----:B------:R-:W-:Y:S02]  /*107a0*/  ISETP.LT.U32.OR.EX P2, PT, R12, UR9, !P2, P3 ;  /* 0x000000090c007c0c */ /* 0x000fe4000d741530 */
[----:B------:R-:W-:Y:S02]  /*107b0*/  SEL R12, RZ, 0xffffffff, !P1 ;  /* 0xffffffffff0c7807 */ /* 0x000fe40004800000 */
[C---:B------:R-:W-:Y:S02]  /*107c0*/  IADD3 R14, P1, PT, R15.reuse, R22, RZ ;  /* 0x000000160f0e7210 */ /* 0x040fe40007f3e0ff */
[----:B------:R-:W-:Y:S02]  /*107d0*/  SEL R10, RZ, 0xffffffff, !P2 ;  /* 0xffffffffff0a7807 */ /* 0x000fe40005000000 */
[----:B------:R-:W-:Y:S01]  /*107e0*/  IADD3 R11, P2, PT, R12, R11, RZ ;  /* 0x0000000b0c0b7210 */ /* 0x000fe20007f5e0ff */
[----:B------:R-:W-:Y:S01]  /*107f0*/  IMAD.X R15, R15, 0x1, R24, P1 ;  /* 0x000000010f0f7824 */ /* 0x000fe200008e0618 */
[----:B------:R-:W-:Y:S01]  /*10800*/  IADD3 R9, P3, P4, R10, -R6, R9 ;  /* 0x800000060a097210 */ /* 0x000fe20007c7e009 */
[----:B------:R-:W-:-:S02]  /*10810*/  IMAD.MOV.U32 R57, RZ, RZ, R14 ;  /* 0x000000ffff397224 */ /* 0x000fc400078e000e */
[----:B------:R-:W-:Y:S01]  /*10820*/  IMAD.X R12, R12, 0x1, R13, P2 ;  /* 0x000000010c0c7824 */ /* 0x000fe200010e060d */
[----:B------:R-:W-:Y:S01]  /*10830*/  IADD3.X R8, PT, PT, R10, ~R7, R8, P3, P4 ;  /* 0x800000070a087210 */ /* 0x000fe20001fe8408 */
[----:B------:R-:W-:Y:S02]  /*10840*/  IMAD.MOV.U32 R14, RZ, RZ, R15 ;  /* 0x000000ffff0e7224 */ /* 0x000fe400078e000f */
[----:B------:R-:W-:-:S07]  /*10850*/  IMAD.MOV.U32 R56, RZ, RZ, R11 ;  /* 0x000000ffff387224 */ /* 0x000fce00078e000b */
.L_x_874:
[----:B------:R-:W-:Y:S05]  /*10860*/  BSYNC.RECONVERGENT B1 ;  /* 0x0000000000017941 */ /* 0x000fea0003800200 */
.L_x_871:
        /* <DEDUP_REMOVED lines=31> */
.L_x_877:
[----:B------:R-:W-:Y:S05]  /*10a60*/  BSYNC.RELIABLE B2 ;  /* 0x0000000000027941 */ /* 0x000fea0003800100 */
.L_x_876:
        /* <DEDUP_REMOVED lines=29> */
[----:B------:R-:W-:Y:S02]  /*10c40*/  IMAD.MOV.U32 R57, RZ, RZ, R13 ;  /* 0x000000ffff397224 */ /* 0x000fe400078e000d */
[----:B------:R-:W-:-:S07]  /*10c50*/  IMAD.MOV.U32 R56, RZ, RZ, R11 ;  /* 0x000000ffff387224 */ /* 0x000fce00078e000b */
.L_x_878:
[----:B------:R-:W-:Y:S05]  /*10c60*/  BSYNC.RECONVERGENT B1 ;  /* 0x0000000000017941 */ /* 0x000fea0003800200 */
.L_x_875:
        /* <DEDUP_REMOVED lines=9> */
[----:B------:R-:W-:Y:S01]  /*10d00*/  IMAD.SHL.U32 R37, R44, 0x2, RZ ;  /* 0x000000022c257824 */ /* 0x000fe200078e00ff */
[----:B------:R-:W-:Y:S02]  /*10d10*/  SHF.L.W.U32.HI R27, R45, 0x1, R48 ;  /* 0x000000012d1b7819 */ /* 0x000fe40000010e30 */
        /* <DEDUP_REMOVED lines=27> */
.L_x_881:
[----:B------:R-:W-:Y:S05]  /*10ed0*/  BSYNC.RELIABLE B2 ;  /* 0x0000000000027941 */ /* 0x000fea0003800100 */
.L_x_880:
[----:B------:R-:W0:Y:S01]  /*10ee0*/  LDCU.128 UR4, c[0x3][0x20] ;  /* 0x00c00400ff0477ac */ /* 0x000e220008000c00 */
[C---:B------:R-:W-:Y:S01]  /*10ef0*/  IMAD.SHL.U32 R37, R44.reuse, 0x2, RZ ;  /* 0x000000022c257824 */ /* 0x040fe200078e00ff */
[----:B------:R-:W-:Y:S02]  /*10f00*/  SHF.L.U64.HI R36, R44, 0x1, R41 ;  /* 0x000000012c247819 */ /* 0x000fe40000010229 */
[----:B------:R-:W-:Y:S01]  /*10f10*/  SHF.L.W.U32.HI R10, R41, 0x1, R46 ;  /* 0x00000001290a7819 */ /* 0x000fe20000010e2e */
[----:B------:R-:W2:Y:S01]  /*10f20*/  LDCU.64 UR8, c[0x3][0x30] ;  /* 0x00c00600ff0877ac */ /* 0x000ea20008000a00 */
[----:B------:R-:W-:Y:S02]  /*10f30*/  SHF.L.W.U32.HI R15, R46, 0x1, R43 ;  /* 0x000000012e0f7819 */ /* 0x000fe40000010e2b */
[----:B0-----:R-:W-:Y:S02]  /*10f40*/  ISETP.GE.U32.AND P0, PT, R37, UR4, PT ;  /* 0x0000000425007c0c */ /* 0x001fe4000bf06070 */
[----:B------:R-:W-:-:S02]  /*10f50*/  IADD3 R26, P1, PT, R10, -UR6, RZ ;  /* 0x800000060a1a7c10 */ /* 0x000fc4000ff3e0ff */
[----:B------:R-:W-:Y:S02]  /*10f60*/  ISETP.GE.U32.AND.EX P0, PT, R36, UR5, PT, P0 ;  /* 0x0000000524007c0c */ /* 0x000fe4000bf06100 */
[----:B------:R-:W-:Y:S02]  /*10f70*/  IADD3.X R30, PT, PT, R15, ~UR7, RZ, P1, !PT ;  /* 0x800000070f1e7c10 */ /* 0x000fe40008ffe4ff */
[----:B------:R-:W-:Y:S02]  /*10f80*/  SEL R13, RZ, 0x1, P0 ;  /* 0x00000001ff0d7807 */ /* 0x000fe40000000000 */
[----:B------:R-:W-:Y:S02]  /*10f90*/  ISETP.LT.U32.AND P2, PT, R10, UR6, PT ;  /* 0x000000060a007c0c */ /* 0x000fe4000bf41070 */
[----:B------:R-:W-:Y:S02]  /*10fa0*/  ISETP.GE.U32.AND P1, PT, R26, R13, PT ;  /* 0x0000000d1a00720c */ /* 0x000fe40003f26070 */
[----:B------:R-:W-:-:S02]  /*10fb0*/  SHF.L.W.U32.HI R10, R43, 0x1, R45 ;  /* 0x000000012b0a7819 */ /* 0x000fc40000010e2d */
[----:B------:R-:W-:Y:S02]  /*10fc0*/  ISETP.GE.U32.AND.EX P1, PT, R30, RZ, PT, P1 ;  /* 0x000000ff1e00720c */ /* 0x000fe40003f26110 */
[C---:B--2---:R-:W-:Y:S02]  /*10fd0*/  ISETP.LT.U32.AND P3, PT, R10.reuse, UR8, PT ;  /* 0x000000080a007c0c */ /* 0x044fe4000bf61070 */
[----:B------:R-:W-:Y:S02]  /*10fe0*/  ISETP.LT.U32.OR.EX P1, PT, R15, UR7, !P1, P2 ;  /* 0x000000070f007c0c */ /* 0x000fe4000cf21520 */
[----:B------:R-:W-:Y:S02]  /*10ff0*/  SHF.L.W.U32.HI R15, R45, 0x1, R48 ;  /* 0x000000012d0f7819 */ /* 0x000fe40000010e30 */
        /* <DEDUP_REMOVED lines=17> */
.L_x_882:
[----:B------:R-:W-:Y:S05]  /*11110*/  BSYNC.RECONVERGENT B1 ;  /* 0x0000000000017941 */ /* 0x000fea0003800200 */
.L_x_879:
[----:B------:R-:W-:Y:S01]  /*11120*/  ISETP.GT.U32.AND P0, PT, R9, R52, PT ;  /* 0x000000340900720c */ /* 0x000fe20003f04070 */
[----:B------:R-:W-:Y:S03]  /*11130*/  BSSY.RECONVERGENT B1, `(.L_x_883) ;  /* 0x0000065000017945 */ /* 0x000fe60003800200 */
[----:B------:R-:W-:-:S13]  /*11140*/  ISETP.GT.U32.AND.EX P0, PT, R8, R53, PT, P0 ;  /* 0x000000350800720c */ /* 0x000fda0003f04100 */
[----:B------:R-:W-:Y:S05]  /*11150*/  @P0 BRA `(.L_x_884) ;  /* 0x00000000004c0947 */ /* 0x000fea0003800000 */
[----:B------:R-:W-:Y:S01]  /*11160*/  ISETP.GE.U32.AND P0, PT, R9, R52, PT ;  /* 0x000000340900720c */ /* 0x000fe20003f06070 */
[----:B------:R-:W-:Y:S03]  /*11170*/  BSSY.RELIABLE B2, `(.L_x_885) ;  /* 0x000002c000027945 */ /* 0x000fe60003800100 */
[----:B------:R-:W-:-:S13]  /*11180*/  ISETP.GE.U32.AND.EX P0, PT, R8, R53, PT, P0 ;  /* 0x000000350800720c */ /* 0x000fda0003f06100 */
[----:B------:R-:W-:Y:S05]  /*11190*/  @!P0 BRA `(.L_x_886) ;  /* 0x0000000000a48947 */ /* 0x000fea0003800000 */
[----:B------:R-:W-:-:S04]  /*111a0*/  ISETP.GT.U32.AND P0, PT, R56, R25, PT ;  /* 0x000000193800720c */ /* 0x000fc80003f04070 */
[----:B------:R-:W-:-:S13]  /*111b0*/  ISETP.GT.U32.AND.EX P0, PT, R12, R27, PT, P0 ;  /* 0x0000001b0c00720c */ /* 0x000fda0003f04100 */
[----:B------:R-:W-:Y:S05]  /*111c0*/  @P0 BREAK.RELIABLE B2 ;  /* 0x0000000000020942 */ /* 0x000fea0003800100 */
        /* <DEDUP_REMOVED lines=10> */
[----:B------:R-:W-:Y:S05]  /*11270*/  @!P0 BREAK.RELIABLE B2 ;  /* 0x0000000000028942 */ /* 0x000fea0003800100 */
[----:B------:R-:W-:Y:S05]  /*11280*/  @P0 BRA `(.L_x_886) ;  /* 0x0000000000680947 */ /* 0x000fea0003800000 */
.L_x_884:
        /* <DEDUP_REMOVED lines=26> */
.L_x_886:
[----:B------:R-:W-:Y:S05]  /*11430*/  BSYNC.RELIABLE B2 ;  /* 0x0000000000027941 */ /* 0x000fea0003800100 */
.L_x_885:
[----:B------:R-:W0:Y:S02]  /*11440*/  LDCU.128 UR4, c[0x3][0x20] ;  /* 0x00c00400ff0477ac */ /* 0x000e240008000c00 */
[----:B0-----:R-:W-:-:S04]  /*11450*/  IADD3 R54, P1, PT, R54, UR4, RZ ;  /* 0x0000000436367c10 */ /* 0x001fc8000ff3e0ff */
[----:B------:R-:W-:Y:S02]  /*11460*/  ISETP.GE.U32.AND P0, PT, R54, UR4, PT ;  /* 0x0000000436007c0c */ /* 0x000fe4000bf06070 */
[----:B------:R-:W-:Y:S02]  /*11470*/  IADD3.X R55, PT, PT, R55, UR5, RZ, P1, !PT ;  /* 0x0000000537377c10 */ /* 0x000fe40008ffe4ff */
[----:B------:R-:W-:Y:S02]  /*11480*/  IADD3 R24, P1, PT, R57, UR6, RZ ;  /* 0x0000000639187c10 */ /* 0x000fe4000ff3e0ff */
[----:B------:R-:W-:Y:S01]  /*11490*/  ISETP.GE.U32.AND.EX P0, PT, R55, UR5, PT, P0 ;  /* 0x0000000537007c0c */ /* 0x000fe2000bf06100 */
[----:B------:R-:W0:Y:S01]  /*114a0*/  LDCU.64 UR4, c[0x3][0x30] ;  /* 0x00c00600ff0477ac */ /* 0x000e220008000a00 */
[----:B------:R-:W-:Y:S02]  /*114b0*/  IADD3.X R15, PT, PT, R14, UR7, RZ, P1, !PT ;  /* 0x000000070e0f7c10 */ /* 0x000fe40008ffe4ff */
[----:B------:R-:W-:-:S02]  /*114c0*/  SEL R11, RZ, 0x1, P0 ;  /* 0x00000001ff0b7807 */ /* 0x000fc40000000000 */
[----:B------:R-:W-:Y:S02]  /*114d0*/  ISETP.GE.U32.AND P0, PT, R54, R37, PT ;  /* 0x000000253600720c */ /* 0x000fe40003f06070 */
[----:B------:R-:W-:Y:S02]  /*114e0*/  IADD3 R11, P3, PT, R24, R11, RZ ;  /* 0x0000000b180b7210 */ /* 0x000fe40007f7e0ff */
[----:B------:R-:W-:Y:S02]  /*114f0*/  ISETP.GE.U32.AND.EX P0, PT, R55, R36, PT, P0 ;  /* 0x000000243700720c */ /* 0x000fe40003f06100 */
[----:B------:R-:W-:Y:S01]  /*11500*/  ISETP.GE.U32.AND P2, PT, R11, R24, PT ;  /* 0x000000180b00720c */ /* 0x000fe20003f46070 */
[----:B------:R-:W-:Y:S01]  /*11510*/  IMAD.X R22, RZ, RZ, R15, P3 ;  /* 0x000000ffff167224 */ /* 0x000fe200018e060f */
[----:B------:R-:W-:Y:S02]  /*11520*/  IADD3 R35, P4, PT, -R26, R11, RZ ;  /* 0x0000000b1a237210 */ /* 0x000fe40007f9e1ff */
[----:B------:R-:W-:-:S02]  /*11530*/  SEL R10, RZ, 0x1, P0 ;  /* 0x00000001ff0a7807 */ /* 0x000fc40000000000 */
[----:B------:R-:W-:Y:S01]  /*11540*/  ISETP.LT.U32.AND P3, PT, R24, UR6, PT ;  /* 0x0000000618007c0c */ /* 0x000fe2000bf61070 */
[C---:B------:R-:W-:Y:S01]  /*11550*/  IMAD.X R13, R22.reuse, 0x1, ~R23, P4 ;  /* 0x00000001160d7824 */ /* 0x040fe200020e0e17 */
[----:B------:R-:W-:Y:S02]  /*11560*/  ISETP.GE.U32.AND.EX P2, PT, R22, R15, PT, P2 ;  /* 0x0000000f1600720c */ /* 0x000fe40003f46120 */
[----:B------:R-:W-:Y:S02]  /*11570*/  ISETP.GE.U32.AND P1, PT, R35, R10, PT ;  /* 0x0000000a2300720c */ /* 0x000fe40003f26070 */
[----:B------:R-:W-:Y:S02]  /*11580*/  ISETP.LT.U32.OR.EX P2, PT, R15, UR7, !P2, P3 ;  /* 0x000000070f007c0c */ /* 0x000fe4000d741530 */
[----:B------:R-:W-:Y:S02]  /*11590*/  ISETP.LT.U32.AND P3, PT, R11, R26, PT ;  /* 0x0000001a0b00720c */ /* 0x000fe40003f61070 */
[----:B------:R-:W-:-:S02]  /*115a0*/  ISETP.GE.U32.AND.EX P1, PT, R13, RZ, PT, P1 ;  /* 0x000000ff0d00720c */ /* 0x000fc40003f26110 */
[----:B0-----:R-:W-:Y:S02]  /*115b0*/  IADD3 R15, P4, PT, R56, UR4, RZ ;  /* 0x00000004380f7c10 */ /* 0x001fe4000ff9e0ff */
[----:B------:R-:W-:Y:S02]  /*115c0*/  SEL R14, RZ, 0x1, !P2 ;  /* 0x00000001ff0e7807 */ /* 0x000fe40005000000 */
[----:B------:R-:W-:Y:S02]  /*115d0*/  ISETP.LT.U32.OR.EX P1, PT, R22, R23, !P1, P3 ;  /* 0x000000171600720c */ /* 0x000fe40004f21530 */
[----:B------:R-:W-:Y:S02]  /*115e0*/  IADD3 R14, P2, PT, R15, R14, RZ ;  /* 0x0000000e0f0e7210 */ /* 0x000fe40007f5e0ff */
[----:B------:R-:W-:Y:S02]  /*115f0*/  IADD3.X R23, PT, PT, R12, UR5, RZ, P4, !PT ;  /* 0x000000050c177c10 */ /* 0x000fe4000a7fe4ff */
[----:B------:R-:W-:-:S02]  /*11600*/  IADD3 R32, P5, PT, -R25, R14, RZ ;  /* 0x0000000e19207210 */ /* 0x000fc40007fbe1ff */
[----:B------:R-:W-:Y:S01]  /*11610*/  ISETP.GE.U32.AND P3, PT, R14, R15, PT ;  /* 0x0000000f0e00720c */ /* 0x000fe20003f66070 */
[----:B------:R-:W-:Y:S01]  /*11620*/  IMAD.X R12, RZ, RZ, R23, P2 ;  /* 0x000000ffff0c7224 */ /* 0x000fe200010e0617 */
[----:B------:R-:W-:Y:S02]  /*11630*/  SEL R11, RZ, 0x1, !P1 ;  /* 0x00000001ff0b7807 */ /* 0x000fe40004800000 */
[----:B------:R-:W-:Y:S01]  /*11640*/  ISETP.LT.U32.AND P4, PT, R15, UR4, PT ;  /* 0x000000040f007c0c */ /* 0x000fe2000bf81070 */
[C---:B------:R-:W-:Y:S01]  /*11650*/  IMAD.X R10, R12.reuse, 0x1, ~R27, P5 ;  /* 0x000000010c0a7824 */ /* 0x040fe200028e0e1b */
[----:B------:R-:W-:Y:S02]  /*11660*/  ISETP.GE.U32.AND.EX P3, PT, R12, R23, PT, P3 ;  /* 0x000000170c00720c */ /* 0x000fe40003f66130 */
[----:B------:R-:W-:Y:S02]  /*11670*/  ISETP.GE.U32.AND P2, PT, R32, R11, PT ;  /* 0x0000000b2000720c */ /* 0x000fe40003f46070 */
[----:B------:R-:W-:-:S02]  /*11680*/  ISETP.LT.U32.OR.EX P3, PT, R23, UR5, !P3, P4 ;  /* 0x0000000517007c0c */ /* 0x000fc4000df61540 */
[----:B------:R-:W-:Y:S02]  /*11690*/  ISETP.LT.U32.AND P4, PT, R14, R25, PT ;  /* 0x000000190e00720c */ /* 0x000fe40003f81070 */
[----:B------:R-:W-:Y:S02]  /*116a0*/  ISETP.GE.U32.AND.EX P2, PT, R10, RZ, PT, P2 ;  /* 0x000000ff0a00720c */ /* 0x000fe40003f46120 */
[----:B------:R-:W-:Y:S02]  /*116b0*/  SEL R30, RZ, 0x1, !P3 ;  /* 0x00000001ff1e7807 */ /* 0x000fe40005800000 */
[----:B------:R-:W-:Y:S02]  /*116c0*/  ISETP.LT.U32.OR.EX P2, PT, R12, R27, !P2, P4 ;  /* 0x0000001b0c00720c */ /* 0x000fe40005741540 */
[----:B------:R-:W-:Y:S02]  /*116d0*/  SEL R34, RZ, 0xffffffff, P0 ;  /* 0xffffffffff227807 */ /* 0x000fe40000000000 */
[----:B------:R-:W-:-:S02]  /*116e0*/  SEL R33, RZ, 0xffffffff, !P1 ;  /* 0xffffffffff217807 */ /* 0x000fc40004800000 */
[----:B------:R-:W-:Y:S02]  /*116f0*/  IADD3 R30, P3, P0, R30, R6, R9 ;  /* 0x000000061e1e7210 */ /* 0x000fe4000787e009 */
[----:B------:R-:W-:Y:S02]  /*11700*/  SEL R31, RZ, 0xffffffff, !P2 ;  /* 0xffffffffff1f7807 */ /* 0x000fe40005000000 */
[C---:B------:R-:W-:Y:S02]  /*11710*/  IADD3 R35, P1, PT, R34.reuse, R35, RZ ;  /* 0x0000002322237210 */ /* 0x040fe40007f3e0ff */
[----:B------:R-:W-:Y:S02]  /*11720*/  IADD3 R32, P2, PT, R33, R32, RZ ;  /* 0x0000002021207210 */ /* 0x000fe40007f5e0ff */
[----:B------:R-:W-:Y:S01]  /*11730*/  IADD3 R30, P4, P5, R31, R30, -R52 ;  /* 0x0000001e1f1e7210 */ /* 0x000fe20007d9e834 */
[----:B------:R-:W-:Y:S01]  /*11740*/  IMAD.X R34, R34, 0x1, R13, P1 ;  /* 0x0000000122227824 */ /* 0x000fe200008e060d */
[----:B------:R-:W-:Y:S01]  /*11750*/  IADD3.X R8, PT, PT, RZ, R7, R8, P3, P0 ;  /* 0x00000007ff087210 */ /* 0x000fe20001fe0408 */
[----:B------:R-:W-:-:S03]  /*11760*/  IMAD.X R33, R33, 0x1, R10, P2 ;  /* 0x0000000121217824 */ /* 0x000fc600010e060a */
[----:B------:R-:W-:-:S07]  /*11770*/  IADD3.X R31, PT, PT, R31, R8, ~R53, P4, P5 ;  /* 0x000000081f1f7210 */ /* 0x000fce00027eac35 */
.L_x_887:
[----:B------:R-:W-:Y:S05]  /*11780*/  BSYNC.RECONVERGENT B1 ;  /* 0x0000000000017941 */ /* 0x000fea0003800200 */
.L_x_883:
[----:B------:R-:W-:Y:S01]  /*11790*/  ISETP.GT.U32.AND P0, PT, R47, R30, PT ;  /* 0x0000001e2f00720c */ /* 0x000fe20003f04070 */
[----:B------:R-:W-:Y:S01]  /*117a0*/  BSSY.RECONVERGENT B1, `(.L_x_888) ;  /* 0x0000067000017945 */ /* 0x000fe20003800200 */
[----:B------:R-:W-:Y:S02]  /*117b0*/  IADD3 R37, P1, PT, R54, -R37, RZ ;  /* 0x8000002536257210 */ /* 0x000fe40007f3e0ff */
[----:B------:R-:W-:-:S03]  /*117c0*/  ISETP.GT.U32.AND.EX P0, PT, R50, R31, PT, P0 ;  /* 0x0000001f3200720c */ /* 0x000fc60003f04100 */
[----:B------:R-:W-:-:S10]  /*117d0*/  IMAD.X R36, R55, 0x1, ~R36, P1 ;  /* 0x0000000137247824 */ /* 0x000fd400008e0e24 */
        /* <DEDUP_REMOVED lines=20> */
.L_x_889:
[----:B------:R-:W-:Y:S02]  /*11920*/  ISETP.GE.U32.AND P0, PT, R44, R37, PT ;  /* 0x000000252c00720c */ /* 0x000fe40003f06070 */
[CC--:B------:R-:W-:Y:S02]  /*11930*/  IADD3 R53, P1, PT, R46.reuse, -R35.reuse, RZ ;  /* 0x800000232e357210 */ /* 0x0c0fe40007f3e0ff */
        /* <DEDUP_REMOVED lines=17> */
[----:B------:R-:W-:Y:S02]  /*11a50*/  SEL R48, RZ, 0xffffffff, P0 ;  /* 0xffffffffff307807 */ /* 0x000fe40000000000 */
[----:B------:R-:W-:Y:S02]  /*11a60*/  SEL R8, RZ, 0xffffffff, !P2 ;  /* 0xffffffffff087807 */ /* 0x000fe40005000000 */
[----:B------:R-:W-:Y:S02]  /*11a70*/  IADD3 R53, P0, PT, R48, R53, RZ ;  /* 0x0000003530357210 */ /* 0x000fe40007f1e0ff */
[----:B------:R-:W-:-:S03]  /*11a80*/  IADD3 R47, P2, P3, R8, R47, -R30 ;  /* 0x0000002f082f7210 */ /* 0x000fc60007b5e81e */
[----:B------:R-:W-:Y:S01]  /*11a90*/  IMAD.X R48, R48, 0x1, R13, P0 ;  /* 0x0000000130307824 */ /* 0x000fe200000e060d */
[----:B------:R-:W-:Y:S01]  /*11aa0*/  IADD3.X R50, PT, PT, R8, R50, ~R31, P2, P3 ;  /* 0x0000003208327210 */ /* 0x000fe200017e6c1f */
[----:B------:R-:W-:Y:S08]  /*11ab0*/  BRA `(.L_x_892) ;  /* 0x0000000000d47947 */ /* 0x000ff00003800000 */
.L_x_891:
[----:B------:R-:W-:Y:S05]  /*11ac0*/  BSYNC.RELIABLE B2 ;  /* 0x0000000000027941 */ /* 0x000fea0003800100 */
.L_x_890:
        /* <DEDUP_REMOVED lines=12> */
[C---:B------:R-:W-:Y:S01]  /*11b90*/  ISETP.GE.U32.AND P2, PT, R10.reuse, R11, PT ;  /* 0x0000000b0a00720c */ /* 0x040fe20003f46070 */
[----:B------:R-:W-:Y:S01]  /*11ba0*/  IMAD.X R9, RZ, RZ, R12, P3 ;  /* 0x000000ffff097224 */ /* 0x000fe200018e060c */
[----:B------:R-:W-:Y:S02]  /*11bb0*/  ISETP.LT.U32.AND P3, PT, R11, UR6, PT ;  /* 0x000000060b007c0c */ /* 0x000fe4000bf61070 */
[----:B------:R-:W-:-:S02]  /*11bc0*/  IADD3 R53, P4, PT, R10, -R35, RZ ;  /* 0x800000230a357210 */ /* 0x000fc40007f9e0ff */
[C---:B------:R-:W-:Y:S02]  /*11bd0*/  ISETP.GE.U32.AND.EX P2, PT, R9.reuse, R12, PT, P2 ;  /* 0x0000000c0900720c */ /* 0x040fe40003f46120 */
[----:B------:R-:W-:Y:S01]  /*11be0*/  SEL R8, RZ, 0x1, P0 ;  /* 0x00000001ff087807 */ /* 0x000fe20000000000 */
[----:B------:R-:W-:Y:S01]  /*11bf0*/  IMAD.X R13, R9, 0x1, ~R34, P4 ;  /* 0x00000001090d7824 */ /* 0x000fe200020e0e22 */
[----:B------:R-:W-:Y:S02]  /*11c00*/  ISETP.LT.U32.OR.EX P2, PT, R12, UR7, !P2, P3 ;  /* 0x000000070c007c0c */ /* 0x000fe4000d741530 */
[----:B------:R-:W-:Y:S02]  /*11c10*/  ISETP.GE.U32.AND P1, PT, R53, R8, PT ;  /* 0x000000083500720c */ /* 0x000fe40003f26070 */
[----:B0-----:R-:W-:Y:S02]  /*11c20*/  IADD3 R12, P4, PT, R45, UR4, RZ ;  /* 0x000000042d0c7c10 */ /* 0x001fe4000ff9e0ff */
[----:B------:R-:W-:-:S02]  /*11c30*/  SEL R15, RZ, 0x1, !P2 ;  /* 0x00000001ff0f7807 */ /* 0x000fc40005000000 */
[----:B------:R-:W-:Y:S02]  /*11c40*/  ISETP.LT.U32.AND P3, PT, R10, R35, PT ;  /* 0x000000230a00720c */ /* 0x000fe40003f61070 */
[----:B------:R-:W-:Y:S02]  /*11c50*/  ISETP.GE.U32.AND.EX P1, PT, R13, RZ, PT, P1 ;  /* 0x000000ff0d00720c */ /* 0x000fe40003f26110 */
[----:B------:R-:W-:Y:S02]  /*11c60*/  IADD3 R15, P2, PT, R12, R15, RZ ;  /* 0x0000000f0c0f7210 */ /* 0x000fe40007f5e0ff */
[----:B------:R-:W-:Y:S02]  /*11c70*/  IADD3.X R23, PT, PT, R48, UR5, RZ, P4, !PT ;  /* 0x0000000530177c10 */ /* 0x000fe4000a7fe4ff */
[----:B------:R-:W-:Y:S02]  /*11c80*/  ISETP.LT.U32.OR.EX P1, PT, R9, R34, !P1, P3 ;  /* 0x000000220900720c */ /* 0x000fe40004f21530 */
[C---:B------:R-:W-:Y:S01]  /*11c90*/  IADD3 R9, P5, PT, R15.reuse, -R32, RZ ;  /* 0x800000200f097210 */ /* 0x040fe20007fbe0ff */
[----:B------:R-:W-:Y:S01]  /*11ca0*/  IMAD.X R10, RZ, RZ, R23, P2 ;  /* 0x000000ffff0a7224 */ /* 0x000fe200010e0617 */
[----:B------:R-:W-:-:S02]  /*11cb0*/  ISETP.GE.U32.AND P3, PT, R15, R12, PT ;  /* 0x0000000c0f00720c */ /* 0x000fc40003f66070 */
[----:B------:R-:W-:Y:S01]  /*11cc0*/  SEL R8, RZ, 0x1, !P1 ;  /* 0x00000001ff087807 */ /* 0x000fe20004800000 */
[----:B------:R-:W-:Y:S01]  /*11cd0*/  IMAD.X R11, R10, 0x1, ~R33, P5 ;  /* 0x000000010a0b7824 */ /* 0x000fe200028e0e21 */
[----:B------:R-:W-:Y:S02]  /*11ce0*/  ISETP.LT.U32.AND P4, PT, R12, UR4, PT ;  /* 0x000000040c007c0c */ /* 0x000fe4000bf81070 */
[----:B------:R-:W-:Y:S02]  /*11cf0*/  ISETP.GE.U32.AND.EX P3, PT, R10, R23, PT, P3 ;  /* 0x000000170a00720c */ /* 0x000fe40003f66130 */
[----:B------:R-:W-:Y:S02]  /*11d00*/  ISETP.GE.U32.AND P2, PT, R9, R8, PT ;  /* 0x000000080900720c */ /* 0x000fe40003f46070 */
[----:B------:R-:W-:Y:S02]  /*11d10*/  ISETP.LT.U32.OR.EX P3, PT, R23, UR5, !P3, P4 ;  /* 0x0000000517007c0c */ /* 0x000fe4000df61540 */
        /* <DEDUP_REMOVED lines=15> */
.L_x_892:
[----:B------:R-:W-:Y:S05]  /*11e10*/  BSYNC.RECONVERGENT B1 ;  /* 0x0000000000017941 */ /* 0x000fea0003800200 */
.L_x_888:
[----:B------:R-:W-:Y:S01]  /*11e20*/  IADD3 R44, P0, PT, R44, -R37, RZ ;  /* 0x800000252c2c7210 */ /* 0x000fe20007f1e0ff */
[C---:B------:R-:W-:Y:S01]  /*11e30*/  IMAD.WIDE.U32 R14, R49.reuse, R53, RZ ;  /* 0x00000035310e7225 */ /* 0x040fe200078e00ff */
[----:B------:R0:W-:Y:S01]  /*11e40*/  STL.128 [R1+0x20], RZ ;  /* 0x000020ff01007387 */ /* 0x0001e20000100c00 */
[----:B------:R-:W-:Y:S02]  /*11e50*/  BSSY.RECONVERGENT B1, `(.L_x_893) ;  /* 0x0000058000017945 */ /* 0x000fe40003800200 */
[----:B------:R-:W-:Y:S01]  /*11e60*/  IMAD.WIDE.U32 R8, R49, R44, RZ ;  /* 0x0000002c31087225 */ /* 0x000fe200078e00ff */
[----:B------:R0:W-:Y:S03]  /*11e70*/  STL.128 [R1+0x30], RZ ;  /* 0x000030ff01007387 */ /* 0x0001e60000100c00 */
[----:B------:R-:W-:Y:S02]  /*11e80*/  IMAD.X R55, R41, 0x1, ~R36, P0 ;  /* 0x0000000129377824 */ /* 0x000fe400000e0e24 */
[----:B------:R-:W-:-:S02]  /*11e90*/  IMAD R22, R48, R51, RZ ;  /* 0x0000003330167224 */ /* 0x000fc400078e02ff */
[----:B------:R-:W-:-:S04]  /*11ea0*/  IMAD.WIDE.U32 R10, P0, R51, R55, R8 ;  /* 0x00000037330a7225 */ /* 0x000fc80007800008 */
[----:B------:R-:W-:-:S04]  /*11eb0*/  IMAD.WIDE.U32 R8, R51, R44, RZ ;  /* 0x0000002c33087225 */ /* 0x000fc800078e00ff */
[----:B------:R-:W-:Y:S01]  /*11ec0*/  IMAD.X R13, RZ, RZ, RZ, P0 ;  /* 0x000000ffff0d7224 */ /* 0x000fe200000e06ff */
[----:B------:R-:W-:Y:S01]  /*11ed0*/  IADD3 RZ, P0, PT, R9, R10, RZ ;  /* 0x0000000a09ff7210 */ /* 0x000fe20007f1e0ff */
[----:B------:R-:W-:Y:S02]  /*11ee0*/  IMAD.MOV.U32 R12, RZ, RZ, R11 ;  /* 0x000000ffff0c7224 */ /* 0x000fe400078e000b */
        /* <DEDUP_REMOVED lines=14> */
[CC--:B------:R-:W-:Y:S02]  /*11fd0*/  IMAD R25, R49.reuse, R46.reuse, R9 ;  /* 0x0000002e31197224 */ /* 0x0c0fe400078e0209 */
[----:B------:R-:W-:-:S04]  /*11fe0*/  IMAD.WIDE.U32 R22, R49, R46, RZ ;  /* 0x0000002e31167225 */ /* 0x000fc800078e00ff */
[----:B------:R-:W-:-:S04]  /*11ff0*/  IMAD.WIDE.U32 R12, R46, R51, RZ ;  /* 0x000000332e0c7225 */ /* 0x000fc800078e00ff */
[----:B------:R-:W-:Y:S01]  /*12000*/  IMAD.WIDE.U32.X R8, R49, R48, R10, P1 ;  /* 0x0000003031087225 */ /* 0x000fe200008e040a */
[----:B------:R-:W-:-:S03]  /*12010*/  SEL R11, RZ, 0x1, P0 ;  /* 0x00000001ff0b7807 */ /* 0x000fc60000000000 */
        /* <DEDUP_REMOVED lines=12> */
[----:B------:R-:W-:Y:S01]  /*120e0*/  IMAD.WIDE.U32 R24, R51, R47, RZ ;  /* 0x0000002f33187225 */ /* 0x000fe200078e00ff */
[----:B------:R-:W-:-:S03]  /*120f0*/  SEL R41, RZ, 0x1, P0 ;  /* 0x00000001ff297807 */ /* 0x000fc60000000000 */
[----:B------:R-:W-:-:S04]  /*12100*/  IMAD.WIDE.U32 R56, P2, R51, R50, R10 ;  /* 0x0000003233387225 */ /* 0x000fc8000784000a */
        /* <DEDUP_REMOVED lines=29> */
.L_x_896:
        /* <DEDUP_REMOVED lines=12> */
.L_x_895:
[----:B------:R2:W5:Y:S04]  /*123a0*/  LDL.64 R22, [R1+0x20] ;  /* 0x0000200001167983 */ /* 0x0005680000100a00 */
[----:B------:R2:W5:Y:S04]  /*123b0*/  LDL.64 R14, [R1+0x8] ;  /* 0x00000800010e7983 */ /* 0x0005680000100a00 */
[----:B------:R2:W5:Y:S02]  /*123c0*/  LDL.128 R8, [R1+0x10] ;  /* 0x0000100001087983 */ /* 0x0005640000100c00 */
.L_x_894:
[----:B------:R-:W-:Y:S05]  /*123d0*/  BSYNC.RECONVERGENT B1 ;  /* 0x0000000000017941 */ /* 0x000fea0003800200 */
.L_x_893:
        /* <DEDUP_REMOVED lines=14> */
[CC--:B------:R-:W-:Y:S01]  /*124c0*/  IMAD.WIDE.U32 R14, R42.reuse, R53.reuse, RZ ;  /* 0x000000352a0e7225 */ /* 0x0c0fe200078e00ff */
        /* <DEDUP_REMOVED lines=42> */
[----:B------:R-:W-:Y:S01]  /*12770*/  IMAD R49, R50, R40, RZ ;  /* 0x0000002832317224 */ /* 0x000fe200078e02ff */
[----:B------:R-:W-:Y:S01]  /*12780*/  SEL R43, RZ, 0x1, P1 ;  /* 0x00000001ff2b7807 */ /* 0x000fe20000800000 */
[----:B------:R-:W-:-:S04]  /*12790*/  IMAD.WIDE.U32 R58, P3, R40, R50, R58 ;  /* 0x00000032283a7225 */ /* 0x000fc8000786003a */
[----:B------:R-:W-:-:S04]  /*127a0*/  IMAD.WIDE.U32 R10, R40, R47, R10 ;  /* 0x0000002f280a7225 */ /* 0x000fc800078e000a */
[----:B------:R-:W-:Y:S01]  /*127b0*/  IMAD.WIDE.U32 R40, R40, R47, RZ ;  /* 0x0000002f28287225 */ /* 0x000fe200078e00ff */
[----:B------:R-:W-:Y:S02]  /*127c0*/  SEL R40, RZ, 0x1, P0 ;  /* 0x00000001ff287807 */ /* 0x000fe40000000000 */
[----:B------:R-:W-:Y:S01]  /*127d0*/  ISETP.GE.U32.AND P0, PT, R10, R22, PT ;  /* 0x000000160a00720c */ /* 0x000fe20003f06070 */
[----:B------:R-:W-:Y:S01]  /*127e0*/  IMAD.WIDE.U32.X R8, R42, R52, R8, P2 ;  /* 0x000000342a087225 */ /* 0x000fe200010e0408 */
[----:B------:R-:W-:-:S03]  /*127f0*/  IADD3 RZ, P2, PT, R41, R58, RZ ;  /* 0x0000003a29ff7210 */ /* 0x000fc60007f5e0ff */
[----:B------:R-:W-:Y:S01]  /*12800*/  IMAD R49, R42, R47, R49 ;  /* 0x0000002f2a317224 */ /* 0x000fe200078e0231 */
[----:B------:R-:W-:-:S03]  /*12810*/  IADD3 R43, P1, P4, R43, R8, R40 ;  /* 0x000000082b2b7210 */ /* 0x000fc60007c3e028 */
[----:B------:R-:W-:Y:S01]  /*12820*/  IMAD.IADD R11, R11, 0x1, R49 ;  /* 0x000000010b0b7824 */ /* 0x000fe200078e0231 */
[----:B------:R-:W-:Y:S01]  /*12830*/  IADD3.X R8, PT, PT, RZ, R9, RZ, P1, P4 ;  /* 0x00000009ff087210 */ /* 0x000fe20000fe84ff */
[----:B------:R-:W-:Y:S01]  /*12840*/  IMAD.X R9, RZ, RZ, RZ, P3 ;  /* 0x000000ffff097224 */ /* 0x000fe200018e06ff */
[-C--:B------:R-:W-:Y:S02]  /*12850*/  IADD3 R56, P4, PT, R43, R10.reuse, RZ ;  /* 0x0000000a2b387210 */ /* 0x080fe40007f9e0ff */
[C---:B------:R-:W-:Y:S02]  /*12860*/  ISETP.GE.U32.AND.EX P0, PT, R11.reuse, R23, PT, P0 ;  /* 0x000000170b00720c */ /* 0x040fe40003f06100 */
[----:B------:R-:W-:Y:S01]  /*12870*/  ISETP.GE.U32.AND P1, PT, R56, R10, PT ;  /* 0x0000000a3800720c */ /* 0x000fe20003f26070 */
[----:B------:R-:W-:Y:S02]  /*12880*/  IMAD.X R57, R11, 0x1, R8, P4 ;  /* 0x000000010b397824 */ /* 0x000fe400020e0608 */
[----:B------:R-:W-:-:S02]  /*12890*/  IMAD.MOV.U32 R8, RZ, RZ, R59 ;  /* 0x000000ffff087224 */ /* 0x000fc400078e003b */
        /* <DEDUP_REMOVED lines=16> */
.L_x_900:
        /* <DEDUP_REMOVED lines=12> */
.L_x_899:
[----:B------:R0:W5:Y:S04]  /*12a60*/  LDL.64 R56, [R1+0x20] ;  /* 0x0000200001387983 */ /* 0x0001680000100a00 */
[----:B------:R0:W5:Y:S02]  /*12a70*/  LDL.128 R12, [R1+0x10] ;  /* 0x00001000010c7983 */ /* 0x0001640000100c00 */
.L_x_898:
[----:B------:R-:W-:Y:S05]  /*12a80*/  BSYNC.RECONVERGENT B1 ;  /* 0x0000000000017941 */ /* 0x000fea0003800200 */
.L_x_897:
        /* <DEDUP_REMOVED lines=90> */
.L_x_904:
        /* <DEDUP_REMOVED lines=12> */
.L_x_903:
[----:B------:R3:W5:Y:S04]  /*130f0*/  LDL.64 R40, [R1+0x18] ;  /* 0x0000180001287983 */ /* 0x0007680000100a00 */
[----:B------:R3:W5:Y:S02]  /*13100*/  LDL.128 R8, [R1+0x20] ;  /* 0x0000200001087983 */ /* 0x0007640000100c00 */
.L_x_902:
[----:B------:R-:W-:Y:S05]  /*13110*/  BSYNC.RECONVERGENT B1 ;  /* 0x0000000000017941 */ /* 0x000fea0003800200 */
.L_x_901:
        /* <DEDUP_REMOVED lines=34> */
[----:B------:R-:W-:-:S03]  /*13340*/  IMAD.WIDE.U32.X R48, R28, R48, R38, P2 ;  /* 0x000000301c307225 */ /* 0x000fc600010e0426 */
[----:B------:R-:W-:Y:S01]  /*13350*/  SEL R41, RZ, 0x1, P1 ;  /* 0x00000001ff297807 */ /* 0x000fe20000800000 */
[----:B------:R-:W-:Y:S01]  /*13360*/  IMAD.WIDE.U32 R8, R29, R46, RZ ;  /* 0x0000002e1d087225 */ /* 0x000fe200078e00ff */
[----:B------:R-:W-:Y:S02]  /*13370*/  SEL R8, RZ, 0x1, P0 ;  /* 0x00000001ff087807 */ /* 0x000fe40000000000 */
[----:B------:R-:W-:Y:S01]  /*13380*/  ISETP.GE.U32.AND P0, PT, R24, R10, PT ;  /* 0x0000000a1800720c */ /* 0x000fe20003f06070 */
[----:B------:R-:W-:Y:S01]  /*13390*/  IMAD R39, R52, R29, RZ ;  /* 0x0000001d34277224 */ /* 0x000fe200078e02ff */
[----:B------:R-:W-:Y:S01]  /*133a0*/  IADD3 R41, P1, P3, R41, R48, R8 ;  /* 0x0000003029297210 */ /* 0x000fe20007b3e008 */
[----:B------:R-:W-:-:S03]  /*133b0*/  IMAD.WIDE.U32 R22, R28, R46, RZ ;  /* 0x0000002e1c167225 */ /* 0x000fc600078e00ff */
[----:B------:R-:W-:Y:S01]  /*133c0*/  IADD3 R41, P5, PT, R41, R24, RZ ;  /* 0x0000001829297210 */ /* 0x000fe20007fbe0ff */
        /* <DEDUP_REMOVED lines=48> */
.L_x_908:
        /* <DEDUP_REMOVED lines=12> */
.L_x_907:
[----:B------:R0:W5:Y:S04]  /*13790*/  LDL.64 R12, [R1+0x18] ;  /* 0x00001800010c7983 */ /* 0x0001680000100a00 */
[----:B------:R0:W5:Y:S02]  /*137a0*/  LDL.64 R14, [R1+0x20] ;  /* 0x00002000010e7983 */ /* 0x0001640000100a00 */
.L_x_906:
[----:B------:R-:W-:Y:S05]  /*137b0*/  BSYNC.RECONVERGENT B1 ;  /* 0x0000000000017941 */ /* 0x000fea0003800200 */
.L_x_905:
        /* <DEDUP_REMOVED lines=47> */
.L_x_910:
[----:B------:R-:W-:Y:S05]  /*13ab0*/  BSYNC.RECONVERGENT B1 ;  /* 0x0000000000017941 */ /* 0x000fea0003800200 */
.L_x_909:
        /* <DEDUP_REMOVED lines=85> */
.L_x_912:
[----:B------:R-:W-:Y:S05]  /*14010*/  BSYNC.RECONVERGENT B1 ;  /* 0x0000000000017941 */ /* 0x000fea0003800200 */
.L_x_911:
        /* <DEDUP_REMOVED lines=113> */
.L_x_914:
[----:B------:R-:W-:Y:S05]  /*14730*/  BSYNC.RECONVERGENT B1 ;  /* 0x0000000000017941 */ /* 0x000fea0003800200 */
.L_x_913:
        /* <DEDUP_REMOVED lines=31> */
.L_x_917:
[----:B------:R-:W-:Y:S05]  /*14930*/  BSYNC.RELIABLE B2 ;  /* 0x0000000000027941 */ /* 0x000fea0003800100 */
.L_x_916:
        /* <DEDUP_REMOVED lines=22> */
[----:B------:R-:W-:Y:S02]  /*14aa0*/  IADD3 R14, P1, PT, R22, R23, RZ ;  /* 0x00000017160e7210 */ /* 0x000fe40007f3e0ff */
[----:B------:R-:W-:Y:S02]  /*14ab0*/  SEL R10, RZ, 0xffffffff, !P2 ;  /* 0xffffffffff0a7807 */ /* 0x000fe40005000000 */
[----:B------:R-:W-:Y:S01]  /*14ac0*/  IADD3 R11, P2, PT, R12, R13, RZ ;  /* 0x0000000d0c0b7210 */ /* 0x000fe20007f5e0ff */
[----:B------:R-:W-:Y:S01]  /*14ad0*/  IMAD.X R22, R22, 0x1, R25, P1 ;  /* 0x0000000116167824 */ /* 0x000fe200008e0619 */
[----:B------:R-:W-:Y:S01]  /*14ae0*/  IADD3 R9, P3, P4, R10, -R6, R9 ;  /* 0x800000060a097210 */ /* 0x000fe20007c7e009 */
[----:B------:R-:W-:-:S02]  /*14af0*/  IMAD.MOV.U32 R13, RZ, RZ, R14 ;  /* 0x000000ffff0d7224 */ /* 0x000fc400078e000e */
[----:B------:R-:W-:Y:S01]  /*14b00*/  IMAD.X R12, R12, 0x1, R15, P2 ;  /* 0x000000010c0c7824 */ /* 0x000fe200010e060f */
[----:B------:R-:W-:Y:S01]  /*14b10*/  IADD3.X R8, PT, PT, R10, ~R7, R8, P3, P4 ;  /* 0x800000070a087210 */ /* 0x000fe20001fe8408 */
[----:B------:R-:W-:-:S08]  /*14b20*/  IMAD.MOV.U32 R14, RZ, RZ, R22 ;  /* 0x000000ffff0e7224 */ /* 0x000fd000078e0016 */
.L_x_918:
[----:B------:R-:W-:Y:S05]  /*14b30*/  BSYNC.RECONVERGENT B1 ;  /* 0x0000000000017941 */ /* 0x000fea0003800200 */
.L_x_915:
        /* <DEDUP_REMOVED lines=17> */
[----:B------:R-:W-:Y:S01]  /*14c50*/  ISETP.GE.U32.AND.EX P0, PT, R12, R23, PT, P0 ;  /* 0x000000170c00720c */ /* 0x000fe20003f06100 */
[----:B------:R-:W-:-:S12]  /*14c60*/  IMAD.MOV.U32 R23, RZ, RZ, R24 ;  /* 0x000000ffff177224 */ /* 0x000fd800078e0018 */
        /* <DEDUP_REMOVED lines=11> */
[----:B------:R-:W-:Y:S01]  /*14d20*/  ISETP.LT.U32.OR.EX P0, PT, R14, R23, !P0, P1 ;  /* 0x000000170e00720c */ /* 0x000fe20004701510 */
[----:B------:R-:W-:-:S12]  /*14d30*/  IMAD.MOV.U32 R23, RZ, RZ, R24 ;  /* 0x000000ffff177224 */ /* 0x000fd800078e0018 */
[----:B------:R-:W-:Y:S05]  /*14d40*/  @P0 BREAK.RELIABLE B2 ;  /* 0x0000000000020942 */ /* 0x000fea0003800100 */
[----:B------:R-:W-:Y:S05]  /*14d50*/  @P0 BRA `(.L_x_922) ;  /* 0x0000000000780947 */ /* 0x000fea0003800000 */
.L_x_921:
[----:B------:R-:W-:Y:S05]  /*14d60*/  BSYNC.RELIABLE B2 ;  /* 0x0000000000027941 */ /* 0x000fea0003800100 */
.L_x_920:
        /* <DEDUP_REMOVED lines=29> */
.L_x_922:
[----:B------:R-:W-:Y:S05]  /*14f40*/  BSYNC.RECONVERGENT B1 ;  /* 0x0000000000017941 */ /* 0x000fea0003800200 */
.L_x_919:
[----:B------:R-:W-:Y:S01]  /*14f50*/  SHF.L.W.U32.HI R25, R4, 0x1, R19 ;  /* 0x0000000104197819 */ /* 0x000fe20000010e13 */
[----:B------:R-:W-:Y:S01]  /*14f60*/  BSSY.RECONVERGENT B1, `(.L_x_923) ;  /* 0x0000045000017945 */ /* 0x000fe20003800200 */
[----:B------:R-:W-:-:S03]  /*14f70*/  SHF.L.W.U32.HI R40, R19, 0x1, R18 ;  /* 0x0000000113287819 */ /* 0x000fc60000010e12 */
[----:B------:R-:W-:Y:S01]  /*14f80*/  BSSY.RELIABLE B2, `(.L_x_924) ;  /* 0x0000024000027945 */ /* 0x000fe20003800100 */
[----:B------:R-:W-:Y:S02]  /*14f90*/  ISETP.GT.U32.AND P0, PT, R25, R6, PT ;  /* 0x000000061900720c */ /* 0x000fe40003f04070 */
[----:B------:R-:W-:Y:S02]  /*14fa0*/  SHF.L.W.U32.HI R29, R16, 0x1, R17 ;  /* 0x00000001101d7819 */ /* 0x000fe40000010e11 */
[----:B------:R-:W-:Y:S02]  /*14fb0*/  ISETP.GT.U32.AND.EX P0, PT, R40, R7, PT, P0 ;  /* 0x000000072800720c */ /* 0x000fe40003f04100 */
[----:B------:R-:W-:Y:S02]  /*14fc0*/  SHF.L.W.U32.HI R15, R3, 0x1, R16 ;  /* 0x00000001030f7819 */ /* 0x000fe40000010e10 */
[C---:B------:R-:W-:Y:S01]  /*14fd0*/  SHF.L.U64.HI R24, R20.reuse, 0x1, R21 ;  /* 0x0000000114187819 */ /* 0x040fe20000010215 */
[----:B------:R-:W-:Y:S01]  /*14fe0*/  IMAD.SHL.U32 R20, R20, 0x2, RZ ;  /* 0x0000000214147824 */ /* 0x000fe200078e00ff */
[----:B------:R-:W-:-:S02]  /*14ff0*/  SHF.L.W.U32.HI R10, R17, 0x1, R4 ;  /* 0x00000001110a7819 */ /* 0x000fc40000010e04 */
[----:B------:R-:W-:-:S05]  /*15000*/  SHF.L.W.U32.HI R16, R21, 0x1, R3 ;  /* 0x0000000115107819 */ /* 0x000fca0000010e03 */
        /* <DEDUP_REMOVED lines=23> */
[----:B------:R-:W-:Y:S01]  /*15180*/  ISETP.LT.U32.OR.EX P0, PT, R15, R19, !P0, P1 ;  /* 0x000000130f00720c */ /* 0x000fe20004701510 */
[----:B------:R-:W-:-:S12]  /*15190*/  IMAD.MOV.U32 R19, RZ, RZ, R24 ;  /* 0x000000ffff137224 */ /* 0x000fd800078e0018 */
[----:B------:R-:W-:Y:S05]  /*151a0*/  @P0 BREAK.RELIABLE B2 ;  /* 0x0000000000020942 */ /* 0x000fea0003800100 */
[----:B------:R-:W-:Y:S05]  /*151b0*/  @P0 BRA `(.L_x_926) ;  /* 0x00000000007c0947 */ /* 0x000fea0003800000 */
.L_x_925:
[----:B------:R-:W-:Y:S05]  /*151c0*/  BSYNC.RELIABLE B2 ;  /* 0x0000000000027941 */ /* 0x000fea0003800100 */
.L_x_924:
        /* <DEDUP_REMOVED lines=18> */
[----:B------:R-:W-:-:S04]  /*152f0*/  ISETP.GE.U32.AND.EX P2, PT, R17, RZ, PT, P2 ;  /* 0x000000ff1100720c */ /* 0x000fc80003f46120 */
[----:B------:R-:W-:Y:S02]  /*15300*/  ISETP.LT.U32.OR.EX P2, PT, R10, UR9, !P2, P3 ;  /* 0x000000090a007c0c */ /* 0x000fe4000d741530 */
[----:B------:R-:W-:Y:S02]  /*15310*/  SEL R10, RZ, 0xffffffff, !P1 ;  /* 0xffffffffff0a7807 */ /* 0x000fe40004800000 */
[----:B------:R-:W-:Y:S02]  /*15320*/  SEL R3, RZ, 0xffffffff, !P2 ;  /* 0xffffffffff037807 */ /* 0x000fe40005000000 */
[----:B------:R-:W-:Y:S02]  /*15330*/  IADD3 R16, P1, PT, R18, R19, RZ ;  /* 0x0000001312107210 */ /* 0x000fe40007f3e0ff */
[----:B------:R-:W-:Y:S02]  /*15340*/  IADD3 R4, P2, PT, R10, R15, RZ ;  /* 0x0000000f0a047210 */ /* 0x000fe40007f5e0ff */
[C---:B------:R-:W-:Y:S01]  /*15350*/  IADD3 R25, P3, P4, R3.reuse, -R6, R25 ;  /* 0x8000000603197210 */ /* 0x040fe20007c7e019 */
[----:B------:R-:W-:Y:S01]  /*15360*/  IMAD.X R15, R18, 0x1, R21, P1 ;  /* 0x00000001120f7824 */ /* 0x000fe200008e0615 */
[----:B------:R-:W-:Y:S01]  /*15370*/  IADD3.X R19, PT, PT, R24, ~UR5, RZ, P0, !PT ;  /* 0x8000000518137c10 */ /* 0x000fe200087fe4ff */
[----:B------:R-:W-:Y:S01]  /*15380*/  IMAD.X R10, R10, 0x1, R17, P2 ;  /* 0x000000010a0a7824 */ /* 0x000fe200010e0611 */
[----:B------:R-:W-:Y:S01]  /*15390*/  IADD3.X R40, PT, PT, R3, ~R7, R40, P3, P4 ;  /* 0x8000000703287210 */ /* 0x000fe20001fe8428 */
[----:B------:R-:W-:-:S08]  /*153a0*/  IMAD.MOV.U32 R29, RZ, RZ, R4 ;  /* 0x000000ffff1d7224 */ /* 0x000fd000078e0004 */
.L_x_926:
[----:B------:R-:W-:Y:S05]  /*153b0*/  BSYNC.RECONVERGENT B1 ;  /* 0x0000000000017941 */ /* 0x000fea0003800200 */
.L_x_923:
        /* <DEDUP_REMOVED lines=36> */
.L_x_929:
[----:B------:R-:W-:Y:S05]  /*15600*/  BSYNC.RELIABLE B2 ;  /* 0x0000000000027941 */ /* 0x000fea0003800100 */
.L_x_928:
        /* <DEDUP_REMOVED lines=22> */
[----:B------:R-:W-:Y:S02]  /*15770*/  SEL R3, RZ, 0xffffffff, !P2 ;  /* 0xffffffffff037807 */ /* 0x000fe40005000000 */
[----:B------:R-:W-:Y:S02]  /*15780*/  IADD3 R16, P1, PT, R18, R19, RZ ;  /* 0x0000001312107210 */ /* 0x000fe40007f3e0ff */
[----:B------:R-:W-:-:S02]  /*15790*/  IADD3 R4, P2, PT, R10, R15, RZ ;  /* 0x0000000f0a047210 */ /* 0x000fc40007f5e0ff */
[C---:B------:R-:W-:Y:S01]  /*157a0*/  IADD3 R27, P3, P4, R3.reuse, -R6, R27 ;  /* 0x80000006031b7210 */ /* 0x040fe20007c7e01b */
[----:B------:R-:W-:Y:S02]  /*157b0*/  IMAD.X R15, R18, 0x1, R21, P1 ;  /* 0x00000001120f7824 */ /* 0x000fe400008e0615 */
[----:B------:R-:W-:Y:S01]  /*157c0*/  IMAD.X R10, R10, 0x1, R17, P2 ;  /* 0x000000010a0a7824 */ /* 0x000fe200010e0611 */
[----:B------:R-:W-:Y:S01]  /*157d0*/  IADD3.X R40, PT, PT, R3, ~R7, R40, P3, P4 ;  /* 0x8000000703287210 */ /* 0x000fe20001fe8428 */
[----:B------:R-:W-:-:S08]  /*157e0*/  IMAD.MOV.U32 R3, RZ, RZ, R4 ;  /* 0x000000ffff037224 */ /* 0x000fd000078e0004 */
.L_x_930:
[----:B------:R-:W-:Y:S05]  /*157f0*/  BSYNC.RECONVERGENT B1 ;  /* 0x0000000000017941 */ /* 0x000fea0003800200 */
.L_x_927:
        /* <DEDUP_REMOVED lines=36> */
.L_x_933:
[----:B------:R-:W-:Y:S05]  /*15a40*/  BSYNC.RELIABLE B2 ;  /* 0x0000000000027941 */ /* 0x000fea0003800100 */
.L_x_932:
        /* <DEDUP_REMOVED lines=27> */
[----:B------:R-:W-:Y:S01]  /*15c00*/  IADD3.X R17, PT, PT, R17, ~UR5, RZ, P0, !PT ;  /* 0x8000000511117c10 */ /* 0x000fe200087fe4ff */
[----:B------:R-:W-:Y:S01]  /*15c10*/  IMAD.MOV.U32 R21, RZ, RZ, R19 ;  /* 0x000000ffff157224 */ /* 0x000fe200078e0013 */
[----:B------:R-:W-:Y:S01]  /*15c20*/  IADD3.X R40, PT, PT, R3, ~R7, R40, P3, P4 ;  /* 0x8000000703287210 */ /* 0x000fe20001fe8428 */
[----:B------:R-:W-:-:S02]  /*15c30*/  IMAD.MOV.U32 R26, RZ, RZ, R18 ;  /* 0x000000ffff1a7224 */ /* 0x000fc400078e0012 */
[----:B------:R-:W-:Y:S02]  /*15c40*/  IMAD.MOV.U32 R24, RZ, RZ, R10 ;  /* 0x000000ffff187224 */ /* 0x000fe400078e000a */
[----:B------:R-:W-:-:S07]  /*15c50*/  IMAD.MOV.U32 R19, RZ, RZ, R15 ;  /* 0x000000ffff137224 */ /* 0x000fce00078e000f */
.L_x_934:
[----:B------:R-:W-:Y:S05]  /*15c60*/  BSYNC.RECONVERGENT B1 ;  /* 0x0000000000017941 */ /* 0x000fea0003800200 */
.L_x_931:
        /* <DEDUP_REMOVED lines=23> */
.L_x_936:
        /* <DEDUP_REMOVED lines=26> */
.L_x_938:
[----:B------:R-:W-:Y:S05]  /*15f80*/  BSYNC.RELIABLE B2 ;  /* 0x0000000000027941 */ /* 0x000fea0003800100 */
.L_x_937:
        /* <DEDUP_REMOVED lines=14> */
[----:B------:R-:W-:Y:S02]  /*16070*/  ISETP.LT.U32.AND P3, PT, R16, UR6, PT ;  /* 0x0000000610007c0c */ /* 0x000fe4000bf61070 */
[----:B------:R-:W-:-:S02]  /*16080*/  IADD3 R29, P4, PT, -R26, R3, RZ ;  /* 0x000000031a1d7210 */ /* 0x000fc40007f9e1ff */
        /* <DEDUP_REMOVED lines=12> */
[----:B------:R-:W-:Y:S01]  /*16150*/  IADD3 R26, P5, PT, -R24, R11, RZ ;  /* 0x0000000b181a7210 */ /* 0x000fe20007fbe1ff */
[----:B------:R-:W-:Y:S01]  /*16160*/  IMAD.X R12, RZ, RZ, R15, P2 ;  /* 0x000000ffff0c7224 */ /* 0x000fe200010e060f */
[----:B------:R-:W-:-:S02]  /*16170*/  ISETP.GE.U32.AND P3, PT, R11, R10, PT ;  /* 0x0000000a0b00720c */ /* 0x000fc40003f66070 */
[----:B------:R-:W-:Y:S02]  /*16180*/  SEL R3, RZ, 0x1, !P1 ;  /* 0x00000001ff037807 */ /* 0x000fe40004800000 */
[----:B------:R-:W-:Y:S01]  /*16190*/  ISETP.LT.U32.AND P4, PT, R10, UR4, PT ;  /* 0x000000040a007c0c */ /* 0x000fe2000bf81070 */
[C---:B------:R-:W-:Y:S01]  /*161a0*/  IMAD.X R10, R12.reuse, 0x1, ~R19, P5 ;  /* 0x000000010c0a7824 */ /* 0x040fe200028e0e13 */
        /* <DEDUP_REMOVED lines=18> */
.L_x_939:
[----:B------:R-:W-:Y:S05]  /*162d0*/  BSYNC.RECONVERGENT B1 ;  /* 0x0000000000017941 */ /* 0x000fea0003800200 */
.L_x_935:
        /* <DEDUP_REMOVED lines=22> */
[-C--:B------:R-:W-:Y:S02]  /*16440*/  IMAD R8, R130, R124.reuse, RZ ;  /* 0x0000007c82087224 */ /* 0x080fe400078e02ff */
[----:B------:R-:W-:Y:S01]  /*16450*/  IMAD.MOV.U32 R10, RZ, RZ, R19 ;  /* 0x000000ffff0a7224 */ /* 0x000fe200078e0013 */
[----:B------:R-:W-:Y:S01]  /*16460*/  ISETP.GE.U32.AND.EX P0, PT, R15, R3, PT, P0 ;  /* 0x000000030f00720c */ /* 0x000fe20003f06100 */
[C---:B------:R-:W-:Y:S02]  /*16470*/  IMAD R21, R131.reuse, R125, R8 ;  /* 0x0000007d83157224 */ /* 0x040fe400078e0208 */
[----:B------:R-:W-:Y:S01]  /*16480*/  IMAD.WIDE.U32 R12, R131, R124, RZ ;  /* 0x0000007c830c7225 */ /* 0x000fe200078e00ff */
[----:B------:R-:W-:-:S03]  /*16490*/  SEL R3, RZ, 0x1, P0 ;  /* 0x00000001ff037807 */ /* 0x000fc60000000000 */
[----:B------:R-:W-:-:S04]  /*164a0*/  IMAD.WIDE.U32.X R8, R128, R125, R10, P1 ;  /* 0x0000007d80087225 */ /* 0x000fc800008e040a */
[----:B------:R-:W-:Y:S01]  /*164b0*/  IMAD.WIDE.U32 R18, R125, R131, RZ ;  /* 0x000000837d127225 */ /* 0x000fe200078e00ff */
[----:B------:R-:W-:-:S03]  /*164c0*/  IADD3 R8, P1, P2, R12, R8, R3 ;  /* 0x000000080c087210 */ /* 0x000fc60007a3e003 */
[----:B------:R-:W-:Y:S02]  /*164d0*/  IMAD.IADD R3, R13, 0x1, R21 ;  /* 0x000000010d037824 */ /* 0x000fe400078e0215 */
        /* <DEDUP_REMOVED lines=13> */
[----:B------:R-:W-:Y:S01]  /*165b0*/  IMAD R3, R127, R124, RZ ;  /* 0x0000007c7f037224 */ /* 0x000fe200078e02ff */
        /* <DEDUP_REMOVED lines=13> */
[----:B------:R0:W-:Y:S02]  /*16690*/  STL.128 [R1+0x10], R8 ;  /* 0x0000100801007387 */ /* 0x0001e40000100c00 */
[----:B------:R-:W-:Y:S01]  /*166a0*/  IMAD.IADD R41, R21, 0x1, R45 ;  /* 0x0000000115297824 */ /* 0x000fe200078e022d */
[----:B------:R-:W-:Y:S01]  /*166b0*/  ISETP.GE.U32.AND.EX P0, PT, R11, R3, PT, P0 ;  /* 0x000000030b00720c */ /* 0x000fe20003f06100 */
[----:B------:R-:W-:Y:S01]  /*166c0*/  IMAD.MOV.U32 R12, RZ, RZ, R20 ;  /* 0x000000ffff0c7224 */ /* 0x000fe200078e0014 */
[----:B------:R-:W-:Y:S01]  /*166d0*/  IADD3 R3, P1, PT, R23, -R4, RZ ;  /* 0x8000000417037210 */ /* 0x000fe20007f3e0ff */
[----:B------:R-:W-:Y:S01]  /*166e0*/  IMAD.MOV.U32 R13, RZ, RZ, R41 ;  /* 0x000000ffff0d7224 */ /* 0x000fe200078e0029 */
[----:B------:R-:W-:-:S03]  /*166f0*/  SEL R18, RZ, 0x1, P0 ;  /* 0x00000001ff127807 */ /* 0x000fc60000000000 */
[----:B------:R-:W-:Y:S01]  /*16700*/  IMAD.X R4, R22, 0x1, ~R17, P1 ;  /* 0x0000000116047824 */ /* 0x000fe200008e0e11 */
[----:B------:R-:W-:Y:S01]  /*16710*/  IADD3 R18, P0, PT, R18, R38, RZ ;  /* 0x0000002612127210 */ /* 0x000fe20007f1e0ff */
[----:B------:R0:W-:Y:S01]  /*16720*/  STL.128 [R1], R12 ;  /* 0x0000000c01007387 */ /* 0x0001e20000100c00 */
[----:B------:R-:W-:-:S03]  /*16730*/  CS2R R16, SRZ ;  /* 0x0000000000107805 */ /* 0x000fc6000001ff00 */
[----:B------:R-:W-:Y:S01]  /*16740*/  IMAD.X R19, RZ, RZ, R39, P0 ;  /* 0x000000ffff137224 */ /* 0x000fe200000e0627 */
[----:B------:R-:W-:-:S04]  /*16750*/  ISETP.NE.U32.AND P0, PT, R18, RZ, PT ;  /* 0x000000ff1200720c */ /* 0x000fc80003f05070 */
[----:B------:R-:W-:-:S13]  /*16760*/  ISETP.NE.AND.EX P0, PT, R19, RZ, PT, P0 ;  /* 0x000000ff1300720c */ /* 0x000fda0003f05300 */
[----:B0-----:R-:W-:Y:S05]  /*16770*/  @!P0 BRA `(.L_x_941) ;  /* 0x0000000000448947 */ /* 0x001fea0003800000 */
[----:B------:R-:W-:Y:S01]  /*16780*/  BSSY.RECONVERGENT B2, `(.L_x_942) ;  /* 0x000000d000027945 */ /* 0x000fe20003800200 */
[----:B------:R-:W-:-:S07]  /*16790*/  IMAD.MOV.U32 R12, RZ, RZ, 0x4 ;  /* 0x00000004ff0c7424 */ /* 0x000fce00078e00ff */
.L_x_943:
        /* <DEDUP_REMOVED lines=12> */
.L_x_942:
[----:B------:R0:W5:Y:S04]  /*16860*/  LDL.64 R16, [R1+0x20] ;  /* 0x0000200001107983 */ /* 0x0001680000100a00 */
[----:B------:R0:W5:Y:S04]  /*16870*/  LDL.64 R14, [R1+0x8] ;  /* 0x00000800010e7983 */ /* 0x0001680000100a00 */
[----:B------:R0:W5:Y:S02]  /*16880*/  LDL.128 R8, [R1+0x10] ;  /* 0x0000100001087983 */ /* 0x0001640000100c00 */
.L_x_941:
[----:B------:R-:W-:Y:S05]  /*16890*/  BSYNC.RECONVERGENT B1 ;  /* 0x0000000000017941 */ /* 0x000fea0003800200 */
.L_x_940:
[----:B------:R-:W-:Y:S01]  /*168a0*/  IMAD R22, R127, R147, RZ ;  /* 0x000000937f167224 */ /* 0x000fe200078e02ff */
[----:B------:R-:W-:Y:S01]  /*168b0*/  BSSY.RECONVERGENT B1, `(.L_x_944) ;  /* 0x0000069000017945 */ /* 0x000fe20003800200 */
        /* <DEDUP_REMOVED lines=14> */
[C---:B------:R-:W-:Y:S02]  /*169a0*/  IMAD R45, R129.reuse, R145, R12 ;  /* 0x00000091812d7224 */ /* 0x040fe400078e020c */
        /* <DEDUP_REMOVED lines=36> */
[----:B------:R-:W-:Y:S01]  /*16bf0*/  IMAD.WIDE.U32 R10, R147, R133, RZ ;  /* 0x00000085930a7225 */ /* 0x000fe200078e00ff */
        /* <DEDUP_REMOVED lines=38> */
.L_x_947:
        /* <DEDUP_REMOVED lines=12> */
.L_x_946:
[----:B------:R2:W5:Y:S04]  /*16f20*/  LDL.64 R38, [R1+0x20] ;  /* 0x0000200001267983 */ /* 0x0005680000100a00 */
[----:B------:R2:W5:Y:S02]  /*16f30*/  LDL.128 R12, [R1+0x10] ;  /* 0x00001000010c7983 */ /* 0x0005640000100c00 */
.L_x_945:
[----:B------:R-:W-:Y:S05]  /*16f40*/  BSYNC.RECONVERGENT B1 ;  /* 0x0000000000017941 */ /* 0x000fea0003800200 */
.L_x_944:
[----:B------:R-:W3:Y:S01]  /*16f50*/  LDL.64 R44, [R1+0x28] ;  /* 0x00002800012c7983 */ /* 0x000ee20000100a00 */
[----:B------:R-:W-:Y:S01]  /*16f60*/  IMAD.WIDE.U32 R8, R146, R126, RZ ;  /* 0x0000007e92087225 */ /* 0x000fe200078e00ff */
[----:B------:R-:W-:Y:S03]  /*16f70*/  BSSY.RECONVERGENT B1, `(.L_x_948) ;  /* 0x0000066000017945 */ /* 0x000fe60003800200 */
        /* <DEDUP_REMOVED lines=62> */
[----:B------:R-:W-:-:S04]  /*17360*/  IMAD.MOV.U32 R18, RZ, RZ, R15 ;  /* 0x000000ffff127224 */ /* 0x000fc800078e000f */
[----:B------:R-:W-:-:S04]  /*17370*/  IMAD.WIDE.U32.X R14, R132, R146, R18, P2 ;  /* 0x00000092840e7225 */ /* 0x000fc800010e0412 */
[----:B------:R-:W-:Y:S02]  /*17380*/  IMAD.MOV.U32 R18, RZ, RZ, R42 ;  /* 0x000000ffff127224 */ /* 0x000fe400078e002a */
[----:B------:R-:W-:-:S05]  /*17390*/  IMAD.MOV.U32 R19, RZ, RZ, R43 ;  /* 0x000000ffff137224 */ /* 0x000fca00078e002b */
[----:B------:R0:W-:Y:S01]  /*173a0*/  STL.128 [R1+0x10], R16 ;  /* 0x0000101001007387 */ /* 0x0001e20000100c00 */
        /* <DEDUP_REMOVED lines=20> */
.L_x_951:
        /* <DEDUP_REMOVED lines=12> */
.L_x_950:
[----:B------:R0:W5:Y:S04]  /*175b0*/  LDL.64 R42, [R1+0x18] ;  /* 0x00001800012a7983 */ /* 0x0001680000100a00 */
[----:B------:R0:W5:Y:S02]  /*175c0*/  LDL.128 R8, [R1+0x20] ;  /* 0x0000200001087983 */ /* 0x0001640000100c00 */
.L_x_949:
[----:B------:R-:W-:Y:S05]  /*175d0*/  BSYNC.RECONVERGENT B1 ;  /* 0x0000000000017941 */ /* 0x000fea0003800200 */
.L_x_948:
        /* <DEDUP_REMOVED lines=36> */
[-C--:B------:R-:W-:Y:S01]  /*17820*/  IMAD.WIDE.U32 R8, R0, R131.reuse, RZ ;  /* 0x0000008300087225 */ /* 0x080fe200078e00ff */
        /* <DEDUP_REMOVED lines=29> */
[----:B---3--:R-:W-:-:S04]  /*17a00*/  IMAD.WIDE.U32 R22, R133, R0, R38 ;  /* 0x0000000085167225 */ /* 0x008fc800078e0026 */
[-C--:B------:R-:W-:Y:S01]  /*17a10*/  IMAD R133, R133, R149.reuse, R16 ;  /* 0x0000009585857224 */ /* 0x080fe200078e0210 */
        /* <DEDUP_REMOVED lines=25> */
.L_x_955:
        /* <DEDUP_REMOVED lines=12> */
.L_x_954:
[----:B------:R0:W5:Y:S04]  /*17c70*/  LDL.64 R12, [R1+0x18] ;  /* 0x00001800010c7983 */ /* 0x0001680000100a00 */
[----:B------:R0:W5:Y:S02]  /*17c80*/  LDL.64 R14, [R1+0x20] ;  /* 0x00002000010e7983 */ /* 0x0001640000100a00 */
.L_x_953:
[----:B------:R-:W-:Y:S05]  /*17c90*/  BSYNC.RECONVERGENT B1 ;  /* 0x0000000000017941 */ /* 0x000fea0003800200 */
.L_x_952:
[----:B------:R-:W3:Y:S04]  /*17ca0*/  LDL.64 R42, [R1+0x8] ;  /* 0x00000800012a7983 */ /* 0x000ee80000100a00 */
[----:B------:R-:W2:Y:S04]  /*17cb0*/  LDL.64 R38, [R1+0x28] ;  /* 0x0000280001267983 */ /* 0x000ea80000100a00 */
[----:B------:R0:W5:Y:S04]  /*17cc0*/  LDL.128 R8, [R1+0x30] ;  /* 0x0000300001087983 */ /* 0x0001680000100c00 */
[----:B------:R0:W5:Y:S01]  /*17cd0*/  LDL.64 R16, [R1+0x10] ;  /* 0x0000100001107983 */ /* 0x0001620000100a00 */
[----:B------:R-:W-:Y:S01]  /*17ce0*/  IADD3 R22, P1, PT, RZ, R20, RZ ;  /* 0x00000014ff167210 */ /* 0x000fe20007f3e0ff */
[----:B------:R-:W-:Y:S01]  /*17cf0*/  BSSY.RECONVERGENT B1, `(.L_x_956) ;  /* 0x000002a000017945 */ /* 0x000fe20003800200 */
[----:B------:R-:W-:-:S02]  /*17d00*/  IMAD.MOV.U32 R46, RZ, RZ, RZ ;  /* 0x000000ffff2e7224 */ /* 0x000fc400078e00ff */
        /* <DEDUP_REMOVED lines=19> */
[----:B------:R-:W-:Y:S02]  /*17e40*/  ISETP.GT.U32.AND P2, PT, R0, R19, PT ;  /* 0x000000130000720c */ /* 0x000fe40003f44070 */
        /* <DEDUP_REMOVED lines=20> */
.L_x_957:
[----:B------:R-:W-:Y:S05]  /*17f90*/  BSYNC.RECONVERGENT B1 ;  /* 0x0000000000017941 */ /* 0x000fea0003800200 */
.L_x_956:
        /* <DEDUP_REMOVED lines=37> */
[----:B------:R-:W-:Y:S01]  /*181f0*/  ISETP.GT.U32.AND P2, PT, R45, R12, PT ;  /* 0x0000000c2d00720c */ /* 0x000fe20003f44070 */
[----:B------:R-:W-:Y:S01]  /*18200*/  IMAD.X R0, RZ, RZ, RZ, P3 ;  /* 0x000000ffff007224 */ /* 0x000fe200018e06ff */
[C---:B------:R-:W-:Y:S01]  /*18210*/  @P0 ISETP.NE.U32.AND P3, PT, R12.reuse, RZ, PT ;  /* 0x000000ff0c00020c */ /* 0x040fe20003f65070 */
[----:B------:R-:W-:Y:S01]  /*18220*/  IMAD.WIDE.U32.X R14, RZ, R39, R14, P4 ;  /* 0x00000027ff0e7225 */ /* 0x000fe200020e040e */
[----:B------:R-:W-:Y:S02]  /*18230*/  IADD3 R17, P4, PT, R12, R45, RZ ;  /* 0x0000002d0c117210 */ /* 0x000fe40007f9e0ff */
[----:B------:R-:W-:Y:S01]  /*18240*/  ISETP.GT.U32.AND.EX P2, PT, R0, R13, PT, P2 ;  /* 0x0000000d0000720c */ /* 0x000fe20003f44120 */
[----:B------:R-:W-:Y:S01]  /*18250*/  IMAD.WIDE.U32 R38, R38, 0x3d1, R20 ;  /* 0x000003d126267825 */ /* 0x000fe200078e0014 */
[----:B------:R-:W-:-:S02]  /*18260*/  SEL R43, R43, R50, P1 ;  /* 0x000000322b2b7207 */ /* 0x000fc40000800000 */
[----:B------:R-:W-:Y:S01]  /*18270*/  SEL R12, R45, R12, P2 ;  /* 0x0000000c2d0c7207 */ /* 0x000fe20001000000 */
[----:B------:R-:W-:Y:S01]  /*18280*/  IMAD.IADD R41, R16, 0x1, R39 ;  /* 0x0000000110297824 */ /* 0x000fe200078e0227 */
[----:B------:R-:W-:Y:S01]  /*18290*/  ISETP.GT.U32.AND P1, PT, R23, R20, PT ;  /* 0x000000141700720c */ /* 0x000fe20003f24070 */
        /* <DEDUP_REMOVED lines=38> */
.L_x_959:
[----:B------:R-:W-:Y:S05]  /*18500*/  BSYNC.RECONVERGENT B1 ;  /* 0x0000000000017941 */ /* 0x000fea0003800200 */
.L_x_958:
        /* <DEDUP_REMOVED lines=112> */
.L_x_961:
[----:B------:R-:W-:Y:S05]  /*18c10*/  BSYNC.RECONVERGENT B1 ;  /* 0x0000000000017941 */ /* 0x000fea0003800200 */
.L_x_960:
        /* <DEDUP_REMOVED lines=31> */
.L_x_964:
[----:B------:R-:W-:Y:S05]  /*18e10*/  BSYNC.RELIABLE B2 ;  /* 0x0000000000027941 */ /* 0x000fea0003800100 */
.L_x_963:
        /* <DEDUP_REMOVED lines=17> */
[----:B------:R-:W-:Y:S02]  /*18f30*/  SEL R9, RZ, 0xffffffff, !P1 ;  /* 0xffffffffff097807 */ /* 0x000fe40004800000 */
[----:B------:R-:W-:-:S02]  /*18f40*/  ISETP.GE.U32.AND.EX P2, PT, R10, RZ, PT, P2 ;  /* 0x000000ff0a00720c */ /* 0x000fc40003f46120 */
[----:B------:R-:W-:Y:S02]  /*18f50*/  IADD3 R11, P1, PT, R12, R11, RZ ;  /* 0x0000000b0c0b7210 */ /* 0x000fe40007f3e0ff */
[----:B------:R-:W-:Y:S02]  /*18f60*/  ISETP.LT.U32.OR.EX P2, PT, R40, UR9, !P2, P3 ;  /* 0x0000000928007c0c */ /* 0x000fe4000d741530 */
[----:B------:R-:W-:Y:S01]  /*18f70*/  IADD3 R14, P0, PT, R42, -UR4, RZ ;  /* 0x800000042a0e7c10 */ /* 0x000fe2000ff1e0ff */
[----:B------:R-:W-:Y:S01]  /*18f80*/  IMAD.X R12, R12, 0x1, R13, P1 ;  /* 0x000000010c0c7824 */ /* 0x000fe200008e060d */
[----:B------:R-:W-:Y:S01]  /*18f90*/  SEL R0, RZ, 0xffffffff, !P2 ;  /* 0xffffffffff007807 */ /* 0x000fe20005000000 */
[----:B------:R-:W-:Y:S01]  /*18fa0*/  IMAD.MOV.U32 R23, RZ, RZ, R11 ;  /* 0x000000ffff177224 */ /* 0x000fe200078e000b */
[----:B------:R-:W-:Y:S01]  /*18fb0*/  IADD3 R8, P2, PT, R9, R8, RZ ;  /* 0x0000000809087210 */ /* 0x000fe20007f5e0ff */
[----:B------:R-:W-:Y:S01]  /*18fc0*/  IMAD.MOV.U32 R41, RZ, RZ, R12 ;  /* 0x000000ffff297224 */ /* 0x000fe200078e000c */
[----:B------:R-:W-:-:S02]  /*18fd0*/  IADD3 R21, P3, P4, R0, -R6, R21 ;  /* 0x8000000600157210 */ /* 0x000fc40007c7e015 */
[----:B------:R-:W-:Y:S01]  /*18fe0*/  IADD3.X R19, PT, PT, R19, ~UR5, RZ, P0, !PT ;  /* 0x8000000513137c10 */ /* 0x000fe200087fe4ff */
[----:B------:R-:W-:Y:S01]  /*18ff0*/  IMAD.X R9, R9, 0x1, R10, P2 ;  /* 0x0000000109097824 */ /* 0x000fe200010e060a */
[----:B------:R-:W-:Y:S01]  /*19000*/  IADD3.X R18, PT, PT, R0, ~R7, R18, P3, P4 ;  /* 0x8000000700127210 */ /* 0x000fe20001fe8412 */
[----:B------:R-:W-:Y:S02]  /*19010*/  IMAD.MOV.U32 R20, RZ, RZ, R8 ;  /* 0x000000ffff147224 */ /* 0x000fe400078e0008 */
[----:B------:R-:W-:-:S07]  /*19020*/  IMAD.MOV.U32 R40, RZ, RZ, R9 ;  /* 0x000000ffff287224 */ /* 0x000fce00078e0009 */
.L_x_965:
[----:B------:R-:W-:Y:S05]  /*19030*/  BSYNC.RECONVERGENT B1 ;  /* 0x0000000000017941 */ /* 0x000fea0003800200 */
.L_x_962:
        /* <DEDUP_REMOVED lines=34> */
.L_x_968:
[----:B------:R-:W-:Y:S05]  /*19260*/  BSYNC.RELIABLE B2 ;  /* 0x0000000000027941 */ /* 0x000fea0003800100 */
.L_x_967:
        /* <DEDUP_REMOVED lines=19> */
[C---:B------:R-:W-:Y:S02]  /*193a0*/  IADD3 R10, P1, PT, R11.reuse, R10, RZ ;  /* 0x0000000a0b0a7210 */ /* 0x040fe40007f3e0ff */
        /* <DEDUP_REMOVED lines=13> */
.L_x_969:
[----:B------:R-:W-:Y:S05]  /*19480*/  BSYNC.RECONVERGENT B1 ;  /* 0x0000000000017941 */ /* 0x000fea0003800200 */
.L_x_966:
[----:B------:R-:W-:Y:S01]  /*19490*/  SHF.L.W.U32.HI R17, R40, 0x1, R21 ;  /* 0x0000000128117819 */ /* 0x000fe20000010e15 */
[----:B------:R-:W-:Y:S01]  /*194a0*/  BSSY.RELIABLE B1, `(.L_x_970) ;  /* 0x0000022000017945 */ /* 0x000fe20003800100 */
        /* <DEDUP_REMOVED lines=33> */
.L_x_971:
[----:B------:R-:W-:Y:S05]  /*196c0*/  BSYNC.RELIABLE B1 ;  /* 0x0000000000017941 */ /* 0x000fea0003800100 */
.L_x_970:
        /* <DEDUP_REMOVED lines=29> */
.L_x_712:
[----:B------:R-:W-:Y:S05]  /*198a0*/  BSYNC.RECONVERGENT B0 ;  /* 0x0000000000007941 */ /* 0x000fea0003800200 */
.L_x_711:
[----:B------:R-:W-:Y:S05]  /*198b0*/  WARPSYNC.ALL ;  /* 0x0000000000007948 */ /* 0x000fea0003800000 */
[----:B------:R-:W-:-:S05]  /*198c0*/  SHF.R.U32.HI R0, RZ, 0x6, R2 ;  /* 0x00000006ff007819 */ /* 0x000fca0000011602 */
[----:B------:R-:W-:-:S05]  /*198d0*/  IMAD R0, R0, 0x8, R5 ;  /* 0x0000000800007824 */ /* 0x000fca00078e0205 */
[----:B0-----:R0:W2:Y:S01]  /*198e0*/  LDL.64 R6, [R0] ;  /* 0x0000000000067983 */ /* 0x0010a20000100a00 */
[----:B------:R-:W-:Y:S01]  /*198f0*/  LOP3.LUT R9, R2, 0x3f, RZ, 0xc0, !PT ;  /* 0x0000003f02097812 */ /* 0x000fe200078ec0ff */
[----:B------:R-:W-:Y:S01]  /*19900*/  BSSY.RECONVERGENT B0, `(.L_x_972) ;  /* 0x00048ba000007945 */ /* 0x000fe20003800200 */
        /* <DEDUP_REMOVED lines=8> */
[----:B0-----:R-:W-:Y:S02]  /*19990*/  IMAD.MOV.U32 R0, RZ, RZ, R24 ;  /* 0x000000ffff007224 */ /* 0x001fe400078e0018 */
        /* <DEDUP_REMOVED lines=15> */
[----:B--2---:R-:W-:-:S04]  /*19a90*/  SHF.R.U64 R6, R6, R9, R7 ;  /* 0x0000000906067219 */ /* 0x004fc80000001207 */
[----:B------:R-:W-:-:S04]  /*19aa0*/  LOP3.LUT R6, R6, 0x1, RZ, 0xc0, !PT ;  /* 0x0000000106067812 */ /* 0x000fc800078ec0ff */
[----:B------:R-:W-:-:S04]  /*19ab0*/  ISETP.NE.U32.AND P0, PT, R6, 0x1, PT ;  /* 0x000000010600780c */ /* 0x000fc80003f05070 */
[----:B------:R-:W-:-:S13]  /*19ac0*/  ISETP.NE.U32.AND.EX P0, PT, RZ, RZ, PT, P0 ;  /* 0x000000ffff00720c */ /* 0x000fda0003f05100 */
[----:B------:R-:W-:Y:S05]  /*19ad0*/  @P0 BRA `(.L_x_973) ;  /* 0x0000048800700947 */ /* 0x000fea0003800000 */
[----:B------:R-:W-:Y:S01]  /*19ae0*/  LOP3.LUT R0, R19, R20, R22, 0xfe, !PT ;  /* 0x0000001413007212 */ /* 0x000fe200078efe16 */
[----:B------:R-:W0:Y:S01]  /*19af0*/  LDCU.64 UR4, c[0x3][0x70] ;  /* 0x00c00e00ff0477ac */ /* 0x000e220008000a00 */
[----:B------:R-:W-:Y:S01]  /*19b00*/  LOP3.LUT R7, R18, R21, R23, 0xfe, !PT ;  /* 0x0000001512077212 */ /* 0x000fe200078efe17 */
[----:B------:R-:W-:Y:S01]  /*19b10*/  IMAD.MOV.U32 R126, RZ, RZ, 0x1 ;  /* 0x00000001ff7e7424 */ /* 0x000fe200078e00ff */
[----:B------:R-:W-:Y:S01]  /*19b20*/  LOP3.LUT P0, RZ, R0, R17, RZ, 0xfc, !PT ;  /* 0x0000001100ff7212 */ /* 0x000fe2000780fcff */
[----:B------:R-:W2:Y:S01]  /*19b30*/  LDCU.64 UR6, c[0x3][0x68] ;  /* 0x00c00d00ff0677ac */ /* 0x000ea20008000a00 */
[----:B------:R-:W-:Y:S01]  /*19b40*/  IMAD.MOV.U32 R127, RZ, RZ, RZ ;  /* 0x000000ffff7f7224 */ /* 0x000fe200078e00ff */
[----:B------:R-:W-:Y:S02]  /*19b50*/  CS2R R132, SRZ ;  /* 0x0000000000847805 */ /* 0x000fe4000001ff00 */
[----:B------:R-:W-:Y:S01]  /*19b60*/  LOP3.LUT P0, RZ, R7, R16, RZ, 0xfc, P0 ;  /* 0x0000001007ff7212 */ /* 0x000fe2000000fcff */
[----:B------:R-:W3:Y:S01]  /*19b70*/  LDCU.64 UR8, c[0x3][0x58] ;  /* 0x00c00b00ff0877ac */ /* 0x000ee20008000a00 */
[----:B------:R-:W-:-:S02]  /*19b80*/  CS2R R130, SRZ ;  /* 0x0000000000827805 */ /* 0x000fc4000001ff00 */
[----:B------:R-:W-:Y:S01]  /*19b90*/  CS2R R128, SRZ ;  /* 0x0000000000807805 */ /* 0x000fe2000001ff00 */
[----:B------:R-:W5:Y:S01]  /*19ba0*/  LDCU.64 UR10, c[0x3][0x78] ;  /* 0x00c00f00ff0a77ac */ /* 0x000f620008000a00 */
[----:B------:R-:W1:Y:S01]  /*19bb0*/  LDCU.64 UR14, c[0x3][0x50] ;  /* 0x00c00a00ff0e77ac */ /* 0x000e620008000a00 */
[----:B0-----:R-:W-:Y:S01]  /*19bc0*/  IMAD.U32 R148, RZ, RZ, UR4 ;  /* 0x00000004ff947e24 */ /* 0x001fe2000f8e00ff */
[----:B------:R-:W0:Y:S01]  /*19bd0*/  LDCU.64 UR16, c[0x3][0x48] ;  /* 0x00c00900ff1077ac */ /* 0x000e220008000a00 */
[----:B------:R-:W-:Y:S02]  /*19be0*/  IMAD.U32 R146, RZ, RZ, UR5 ;  /* 0x00000005ff927e24 */ /* 0x000fe4000f8e00ff */
[----:B--2---:R-:W-:Y:S01]  /*19bf0*/  IMAD.U32 R147, RZ, RZ, UR6 ;  /* 0x00000006ff937e24 */ /* 0x004fe2000f8e00ff */
[----:B------:R-:W2:Y:S01]  /*19c00*/  LDCU.64 UR18, c[0x3][0x60] ;  /* 0x00c00c00ff1277ac */ /* 0x000ea20008000a00 */
[----:B------:R-:W-:Y:S02]  /*19c10*/  IMAD.U32 R145, RZ, RZ, UR7 ;  /* 0x00000007ff917e24 */ /* 0x000fe4000f8e00ff */
[----:B---3--:R-:W-:Y:S01]  /*19c20*/  IMAD.U32 R144, RZ, RZ, UR8 ;  /* 0x00000008ff907e24 */ /* 0x008fe2000f8e00ff */
[----:B------:R-:W3:Y:S01]  /*19c30*/  LDCU.64 UR20, c[0x3][0x40] ;  /* 0x00c00800ff1477ac */ /* 0x000ee20008000a00 */
[----:B------:R-:W-:-:S02]  /*19c40*/  IMAD.U32 R143, RZ, RZ, UR9 ;  /* 0x00000009ff8f7e24 */ /* 0x000fc4000f8e00ff */
[----:B-----5:R-:W-:Y:S02]  /*19c50*/  IMAD.U32 R0, RZ, RZ, UR10 ;  /* 0x0000000aff007e24 */ /* 0x020fe4000f8e00ff */
[----:B------:R-:W-:Y:S02]  /*19c60*/  IMAD.U32 R149, RZ, RZ, UR11 ;  /* 0x0000000bff957e24 */ /* 0x000fe4000f8e00ff */
[----:B-1----:R-:W-:Y:S02]  /*19c70*/  IMAD.U32 R142, RZ, RZ, UR14 ;  /* 0x0000000eff8e7e24 */ /* 0x002fe4000f8e00ff */
[----:B------:R-:W-:Y:S02]  /*19c80*/  IMAD.U32 R141, RZ, RZ, UR15 ;  /* 0x0000000fff8d7e24 */ /* 0x000fe4000f8e00ff */
[----:B0-----:R-:W-:Y:S02]  /*19c90*/  IMAD.U32 R140, RZ, RZ, UR16 ;  /* 0x00000010ff8c7e24 */ /* 0x001fe4000f8e00ff */
[----:B------:R-:W-:-:S02]  /*19ca0*/  IMAD.U32 R139, RZ, RZ, UR17 ;  /* 0x00000011ff8b7e24 */ /* 0x000fc4000f8e00ff */
[----:B--2---:R-:W-:Y:S02]  /*19cb0*/  IMAD.U32 R124, RZ, RZ, UR18 ;  /* 0x00000012ff7c7e24 */ /* 0x004fe4000f8e00ff */
[----:B------:R-:W-:Y:S02]  /*19cc0*/  IMAD.U32 R125, RZ, RZ, UR19 ;  /* 0x00000013ff7d7e24 */ /* 0x000fe4000f8e00ff */
[----:B---3--:R-:W-:Y:S02]  /*19cd0*/  IMAD.U32 R138, RZ, RZ, UR20 ;  /* 0x00000014ff8a7e24 */ /* 0x008fe4000f8e00ff */
[----:B------:R-:W-:Y:S01]  /*19ce0*/  IMAD.U32 R137, RZ, RZ, UR21 ;  /* 0x00000015ff897e24 */ /* 0x000fe2000f8e00ff */
[----:B------:R-:W-:Y:S06]  /*19cf0*/  @!P0 BRA `(.L_x_973) ;  /* 0x0000048400e88947 */ /* 0x000fec0003800000 */
        /* <DEDUP_REMOVED lines=57> */
[----:B------:R-:W-:Y:S01]  /*1a090*/  IMAD.MOV.U32 R41, RZ, RZ, R47 ;  /* 0x000000ffff297224 */ /* 0x000fe200078e002f */
[----:B------:R-:W-:Y:S01]  /*1a0a0*/  ISETP.GE.U32.AND.EX P0, PT, R15, R10, PT, P0 ;  /* 0x0000000a0f00720c */ /* 0x000fe20003f06100 */
[----:B------:R-:W-:Y:S01]  /*1a0b0*/  IMAD.WIDE.U32.X R10, R16, R23, R6, P1 ;  /* 0x00000017100a7225 */ /* 0x000fe200008e0406 */
[----:B------:R0:W-:Y:S01]  /*1a0c0*/  STL.128 [R1+0x10], R12 ;  /* 0x0000100c01007387 */ /* 0x0001e20000100c00 */
[----:B------:R-:W-:-:S02]  /*1a0d0*/  CS2R R6, SRZ ;  /* 0x0000000000067805 */ /* 0x000fc4000001ff00 */
[----:B------:R-:W-:Y:S01]  /*1a0e0*/  SEL R0, RZ, 0x1, P0 ;  /* 0x00000001ff007807 */ /* 0x000fe20000000000 */
[----:B------:R-:W-:Y:S02]  /*1a0f0*/  IMAD.MOV.U32 R42, RZ, RZ, R8 ;  /* 0x000000ffff2a7224 */ /* 0x000fe400078e0008 */
[----:B------:R-:W-:Y:S01]  /*1a100*/  IMAD.MOV.U32 R43, RZ, RZ, R9 ;  /* 0x000000ffff2b7224 */ /* 0x000fe200078e0009 */
[----:B------:R-:W-:-:S04]  /*1a110*/  IADD3 R0, P0, PT, R0, R10, RZ ;  /* 0x0000000a00007210 */ /* 0x000fc80007f1e0ff */
[----:B------:R0:W-:Y:S01]  /*1a120*/  STL.128 [R1], R40 ;  /* 0x0000002801007387 */ /* 0x0001e20000100c00 */
[----:B------:R-:W-:Y:S01]  /*1a130*/  IMAD.X R10, RZ, RZ, R11, P0 ;  /* 0x000000ffff0a7224 */ /* 0x000fe200000e060b */
[----:B------:R-:W-:-:S04]  /*1a140*/  ISETP.NE.U32.AND P0, PT, R0, RZ, PT ;  /* 0x000000ff0000720c */ /* 0x000fc80003f05070 */
[----:B------:R-:W-:-:S13]  /*1a150*/  ISETP.NE.AND.EX P0, PT, R10, RZ, PT, P0 ;  /* 0x000000ff0a00720c */ /* 0x000fda0003f05300 */
[----:B0-----:R-:W-:Y:S05]  /*1a160*/  @!P0 BRA `(.L_x_975) ;  /* 0x0000000000488947 */ /* 0x001fea0003800000 */
[----:B------:R-:W-:Y:S01]  /*1a170*/  BSSY.RECONVERGENT B2, `(.L_x_976) ;  /* 0x000000e000027945 */ /* 0x000fe20003800200 */
[----:B------:R-:W-:Y:S02]  /*1a180*/  IMAD.MOV.U32 R13, RZ, RZ, R0 ;  /* 0x000000ffff0d7224 */ /* 0x000fe400078e0000 */
[----:B------:R-:W-:-:S07]  /*1a190*/  IMAD.MOV.U32 R0, RZ, RZ, 0x4 ;  /* 0x00000004ff007424 */ /* 0x000fce00078e00ff */
.L_x_977:
        /* <DEDUP_REMOVED lines=12> */
.L_x_976:
[----:B------:R0:W5:Y:S04]  /*1a260*/  LDL.64 R6, [R1+0x20] ;  /* 0x0000200001067983 */ /* 0x0001680000100a00 */
[----:B------:R0:W5:Y:S04]  /*1a270*/  LDL.64 R8, [R1+0x8] ;  /* 0x0000080001087983 */ /* 0x0001680000100a00 */
[----:B------:R0:W5:Y:S02]  /*1a280*/  LDL.128 R12, [R1+0x10] ;  /* 0x00001000010c7983 */ /* 0x0001640000100c00 */
.L_x_975:
[----:B------:R-:W-:Y:S05]  /*1a290*/  BSYNC.RECONVERGENT B1 ;  /* 0x0000000000017941 */ /* 0x000fea0003800200 */
.L_x_974:
        /* <DEDUP_REMOVED lines=50> */
[----:B------:R-:W-:Y:S02]  /*1a5c0*/  IMAD.MOV.U32 R48, RZ, RZ, R43 ;  /* 0x000000ffff307224 */ /* 0x000fe400078e002b */
[C---:B------:R-:W-:Y:S01]  /*1a5d0*/  IMAD.WIDE.U32 R42, P2, R16.reuse, R20, R12 ;  /* 0x00000014102a7225 */ /* 0x040fe2000784000c */
[----:B------:R-:W-:Y:S01]  /*1a5e0*/  ISETP.GE.U32.AND.EX P1, PT, R11, R0, PT, P1 ;  /* 0x000000000b00720c */ /* 0x000fe20003f26110 */
[----:B------:R1:W-:Y:S01]  /*1a5f0*/  STL.128 [R1+0x10], R8 ;  /* 0x0000100801007387 */ /* 0x0003e20000100c00 */
[----:B------:R-:W-:Y:S01]  /*1a600*/  SEL R0, RZ, 0x1, P0 ;  /* 0x00000001ff007807 */ /* 0x000fe20000000000 */
[----:B------:R-:W-:Y:S02]  /*1a610*/  IMAD R46, R16, R20, RZ ;  /* 0x00000014102e7224 */ /* 0x000fe400078e02ff */
[----:B------:R-:W-:-:S02]  /*1a620*/  IMAD.MOV.U32 R50, RZ, RZ, R6 ;  /* 0x000000ffff327224 */ /* 0x000fc400078e0006 */
[----:B------:R-:W-:Y:S02]  /*1a630*/  IMAD.MOV.U32 R51, RZ, RZ, R7 ;  /* 0x000000ffff337224 */ /* 0x000fe400078e0007 */
[----:B------:R-:W-:Y:S01]  /*1a640*/  IMAD.WIDE.U32.X R12, R18, R21, R48, P3 ;  /* 0x00000015120c7225 */ /* 0x000fe200018e0430 */
[----:B------:R-:W-:-:S03]  /*1a650*/  SEL R49, RZ, 0x1, P1 ;  /* 0x00000001ff317807 */ /* 0x000fc60000800000 */
[----:B------:R-:W-:Y:S01]  /*1a660*/  IMAD.WIDE.U32 R50, R17, R20, R50 ;  /* 0x0000001411327225 */ /* 0x000fe200078e0032 */
[----:B------:R-:W-:-:S03]  /*1a670*/  IADD3 R49, P1, P5, R49, R12, R0 ;  /* 0x0000000c31317210 */ /* 0x000fc60007d3e000 */
[----:B------:R-:W-:Y:S01]  /*1a680*/  IMAD R53, R17, R21, R46 ;  /* 0x0000001511357224 */ /* 0x000fe200078e022e */
[----:B------:R-:W-:Y:S01]  /*1a690*/  IADD3 R52, P4, PT, R49, R50, RZ ;  /* 0x0000003231347210 */ /* 0x000fe20007f9e0ff */
[----:B------:R-:W-:Y:S01]  /*1a6a0*/  IMAD.WIDE.U32 R14, R20, R17, RZ ;  /* 0x00000011140e7225 */ /* 0x000fe200078e00ff */
[----:B------:R-:W-:-:S03]  /*1a6b0*/  ISETP.GE.U32.AND P0, PT, R50, R6, PT ;  /* 0x000000063200720c */ /* 0x000fc60003f06070 */
[----:B------:R-:W-:Y:S01]  /*1a6c0*/  IMAD.IADD R0, R51, 0x1, R53 ;  /* 0x0000000133007824 */ /* 0x000fe200078e0235 */
[----:B------:R-:W-:Y:S01]  /*1a6d0*/  IADD3.X R53, PT, PT, RZ, R13, RZ, P1, P5 ;  /* 0x0000000dff357210 */ /* 0x000fe20000fea4ff */
[----:B------:R-:W-:Y:S01]  /*1a6e0*/  IMAD.X R13, RZ, RZ, RZ, P2 ;  /* 0x000000ffff0d7224 */ /* 0x000fe200010e06ff */
[----:B------:R-:W-:Y:S01]  /*1a6f0*/  ISETP.GE.U32.AND P1, PT, R52, R50, PT ;  /* 0x000000323400720c */ /* 0x000fe20003f26070 */
[----:B------:R-:W-:Y:S01]  /*1a700*/  IMAD.MOV.U32 R12, RZ, RZ, R43 ;  /* 0x000000ffff0c7224 */ /* 0x000fe200078e002b */
[----:B------:R-:W-:Y:S01]  /*1a710*/  IADD3 RZ, P3, PT, R15, R42, RZ ;  /* 0x0000002a0fff7210 */ /* 0x000fe20007f7e0ff */
[C---:B------:R-:W-:Y:S01]  /*1a720*/  IMAD.X R53, R0.reuse, 0x1, R53, P4 ;  /* 0x0000000100357824 */ /* 0x040fe200020e0635 */
[----:B------:R-:W-:Y:S01]  /*1a730*/  ISETP.GE.U32.AND.EX P0, PT, R0, R7, PT, P0 ;  /* 0x000000070000720c */ /* 0x000fe20003f06100 */
[----:B------:R-:W-:Y:S02]  /*1a740*/  IMAD.MOV.U32 R14, RZ, RZ, R52 ;  /* 0x000000ffff0e7224 */ /* 0x000fe400078e0034 */
[----:B------:R-:W-:Y:S01]  /*1a750*/  IMAD.WIDE.U32.X R12, R16, R21, R12, P3 ;  /* 0x00000015100c7225 */ /* 0x000fe200018e040c */
[----:B------:R-:W-:-:S02]  /*1a760*/  ISETP.GE.U32.AND.EX P1, PT, R53, R0, PT, P1 ;  /* 0x000000003500720c */ /* 0x000fc40003f26110 */
        /* <DEDUP_REMOVED lines=13> */
.L_x_981:
        /* <DEDUP_REMOVED lines=12> */
.L_x_980:
[----:B------:R1:W5:Y:S04]  /*1a900*/  LDL.64 R52, [R1+0x20] ;  /* 0x0000200001347983 */ /* 0x0003680000100a00 */
[----:B------:R1:W5:Y:S02]  /*1a910*/  LDL.128 R8, [R1+0x10] ;  /* 0x0000100001087983 */ /* 0x0003640000100c00 */
.L_x_979:
[----:B------:R-:W-:Y:S05]  /*1a920*/  BSYNC.RECONVERGENT B1 ;  /* 0x0000000000017941 */ /* 0x000fea0003800200 */
.L_x_978:
        /* <DEDUP_REMOVED lines=50> */
[----:B------:R-:W-:Y:S02]  /*1ac50*/  IMAD R13, R16, R19, RZ ;  /* 0x00000013100d7224 */ /* 0x000fe400078e02ff */
[----:B------:R-:W-:Y:S01]  /*1ac60*/  IMAD.WIDE.U32 R10, R19, R17, RZ ;  /* 0x00000011130a7225 */ /* 0x000fe200078e00ff */
[----:B------:R-:W-:-:S03]  /*1ac70*/  SEL R10, RZ, 0x1, P0 ;  /* 0x00000001ff0a7807 */ /* 0x000fc60000000000 */
[----:B------:R-:W-:-:S04]  /*1ac80*/  IMAD.WIDE.U32 R14, P3, R16, R19, R14 ;  /* 0x00000013100e7225 */ /* 0x000fc8000786000e */
[----:B------:R-:W-:-:S04]  /*1ac90*/  IMAD.WIDE.U32 R42, R17, R19, RZ ;  /* 0x00000013112a7225 */ /* 0x000fc800078e00ff */
[-C--:B------:R-:W-:Y:S01]  /*1aca0*/  IMAD R39, R17, R18.reuse, R13 ;  /* 0x0000001211277224 */ /* 0x080fe200078e020d */
[----:B------:R-:W-:Y:S01]  /*1acb0*/  SEL R13, RZ, 0x1, P1 ;  /* 0x00000001ff0d7807 */ /* 0x000fe20000800000 */
[----:B------:R-:W-:Y:S01]  /*1acc0*/  IMAD.WIDE.U32.X R6, R18, R18, R6, P2 ;  /* 0x0000001212067225 */ /* 0x000fe200010e0406 */
[----:B------:R-:W-:-:S03]  /*1acd0*/  IADD3 RZ, P2, PT, R11, R14, RZ ;  /* 0x0000000e0bff7210 */ /* 0x000fc60007f5e0ff */
[----:B------:R-:W-:Y:S01]  /*1ace0*/  IMAD.IADD R46, R43, 0x1, R39 ;  /* 0x000000012b2e7824 */ /* 0x000fe200078e0227 */
[----:B------:R-:W-:Y:S01]  /*1acf0*/  IADD3 R10, P1, P4, R13, R6, R10 ;  /* 0x000000060d0a7210 */ /* 0x000fe20007c3e00a */
[----:B------:R-:W-:Y:S02]  /*1ad00*/  IMAD.X R39, RZ, RZ, RZ, P3 ;  /* 0x000000ffff277224 */ /* 0x000fe400018e06ff */
[----:B------:R-:W-:Y:S01]  /*1ad10*/  IMAD.MOV.U32 R38, RZ, RZ, R15 ;  /* 0x000000ffff267224 */ /* 0x000fe200078e000f */
[----:B------:R-:W-:Y:S01]  /*1ad20*/  IADD3.X R7, PT, PT, RZ, R7, RZ, P1, P4 ;  /* 0x00000007ff077210 */ /* 0x000fe20000fe84ff */
[----:B------:R-:W-:Y:S02]  /*1ad30*/  IMAD.MOV.U32 R13, RZ, RZ, R0 ;  /* 0x000000ffff0d7224 */ /* 0x000fe400078e0000 */
[----:B------:R-:W-:-:S04]  /*1ad40*/  IMAD.WIDE.U32.X R38, R16, R18, R38, P2 ;  /* 0x0000001210267225 */ /* 0x000fc800010e0426 */
[----:B------:R-:W-:Y:S02]  /*1ad50*/  IMAD.MOV.U32 R14, RZ, RZ, R48 ;  /* 0x000000ffff0e7224 */ /* 0x000fe400078e0030 */
        /* <DEDUP_REMOVED lines=22> */
.L_x_985:
        /* <DEDUP_REMOVED lines=12> */
.L_x_984:
[----:B------:R2:W5:Y:S04]  /*1af80*/  LDL.64 R48, [R1+0x18] ;  /* 0x0000180001307983 */ /* 0x0005680000100a00 */
[----:B------:R2:W5:Y:S02]  /*1af90*/  LDL.128 R8, [R1+0x20] ;  /* 0x0000200001087983 */ /* 0x0005640000100c00 */
.L_x_983:
[----:B------:R-:W-:Y:S05]  /*1afa0*/  BSYNC.RECONVERGENT B1 ;  /* 0x0000000000017941 */ /* 0x000fea0003800200 */
.L_x_982:
        /* <DEDUP_REMOVED lines=31> */
[----:B------:R-:W-:Y:S02]  /*1b1a0*/  SEL R15, RZ, 0x1, P1 ;  /* 0x00000001ff0f7807 */ /* 0x000fe40000800000 */
[----:B------:R-:W-:Y:S02]  /*1b1b0*/  IADD3 R43, P2, PT, R10, R42, RZ ;  /* 0x0000002a0a2b7210 */ /* 0x000fe40007f5e0ff */
[----:B------:R-:W-:Y:S01]  /*1b1c0*/  IADD3 R0, P0, P1, R15, R8, R0 ;  /* 0x000000080f007210 */ /* 0x000fe2000791e000 */
[----:B------:R-:W-:-:S03]  /*1b1d0*/  IMAD.WIDE.U32 R14, R16, R19, RZ ;  /* 0x00000013100e7225 */ /* 0x000fc600078e00ff */
[----:B------:R-:W-:Y:S01]  /*1b1e0*/  IADD3.X R49, PT, PT, RZ, R9, RZ, P0, P1 ;  /* 0x00000009ff317210 */ /* 0x000fe200007e24ff */
[----:B------:R-:W-:Y:S01]  /*1b1f0*/  IMAD.X R8, R11, 0x1, R46, P2 ;  /* 0x000000010b087824 */ /* 0x000fe200010e062e */
[----:B------:R-:W-:Y:S01]  /*1b200*/  IADD3 R0, P2, PT, R43, R0, RZ ;  /* 0x000000002b007210 */ /* 0x000fe20007f5e0ff */
[----:B------:R-:W-:Y:S01]  /*1b210*/  IMAD.WIDE.U32 R38, P3, R17, R18, R14 ;  /* 0x0000001211267225 */ /* 0x000fe2000786000e */
[----:B------:R-:W-:Y:S02]  /*1b220*/  ISETP.GE.U32.AND P0, PT, R43, R10, PT ;  /* 0x0000000a2b00720c */ /* 0x000fe40003f06070 */
[----:B------:R-:W-:Y:S01]  /*1b230*/  ISETP.GE.U32.AND P1, PT, R0, R43, PT ;  /* 0x0000002b0000720c */ /* 0x000fe20003f26070 */
[----:B------:R-:W-:Y:S01]  /*1b240*/  IMAD.WIDE.U32 R14, R17, R19, RZ ;  /* 0x00000013110e7225 */ /* 0x000fe200078e00ff */
[----:B------:R-:W-:-:S03]  /*1b250*/  ISETP.GE.U32.AND.EX P0, PT, R8, R11, PT, P0 ;  /* 0x0000000b0800720c */ /* 0x000fc60003f06100 */
[----:B------:R-:W-:Y:S01]  /*1b260*/  IMAD.X R49, R8, 0x1, R49, P2 ;  /* 0x0000000108317824 */ /* 0x000fe200010e0631 */
[----:B------:R-:W-:Y:S01]  /*1b270*/  IADD3 RZ, P2, PT, R38, R15, RZ ;  /* 0x0000000f26ff7210 */ /* 0x000fe20007f5e0ff */
[----:B------:R-:W-:Y:S01]  /*1b280*/  IMAD.X R9, RZ, RZ, RZ, P3 ;  /* 0x000000ffff097224 */ /* 0x000fe200018e06ff */
[----:B------:R-:W-:Y:S01]  /*1b290*/  SEL R38, RZ, 0x1, P0 ;  /* 0x00000001ff267807 */ /* 0x000fe20000000000 */
[----:B------:R-:W-:Y:S01]  /*1b2a0*/  IMAD.WIDE.U32 R10, R16, R17, RZ ;  /* 0x00000011100a7225 */ /* 0x000fe200078e00ff */
[----:B------:R-:W-:-:S03]  /*1b2b0*/  ISETP.GE.U32.AND.EX P1, PT, R49, R8, PT, P1 ;  /* 0x000000083100720c */ /* 0x000fc60003f26110 */
        /* <DEDUP_REMOVED lines=22> */
[----:B------:R0:W-:Y:S01]  /*1b420*/  STL.64 [R1+0x30], R38 ;  /* 0x0000302601007387 */ /* 0x0001e20000100a00 */
[----:B------:R-:W-:-:S02]  /*1b430*/  SEL R9, RZ, 0x1, P0 ;  /* 0x00000001ff097807 */ /* 0x000fc40000000000 */
        /* <DEDUP_REMOVED lines=10> */
.L_x_989:
        /* <DEDUP_REMOVED lines=12> */
.L_x_988:
[----:B------:R0:W5:Y:S04]  /*1b5a0*/  LDL.64 R6, [R1+0x18] ;  /* 0x0000180001067983 */ /* 0x0001680000100a00 */
[----:B------:R0:W5:Y:S02]  /*1b5b0*/  LDL.64 R12, [R1+0x20] ;  /* 0x00002000010c7983 */ /* 0x0001640000100a00 */
.L_x_987:
[----:B------:R-:W-:Y:S05]  /*1b5c0*/  BSYNC.RECONVERGENT B1 ;  /* 0x0000000000017941 */ /* 0x000fea0003800200 */
.L_x_986:
        /* <DEDUP_REMOVED lines=25> */
[----:B------:R-:W-:Y:S01]  /*1b760*/  IMAD.WIDE.U32 R48, P3, RZ, R12, R46 ;  /* 0x0000000cff307225 */ /* 0x000fe2000786002e */
[----:B------:R-:W-:Y:S02]  /*1b770*/  ISETP.GE.U32.AND.EX P1, PT, R56, R53, PT, P1 ;  /* 0x000000353800720c */ /* 0x000fe40003f26110 */
        /* <DEDUP_REMOVED lines=20> */
.L_x_991:
[----:B------:R-:W-:Y:S05]  /*1b8c0*/  BSYNC.RECONVERGENT B1 ;  /* 0x0000000000017941 */ /* 0x000fea0003800200 */
.L_x_990:
        /* <DEDUP_REMOVED lines=13> */
[-C--:B------:R-:W-:Y:S01]  /*1b9a0*/  IADD3 R53, P4, PT, RZ, R38.reuse, RZ ;  /* 0x00000026ff357210 */ /* 0x080fe20007f9e0ff */
[----:B------:R-:W-:Y:S01]  /*1b9b0*/  IMAD.MOV.U32 R60, RZ, RZ, R44 ;  /* 0x000000ffff3c7224 */ /* 0x000fe200078e002c */
        /* <DEDUP_REMOVED lines=33> */
[-C--:B------:R-:W-:Y:S01]  /*1bbd0*/  IADD3 R49, P5, PT, RZ, R0.reuse, RZ ;  /* 0x00000000ff317210 */ /* 0x080fe20007fbe0ff */
        /* <DEDUP_REMOVED lines=38> */
.L_x_993:
[----:B------:R-:W-:Y:S05]  /*1be40*/  BSYNC.RECONVERGENT B1 ;  /* 0x0000000000017941 */ /* 0x000fea0003800200 */
.L_x_992:
[----:B------:R-:W-:Y:S01]  /*1be50*/  ISETP.GT.U32.AND P0, PT, R6, R53, PT ;  /* 0x000000350600720c */ /* 0x000fe20003f04070 */
[----:B------:R-:W-:Y:S01]  /*1be60*/  BSSY.RECONVERGENT B1, `(.L_x_994) ;  /* 0x0000071000017945 */ /* 0x000fe20003800200 */
[----:B------:R-:W-:Y:S01]  /*1be70*/  IADD3 R54, P1, PT, R53, R6, RZ ;  /* 0x0000000635367210 */ /* 0x000fe20007f3e0ff */
[----:B------:R-:W-:Y:S01]  /*1be80*/  IMAD.MOV.U32 R59, RZ, RZ, R42 ;  /* 0x000000ffff3b7224 */ /* 0x000fe200078e002a */
        /* <DEDUP_REMOVED lines=15> */
[----:B------:R-:W-:Y:S01]  /*1bf80*/  ISETP.GE.U32.AND.EX P1, PT, R54, R55, PT, P1 ;  /* 0x000000373600720c */ /* 0x000fe20003f26110 */
[----:B------:R-:W-:Y:S02]  /*1bf90*/  IMAD.MOV.U32 R57, RZ, RZ, R40 ;  /* 0x000000ffff397224 */ /* 0x000fe400078e0028 */
[----:B------:R-:W-:Y:S01]  /*1bfa0*/  IMAD.WIDE.U32.X R8, RZ, R9, R14, P2 ;  /* 0x00000009ff087225 */ /* 0x000fe200010e040e */
[----:B------:R-:W-:Y:S02]  /*1bfb0*/  SEL R7, RZ, 0x1, P1 ;  /* 0x00000001ff077807 */ /* 0x000fe40000800000 */
[----:B------:R-:W-:-:S02]  /*1bfc0*/  @P0 IADD3 R49, P2, PT, R49, 0x1, RZ ;  /* 0x0000000131310810 */ /* 0x000fc40007f5e0ff */
[----:B------:R-:W-:Y:S01]  /*1bfd0*/  IADD3 R0, P1, PT, R7, R8, RZ ;  /* 0x0000000807007210 */ /* 0x000fe20007f3e0ff */
[----:B------:R-:W-:-:S03]  /*1bfe0*/  IMAD.WIDE.U32 R6, R11, 0x3d1, RZ ;  /* 0x000003d10b067825 */ /* 0x000fc600078e00ff */
[C---:B------:R-:W-:Y:S01]  /*1bff0*/  IADD3 R14, P3, PT, R49.reuse, R0, RZ ;  /* 0x00000000310e7210 */ /* 0x040fe20007f7e0ff */
[----:B------:R-:W-:Y:S01]  /*1c000*/  @P0 IMAD.X R51, RZ, RZ, R51, P2 ;  /* 0x000000ffff330224 */ /* 0x000fe200010e0633 */
[----:B------:R-:W-:Y:S01]  /*1c010*/  ISETP.GT.U32.AND P2, PT, R0, R49, PT ;  /* 0x000000310000720c */ /* 0x000fe20003f44070 */
[----:B------:R-:W-:Y:S01]  /*1c020*/  IMAD.X R8, RZ, RZ, R9, P1 ;  /* 0x000000ffff087224 */ /* 0x000fe200008e0609 */
[----:B------:R-:W-:Y:S01]  /*1c030*/  @P0 ISETP.NE.U32.AND P1, PT, R49, RZ, PT ;  /* 0x000000ff3100020c */ /* 0x000fe20003f25070 */
[----:B------:R-:W-:-:S03]  /*1c040*/  IMAD.WIDE.U32 R52, P4, RZ, R10, R6 ;  /* 0x0000000aff347225 */ /* 0x000fc60007880006 */
[----:B------:R-:W-:Y:S01]  /*1c050*/  ISETP.GT.U32.AND.EX P2, PT, R8, R51, PT, P2 ;  /* 0x000000330800720c */ /* 0x000fe20003f44120 */
[----:B------:R-:W-:Y:S01]  /*1c060*/  IMAD.WIDE.U32 R6, R10, 0x3d1, RZ ;  /* 0x000003d10a067825 */ /* 0x000fe200078e00ff */
[C---:B------:R-:W-:Y:S02]  /*1c070*/  @P0 ISETP.NE.AND.EX P1, PT, R51.reuse, RZ, PT, P1 ;  /* 0x000000ff3300020c */ /* 0x040fe40003f25310 */
[----:B------:R-:W-:Y:S01]  /*1c080*/  SEL R9, R0, R49, P2 ;  /* 0x0000003100097207 */ /* 0x000fe20001000000 */
[----:B------:R-:W-:Y:S01]  /*1c090*/  IMAD.X R15, R51, 0x1, R8, P3 ;  /* 0x00000001330f7824 */ /* 0x000fe200018e0608 */
[----:B------:R-:W-:Y:S01]  /*1c0a0*/  SEL R41, R8, R51, P2 ;  /* 0x0000003308297207 */ /* 0x000fe20001000000 */
[----:B------:R-:W-:Y:S01]  /*1c0b0*/  IMAD.MOV.U32 R8, RZ, RZ, R53 ;  /* 0x000000ffff087224 */ /* 0x000fe200078e0035 */
[----:B------:R-:W-:Y:S01]  /*1c0c0*/  ISETP.GT.U32.AND P2, PT, R9, R14, PT ;  /* 0x0000000e0900720c */ /* 0x000fe20003f44070 */
[----:B------:R-:W-:Y:S01]  /*1c0d0*/  IMAD.WIDE.U32 R12, R10, 0x3d1, R14 ;  /* 0x000003d10a0c7825 */ /* 0x000fe200078e000e */
[----:B------:R-:W-:-:S02]  /*1c0e0*/  IADD3 RZ, P3, PT, R7, R52, RZ ;  /* 0x0000003407ff7210 */ /* 0x000fc40007f7e0ff */
[----:B------:R-:W-:Y:S01]  /*1c0f0*/  @P0 SEL R0, RZ, 0x1, P1 ;  /* 0x00000001ff000807 */ /* 0x000fe20000800000 */
[----:B------:R-:W-:Y:S01]  /*1c100*/  IMAD.X R9, RZ, RZ, RZ, P4 ;  /* 0x000000ffff097224 */ /* 0x000fe200020e06ff */
[----:B------:R-:W-:Y:S01]  /*1c110*/  ISETP.GT.U32.AND.EX P2, PT, R41, R15, PT, P2 ;  /* 0x0000000f2900720c */ /* 0x000fe20003f44120 */
[----:B------:R-:W-:Y:S01]  /*1c120*/  IMAD.IADD R52, R52, 0x1, R13 ;  /* 0x0000000134347824 */ /* 0x000fe200078e020d */
[----:B------:R-:W-:Y:S01]  /*1c130*/  ISETP.GE.U32.AND P1, PT, R12, R14, PT ;  /* 0x0000000e0c00720c */ /* 0x000fe20003f26070 */
[----:B------:R-:W-:Y:S01]  /*1c140*/  IMAD.WIDE.U32.X R10, RZ, R11, R8, P3 ;  /* 0x0000000bff0a7225 */ /* 0x000fe200018e0408 */
[----:B------:R-:W-:Y:S02]  /*1c150*/  @P0 IADD3 R45, P3, PT, R0, R45, RZ ;  /* 0x0000002d002d0210 */ /* 0x000fe40007f7e0ff */
[----:B------:R-:W-:Y:S01]  /*1c160*/  SEL R7, RZ, 0x1, !P2 ;  /* 0x00000001ff077807 */ /* 0x000fe20005000000 */
[----:B------:R-:W-:Y:S01]  /*1c170*/  IMAD.MOV.U32 R55, RZ, RZ, R12 ;  /* 0x000000ffff377224 */ /* 0x000fe200078e000c */
[----:B------:R-:W-:Y:S01]  /*1c180*/  ISETP.GE.U32.AND.EX P1, PT, R52, R15, PT, P1 ;  /* 0x0000000f3400720c */ /* 0x000fe20003f26110 */
[----:B------:R-:W-:Y:S01]  /*1c190*/  @P0 IMAD.X R47, RZ, RZ, R47, P3 ;  /* 0x000000ffff2f0224 */ /* 0x000fe200018e062f */
[----:B------:R-:W-:-:S02]  /*1c1a0*/  IADD3 R0, P0, P2, R10, R45, R7 ;  /* 0x0000002d0a007210 */ /* 0x000fc40007a1e007 */
[----:B------:R-:W-:Y:S01]  /*1c1b0*/  SEL R9, RZ, 0x1, P1 ;  /* 0x00000001ff097807 */ /* 0x000fe20000800000 */
[----:B------:R-:W0:Y:S01]  /*1c1c0*/  LDC.64 R6, c[0x3][0x38] ;  /* 0x00c00e00ff067b82 */ /* 0x000e220000000a00 */
        /* <DEDUP_REMOVED lines=58> */
.L_x_995:
[----:B------:R-:W-:Y:S05]  /*1c570*/  BSYNC.RECONVERGENT B1 ;  /* 0x0000000000017941 */ /* 0x000fea0003800200 */
.L_x_994:
[----:B0-----:R-:W-:Y:S01]  /*1c580*/  ISETP.GT.U32.AND P0, PT, R55, R6, PT ;  /* 0x000000063700720c */ /* 0x001fe20003f04070 */
        /* <DEDUP_REMOVED lines=27> */
.L_x_998:
[----:B------:R-:W-:Y:S05]  /*1c740*/  BSYNC.RELIABLE B2 ;  /* 0x0000000000027941 */ /* 0x000fea0003800100 */
.L_x_997:
        /* <DEDUP_REMOVED lines=29> */
.L_x_999:
[----:B------:R-:W-:Y:S05]  /*1c920*/  BSYNC.RECONVERGENT B1 ;  /* 0x0000000000017941 */ /* 0x000fea0003800200 */
.L_x_996:
        /* <DEDUP_REMOVED lines=31> */
.L_x_1002:
[----:B------:R-:W-:Y:S05]  /*1cb20*/  BSYNC.RELIABLE B2 ;  /* 0x0000000000027941 */ /* 0x000fea0003800100 */
.L_x_1001:
        /* <DEDUP_REMOVED lines=29> */
.L_x_1003:
[----:B------:R-:W-:Y:S05]  /*1cd00*/  BSYNC.RECONVERGENT B1 ;  /* 0x0000000000017941 */ /* 0x000fea0003800200 */
.L_x_1000:
        /* <DEDUP_REMOVED lines=16> */
[----:B------:R-:W2:Y:S01]  /*1ce10*/  LDL.64 R40, [R1+0x28] ;  /* 0x0000280001287983 */ /* 0x000ea20000100a00 */
[----:B---3--:R-:W-:-:S04]  /*1ce20*/  IADD3 R43, P0, PT, RZ, R38, RZ ;  /* 0x00000026ff2b7210 */ /* 0x008fc80007f1e0ff */
[----:B------:R-:W-:Y:S01]  /*1ce30*/  IADD3 R46, P1, PT, RZ, R43, RZ ;  /* 0x0000002bff2e7210 */ /* 0x000fe20007f3e0ff */
[----:B------:R-:W-:-:S03]  /*1ce40*/  IMAD.X R45, RZ, RZ, R39, P0 ;  /* 0x000000ffff2d7224 */ /* 0x000fc600000e0627 */
[----:B------:R-:W-:Y:S01]  /*1ce50*/  ISETP.GE.U32.AND P0, PT, R46, R43, PT ;  /* 0x0000002b2e00720c */ /* 0x000fe20003f06070 */
[----:B------:R-:W-:Y:S01]  /*1ce60*/  BSSY.RECONVERGENT B1, `(.L_x_1004) ;  /* 0x0000015000017945 */ /* 0x000fe20003800200 */
[----:B------:R-:W-:Y:S02]  /*1ce70*/  IMAD.MOV.U32 R44, RZ, RZ, RZ ;  /* 0x000000ffff2c7224 */ /* 0x000fe400078e00ff */
[----:B0-----:R-:W-:Y:S02]  /*1ce80*/  IMAD.MOV.U32 R50, RZ, RZ, RZ ;  /* 0x000000ffff327224 */ /* 0x001fe400078e00ff */
[----:B--2---:R-:W-:Y:S01]  /*1ce90*/  IMAD.X R47, R40, 0x1, R45, P1 ;  /* 0x00000001282f7824 */ /* 0x004fe200008e062d */
[----:B------:R-:W-:-:S04]  /*1cea0*/  ISETP.GE.U32.AND P1, PT, R43, R38, PT ;  /* 0x000000262b00720c */ /* 0x000fc80003f26070 */
[----:B------:R-:W-:-:S04]  /*1ceb0*/  ISETP.GE.U32.AND.EX P0, PT, R47, R45, PT, P0 ;  /* 0x0000002d2f00720c */ /* 0x000fc80003f06100 */
[----:B------:R-:W-:Y:S02]  /*1cec0*/  SEL R43, RZ, 0x1, P0 ;  /* 0x00000001ff2b7807 */ /* 0x000fe40000000000 */
[----:B------:R-:W-:Y:S02]  /*1ced0*/  ISETP.GE.U32.AND.EX P0, PT, R45, R39, PT, P1 ;  /* 0x000000272d00720c */ /* 0x000fe40003f06110 */
[----:B------:R-:W-:-:S11]  /*1cee0*/  IADD3 R39, P2, PT, R41, R43, RZ ;  /* 0x0000002b29277210 */ /* 0x000fd60007f5e0ff */
[----:B-1----:R-:W-:Y:S05]  /*1cef0*/  @P0 BRA `(.L_x_1005) ;  /* 0x00000000002c0947 */ /* 0x002fea0003800000 */
        /* <DEDUP_REMOVED lines=11> */
.L_x_1005:
[----:B------:R-:W-:Y:S05]  /*1cfb0*/  BSYNC.RECONVERGENT B1 ;  /* 0x0000000000017941 */ /* 0x000fea0003800200 */
.L_x_1004:
[----:B------:R-:W-:Y:S01]  /*1cfc0*/  IMAD.X R0, RZ, RZ, RZ, P2 ;  /* 0x000000ffff007224 */ /* 0x000fe200010e06ff */
[-C--:B-----5:R-:W-:Y:S01]  /*1cfd0*/  ISETP.GT.U32.AND P0, PT, R39, R8.reuse, PT ;  /* 0x000000082700720c */ /* 0x0a0fe20003f04070 */
[----:B------:R-:W-:Y:S01]  /*1cfe0*/  BSSY.RECONVERGENT B1, `(.L_x_1006) ;  /* 0x000004b000017945 */ /* 0x000fe20003800200 */
[----:B------:R-:W-:Y:S01]  /*1cff0*/  IADD3 R43, P1, PT, R8, R39, RZ ;  /* 0x00000027082b7210 */ /* 0x000fe20007f3e0ff */
[----:B------:R-:W-:Y:S01]  /*1d000*/  IMAD.MOV.U32 R61, RZ, RZ, 0x1 ;  /* 0x00000001ff3d7424 */ /* 0x000fe200078e00ff */
[C---:B------:R-:W-:Y:S01]  /*1d010*/  ISETP.GT.U32.AND.EX P0, PT, R0.reuse, R9, PT, P0 ;  /* 0x000000090000720c */ /* 0x040fe20003f04100 */
[----:B------:R-:W-:Y:S01]  /*1d020*/  IMAD.MOV.U32 R62, RZ, RZ, RZ ;  /* 0x000000ffff3e7224 */ /* 0x000fe200078e00ff */
[----:B------:R-:W-:Y:S01]  /*1d030*/  IADD3 R42, P2, PT, RZ, R43, RZ ;  /* 0x0000002bff2a7210 */ /* 0x000fe20007f5e0ff */
[----:B------:R-:W-:Y:S01]  /*1d040*/  IMAD.X R48, R9, 0x1, R0, P1 ;  /* 0x0000000109307824 */ /* 0x000fe200008e0600 */
[----:B------:R-:W-:Y:S01]  /*1d050*/  SEL R8, R39, R8, P0 ;  /* 0x0000000827087207 */ /* 0x000fe20000000000 */
[----:B------:R-:W-:Y:S01]  /*1d060*/  IMAD.WIDE.U32 R38, R41, 0x3d1, RZ ;  /* 0x000003d129267825 */ /* 0x000fe200078e00ff */
[----:B------:R-:W-:-:S02]  /*1d070*/  SEL R9, R0, R9, P0 ;  /* 0x0000000900097207 */ /* 0x000fc40000000000 */
[-C--:B------:R-:W-:Y:S02]  /*1d080*/  ISETP.GT.U32.AND P0, PT, R8, R43.reuse, PT ;  /* 0x0000002b0800720c */ /* 0x080fe40003f04070 */
[----:B------:R-:W-:Y:S01]  /*1d090*/  ISETP.GE.U32.AND P1, PT, R42, R43, PT ;  /* 0x0000002b2a00720c */ /* 0x000fe20003f26070 */
[----:B------:R-:W-:Y:S01]  /*1d0a0*/  IMAD.X R43, R48, 0x1, R12, P2 ;  /* 0x00000001302b7824 */ /* 0x000fe200010e060c */
[-C--:B------:R-:W-:Y:S01]  /*1d0b0*/  ISETP.GT.U32.AND.EX P0, PT, R9, R48.reuse, PT, P0 ;  /* 0x000000300900720c */ /* 0x080fe20003f04100 */
[----:B------:R-:W-:Y:S01]  /*1d0c0*/  IMAD.WIDE.U32 R8, R40, 0x3d1, RZ ;  /* 0x000003d128087825 */ /* 0x000fe200078e00ff */
[----:B------:R-:W-:Y:S02]  /*1d0d0*/  ISETP.GT.U32.AND P3, PT, R46, RZ, PT ;  /* 0x000000ff2e00720c */ /* 0x000fe40003f64070 */
[----:B------:R-:W-:Y:S01]  /*1d0e0*/  ISETP.GE.U32.AND.EX P1, PT, R43, R48, PT, P1 ;  /* 0x000000302b00720c */ /* 0x000fe20003f26110 */
[----:B------:R-:W-:Y:S01]  /*1d0f0*/  IMAD.WIDE.U32 R68, P4, RZ, R40, R38 ;  /* 0x00000028ff447225 */ /* 0x000fe20007880026 */
[----:B------:R-:W-:-:S02]  /*1d100*/  ISETP.GT.U32.AND.EX P3, PT, R47, RZ, PT, P3 ;  /* 0x000000ff2f00720c */ /* 0x000fc40003f64130 */
[----:B------:R-:W-:Y:S01]  /*1d110*/  SEL R49, RZ, 0x1, P1 ;  /* 0x00000001ff317807 */ /* 0x000fe20000800000 */
[----:B------:R-:W-:Y:S01]  /*1d120*/  IMAD.MOV.U32 R8, RZ, RZ, R69 ;  /* 0x000000ffff087224 */ /* 0x000fe200078e0045 */
[----:B------:R-:W-:Y:S01]  /*1d130*/  IADD3 RZ, P2, PT, R9, R68, RZ ;  /* 0x0000004409ff7210 */ /* 0x000fe20007f5e0ff */
[----:B------:R-:W-:Y:S01]  /*1d140*/  IMAD.X R9, RZ, RZ, RZ, P4 ;  /* 0x000000ffff097224 */ /* 0x000fe200020e06ff */
[----:B------:R-:W-:Y:S01]  /*1d150*/  IADD3 R49, P1, PT, R49, R13, RZ ;  /* 0x0000000d31317210 */ /* 0x000fe20007f3e0ff */
[----:B------:R-:W-:Y:S01]  /*1d160*/  IMAD.WIDE.U32 R38, R40, 0x3d1, R46 ;  /* 0x000003d128267825 */ /* 0x000fe200078e002e */
[----:B------:R-:W-:Y:S02]  /*1d170*/  @P0 IADD3 R10, P5, PT, R10, 0x1, RZ ;  /* 0x000000010a0a0810 */ /* 0x000fe40007fbe0ff */
[----:B------:R-:W-:Y:S01]  /*1d180*/  SEL R45, R46, RZ, P3 ;  /* 0x000000ff2e2d7207 */ /* 0x000fe20001800000 */
[----:B------:R-:W-:Y:S01]  /*1d190*/  IMAD.X R0, RZ, RZ, RZ, P1 ;  /* 0x000000ffff007224 */ /* 0x000fe200008e06ff */
[----:B------:R-:W-:Y:S01]  /*1d1a0*/  ISETP.GT.U32.AND P4, PT, R49, R10, PT ;  /* 0x0000000a3100720c */ /* 0x000fe20003f84070 */
[----:B------:R-:W-:Y:S01]  /*1d1b0*/  @P0 IMAD.X R11, RZ, RZ, R11, P5 ;  /* 0x000000ffff0b0224 */ /* 0x000fe200028e060b */
[----:B------:R-:W-:Y:S01]  /*1d1c0*/  ISETP.GT.U32.AND P1, PT, R45, R46, PT ;  /* 0x0000002e2d00720c */ /* 0x000fe20003f24070 */
[----:B------:R-:W-:Y:S01]  /*1d1d0*/  IMAD.WIDE.U32.X R40, RZ, R41, R8, P2 ;  /* 0x00000029ff287225 */ /* 0x000fe200010e0408 */
[----:B------:R-:W-:-:S02]  /*1d1e0*/  IADD3 R45, P5, PT, R10, R49, RZ ;  /* 0x000000310a2d7210 */ /* 0x000fc40007fbe0ff */
[----:B------:R-:W-:Y:S01]  /*1d1f0*/  ISETP.GT.U32.AND.EX P4, PT, R0, R11, PT, P4 ;  /* 0x0000000b0000720c */ /* 0x000fe20003f84140 */
[----:B------:R-:W-:Y:S01]  /*1d200*/  IMAD.IADD R68, R68, 0x1, R39 ;  /* 0x0000000144447824 */ /* 0x000fe200078e0227 */
[----:B------:R-:W-:Y:S02]  /*1d210*/  @P0 ISETP.NE.U32.AND P2, PT, R10, RZ, PT ;  /* 0x000000ff0a00020c */ /* 0x000fe40003f45070 */
[----:B------:R-:W-:Y:S01]  /*1d220*/  SEL R10, R49, R10, P4 ;  /* 0x0000000a310a7207 */ /* 0x000fe20002000000 */
[C---:B------:R-:W-:Y:S01]  /*1d230*/  IMAD.X R49, R11.reuse, 0x1, R0, P5 ;  /* 0x000000010b317824 */ /* 0x040fe200028e0600 */
[----:B------:R-:W-:Y:S02]  /*1d240*/  @P0 ISETP.NE.AND.EX P2, PT, R11, RZ, PT, P2 ;  /* 0x000000ff0b00020c */ /* 0x000fe40003f45320 */
[----:B------:R-:W-:Y:S02]  /*1d250*/  IADD3 R48, P5, PT, RZ, R45, RZ ;  /* 0x0000002dff307210 */ /* 0x000fe40007fbe0ff */
[----:B------:R-:W-:-:S02]  /*1d260*/  SEL R11, R0, R11, P4 ;  /* 0x0000000b000b7207 */ /* 0x000fc40002000000 */
[-C--:B------:R-:W-:Y:S02]  /*1d270*/  ISETP.GT.U32.AND P4, PT, R10, R45.reuse, PT ;  /* 0x0000002d0a00720c */ /* 0x080fe40003f84070 */
[----:B------:R-:W-:Y:S02]  /*1d280*/  SEL R9, R47, RZ, P3 ;  /* 0x000000ff2f097207 */ /* 0x000fe40001800000 */
[----:B------:R-:W-:Y:S01]  /*1d290*/  ISETP.GE.U32.AND P3, PT, R38, R46, PT ;  /* 0x0000002e2600720c */ /* 0x000fe20003f66070 */
[----:B------:R-:W-:Y:S01]  /*1d2a0*/  IMAD.X R46, R49, 0x1, R14, P5 ;  /* 0x00000001312e7824 */ /* 0x000fe200028e060e */
[----:B------:R-:W-:Y:S02]  /*1d2b0*/  @P0 SEL R51, RZ, 0x1, P2 ;  /* 0x00000001ff330807 */ /* 0x000fe40001000000 */
[----:B------:R-:W-:Y:S02]  /*1d2c0*/  ISETP.GE.U32.AND P2, PT, R48, R45, PT ;  /* 0x0000002d3000720c */ /* 0x000fe40003f46070 */
[----:B------:R-:W-:-:S02]  /*1d2d0*/  ISETP.GT.U32.AND.EX P4, PT, R11, R49, PT, P4 ;  /* 0x000000310b00720c */ /* 0x000fc40003f84140 */
        /* <DEDUP_REMOVED lines=11> */
[----:B------:R-:W-:Y:S01]  /*1d390*/  IADD3.X R49, PT, PT, RZ, R50, RZ, P4, P3 ;  /* 0x00000032ff317210 */ /* 0x000fe200027e64ff */
[----:B------:R-:W-:-:S04]  /*1d3a0*/  IMAD.X R40, RZ, RZ, R41, P2 ;  /* 0x000000ffff287224 */ /* 0x000fc800010e0629 */
        /* <DEDUP_REMOVED lines=14> */
.L_x_1007:
[----:B------:R-:W-:Y:S05]  /*1d490*/  BSYNC.RECONVERGENT B1 ;  /* 0x0000000000017941 */ /* 0x000fea0003800200 */
.L_x_1006:
[-C--:B------:R-:W-:Y:S01]  /*1d4a0*/  ISETP.GT.U32.AND P0, PT, R11, R42.reuse, PT ;  /* 0x0000002a0b00720c */ /* 0x080fe20003f04070 */
[----:B------:R-:W-:Y:S01]  /*1d4b0*/  IMAD.WIDE.U32 R8, R13, 0x3d1, RZ ;  /* 0x000003d10d087825 */ /* 0x000fe200078e00ff */
[----:B------:R-:W-:Y:S01]  /*1d4c0*/  IADD3 R66, P1, PT, R42, R11, RZ ;  /* 0x0000000b2a427210 */ /* 0x000fe20007f3e0ff */
[----:B------:R0:W-:Y:S01]  /*1d4d0*/  STL.64 [R1+0x30], R12 ;  /* 0x0000300c01007387 */ /* 0x0001e20000100a00 */
[CC--:B------:R-:W-:Y:S01]  /*1d4e0*/  ISETP.GT.U32.AND.EX P0, PT, R40.reuse, R43.reuse, PT, P0 ;  /* 0x0000002b2800720c */ /* 0x0c0fe20003f04100 */
[----:B------:R-:W-:Y:S02]  /*1d4f0*/  BSSY.RECONVERGENT B1, `(.L_x_1008) ;  /* 0x000006d000017945 */ /* 0x000fe40003800200 */
[----:B------:R-:W-:Y:S01]  /*1d500*/  IMAD.X R67, R43, 0x1, R40, P1 ;  /* 0x000000012b437824 */ /* 0x000fe200008e0628 */
[----:B------:R-:W-:Y:S02]  /*1d510*/  SEL R11, R11, R42, P0 ;  /* 0x0000002a0b0b7207 */ /* 0x000fe40000000000 */
[----:B------:R-:W-:Y:S01]  /*1d520*/  SEL R39, R40, R43, P0 ;  /* 0x0000002b28277207 */ /* 0x000fe20000000000 */
[----:B------:R-:W-:Y:S01]  /*1d530*/  IMAD.WIDE.U32 R42, R12, 0x3d1, R66 ;  /* 0x000003d10c2a7825 */ /* 0x000fe200078e0042 */
[----:B------:R-:W-:-:S03]  /*1d540*/  ISETP.GT.U32.AND P0, PT, R11, R66, PT ;  /* 0x000000420b00720c */ /* 0x000fc60003f04070 */
[----:B------:R-:W-:Y:S01]  /*1d550*/  IMAD.WIDE.U32 R10, P2, RZ, R12, R8 ;  /* 0x0000000cff0a7225 */ /* 0x000fe20007840008 */
[----:B------:R-:W-:Y:S02]  /*1d560*/  ISETP.GE.U32.AND P1, PT, R42, R66, PT ;  /* 0x000000422a00720c */ /* 0x000fe40003f26070 */
[----:B------:R-:W-:Y:S01]  /*1d570*/  ISETP.GT.U32.AND.EX P0, PT, R39, R67, PT, P0 ;  /* 0x000000432700720c */ /* 0x000fe20003f04100 */
        /* <DEDUP_REMOVED lines=100> */
.L_x_1009:
[----:B------:R-:W-:Y:S05]  /*1dbc0*/  BSYNC.RECONVERGENT B1 ;  /* 0x0000000000017941 */ /* 0x000fea0003800200 */
.L_x_1008:
        /* <DEDUP_REMOVED lines=28> */
.L_x_1012:
[----:B------:R-:W-:Y:S05]  /*1dd90*/  BSYNC.RELIABLE B2 ;  /* 0x0000000000027941 */ /* 0x000fea0003800100 */
.L_x_1011:
[----:B------:R-:W0:Y:S01]  /*1dda0*/  LDCU.128 UR4, c[0x3][0x20] ;  /* 0x00c00400ff0477ac */ /* 0x000e220008000c00 */
[----:B------:R-:W1:Y:S01]  /*1ddb0*/  LDCU.64 UR8, c[0x3][0x30] ;  /* 0x00c00600ff0877ac */ /* 0x000e620008000a00 */
[----:B0-----:R-:W-:Y:S02]  /*1ddc0*/  ISETP.GE.U32.AND P0, PT, R61, UR4, PT ;  /* 0x000000043d007c0c */ /* 0x001fe4000bf06070 */
[----:B------:R-:W-:Y:S02]  /*1ddd0*/  IADD3 R13, P1, PT, R67, -UR6, RZ ;  /* 0x80000006430d7c10 */ /* 0x000fe4000ff3e0ff */
[----:B------:R-:W-:Y:S02]  /*1dde0*/  ISETP.GE.U32.AND.EX P0, PT, R62, UR5, PT, P0 ;  /* 0x000000053e007c0c */ /* 0x000fe4000bf06100 */
[----:B------:R-:W-:Y:S02]  /*1ddf0*/  IADD3.X R15, PT, PT, R68, ~UR7, RZ, P1, !PT ;  /* 0x80000007440f7c10 */ /* 0x000fe40008ffe4ff */
[----:B------:R-:W-:-:S02]  /*1de00*/  SEL R0, RZ, 0x1, P0 ;  /* 0x00000001ff007807 */ /* 0x000fc40000000000 */
[----:B------:R-:W-:Y:S02]  /*1de10*/  ISETP.LT.U32.AND P2, PT, R67, UR6, PT ;  /* 0x0000000643007c0c */ /* 0x000fe4000bf41070 */
[----:B------:R-:W-:Y:S02]  /*1de20*/  ISETP.GE.U32.AND P1, PT, R13, R0, PT ;  /* 0x000000000d00720c */ /* 0x000fe40003f26070 */
[----:B-1----:R-:W-:Y:S02]  /*1de30*/  ISETP.LT.U32.AND P3, PT, R65, UR8, PT ;  /* 0x0000000841007c0c */ /* 0x002fe4000bf61070 */
        /* <DEDUP_REMOVED lines=19> */
.L_x_1013:
[----:B------:R-:W-:Y:S05]  /*1df70*/  BSYNC.RECONVERGENT B1 ;  /* 0x0000000000017941 */ /* 0x000fea0003800200 */
.L_x_1010:
        /* <DEDUP_REMOVED lines=28> */
.L_x_1016:
[----:B------:R-:W-:Y:S05]  /*1e140*/  BSYNC.RELIABLE B2 ;  /* 0x0000000000027941 */ /* 0x000fea0003800100 */
.L_x_1015:
        /* <DEDUP_REMOVED lines=29> */
.L_x_1017:
[----:B------:R-:W-:Y:S05]  /*1e320*/  BSYNC.RECONVERGENT B1 ;  /* 0x0000000000017941 */ /* 0x000fea0003800200 */
.L_x_1014:
        /* <DEDUP_REMOVED lines=27> */
[----:B------:R-:W-:Y:S01]  /*1e4e0*/  IMAD.WIDE.U32.X R8, R36, R68, R10, P1 ;  /* 0x0000004424087225 */ /* 0x000fe200008e040a */
[----:B------:R-:W-:-:S03]  /*1e4f0*/  SEL R11, RZ, 0x1, P0 ;  /* 0x00000001ff0b7807 */ /* 0x000fc60000000000 */
        /* <DEDUP_REMOVED lines=10> */
[----:B------:R-:W-:Y:S01]  /*1e5a0*/  IMAD R40, R64, R37, RZ ;  /* 0x0000002540287224 */ /* 0x000fe200078e02ff */
[----:B------:R-:W-:Y:S01]  /*1e5b0*/  ISETP.GE.U32.AND.EX P0, PT, R9, R0, PT, P0 ;  /* 0x000000000900720c */ /* 0x000fe20003f06100 */
[----:B------:R-:W-:Y:S02]  /*1e5c0*/  IMAD.MOV.U32 R12, RZ, RZ, R39 ;  /* 0x000000ffff0c7224 */ /* 0x000fe400078e0027 */
[----:B------:R-:W-:Y:S01]  /*1e5d0*/  IMAD R51, R36, R63, R40 ;  /* 0x0000003f24337224 */ /* 0x000fe200078e0228 */
[----:B------:R-:W-:Y:S01]  /*1e5e0*/  SEL R47, RZ, 0x1, P0 ;  /* 0x00000001ff2f7807 */ /* 0x000fe20000000000 */
[----:B------:R-:W-:Y:S02]  /*1e5f0*/  IMAD R0, R62, R37, RZ ;  /* 0x000000253e007224 */ /* 0x000fe400078e02ff */
[----:B------:R-:W-:-:S04]  /*1e600*/  IMAD.WIDE.U32 R40, P2, R37, R64, R10 ;  /* 0x0000004025287225 */ /* 0x000fc8000784000a */
[----:B------:R-:W-:-:S04]  /*1e610*/  IMAD.WIDE.U32 R38, R63, R37, RZ ;  /* 0x000000253f267225 */ /* 0x000fc800078e00ff */
[----:B------:R-:W-:-:S04]  /*1e620*/  IMAD.WIDE.U32.X R10, R36, R66, R12, P1 ;  /* 0x00000042240a7225 */ /* 0x000fc800008e040c */
[----:B------:R-:W-:Y:S02]  /*1e630*/  IMAD R49, R36, R61, R0 ;  /* 0x0000003d24317224 */ /* 0x000fe400078e0200 */
        /* <DEDUP_REMOVED lines=20> */
[----:B------:R0:W-:Y:S02]  /*1e780*/  STL.128 [R1], R12 ;  /* 0x0000000c01007387 */ /* 0x0001e40000100c00 */
[----:B------:R-:W-:-:S13]  /*1e790*/  ISETP.NE.AND.EX P0, PT, R40, RZ, PT, P0 ;  /* 0x000000ff2800720c */ /* 0x000fda0003f05300 */
[----:B------:R-:W-:Y:S05]  /*1e7a0*/  @!P0 BRA `(.L_x_1019) ;  /* 0x0000000000488947 */ /* 0x000fea0003800000 */
[----:B------:R-:W-:Y:S01]  /*1e7b0*/  BSSY.RECONVERGENT B2, `(.L_x_1020) ;  /* 0x000000e000027945 */ /* 0x000fe20003800200 */
[----:B0-----:R-:W-:Y:S02]  /*1e7c0*/  IMAD.MOV.U32 R15, RZ, RZ, R0 ;  /* 0x000000ffff0f7224 */ /* 0x001fe400078e0000 */
[----:B------:R-:W-:-:S07]  /*1e7d0*/  IMAD.MOV.U32 R0, RZ, RZ, 0x4 ;  /* 0x00000004ff007424 */ /* 0x000fce00078e00ff */
.L_x_1021:
        /* <DEDUP_REMOVED lines=12> */
.L_x_1020:
[----:B------:R1:W5:Y:S04]  /*1e8a0*/  LDL.64 R38, [R1+0x20] ;  /* 0x0000200001267983 */ /* 0x0003680000100a00 */
[----:B------:R1:W5:Y:S04]  /*1e8b0*/  LDL.64 R14, [R1+0x8] ;  /* 0x00000800010e7983 */ /* 0x0003680000100a00 */
[----:B------:R1:W5:Y:S02]  /*1e8c0*/  LDL.128 R8, [R1+0x10] ;  /* 0x0000100001087983 */ /* 0x0003640000100c00 */
.L_x_1019:
[----:B------:R-:W-:Y:S05]  /*1e8d0*/  BSYNC.RECONVERGENT B1 ;  /* 0x0000000000017941 */ /* 0x000fea0003800200 */
.L_x_1018:
[----:B0-----:R-:W-:Y:S01]  /*1e8e0*/  IMAD.WIDE.U32 R12, R34, R61, RZ ;  /* 0x0000003d220c7225 */ /* 0x001fe200078e00ff */
[----:B------:R-:W-:Y:S03]  /*1e8f0*/  BSSY.RECONVERGENT B1, `(.L_x_1022) ;  /* 0x0000069000017945 */ /* 0x000fe60003800200 */
        /* <DEDUP_REMOVED lines=15> */
[C---:B------:R-:W-:Y:S02]  /*1e9f0*/  IMAD R53, R34.reuse, R67, R0 ;  /* 0x0000004322357224 */ /* 0x040fe400078e0200 */
        /* <DEDUP_REMOVED lines=38> */
[----:B------:R-:W-:Y:S01]  /*1ec60*/  SEL R0, RZ, 0x1, P0 ;  /* 0x00000001ff007807 */ /* 0x000fe20000000000 */
[----:B------:R-:W-:Y:S01]  /*1ec70*/  IMAD.WIDE.U32 R44, P3, R35, R64, R48 ;  /* 0x00000040232c7225 */ /* 0x000fe20007860030 */
[----:B------:R-:W-:Y:S01]  /*1ec80*/  SEL R49, RZ, 0x1, P1 ;  /* 0x00000001ff317807 */ /* 0x000fe20000800000 */
[----:B------:R0:W-:Y:S02]  /*1ec90*/  STL.128 [R1+0x10], R12 ;  /* 0x0000100c01007387 */ /* 0x0001e40000100c00 */
[----:B------:R-:W-:-:S04]  /*1eca0*/  IMAD.WIDE.U32.X R8, R34, R66, R8, P2 ;  /* 0x0000004222087225 */ /* 0x000fc800010e0408 */
[----:B------:R-:W-:Y:S01]  /*1ecb0*/  IMAD R46, R64, R35, RZ ;  /* 0x00000023402e7224 */ /* 0x000fe200078e02ff */
[----:B------:R-:W-:Y:S01]  /*1ecc0*/  IADD3 R49, P1, P5, R49, R8, R0 ;  /* 0x0000000831317210 */ /* 0x000fe20007d3e000 */
[----:B------:R-:W-:-:S03]  /*1ecd0*/  IMAD.WIDE.U32 R50, R35, R63, R50 ;  /* 0x0000003f23327225 */ /* 0x000fc600078e0032 */
[----:B------:R-:W-:Y:S01]  /*1ece0*/  IADD3.X R9, PT, PT, RZ, R9, RZ, P1, P5 ;  /* 0x00000009ff097210 */ /* 0x000fe20000fea4ff */
[-C--:B------:R-:W-:Y:S01]  /*1ecf0*/  IMAD R53, R34, R63.reuse, R46 ;  /* 0x0000003f22357224 */ /* 0x080fe200078e022e */
        /* <DEDUP_REMOVED lines=26> */
.L_x_1025:
        /* <DEDUP_REMOVED lines=12> */
.L_x_1024:
[----:B------:R0:W5:Y:S04]  /*1ef60*/  LDL.64 R48, [R1+0x20] ;  /* 0x0000200001307983 */ /* 0x0001680000100a00 */
[----:B------:R0:W5:Y:S02]  /*1ef70*/  LDL.128 R12, [R1+0x10] ;  /* 0x00001000010c7983 */ /* 0x0001640000100c00 */
.L_x_1023:
[----:B------:R-:W-:Y:S05]  /*1ef80*/  BSYNC.RECONVERGENT B1 ;  /* 0x0000000000017941 */ /* 0x000fea0003800200 */
.L_x_1022:
        /* <DEDUP_REMOVED lines=39> */
[----:B------:R-:W-:Y:S01]  /*1f200*/  IMAD.WIDE.U32 R14, R33, R65, RZ ;  /* 0x00000041210e7225 */ /* 0x000fe200078e00ff */
[----:B------:R-:W-:Y:S02]  /*1f210*/  IADD3 R8, P3, PT, R13, R40, RZ ;  /* 0x000000280d087210 */ /* 0x000fe40007f7e0ff */
[----:B------:R-:W-:Y:S01]  /*1f220*/  IADD3.X R9, PT, PT, RZ, R9, RZ, P1, P4 ;  /* 0x00000009ff097210 */ /* 0x000fe20000fe84ff */
[----:B------:R-:W-:Y:S01]  /*1f230*/  IMAD R39, R33, R65, R44 ;  /* 0x0000004121277224 */ /* 0x000fe200078e022c */
[----:B------:R-:W-:Y:S01]  /*1f240*/  ISETP.GE.U32.AND P0, PT, R40, R48, PT ;  /* 0x000000302800720c */ /* 0x000fe20003f06070 */
[----:B------:R-:W-:Y:S01]  /*1f250*/  IMAD.WIDE.U32 R14, P5, R32, R66, R14 ;  /* 0x00000042200e7225 */ /* 0x000fe200078a000e */
[----:B------:R-:W-:-:S03]  /*1f260*/  ISETP.GE.U32.AND P1, PT, R8, R40, PT ;  /* 0x000000280800720c */ /* 0x000fc60003f26070 */
[----:B------:R-:W-:Y:S01]  /*1f270*/  IMAD.IADD R12, R41, 0x1, R39 ;  /* 0x00000001290c7824 */ /* 0x000fe200078e0227 */
[----:B------:R-:W-:Y:S01]  /*1f280*/  IADD3 RZ, P2, PT, R11, R14, RZ ;  /* 0x0000000e0bff7210 */ /* 0x000fe20007f5e0ff */
[----:B------:R-:W-:-:S03]  /*1f290*/  IMAD.WIDE.U32 R40, R33, R63, RZ ;  /* 0x0000003f21287225 */ /* 0x000fc600078e00ff */
[C---:B------:R-:W-:Y:S01]  /*1f2a0*/  ISETP.GE.U32.AND.EX P0, PT, R12.reuse, R49, PT, P0 ;  /* 0x000000310c00720c */ /* 0x040fe20003f06100 */
[----:B------:R-:W-:Y:S02]  /*1f2b0*/  IMAD.X R9, R12, 0x1, R9, P3 ;  /* 0x000000010c097824 */ /* 0x000fe400018e0609 */
[----:B------:R-:W-:Y:S02]  /*1f2c0*/  IMAD.X R11, RZ, RZ, RZ, P5 ;  /* 0x000000ffff0b7224 */ /* 0x000fe400028e06ff */
[----:B------:R-:W-:Y:S01]  /*1f2d0*/  IMAD.MOV.U32 R10, RZ, RZ, R15 ;  /* 0x000000ffff0a7224 */ /* 0x000fe200078e000f */
[----:B------:R-:W-:Y:S01]  /*1f2e0*/  ISETP.GE.U32.AND.EX P1, PT, R9, R12, PT, P1 ;  /* 0x0000000c0900720c */ /* 0x000fe20003f26110 */
[----:B------:R-:W-:Y:S02]  /*1f2f0*/  IMAD R14, R64, R32, RZ ;  /* 0x00000020400e7224 */ /* 0x000fe400078e02ff */
[----:B------:R-:W-:Y:S01]  /*1f300*/  IMAD.WIDE.U32 R12, R32, R63, RZ ;  /* 0x0000003f200c7225 */ /* 0x000fe200078e00ff */
[----:B------:R-:W-:-:S02]  /*1f310*/  SEL R12, RZ, 0x1, P0 ;  /* 0x00000001ff0c7807 */ /* 0x000fc40000000000 */
        /* <DEDUP_REMOVED lines=10> */
[----:B--2---:R-:W-:-:S04]  /*1f3c0*/  IMAD.WIDE.U32 R14, R32, R63, R70 ;  /* 0x0000003f200e7225 */ /* 0x004fc800078e0046 */
        /* <DEDUP_REMOVED lines=19> */
[----:B--2---:R-:W-:Y:S05]  /*1f500*/  @!P0 BRA `(.L_x_1027) ;  /* 0x0000000000448947 */ /* 0x004fea0003800000 */
[----:B------:R-:W-:Y:S01]  /*1f510*/  BSSY.RECONVERGENT B2, `(.L_x_1028) ;  /* 0x000000e000027945 */ /* 0x000fe20003800200 */
[----:B------:R-:W-:Y:S02]  /*1f520*/  IMAD.MOV.U32 R15, RZ, RZ, R0 ;  /* 0x000000ffff0f7224 */ /* 0x000fe400078e0000 */
[----:B------:R-:W-:-:S07]  /*1f530*/  IMAD.MOV.U32 R0, RZ, RZ, 0x6 ;  /* 0x00000006ff007424 */ /* 0x000fce00078e00ff */
.L_x_1029:
        /* <DEDUP_REMOVED lines=12> */
.L_x_1028:
[----:B------:R2:W5:Y:S04]  /*1f600*/  LDL.64 R50, [R1+0x18] ;  /* 0x0000180001327983 */ /* 0x0005680000100a00 */
[----:B------:R2:W5:Y:S02]  /*1f610*/  LDL.128 R8, [R1+0x20] ;  /* 0x0000200001087983 */ /* 0x0005640000100c00 */
.L_x_1027:
[----:B------:R-:W-:Y:S05]  /*1f620*/  BSYNC.RECONVERGENT B1 ;  /* 0x0000000000017941 */ /* 0x000fea0003800200 */
.L_x_1026:
        /* <DEDUP_REMOVED lines=30> */
[----:B------:R-:W-:Y:S01]  /*1f810*/  IMAD R44, R66, R30, RZ ;  /* 0x0000001e422c7224 */ /* 0x000fe200078e02ff */
[----:B------:R-:W-:Y:S01]  /*1f820*/  ISETP.GE.U32.AND.EX P0, PT, R40, R9, PT, P0 ;  /* 0x000000092800720c */ /* 0x000fe20003f06100 */
[-C--:B------:R-:W-:Y:S01]  /*1f830*/  IMAD.WIDE.U32 R38, R31, R65.reuse, RZ ;  /* 0x000000411f267225 */ /* 0x080fe200078e00ff */
[----:B------:R-:W-:Y:S02]  /*1f840*/  ISETP.GE.U32.AND.EX P1, PT, R15, R40, PT, P1 ;  /* 0x000000280f00720c */ /* 0x000fe40003f26110 */
[----:B------:R-:W-:Y:S01]  /*1f850*/  SEL R0, RZ, 0x1, P0 ;  /* 0x00000001ff007807 */ /* 0x000fe20000000000 */
[----:B------:R-:W-:Y:S01]  /*1f860*/  IMAD.MOV.U32 R40, RZ, RZ, R45 ;  /* 0x000000ffff287224 */ /* 0x000fe200078e002d */
[----:B------:R-:W-:Y:S01]  /*1f870*/  SEL R53, RZ, 0x1, P1 ;  /* 0x00000001ff357807 */ /* 0x000fe20000800000 */
[----:B------:R-:W-:-:S02]  /*1f880*/  IMAD R51, R31, R65, R44 ;  /* 0x000000411f337224 */ /* 0x000fc400078e022c */
[----:B------:R-:W-:-:S04]  /*1f890*/  IMAD.WIDE.U32.X R8, R31, R68, R40, P2 ;  /* 0x000000441f087225 */ /* 0x000fc800010e0428 */
[----:B------:R-:W-:Y:S01]  /*1f8a0*/  IMAD.WIDE.U32 R40, R30, R65, R10 ;  /* 0x000000411e287225 */ /* 0x000fe200078e000a */
[----:B------:R-:W-:-:S03]  /*1f8b0*/  IADD3 R53, P0, P1, R53, R8, R0 ;  /* 0x0000000835357210 */ /* 0x000fc6000791e000 */
[----:B------:R-:W-:Y:S01]  /*1f8c0*/  IMAD.IADD R44, R41, 0x1, R51 ;  /* 0x00000001292c7824 */ /* 0x000fe200078e0233 */
[----:B------:R-:W-:Y:S01]  /*1f8d0*/  IADD3.X R45, PT, PT, RZ, R9, RZ, P0, P1 ;  /* 0x00000009ff2d7210 */ /* 0x000fe200007e24ff */
[----:B------:R-:W-:Y:S01]  /*1f8e0*/  IMAD.WIDE.U32 R38, P2, R30, R66, R38 ;  /* 0x000000421e267225 */ /* 0x000fe20007840026 */
[----:B------:R-:W-:Y:S02]  /*1f8f0*/  IADD3 R53, P3, PT, R53, R40, RZ ;  /* 0x0000002835357210 */ /* 0x000fe40007f7e0ff */
[----:B------:R-:W-:Y:S01]  /*1f900*/  ISETP.GE.U32.AND P0, PT, R40, R10, PT ;  /* 0x0000000a2800720c */ /* 0x000fe20003f06070 */
[----:B------:R-:W-:Y:S01]  /*1f910*/  IMAD.WIDE.U32 R8, R30, R65, RZ ;  /* 0x000000411e087225 */ /* 0x000fe200078e00ff */
[----:B------:R-:W-:Y:S02]  /*1f920*/  ISETP.GE.U32.AND P1, PT, R53, R40, PT ;  /* 0x000000283500720c */ /* 0x000fe40003f26070 */
[C---:B------:R-:W-:Y:S01]  /*1f930*/  ISETP.GE.U32.AND.EX P0, PT, R44.reuse, R11, PT, P0 ;  /* 0x0000000b2c00720c */ /* 0x040fe20003f06100 */
[----:B------:R-:W-:-:S02]  /*1f940*/  IMAD.X R0, R44, 0x1, R45, P3 ;  /* 0x000000012c007824 */ /* 0x000fc400018e062d */
[----:B------:R-:W-:Y:S01]  /*1f950*/  IMAD.X R41, RZ, RZ, RZ, P2 ;  /* 0x000000ffff297224 */ /* 0x000fe200010e06ff */
[----:B------:R-:W-:Y:S01]  /*1f960*/  IADD3 RZ, P2, PT, R9, R38, RZ ;  /* 0x0000002609ff7210 */ /* 0x000fe20007f5e0ff */
[----:B------:R-:W-:Y:S01]  /*1f970*/  IMAD.MOV.U32 R40, RZ, RZ, R39 ;  /* 0x000000ffff287224 */ /* 0x000fe200078e0027 */
[----:B------:R-:W-:Y:S01]  /*1f980*/  ISETP.GE.U32.AND.EX P1, PT, R0, R44, PT, P1 ;  /* 0x0000002c0000720c */ /* 0x000fe20003f26110 */
[----:B------:R-:W-:Y:S02]  /*1f990*/  IMAD R44, R64, R30, RZ ;  /* 0x0000001e402c7224 */ /* 0x000fe400078e02ff */
[C---:B------:R-:W-:Y:S01]  /*1f9a0*/  IMAD.WIDE.U32.X R8, R31.reuse, R66, R40, P2 ;  /* 0x000000421f087225 */ /* 0x040fe200010e0428 */
[----:B------:R-:W-:Y:S02]  /*1f9b0*/  SEL R40, RZ, 0x1, P0 ;  /* 0x00000001ff287807 */ /* 0x000fe40000000000 */
[----:B------:R-:W-:Y:S01]  /*1f9c0*/  SEL R45, RZ, 0x1, P1 ;  /* 0x00000001ff2d7807 */ /* 0x000fe20000800000 */
[----:B------:R-:W-:-:S03]  /*1f9d0*/  IMAD.WIDE.U32 R10, R31, R63, RZ ;  /* 0x0000003f1f0a7225 */ /* 0x000fc600078e00ff */
        /* <DEDUP_REMOVED lines=32> */
[----:B------:R-:W-:-:S07]  /*1fbe0*/  IMAD.MOV.U32 R0, RZ, RZ, 0x7 ;  /* 0x00000007ff007424 */ /* 0x000fce00078e00ff */
.L_x_1033:
        /* <DEDUP_REMOVED lines=12> */
.L_x_1032:
[----:B------:R0:W5:Y:S04]  /*1fcb0*/  LDL.64 R12, [R1+0x18] ;  /* 0x00001800010c7983 */ /* 0x0001680000100a00 */
[----:B------:R0:W5:Y:S02]  /*1fcc0*/  LDL.64 R14, [R1+0x20] ;  /* 0x00002000010e7983 */ /* 0x0001640000100a00 */
.L_x_1031:
[----:B------:R-:W-:Y:S05]  /*1fcd0*/  BSYNC.RECONVERGENT B1 ;  /* 0x0000000000017941 */ /* 0x000fea0003800200 */
.L_x_1030:
        /* <DEDUP_REMOVED lines=47> */
.L_x_1035:
[----:B------:R-:W-:Y:S05]  /*1ffd0*/  BSYNC.RECONVERGENT B1 ;  /* 0x0000000000017941 */ /* 0x000fea0003800200 */
.L_x_1034:
        /* <DEDUP_REMOVED lines=15> */
[----:B------:R-:W-:Y:S01]  /*200d0*/  ISETP.GT.U32.AND P0, PT, R40, R43, PT ;  /* 0x0000002b2800720c */ /* 0x000fe20003f04070 */
[----:B------:R-:W-:Y:S01]  /*200e0*/  IMAD.WIDE.U32 R40, R39, 0x3d1, RZ ;  /* 0x000003d127287825 */ /* 0x000fe200078e00ff */
[----:B------:R-:W-:Y:S02]  /*200f0*/  IADD3 R47, P1, PT, R47, R14, RZ ;  /* 0x0000000e2f2f7210 */ /* 0x000fe40007f3e0ff */
[----:B------:R-:W-:Y:S01]  /*20100*/  ISETP.GT.U32.AND.EX P0, PT, R0, R45, PT, P0 ;  /* 0x0000002d0000720c */ /* 0x000fe20003f04100 */
        /* <DEDUP_REMOVED lines=15> */
[----:B------:R-:W-:Y:S01]  /*20200*/  IADD3 R69, P3, PT, R9, R69, RZ ;  /* 0x0000004509457210 */ /* 0x000fe20007f7e0ff */
[----:B------:R-:W-:Y:S01]  /*20210*/  IMAD.WIDE.U32 R42, R38, 0x3d1, R44 ;  /* 0x000003d1262a7825 */ /* 0x000fe200078e002c */
[----:B------:R-:W-:-:S02]  /*20220*/  SEL R47, R47, R50, P1 ;  /* 0x000000322f2f7207 */ /* 0x000fc40000800000 */
[----:B------:R-:W-:Y:S01]  /*20230*/  ISETP.GT.U32.AND P2, PT, R69, R12, PT ;  /* 0x0000000c4500720c */ /* 0x000fe20003f44070 */
[----:B------:R-:W-:Y:S01]  /*20240*/  IMAD.X R0, RZ, RZ, RZ, P3 ;  /* 0x000000ffff007224 */ /* 0x000fe200018e06ff */
[C---:B------:R-:W-:Y:S01]  /*20250*/  @P0 ISETP.NE.U32.AND P3, PT, R12.reuse, RZ, PT ;  /* 0x000000ff0c00020c */ /* 0x040fe20003f65070 */
[----:B------:R-:W-:Y:S01]  /*20260*/  @P0 IMAD.X R13, RZ, RZ, R13, P5 ;  /* 0x000000ffff0d0224 */ /* 0x000fe200028e060d */
[----:B------:R-:W-:Y:S01]  /*20270*/  SEL R53, R53, R74, P1 ;  /* 0x0000004a35357207 */ /* 0x000fe20000800000 */
[----:B------:R-:W-:Y:S01]  /*20280*/  IMAD.WIDE.U32.X R14, RZ, R39, R14, P4 ;  /* 0x00000027ff0e7225 */ /* 0x000fe200020e040e */
[----:B------:R-:W-:Y:S02]  /*20290*/  IADD3 R39, P4, PT, R12, R69, RZ ;  /* 0x000000450c277210 */ /* 0x000fe40007f9e0ff */
[----:B------:R-:W-:Y:S01]  /*202a0*/  ISETP.GT.U32.AND.EX P2, PT, R0, R13, PT, P2 ;  /* 0x0000000d0000720c */ /* 0x000fe20003f44120 */
[----:B------:R-:W-:Y:S01]  /*202b0*/  IMAD.IADD R49, R40, 0x1, R43 ;  /* 0x0000000128317824 */ /* 0x000fe200078e022b */
[----:B------:R-:W-:Y:S01]  /*202c0*/  IADD3 R48, P5, PT, RZ, R39, RZ ;  /* 0x00000027ff307210 */ /* 0x000fe20007fbe0ff */
[----:B------:R-:W-:Y:S01]  /*202d0*/  IMAD.X R41, R13, 0x1, R0, P4 ;  /* 0x000000010d297824 */ /* 0x000fe200020e0600 */
[----:B------:R-:W-:-:S02]  /*202e0*/  SEL R12, R69, R12, P2 ;  /* 0x0000000c450c7207 */ /* 0x000fc40001000000 */
[----:B------:R-:W-:Y:S01]  /*202f0*/  @P0 ISETP.NE.AND.EX P3, PT, R13, RZ, PT, P3 ;  /* 0x000000ff0d00020c */ /* 0x000fe20003f65330 */
[----:B------:R-:W-:Y:S01]  /*20300*/  IMAD.X R50, R10, 0x1, R41, P5 ;  /* 0x000000010a327824 */ /* 0x000fe200028e0629 */
[----:B------:R-:W-:Y:S02]  /*20310*/  SEL R13, R0, R13, P2 ;  /* 0x0000000d000d7207 */ /* 0x000fe40001000000 */
[-C--:B------:R-:W-:Y:S02]  /*20320*/  ISETP.GT.U32.AND P4, PT, R12, R39.reuse, PT ;  /* 0x000000270c00720c */ /* 0x080fe40003f84070 */
[----:B------:R-:W-:Y:S02]  /*20330*/  ISETP.GT.U32.AND P1, PT, R47, R44, PT ;  /* 0x0000002c2f00720c */ /* 0x000fe40003f24070 */
        /* <DEDUP_REMOVED lines=32> */
.L_x_1037:
[----:B------:R-:W-:Y:S05]  /*20540*/  BSYNC.RECONVERGENT B1 ;  /* 0x0000000000017941 */ /* 0x000fea0003800200 */
.L_x_1036:
        /* <DEDUP_REMOVED lines=112> */
.L_x_1039:
[----:B------:R-:W-:Y:S05]  /*20c50*/  BSYNC.RECONVERGENT B1 ;  /* 0x0000000000017941 */ /* 0x000fea0003800200 */
.L_x_1038:
        /* <DEDUP_REMOVED lines=34> */
.L_x_1042:
[----:B------:R-:W-:Y:S05]  /*20e80*/  BSYNC.RELIABLE B2 ;  /* 0x0000000000027941 */ /* 0x000fea0003800100 */
.L_x_1041:
        /* <DEDUP_REMOVED lines=24> */
[C---:B------:R-:W-:Y:S01]  /*21010*/  IADD3 R43, P3, P4, R0.reuse, -R6, R43 ;  /* 0x80000006002b7210 */ /* 0x040fe20007c7e02b */
[----:B------:R-:W-:Y:S01]  /*21020*/  IMAD.X R49, R49, 0x1, R14, P1 ;  /* 0x0000000131317824 */ /* 0x000fe200008e060e */
[----:B------:R-:W-:Y:S01]  /*21030*/  IADD3.X R40, PT, PT, R51, ~UR5, RZ, P0, !PT ;  /* 0x8000000533287c10 */ /* 0x000fe200087fe4ff */
[----:B------:R-:W-:Y:S01]  /*21040*/  IMAD.X R47, R47, 0x1, R10, P2 ;  /* 0x000000012f2f7824 */ /* 0x000fe200010e060a */
[----:B------:R-:W-:-:S09]  /*21050*/  IADD3.X R44, PT, PT, R0, ~R7, R44, P3, P4 ;  /* 0x80000007002c7210 */ /* 0x000fd20001fe842c */
.L_x_1043:
[----:B------:R-:W-:Y:S05]  /*21060*/  BSYNC.RECONVERGENT B1 ;  /* 0x0000000000017941 */ /* 0x000fea0003800200 */
.L_x_1040:
        /* <DEDUP_REMOVED lines=28> */
.L_x_1046:
[----:B------:R-:W-:Y:S05]  /*21230*/  BSYNC.RELIABLE B2 ;  /* 0x0000000000027941 */ /* 0x000fea0003800100 */
.L_x_1045:
        /* <DEDUP_REMOVED lines=29> */
.L_x_1047:
[----:B------:R-:W-:Y:S05]  /*21410*/  BSYNC.RECONVERGENT B1 ;  /* 0x0000000000017941 */ /* 0x000fea0003800200 */
.L_x_1044:
[----:B------:R-:W0:Y:S01]  /*21420*/  LDCU.64 UR4, c[0x3][0x40] ;  /* 0x00c00800ff0477ac */ /* 0x000e220008000a00 */
[----:B------:R2:W-:Y:S01]  /*21430*/  STL.128 [R1+0x20], RZ ;  /* 0x000020ff01007387 */ /* 0x0005e20000100c00 */
[----:B------:R-:W-:Y:S03]  /*21440*/  BSSY.RECONVERGENT B1, `(.L_x_1048) ;  /* 0x000004a000017945 */ /* 0x000fe60003800200 */
[----:B------:R2:W-:Y:S01]  /*21450*/  STL.128 [R1+0x30], RZ ;  /* 0x000030ff01007387 */ /* 0x0005e20000100c00 */
[----:B0-----:R-:W-:-:S04]  /*21460*/  IMAD.WIDE.U32 R8, R58, UR4, RZ ;  /* 0x000000043a087c25 */ /* 0x001fc8000f8e00ff */
[----:B------:R-:W-:-:S04]  /*21470*/  IMAD.WIDE.U32 R70, R60, UR4, RZ ;  /* 0x000000043c467c25 */ /* 0x000fc8000f8e00ff */
[----:B------:R-:W-:-:S04]  /*21480*/  IMAD.WIDE.U32 R10, P0, R60, UR5, R8 ;  /* 0x000000053c0a7c25 */ /* 0x000fc8000f800008 */
[----:B------:R-:W-:Y:S01]  /*21490*/  IMAD.X R9, RZ, RZ, RZ, P0 ;  /* 0x000000ffff097224 */ /* 0x000fe200000e06ff */
[----:B------:R-:W-:Y:S01]  /*214a0*/  IADD3 RZ, P0, PT, R10, R71, RZ ;  /* 0x000000470aff7210 */ /* 0x000fe20007f1e0ff */
[----:B------:R-:W-:-:S04]  /*214b0*/  IMAD.WIDE.U32 R14, R56, UR4, RZ ;  /* 0x00000004380e7c25 */ /* 0x000fc8000f8e00ff */
[----:B------:R-:W-:Y:S02]  /*214c0*/  IMAD.MOV.U32 R8, RZ, RZ, R11 ;  /* 0x000000ffff087224 */ /* 0x000fe400078e000b */
[----:B------:R-:W-:-:S04]  /*214d0*/  IMAD.WIDE.U32 R12, R59, UR4, RZ ;  /* 0x000000043b0c7c25 */ /* 0x000fc8000f8e00ff */
[----:B------:R-:W-:-:S04]  /*214e0*/  IMAD.WIDE.U32.X R8, R58, UR5, R8, P0 ;  /* 0x000000053a087c25 */ /* 0x000fc800080e0408 */
[----:B------:R-:W-:Y:S01]  /*214f0*/  IMAD.WIDE.U32 R38, P0, R59, UR5, R14 ;  /* 0x000000053b267c25 */ /* 0x000fe2000f80000e */
[----:B------:R-:W-:-:S03]  /*21500*/  IADD3 R14, P1, PT, R8, R12, RZ ;  /* 0x0000000c080e7210 */ /* 0x000fc60007f3e0ff */
[----:B------:R-:W-:Y:S01]  /*21510*/  IMAD.WIDE.U32 R72, R52, UR4, RZ ;  /* 0x0000000434487c25 */ /* 0x000fe2000f8e00ff */
[----:B------:R-:W-:-:S03]  /*21520*/  IADD3 R0, P2, PT, R13, R38, RZ ;  /* 0x000000260d007210 */ /* 0x000fc60007f5e0ff */
[----:B------:R-:W-:Y:S01]  /*21530*/  IMAD.X R13, RZ, RZ, RZ, P0 ;  /* 0x000000ffff0d7224 */ /* 0x000fe200000e06ff */
[----:B------:R-:W-:Y:S01]  /*21540*/  ISETP.GE.U32.AND P0, PT, R14, R12, PT ;  /* 0x0000000c0e00720c */ /* 0x000fe20003f06070 */
[----:B------:R-:W-:Y:S02]  /*21550*/  IMAD.X R15, R0, 0x1, R9, P1 ;  /* 0x00000001000f7824 */ /* 0x000fe400008e0609 */
[----:B------:R-:W-:-:S03]  /*21560*/  IMAD.WIDE.U32 R8, R54, UR4, RZ ;  /* 0x0000000436087c25 */ /* 0x000fc6000f8e00ff */
[----:B------:R-:W-:Y:S01]  /*21570*/  ISETP.GE.U32.AND.EX P0, PT, R15, R0, PT, P0 ;  /* 0x000000000f00720c */ /* 0x000fe20003f06100 */
[----:B------:R-:W-:Y:S02]  /*21580*/  IMAD.MOV.U32 R12, RZ, RZ, R39 ;  /* 0x000000ffff0c7224 */ /* 0x000fe400078e0027 */
[----:B------:R-:W-:Y:S01]  /*21590*/  IMAD.WIDE.U32 R50, P3, R57, UR5, R8 ;  /* 0x0000000539327c25 */ /* 0x000fe2000f860008 */
[----:B------:R-:W-:-:S03]  /*215a0*/  SEL R11, RZ, 0x1, P0 ;  /* 0x00000001ff0b7807 */ /* 0x000fc60000000000 */
[----:B------:R-:W-:-:S04]  /*215b0*/  IMAD.WIDE.U32 R38, R57, UR4, RZ ;  /* 0x0000000439267c25 */ /* 0x000fc8000f8e00ff */
[----:B------:R-:W-:Y:S01]  /*215c0*/  IMAD.WIDE.U32.X R8, R56, UR5, R12, P2 ;  /* 0x0000000538087c25 */ /* 0x000fe200090e040c */
[----:B------:R-:W-:-:S03]  /*215d0*/  IADD3 R0, P4, PT, R39, R50, RZ ;  /* 0x0000003227007210 */ /* 0x000fc60007f9e0ff */
[----:B------:R-:W-:Y:S01]  /*215e0*/  IMAD.X R13, RZ, RZ, RZ, P3 ;  /* 0x000000ffff0d7224 */ /* 0x000fe200018e06ff */
[----:B------:R-:W-:Y:S01]  /*215f0*/  IADD3 R8, P1, P2, R38, R8, R11 ;  /* 0x0000000826087210 */ /* 0x000fe20007a3e00b */
[----:B------:R-:W-:Y:S02]  /*21600*/  IMAD.MOV.U32 R12, RZ, RZ, R51 ;  /* 0x000000ffff0c7224 */ /* 0x000fe400078e0033 */
[----:B------:R-:W-:Y:S01]  /*21610*/  IMAD.IADD R53, R71, 0x1, R10 ;  /* 0x0000000147357824 */ /* 0x000fe200078e020a */
[----:B------:R-:W-:Y:S01]  /*21620*/  ISETP.GE.U32.AND P0, PT, R8, R38, PT ;  /* 0x000000260800720c */ /* 0x000fe20003f06070 */
[----:B------:R-:W-:Y:S01]  /*21630*/  IMAD.WIDE.U32 R38, R55, UR4, RZ ;  /* 0x0000000437267c25 */ /* 0x000fe2000f8e00ff */
[----:B------:R-:W-:-:S03]  /*21640*/  IADD3.X R9, PT, PT, R0, R9, RZ, P1, P2 ;  /* 0x0000000900097210 */ /* 0x000fc60000fe44ff */
[----:B------:R-:W-:Y:S01]  /*21650*/  IMAD.WIDE.U32 R72, P1, R55, UR5, R72 ;  /* 0x0000000537487c25 */ /* 0x000fe2000f820048 */
[----:B------:R-:W-:-:S03]  /*21660*/  ISETP.GE.U32.AND.EX P0, PT, R9, R0, PT, P0 ;  /* 0x000000000900720c */ /* 0x000fc60003f06100 */
[----:B------:R-:W-:Y:S01]  /*21670*/  IMAD.WIDE.U32.X R12, R54, UR5, R12, P4 ;  /* 0x00000005360c7c25 */ /* 0x000fe2000a0e040c */
[----:B------:R-:W-:Y:S02]  /*21680*/  SEL R11, RZ, 0x1, P0 ;  /* 0x00000001ff0b7807 */ /* 0x000fe40000000000 */
[----:B------:R-:W-:Y:S01]  /*21690*/  IADD3 R0, P3, PT, R39, R72, RZ ;  /* 0x0000004827007210 */ /* 0x000fe20007f7e0ff */
[----:B------:R-:W-:Y:S01]  /*216a0*/  IMAD.X R51, RZ, RZ, RZ, P1 ;  /* 0x000000ffff337224 */ /* 0x000fe200008e06ff */
[----:B------:R-:W-:Y:S01]  /*216b0*/  IADD3 R10, P1, P2, R38, R12, R11 ;  /* 0x0000000c260a7210 */ /* 0x000fe20007a3e00b */
[----:B------:R-:W-:Y:S02]  /*216c0*/  IMAD.MOV.U32 R50, RZ, RZ, R73 ;  /* 0x000000ffff327224 */ /* 0x000fe400078e0049 */
[----:B------:R-:W-:Y:S01]  /*216d0*/  IMAD.MOV.U32 R12, RZ, RZ, R70 ;  /* 0x000000ffff0c7224 */ /* 0x000fe200078e0046 */
[----:B------:R-:W-:Y:S01]  /*216e0*/  ISETP.GE.U32.AND P0, PT, R10, R38, PT ;  /* 0x000000260a00720c */ /* 0x000fe20003f06070 */
[----:B------:R-:W-:Y:S01]  /*216f0*/  IMAD.WIDE.U32.X R38, R52, UR5, R50, P3 ;  /* 0x0000000534267c25 */ /* 0x000fe200098e0432 */
[----:B------:R-:W-:-:S03]  /*21700*/  IADD3.X R11, PT, PT, R0, R13, RZ, P1, P2 ;  /* 0x0000000d000b7210 */ /* 0x000fc60000fe44ff */
[----:B------:R-:W-:Y:S01]  /*21710*/  IMAD.MOV.U32 R13, RZ, RZ, R53 ;  /* 0x000000ffff0d7224 */ /* 0x000fe200078e0035 */
[----:B------:R-:W-:Y:S01]  /*21720*/  ISETP.GE.U32.AND.EX P0, PT, R11, R0, PT, P0 ;  /* 0x000000000b00720c */ /* 0x000fe20003f06100 */
[----:B------:R2:W-:Y:S03]  /*21730*/  STL.128 [R1+0x10], R8 ;  /* 0x0000100801007387 */ /* 0x0005e60000100c00 */
[----:B------:R-:W-:Y:S01]  /*21740*/  SEL R0, RZ, 0x1, P0 ;  /* 0x00000001ff007807 */ /* 0x000fe20000000000 */
[----:B------:R2:W-:Y:S03]  /*21750*/  STL.128 [R1], R12 ;  /* 0x0000000c01007387 */ /* 0x0005e60000100c00 */
[----:B------:R-:W-:-:S05]  /*21760*/  IADD3 R0, P0, PT, R0, R38, RZ ;  /* 0x0000002600007210 */ /* 0x000fca0007f1e0ff */
[----:B------:R-:W-:Y:S01]  /*21770*/  IMAD.X R46, RZ, RZ, R39, P0 ;  /* 0x000000ffff2e7224 */ /* 0x000fe200000e0627 */
[----:B------:R-:W-:Y:S02]  /*21780*/  ISETP.NE.U32.AND P0, PT, R0, RZ, PT ;  /* 0x000000ff0000720c */ /* 0x000fe40003f05070 */
[----:B------:R-:W-:Y:S02]  /*21790*/  CS2R R38, SRZ ;  /* 0x0000000000267805 */ /* 0x000fe4000001ff00 */
[----:B------:R-:W-:-:S13]  /*217a0*/  ISETP.NE.AND.EX P0, PT, R46, RZ, PT, P0 ;  /* 0x000000ff2e00720c */ /* 0x000fda0003f05300 */
[----:B--2---:R-:W-:Y:S05]  /*217b0*/  @!P0 BRA `(.L_x_1049) ;  /* 0x0000000000488947 */ /* 0x004fea0003800000 */
[----:B------:R-:W-:Y:S01]  /*217c0*/  BSSY.RECONVERGENT B2, `(.L_x_1050) ;  /* 0x000000e000027945 */ /* 0x000fe20003800200 */
[----:B------:R-:W-:Y:S02]  /*217d0*/  IMAD.MOV.U32 R15, RZ, RZ, R0 ;  /* 0x000000ffff0f7224 */ /* 0x000fe400078e0000 */
[----:B------:R-:W-:-:S07]  /*217e0*/  IMAD.MOV.U32 R0, RZ, RZ, 0x4 ;  /* 0x00000004ff007424 */ /* 0x000fce00078e00ff */
.L_x_1051:
        /* <DEDUP_REMOVED lines=12> */
.L_x_1050:
[----:B------:R0:W5:Y:S04]  /*218b0*/  LDL.64 R38, [R1+0x20] ;  /* 0x0000200001267983 */ /* 0x0001680000100a00 */
[----:B------:R0:W5:Y:S04]  /*218c0*/  LDL.64 R14, [R1+0x8] ;  /* 0x00000800010e7983 */ /* 0x0001680000100a00 */
[----:B------:R0:W5:Y:S02]  /*218d0*/  LDL.128 R8, [R1+0x10] ;  /* 0x0000100001087983 */ /* 0x0001640000100c00 */
.L_x_1049:
[----:B------:R-:W-:Y:S05]  /*218e0*/  BSYNC.RECONVERGENT B1 ;  /* 0x0000000000017941 */ /* 0x000fea0003800200 */
.L_x_1048:
[----:B------:R-:W2:Y:S01]  /*218f0*/  LDCU.64 UR4, c[0x3][0x48] ;  /* 0x00c00900ff0477ac */ /* 0x000ea20008000a00 */
[----:B------:R-:W-:Y:S01]  /*21900*/  BSSY.RECONVERGENT B1, `(.L_x_1052) ;  /* 0x0000062000017945 */ /* 0x000fe20003800200 */
[----:B--2---:R-:W-:-:S04]  /*21910*/  IMAD.WIDE.U32 R12, R58, UR4, RZ ;  /* 0x000000043a0c7c25 */ /* 0x004fc8000f8e00ff */
[----:B-----5:R-:W-:-:S04]  /*21920*/  IMAD.WIDE.U32 R50, R60, UR4, R14 ;  /* 0x000000043c327c25 */ /* 0x020fc8000f8e000e */
[----:B------:R-:W-:-:S04]  /*21930*/  IMAD.WIDE.U32 R72, P0, R60, UR5, R12 ;  /* 0x000000053c487c25 */ /* 0x000fc8000f80000c */
[----:B------:R-:W-:-:S04]  /*21940*/  IMAD.WIDE.U32 R12, R60, UR4, RZ ;  /* 0x000000043c0c7c25 */ /* 0x000fc8000f8e00ff */
[----:B------:R-:W-:Y:S01]  /*21950*/  IMAD.X R75, RZ, RZ, RZ, P0 ;  /* 0x000000ffff4b7224 */ /* 0x000fe200000e06ff */
[----:B------:R-:W-:Y:S01]  /*21960*/  ISETP.GE.U32.AND P0, PT, R50, R14, PT ;  /* 0x0000000e3200720c */ /* 0x000fe20003f06070 */
[----:B------:R-:W-:Y:S01]  /*21970*/  IMAD.IADD R51, R72, 0x1, R51 ;  /* 0x0000000148337824 */ /* 0x000fe200078e0233 */
[----:B------:R-:W-:Y:S01]  /*21980*/  IADD3 RZ, P1, PT, R13, R72, RZ ;  /* 0x000000480dff7210 */ /* 0x000fe20007f3e0ff */
[----:B------:R-:W-:-:S03]  /*21990*/  IMAD.WIDE.U32 R76, R56, UR4, RZ ;  /* 0x00000004384c7c25 */ /* 0x000fc6000f8e00ff */
[----:B------:R-:W-:Y:S01]  /*219a0*/  ISETP.GE.U32.AND.EX P0, PT, R51, R15, PT, P0 ;  /* 0x0000000f3300720c */ /* 0x000fe20003f06100 */
[----:B------:R-:W-:Y:S01]  /*219b0*/  IMAD.MOV.U32 R74, RZ, RZ, R73 ;  /* 0x000000ffff4a7224 */ /* 0x000fe200078e0049 */
[----:B------:R2:W-:Y:S01]  /*219c0*/  STL.64 [R1+0x8], R50 ;  /* 0x0000083201007387 */ /* 0x0005e20000100a00 */
[----:B------:R-:W-:Y:S01]  /*219d0*/  IMAD.WIDE.U32 R72, R59, UR4, R8 ;  /* 0x000000043b487c25 */ /* 0x000fe2000f8e0008 */
[----:B------:R-:W-:-:S03]  /*219e0*/  SEL R69, RZ, 0x1, P0 ;  /* 0x00000001ff457807 */ /* 0x000fc60000000000 */
[----:B------:R-:W-:Y:S01]  /*219f0*/  IMAD.WIDE.U32 R76, P2, R59, UR5, R76 ;  /* 0x000000053b4c7c25 */ /* 0x000fe2000f84004c */
[----:B------:R-:W-:-:S03]  /*21a00*/  ISETP.GE.U32.AND P0, PT, R72, R8, PT ;  /* 0x000000084800720c */ /* 0x000fc60003f06070 */
[----:B------:R-:W-:-:S04]  /*21a10*/  IMAD.WIDE.U32.X R12, R58, UR5, R74, P1 ;  /* 0x000000053a0c7c25 */ /* 0x000fc800088e044a */
[----:B------:R-:W-:Y:S01]  /*21a20*/  IMAD.IADD R0, R76, 0x1, R73 ;  /* 0x000000014c007824 */ /* 0x000fe200078e0249 */
[----:B------:R-:W-:Y:S01]  /*21a30*/  IADD3 R12, P3, P4, R72, R12, R69 ;  /* 0x0000000c480c7210 */ /* 0x000fe20007c7e045 */
[----:B------:R-:W-:-:S03]  /*21a40*/  IMAD.WIDE.U32 R14, R59, UR4, RZ ;  /* 0x000000043b0e7c25 */ /* 0x000fc6000f8e00ff */
[----:B------:R-:W-:Y:S01]  /*21a50*/  ISETP.GE.U32.AND P1, PT, R12, R72, PT ;  /* 0x000000480c00720c */ /* 0x000fe20003f26070 */
[----:B------:R-:W-:Y:S01]  /*21a60*/  IMAD.X R73, RZ, RZ, RZ, P2 ;  /* 0x000000ffff497224 */ /* 0x000fe200010e06ff */
[----:B------:R-:W-:Y:S01]  /*21a70*/  IADD3.X R13, PT, PT, R0, R13, RZ, P3, P4 ;  /* 0x0000000d000d7210 */ /* 0x000fe20001fe84ff */
[----:B------:R-:W-:Y:S01]  /*21a80*/  IMAD.MOV.U32 R72, RZ, RZ, R77 ;  /* 0x000000ffff487224 */ /* 0x000fe200078e004d */
[----:B------:R-:W-:Y:S01]  /*21a90*/  IADD3 RZ, P2, PT, R15, R76, RZ ;  /* 0x0000004c0fff7210 */ /* 0x000fe20007f5e0ff */
[----:B------:R-:W-:Y:S01]  /*21aa0*/  IMAD.WIDE.U32 R14, R54, UR4, RZ ;  /* 0x00000004360e7c25 */ /* 0x000fe2000f8e00ff */
[----:B------:R-:W-:Y:S02]  /*21ab0*/  ISETP.GE.U32.AND.EX P0, PT, R0, R9, PT, P0 ;  /* 0x000000090000720c */ /* 0x000fe40003f06100 */
[----:B------:R-:W-:Y:S01]  /*21ac0*/  ISETP.GE.U32.AND.EX P1, PT, R13, R0, PT, P1 ;  /* 0x000000000d00720c */ /* 0x000fe20003f26110 */
[----:B------:R-:W-:Y:S01]  /*21ad0*/  IMAD.WIDE.U32.X R8, R56, UR5, R72, P2 ;  /* 0x0000000538087c25 */ /* 0x000fe200090e0448 */
[----:B------:R-:W-:-:S02]  /*21ae0*/  SEL R0, RZ, 0x1, P0 ;  /* 0x00000001ff007807 */ /* 0x000fc40000000000 */
[----:B------:R-:W-:Y:S01]  /*21af0*/  SEL R69, RZ, 0x1, P1 ;  /* 0x00000001ff457807 */ /* 0x000fe20000800000 */
[----:B------:R-:W-:-:S03]  /*21b00*/  IMAD.WIDE.U32 R74, R57, UR4, R10 ;  /* 0x00000004394a7c25 */ /* 0x000fc6000f8e000a */
[----:B------:R-:W-:Y:S01]  /*21b10*/  IADD3 R69, P0, P1, R69, R8, R0 ;  /* 0x0000000845457210 */ /* 0x000fe2000791e000 */
[----:B------:R-:W-:-:S03]  /*21b20*/  IMAD.WIDE.U32 R72, P2, R57, UR5, R14 ;  /* 0x0000000539487c25 */ /* 0x000fc6000f84000e */
[----:B------:R-:W-:Y:S01]  /*21b30*/  IADD3.X R15, PT, PT, RZ, R9, RZ, P0, P1 ;  /* 0x00000009ff0f7210 */ /* 0x000fe200007e24ff */
[----:B------:R-:W-:Y:S01]  /*21b40*/  IMAD.IADD R0, R72, 0x1, R75 ;  /* 0x0000000148007824 */ /* 0x000fe200078e024b */
[----:B------:R-:W-:Y:S01]  /*21b50*/  IADD3 R14, P3, PT, R69, R74, RZ ;  /* 0x0000004a450e7210 */ /* 0x000fe20007f7e0ff */
[----:B------:R-:W-:Y:S01]  /*21b60*/  IMAD.WIDE.U32 R8, R57, UR4, RZ ;  /* 0x0000000439087c25 */ /* 0x000fe2000f8e00ff */
[----:B------:R-:W-:Y:S02]  /*21b70*/  ISETP.GE.U32.AND P0, PT, R74, R10, PT ;  /* 0x0000000a4a00720c */ /* 0x000fe40003f06070 */
[----:B------:R-:W-:Y:S01]  /*21b80*/  ISETP.GE.U32.AND P1, PT, R14, R74, PT ;  /* 0x0000004a0e00720c */ /* 0x000fe20003f26070 */
[C---:B------:R-:W-:Y:S01]  /*21b90*/  IMAD.X R15, R0.reuse, 0x1, R15, P3 ;  /* 0x00000001000f7824 */ /* 0x040fe200018e060f */
[----:B------:R-:W-:Y:S01]  /*21ba0*/  ISETP.GE.U32.AND.EX P0, PT, R0, R11, PT, P0 ;  /* 0x0000000b0000720c */ /* 0x000fe20003f06100 */
[----:B------:R-:W-:Y:S01]  /*21bb0*/  IMAD.X R75, RZ, RZ, RZ, P2 ;  /* 0x000000ffff4b7224 */ /* 0x000fe200010e06ff */
[----:B------:R-:W-:Y:S01]  /*21bc0*/  IADD3 RZ, P2, PT, R9, R72, RZ ;  /* 0x0000004809ff7210 */ /* 0x000fe20007f5e0ff */
[----:B------:R-:W-:Y:S01]  /*21bd0*/  IMAD.MOV.U32 R74, RZ, RZ, R73 ;  /* 0x000000ffff4a7224 */ /* 0x000fe200078e0049 */
[----:B------:R-:W-:Y:S01]  /*21be0*/  ISETP.GE.U32.AND.EX P1, PT, R15, R0, PT, P1 ;  /* 0x000000000f00720c */ /* 0x000fe20003f26110 */
[----:B------:R-:W-:Y:S01]  /*21bf0*/  IMAD.MOV.U32 R76, RZ, RZ, R38 ;  /* 0x000000ffff4c7224 */ /* 0x000fe200078e0026 */
[----:B------:R-:W-:Y:S01]  /*21c00*/  SEL R0, RZ, 0x1, P0 ;  /* 0x00000001ff007807 */ /* 0x000fe20000000000 */
[----:B------:R-:W-:Y:S01]  /*21c10*/  IMAD.MOV.U32 R77, RZ, RZ, R39 ;  /* 0x000000ffff4d7224 */ /* 0x000fe200078e0027 */
[----:B------:R-:W-:Y:S01]  /*21c20*/  SEL R69, RZ, 0x1, P1 ;  /* 0x00000001ff457807 */ /* 0x000fe20000800000 */
[----:B------:R-:W-:Y:S01]  /*21c30*/  IMAD.WIDE.U32 R72, R52, UR4, RZ ;  /* 0x0000000434487c25 */ /* 0x000fe2000f8e00ff */
[----:B------:R2:W-:Y:S03]  /*21c40*/  STL.128 [R1+0x10], R12 ;  /* 0x0000100c01007387 */ /* 0x0005e60000100c00 */
[----:B------:R-:W-:-:S04]  /*21c50*/  IMAD.WIDE.U32.X R8, R54, UR5, R74, P2 ;  /* 0x0000000536087c25 */ /* 0x000fc800090e044a */
[----:B------:R-:W-:Y:S01]  /*21c60*/  IMAD.WIDE.U32 R76, R55, UR4, R76 ;  /* 0x00000004374c7c25 */ /* 0x000fe2000f8e004c */
[----:B------:R-:W-:-:S03]  /*21c70*/  IADD3 R69, P1, P4, R69, R8, R0 ;  /* 0x0000000845457210 */ /* 0x000fc60007c3e000 */
[----:B------:R-:W-:Y:S01]  /*21c80*/  IMAD.WIDE.U32 R72, P5, R55, UR5, R72 ;  /* 0x0000000537487c25 */ /* 0x000fe2000f8a0048 */
[----:B------:R-:W-:Y:S02]  /*21c90*/  ISETP.GE.U32.AND P0, PT, R76, R38, PT ;  /* 0x000000264c00720c */ /* 0x000fe40003f06070 */
[-C--:B------:R-:W-:Y:S01]  /*21ca0*/  IADD3 R74, P3, PT, R69, R76.reuse, RZ ;  /* 0x0000004c454a7210 */ /* 0x080fe20007f7e0ff */
[----:B------:R-:W-:Y:S01]  /*21cb0*/  IMAD.IADD R38, R72, 0x1, R77 ;  /* 0x0000000148267824 */ /* 0x000fe200078e024d */
[----:B------:R-:W-:Y:S01]  /*21cc0*/  IADD3.X R9, PT, PT, RZ, R9, RZ, P1, P4 ;  /* 0x00000009ff097210 */ /* 0x000fe20000fe84ff */
[----:B------:R-:W-:Y:S01]  /*21cd0*/  IMAD.WIDE.U32 R10, R55, UR4, RZ ;  /* 0x00000004370a7c25 */ /* 0x000fe2000f8e00ff */
        /* <DEDUP_REMOVED lines=8> */
[----:B------:R-:W-:-:S02]  /*21d60*/  IMAD.MOV.U32 R38, RZ, RZ, R74 ;  /* 0x000000ffff267224 */ /* 0x000fc400078e004a */
[----:B------:R-:W-:Y:S01]  /*21d70*/  IMAD.WIDE.U32.X R10, R52, UR5, R10, P2 ;  /* 0x00000005340a7c25 */ /* 0x000fe200090e040a */
        /* <DEDUP_REMOVED lines=12> */
.L_x_1055:
        /* <DEDUP_REMOVED lines=12> */
.L_x_1054:
[----:B------:R2:W5:Y:S04]  /*21f00*/  LDL.64 R74, [R1+0x20] ;  /* 0x00002000014a7983 */ /* 0x0005680000100a00 */
[----:B------:R2:W5:Y:S02]  /*21f10*/  LDL.128 R12, [R1+0x10] ;  /* 0x00001000010c7983 */ /* 0x0005640000100c00 */
.L_x_1053:
[----:B------:R-:W-:Y:S05]  /*21f20*/  BSYNC.RECONVERGENT B1 ;  /* 0x0000000000017941 */ /* 0x000fea0003800200 */
.L_x_1052:
[----:B------:R-:W3:Y:S01]  /*21f30*/  LDL.64 R78, [R1+0x28] ;  /* 0x00002800014e7983 */ /* 0x000ee20000100a00 */
[----:B------:R-:W0:Y:S01]  /*21f40*/  LDCU.64 UR4, c[0x3][0x50] ;  /* 0x00c00a00ff0477ac */ /* 0x000e220008000a00 */
[----:B------:R-:W-:Y:S01]  /*21f50*/  BSSY.RECONVERGENT B1, `(.L_x_1056) ;  /* 0x0000060000017945 */ /* 0x000fe20003800200 */
[----:B0-----:R-:W-:-:S04]  /*21f60*/  IMAD.WIDE.U32 R8, R58, UR4, RZ ;  /* 0x000000043a087c25 */ /* 0x001fc8000f8e00ff */
        /* <DEDUP_REMOVED lines=9> */
[----:B------:R-:W-:Y:S02]  /*22000*/  IMAD.MOV.U32 R50, RZ, RZ, R11 ;  /* 0x000000ffff327224 */ /* 0x000fe400078e000b */
[----:B------:R-:W-:Y:S01]  /*22010*/  IMAD.WIDE.U32 R10, R59, UR4, R14 ;  /* 0x000000043b0a7c25 */ /* 0x000fe2000f8e000e */
[----:B------:R-:W-:-:S03]  /*22020*/  SEL R13, RZ, 0x1, P0 ;  /* 0x00000001ff0d7807 */ /* 0x000fc60000000000 */
[----:B------:R-:W-:Y:S01]  /*22030*/  IMAD.WIDE.U32.X R50, R58, UR5, R50, P1 ;  /* 0x000000053a327c25 */ /* 0x000fe200088e0432 */
[----:B------:R-:W-:-:S03]  /*22040*/  ISETP.GE.U32.AND P0, PT, R10, R14, PT ;  /* 0x0000000e0a00720c */ /* 0x000fc60003f06070 */
[----:B------:R-:W-:Y:S01]  /*22050*/  IMAD.WIDE.U32 R72, P2, R59, UR5, R72 ;  /* 0x000000053b487c25 */ /* 0x000fe2000f840048 */
[----:B------:R-:W-:-:S03]  /*22060*/  IADD3 R76, P3, P4, R10, R50, R13 ;  /* 0x000000320a4c7210 */ /* 0x000fc60007c7e00d */
[----:B------:R-:W-:Y:S01]  /*22070*/  IMAD.IADD R50, R72, 0x1, R11 ;  /* 0x0000000148327824 */ /* 0x000fe200078e020b */
[----:B------:R-:W-:Y:S01]  /*22080*/  ISETP.GE.U32.AND P1, PT, R76, R10, PT ;  /* 0x0000000a4c00720c */ /* 0x000fe20003f26070 */
[----:B------:R-:W-:-:S03]  /*22090*/  IMAD.WIDE.U32 R8, R59, UR4, RZ ;  /* 0x000000043b087c25 */ /* 0x000fc6000f8e00ff */
[C---:B------:R-:W-:Y:S01]  /*220a0*/  IADD3.X R77, PT, PT, R50.reuse, R51, RZ, P3, P4 ;  /* 0x00000033324d7210 */ /* 0x040fe20001fe84ff */
[----:B------:R-:W-:Y:S01]  /*220b0*/  IMAD.X R11, RZ, RZ, RZ, P2 ;  /* 0x000000ffff0b7224 */ /* 0x000fe200010e06ff */
[----:B------:R-:W-:Y:S01]  /*220c0*/  IADD3 RZ, P2, PT, R9, R72, RZ ;  /* 0x0000004809ff7210 */ /* 0x000fe20007f5e0ff */
[----:B------:R-:W-:Y:S01]  /*220d0*/  IMAD.MOV.U32 R10, RZ, RZ, R73 ;  /* 0x000000ffff0a7224 */ /* 0x000fe200078e0049 */
[----:B------:R-:W-:Y:S01]  /*220e0*/  ISETP.GE.U32.AND.EX P0, PT, R50, R15, PT, P0 ;  /* 0x0000000f3200720c */ /* 0x000fe20003f06100 */
[----:B------:R-:W-:Y:S01]  /*220f0*/  IMAD.WIDE.U32 R12, R54, UR4, RZ ;  /* 0x00000004360c7c25 */ /* 0x000fe2000f8e00ff */
[----:B------:R-:W-:-:S03]  /*22100*/  ISETP.GE.U32.AND.EX P1, PT, R77, R50, PT, P1 ;  /* 0x000000324d00720c */ /* 0x000fc60003f26110 */
[----:B------:R-:W-:Y:S01]  /*22110*/  IMAD.WIDE.U32.X R8, R56, UR5, R10, P2 ;  /* 0x0000000538087c25 */ /* 0x000fe200090e040a */
[----:B------:R-:W-:Y:S02]  /*22120*/  SEL R10, RZ, 0x1, P0 ;  /* 0x00000001ff0a7807 */ /* 0x000fe40000000000 */
[----:B------:R-:W-:Y:S01]  /*22130*/  SEL R11, RZ, 0x1, P1 ;  /* 0x00000001ff0b7807 */ /* 0x000fe20000800000 */
[----:B------:R-:W-:-:S03]  /*22140*/  IMAD.WIDE.U32 R14, R57, UR4, R74 ;  /* 0x00000004390e7c25 */ /* 0x000fc6000f8e004a */
[----:B------:R-:W-:Y:S01]  /*22150*/  IADD3 R11, P1, P2, R11, R8, R10 ;  /* 0x000000080b0b7210 */ /* 0x000fe20007a3e00a */
[----:B------:R-:W-:Y:S01]  /*22160*/  IMAD.WIDE.U32 R12, P3, R57, UR5, R12 ;  /* 0x00000005390c7c25 */ /* 0x000fe2000f86000c */
[----:B------:R-:W-:Y:S02]  /*22170*/  ISETP.GE.U32.AND P0, PT, R14, R74, PT ;  /* 0x0000004a0e00720c */ /* 0x000fe40003f06070 */
[----:B------:R-:W-:Y:S01]  /*22180*/  IADD3.X R9, PT, PT, RZ, R9, RZ, P1, P2 ;  /* 0x00000009ff097210 */ /* 0x000fe20000fe44ff */
[----:B------:R-:W-:Y:S01]  /*22190*/  IMAD.WIDE.U32 R50, R52, UR4, RZ ;  /* 0x0000000434327c25 */ /* 0x000fe2000f8e00ff */
[----:B------:R-:W-:-:S03]  /*221a0*/  IADD3 R8, P2, PT, R11, R14, RZ ;  /* 0x0000000e0b087210 */ /* 0x000fc60007f5e0ff */
[----:B------:R-:W-:Y:S01]  /*221b0*/  IMAD.WIDE.U32 R10, R57, UR4, RZ ;  /* 0x00000004390a7c25 */ /* 0x000fe2000f8e00ff */
[----:B------:R-:W-:-:S03]  /*221c0*/  ISETP.GE.U32.AND P1, PT, R8, R14, PT ;  /* 0x0000000e0800720c */ /* 0x000fc60003f26070 */
[----:B------:R-:W-:Y:S02]  /*221d0*/  IMAD.IADD R10, R12, 0x1, R15 ;  /* 0x000000010c0a7824 */ /* 0x000fe400078e020f */
[----:B------:R-:W-:Y:S02]  /*221e0*/  IMAD.X R15, RZ, RZ, RZ, P3 ;  /* 0x000000ffff0f7224 */ /* 0x000fe400018e06ff */
[C---:B------:R-:W-:Y:S01]  /*221f0*/  IMAD.X R9, R10.reuse, 0x1, R9, P2 ;  /* 0x000000010a097824 */ /* 0x040fe200010e0609 */
[----:B------:R-:W-:Y:S01]  /*22200*/  IADD3 RZ, P2, PT, R11, R12, RZ ;  /* 0x0000000c0bff7210 */ /* 0x000fe20007f5e0ff */
[----:B------:R-:W-:Y:S01]  /*22210*/  IMAD.MOV.U32 R14, RZ, RZ, R13 ;  /* 0x000000ffff0e7224 */ /* 0x000fe200078e000d */
[----:B------:R-:W-:Y:S01]  /*22220*/  ISETP.GE.U32.AND.EX P0, PT, R10, R75, PT, P0 ;  /* 0x0000004b0a00720c */ /* 0x000fe20003f06100 */
[----:B------:R-:W-:Y:S01]  /*22230*/  IMAD.WIDE.U32 R12, R55, UR4, RZ ;  /* 0x00000004370c7c25 */ /* 0x000fe2000f8e00ff */
[----:B------:R-:W-:Y:S02]  /*22240*/  ISETP.GE.U32.AND.EX P1, PT, R9, R10, PT, P1 ;  /* 0x0000000a0900720c */ /* 0x000fe40003f26110 */
[----:B------:R-:W-:Y:S01]  /*22250*/  SEL R12, RZ, 0x1, P0 ;  /* 0x00000001ff0c7807 */ /* 0x000fe20000000000 */
[----:B------:R-:W-:Y:S01]  /*22260*/  IMAD.WIDE.U32 R50, P4, R55, UR5, R50 ;  /* 0x0000000537327c25 */ /* 0x000fe2000f880032 */
[----:B------:R-:W-:-:S03]  /*22270*/  SEL R39, RZ, 0x1, P1 ;  /* 0x00000001ff277807 */ /* 0x000fc60000800000 */
[----:B------:R-:W-:Y:S01]  /*22280*/  IMAD.WIDE.U32.X R10, R54, UR5, R14, P2 ;  /* 0x00000005360a7c25 */ /* 0x000fe200090e040e */
[----:B------:R-:W-:-:S03]  /*22290*/  IADD3 RZ, P2, PT, R13, R50, RZ ;  /* 0x000000320dff7210 */ /* 0x000fc60007f5e0ff */
[----:B------:R-:W-:Y:S01]  /*222a0*/  IMAD.X R73, RZ, RZ, RZ, P4 ;  /* 0x000000ffff497224 */ /* 0x000fe200020e06ff */
[----:B------:R-:W-:Y:S01]  /*222b0*/  IADD3 R13, P1, P3, R39, R10, R12 ;  /* 0x0000000a270d7210 */ /* 0x000fe20007b3e00c */
[----:B------:R-:W-:Y:S02]  /*222c0*/  IMAD.MOV.U32 R72, RZ, RZ, R51 ;  /* 0x000000ffff487224 */ /* 0x000fe400078e0033 */
[----:B------:R-:W-:Y:S01]  /*222d0*/  IMAD.MOV.U32 R12, RZ, RZ, R38 ;  /* 0x000000ffff0c7224 */ /* 0x000fe200078e0026 */
[----:B------:R-:W-:Y:S01]  /*222e0*/  IADD3.X R11, PT, PT, RZ, R11, RZ, P1, P3 ;  /* 0x0000000bff0b7210 */ /* 0x000fe20000fe64ff */
[----:B---3--:R-:W-:-:S03]  /*222f0*/  IMAD.WIDE.U32 R14, R55, UR4, R78 ;  /* 0x00000004370e7c25 */ /* 0x008fc6000f8e004e */
[----:B------:R-:W-:Y:S01]  /*22300*/  ISETP.GE.U32.AND P0, PT, R14, R78, PT ;  /* 0x0000004e0e00720c */ /* 0x000fe20003f06070 */
[----:B------:R-:W-:Y:S01]  /*22310*/  IMAD.IADD R78, R50, 0x1, R15 ;  /* 0x00000001324e7824 */ /* 0x000fe200078e020f */
[-C--:B------:R-:W-:Y:S01]  /*22320*/  IADD3 R10, P4, PT, R13, R14.reuse, RZ ;  /* 0x0000000e0d0a7210 */ /* 0x080fe20007f9e0ff */
[----:B------:R-:W-:Y:S02]  /*22330*/  IMAD.MOV.U32 R13, RZ, RZ, R0 ;  /* 0x000000ffff0d7224 */ /* 0x000fe400078e0000 */
[----:B------:R-:W-:Y:S01]  /*22340*/  IMAD.WIDE.U32.X R50, R52, UR5, R72, P2 ;  /* 0x0000000534327c25 */ /* 0x000fe200090e0448 */
[----:B------:R-:W-:Y:S02]  /*22350*/  ISETP.GE.U32.AND P1, PT, R10, R14, PT ;  /* 0x0000000e0a00720c */ /* 0x000fe40003f26070 */
[C---:B------:R-:W-:Y:S01]  /*22360*/  ISETP.GE.U32.AND.EX P0, PT, R78.reuse, R79, PT, P0 ;  /* 0x0000004f4e00720c */ /* 0x040fe20003f06100 */
[----:B------:R-:W-:Y:S02]  /*22370*/  IMAD.X R11, R78, 0x1, R11, P4 ;  /* 0x000000014e0b7824 */ /* 0x000fe400020e060b */
[----:B------:R-:W-:Y:S01]  /*22380*/  IMAD.MOV.U32 R14, RZ, RZ, R76 ;  /* 0x000000ffff0e7224 */ /* 0x000fe200078e004c */
[----:B------:R-:W-:Y:S01]  /*22390*/  SEL R39, RZ, 0x1, P0 ;  /* 0x00000001ff277807 */ /* 0x000fe20000000000 */
[----:B------:R-:W-:Y:S01]  /*223a0*/  IMAD.MOV.U32 R15, RZ, RZ, R77 ;  /* 0x000000ffff0f7224 */ /* 0x000fe200078e004d */
        /* <DEDUP_REMOVED lines=12> */
.L_x_1059:
        /* <DEDUP_REMOVED lines=12> */
.L_x_1058:
[----:B------:R0:W5:Y:S04]  /*22530*/  LDL.64 R76, [R1+0x18] ;  /* 0x00001800014c7983 */ /* 0x0001680000100a00 */
[----:B------:R0:W5:Y:S02]  /*22540*/  LDL.128 R8, [R1+0x20] ;  /* 0x0000200001087983 */ /* 0x0001640000100c00 */
.L_x_1057:
[----:B------:R-:W-:Y:S05]  /*22550*/  BSYNC.RECONVERGENT B1 ;  /* 0x0000000000017941 */ /* 0x000fea0003800200 */
.L_x_1056:
[----:B------:R-:W3:Y:S01]  /*22560*/  LDL.64 R74, [R1+0x30] ;  /* 0x00003000014a7983 */ /* 0x000ee20000100a00 */
[----:B------:R-:W1:Y:S01]  /*22570*/  LDCU.64 UR4, c[0x3][0x58] ;  /* 0x00c00b00ff0477ac */ /* 0x000e620008000a00 */
[----:B------:R-:W-:Y:S01]  /*22580*/  BSSY.RECONVERGENT B1, `(.L_x_1060) ;  /* 0x0000061000017945 */ /* 0x000fe20003800200 */
[----:B-1----:R-:W-:-:S04]  /*22590*/  IMAD.WIDE.U32 R12, R58, UR4, RZ ;  /* 0x000000043a0c7c25 */ /* 0x002fc8000f8e00ff */
[----:B------:R-:W-:-:S04]  /*225a0*/  IMAD.WIDE.U32 R14, R60, UR4, RZ ;  /* 0x000000043c0e7c25 */ /* 0x000fc8000f8e00ff */
[----:B------:R-:W-:-:S04]  /*225b0*/  IMAD.WIDE.U32 R38, P0, R60, UR5, R12 ;  /* 0x000000053c267c25 */ /* 0x000fc8000f80000c */
[----:B-----5:R-:W-:Y:S01]  /*225c0*/  IMAD.WIDE.U32 R12, R60, UR4, R76 ;  /* 0x000000043c0c7c25 */ /* 0x020fe2000f8e004c */
[----:B------:R-:W-:-:S03]  /*225d0*/  IADD3 RZ, P1, PT, R15, R38, RZ ;  /* 0x000000260fff7210 */ /* 0x000fc60007f3e0ff */
[----:B------:R-:W-:Y:S01]  /*225e0*/  IMAD.X R51, RZ, RZ, RZ, P0 ;  /* 0x000000ffff337224 */ /* 0x000fe200000e06ff */
[----:B------:R-:W-:Y:S01]  /*225f0*/  ISETP.GE.U32.AND P0, PT, R12, R76, PT ;  /* 0x0000004c0c00720c */ /* 0x000fe20003f06070 */
[----:B------:R-:W-:Y:S02]  /*22600*/  IMAD.IADD R13, R38, 0x1, R13 ;  /* 0x00000001260d7824 */ /* 0x000fe400078e020d */
[----:B------:R-:W-:-:S03]  /*22610*/  IMAD.WIDE.U32 R72, R56, UR4, RZ ;  /* 0x0000000438487c25 */ /* 0x000fc6000f8e00ff */
[----:B------:R-:W-:Y:S01]  /*22620*/  ISETP.GE.U32.AND.EX P0, PT, R13, R77, PT, P0 ;  /* 0x0000004d0d00720c */ /* 0x000fe20003f06100 */
[----:B------:R-:W-:Y:S01]  /*22630*/  IMAD.MOV.U32 R50, RZ, RZ, R39 ;  /* 0x000000ffff327224 */ /* 0x000fe200078e0027 */
[----:B------:R1:W-:Y:S01]  /*22640*/  STL.64 [R1+0x18], R12 ;  /* 0x0000180c01007387 */ /* 0x0003e20000100a00 */
        /* <DEDUP_REMOVED lines=9> */
[----:B------:R-:W-:Y:S01]  /*226e0*/  IADD3.X R15, PT, PT, R50, R51, RZ, P3, P4 ;  /* 0x00000033320f7210 */ /* 0x000fe20001fe84ff */
[----:B------:R-:W-:Y:S01]  /*226f0*/  IMAD.X R51, RZ, RZ, RZ, P2 ;  /* 0x000000ffff337224 */ /* 0x000fe200010e06ff */
[----:B------:R-:W-:Y:S01]  /*22700*/  IADD3 RZ, P2, PT, R39, R72, RZ ;  /* 0x0000004827ff7210 */ /* 0x000fe20007f5e0ff */
[----:B------:R-:W-:Y:S01]  /*22710*/  IMAD.WIDE.U32 R38, R54, UR4, RZ ;  /* 0x0000000436267c25 */ /* 0x000fe2000f8e00ff */
[----:B------:R-:W-:Y:S02]  /*22720*/  ISETP.GE.U32.AND.EX P0, PT, R50, R9, PT, P0 ;  /* 0x000000093200720c */ /* 0x000fe40003f06100 */
[----:B------:R-:W-:Y:S01]  /*22730*/  ISETP.GE.U32.AND.EX P1, PT, R15, R50, PT, P1 ;  /* 0x000000320f00720c */ /* 0x000fe20003f26110 */
[----:B------:R-:W-:Y:S01]  /*22740*/  IMAD.MOV.U32 R50, RZ, RZ, R73 ;  /* 0x000000ffff327224 */ /* 0x000fe200078e0049 */
[----:B------:R-:W-:Y:S02]  /*22750*/  SEL R0, RZ, 0x1, P0 ;  /* 0x00000001ff007807 */ /* 0x000fe40000000000 */
[----:B------:R-:W-:Y:S01]  /*22760*/  SEL R69, RZ, 0x1, P1 ;  /* 0x00000001ff457807 */ /* 0x000fe20000800000 */
[----:B------:R-:W-:-:S04]  /*22770*/  IMAD.WIDE.U32.X R8, R56, UR5, R50, P2 ;  /* 0x0000000538087c25 */ /* 0x000fc800090e0432 */
[----:B------:R-:W-:Y:S01]  /*22780*/  IMAD.WIDE.U32 R50, R57, UR4, R10 ;  /* 0x0000000439327c25 */ /* 0x000fe2000f8e000a */
[----:B------:R-:W-:-:S03]  /*22790*/  IADD3 R69, P0, P1, R69, R8, R0 ;  /* 0x0000000845457210 */ /* 0x000fc6000791e000 */
[----:B------:R-:W-:Y:S01]  /*227a0*/  IMAD.WIDE.U32 R38, P2, R57, UR5, R38 ;  /* 0x0000000539267c25 */ /* 0x000fe2000f840026 */
[----:B------:R-:W-:Y:S02]  /*227b0*/  IADD3.X R73, PT, PT, RZ, R9, RZ, P0, P1 ;  /* 0x00000009ff497210 */ /* 0x000fe400007e24ff */
[----:B------:R-:W-:Y:S01]  /*227c0*/  IADD3 R69, P3, PT, R69, R50, RZ ;  /* 0x0000003245457210 */ /* 0x000fe20007f7e0ff */
[----:B------:R-:W-:Y:S01]  /*227d0*/  IMAD.IADD R46, R38, 0x1, R51 ;  /* 0x00000001262e7824 */ /* 0x000fe200078e0233 */
[----:B------:R-:W-:Y:S01]  /*227e0*/  ISETP.GE.U32.AND P0, PT, R50, R10, PT ;  /* 0x0000000a3200720c */ /* 0x000fe20003f06070 */
[----:B------:R-:W-:Y:S01]  /*227f0*/  IMAD.WIDE.U32 R8, R57, UR4, RZ ;  /* 0x0000000439087c25 */ /* 0x000fe2000f8e00ff */
[----:B------:R-:W-:Y:S02]  /*22800*/  ISETP.GE.U32.AND P1, PT, R69, R50, PT ;  /* 0x000000324500720c */ /* 0x000fe40003f26070 */
[C---:B------:R-:W-:Y:S01]  /*22810*/  ISETP.GE.U32.AND.EX P0, PT, R46.reuse, R11, PT, P0 ;  /* 0x0000000b2e00720c */ /* 0x040fe20003f06100 */
[----:B------:R-:W-:-:S02]  /*22820*/  IMAD.X R0, R46, 0x1, R73, P3 ;  /* 0x000000012e007824 */ /* 0x000fc400018e0649 */
[----:B------:R-:W-:Y:S01]  /*22830*/  IMAD.X R51, RZ, RZ, RZ, P2 ;  /* 0x000000ffff337224 */ /* 0x000fe200010e06ff */
[----:B------:R-:W-:Y:S01]  /*22840*/  IADD3 RZ, P2, PT, R9, R38, RZ ;  /* 0x0000002609ff7210 */ /* 0x000fe20007f5e0ff */
[----:B------:R-:W-:Y:S01]  /*22850*/  IMAD.MOV.U32 R50, RZ, RZ, R39 ;  /* 0x000000ffff327224 */ /* 0x000fe200078e0027 */
[----:B------:R-:W-:Y:S01]  /*22860*/  ISETP.GE.U32.AND.EX P1, PT, R0, R46, PT, P1 ;  /* 0x0000002e0000720c */ /* 0x000fe20003f26110 */
[----:B------:R-:W-:Y:S01]  /*22870*/  IMAD.WIDE.U32 R10, R52, UR4, RZ ;  /* 0x00000004340a7c25 */ /* 0x000fe2000f8e00ff */
[----:B------:R-:W-:Y:S02]  /*22880*/  SEL R46, RZ, 0x1, P0 ;  /* 0x00000001ff2e7807 */ /* 0x000fe40000000000 */
[----:B------:R-:W-:Y:S01]  /*22890*/  SEL R73, RZ, 0x1, P1 ;  /* 0x00000001ff497807 */ /* 0x000fe20000800000 */
[----:B------:R-:W-:-:S04]  /*228a0*/  IMAD.WIDE.U32.X R8, R54, UR5, R50, P2 ;  /* 0x0000000536087c25 */ /* 0x000fc800090e0432 */
[----:B------:R-:W-:Y:S01]  /*228b0*/  IMAD.WIDE.U32 R38, P2, R55, UR5, R10 ;  /* 0x0000000537267c25 */ /* 0x000fe2000f84000a */
[----:B------:R-:W-:-:S03]  /*228c0*/  IADD3 R73, P0, P1, R73, R8, R46 ;  /* 0x0000000849497210 */ /* 0x000fc6000791e02e */
[----:B------:R-:W-:Y:S01]  /*228d0*/  IMAD.WIDE.U32 R10, R55, UR4, RZ ;  /* 0x00000004370a7c25 */ /* 0x000fe2000f8e00ff */
[----:B------:R-:W-:-:S03]  /*228e0*/  IADD3.X R8, PT, PT, RZ, R9, RZ, P0, P1 ;  /* 0x00000009ff087210 */ /* 0x000fc600007e24ff */
[----:B------:R-:W-:Y:S01]  /*228f0*/  IMAD.X R51, RZ, RZ, RZ, P2 ;  /* 0x000000ffff337224 */ /* 0x000fe200010e06ff */
[----:B------:R-:W-:Y:S01]  /*22900*/  IADD3 RZ, P2, PT, R11, R38, RZ ;  /* 0x000000260bff7210 */ /* 0x000fe20007f5e0ff */
[----:B------:R-:W-:Y:S02]  /*22910*/  IMAD.MOV.U32 R50, RZ, RZ, R39 ;  /* 0x000000ffff327224 */ /* 0x000fe400078e0027 */
[----:B------:R-:W-:Y:S02]  /*22920*/  IMAD.MOV.U32 R11, RZ, RZ, R0 ;  /* 0x000000ffff0b7224 */ /* 0x000fe400078e0000 */
[----:B------:R-:W-:-:S04]  /*22930*/  IMAD.WIDE.U32.X R50, R52, UR5, R50, P2 ;  /* 0x0000000534327c25 */ /* 0x000fc800090e0432 */
[----:B------:R-:W-:Y:S02]  /*22940*/  IMAD.MOV.U32 R10, RZ, RZ, R69 ;  /* 0x000000ffff0a7224 */ /* 0x000fe400078e0045 */
[----:B---3--:R-:W-:-:S04]  /*22950*/  IMAD.WIDE.U32 R76, R55, UR4, R74 ;  /* 0x00000004374c7c25 */ /* 0x008fc8000f8e004a */
        /* <DEDUP_REMOVED lines=17> */
[----:B-1----:R-:W-:Y:S05]  /*22a70*/  @!P0 BRA `(.L_x_1061) ;  /* 0x0000000000448947 */ /* 0x002fea0003800000 */
[----:B------:R-:W-:Y:S01]  /*22a80*/  BSSY.RECONVERGENT B2, `(.L_x_1062) ;  /* 0x000000e000027945 */ /* 0x000fe20003800200 */
[----:B------:R-:W-:Y:S02]  /*22a90*/  IMAD.MOV.U32 R15, RZ, RZ, R0 ;  /* 0x000000ffff0f7224 */ /* 0x000fe400078e0000 */
[----:B------:R-:W-:-:S07]  /*22aa0*/  IMAD.MOV.U32 R0, RZ, RZ, 0x7 ;  /* 0x00000007ff007424 */ /* 0x000fce00078e00ff */
.L_x_1063:
        /* <DEDUP_REMOVED lines=12> */
.L_x_1062:
[----:B------:R1:W5:Y:S04]  /*22b70*/  LDL.64 R12, [R1+0x18] ;  /* 0x00001800010c7983 */ /* 0x0003680000100a00 */
[----:B------:R1:W5:Y:S02]  /*22b80*/  LDL.64 R14, [R1+0x20] ;  /* 0x00002000010e7983 */ /* 0x0003640000100a00 */
.L_x_1061:
[----:B------:R-:W-:Y:S05]  /*22b90*/  BSYNC.RECONVERGENT B1 ;  /* 0x0000000000017941 */ /* 0x000fea0003800200 */
.L_x_1060:
        /* <DEDUP_REMOVED lines=11> */
[----:B------:R-:W-:-:S04]  /*22c50*/  ISETP.GE.U32.AND.EX P0, PT, R73, R53, PT, P0 ;  /* 0x000000354900720c */ /* 0x000fc80003f06100 */
        /* <DEDUP_REMOVED lines=12> */
[----:B------:R-:W-:Y:S01]  /*22d20*/  IMAD.WIDE.U32 R74, R15, 0x3d1, RZ ;  /* 0x000003d10f4a7825 */ /* 0x000fe200078e00ff */
[-C--:B------:R-:W-:Y:S02]  /*22d30*/  ISETP.GE.U32.AND.EX P1, PT, R84, R77.reuse, PT, P1 ;  /* 0x0000004d5400720c */ /* 0x080fe40003f26110 */
        /* <DEDUP_REMOVED lines=21> */
.L_x_1065:
[----:B------:R-:W-:Y:S05]  /*22e90*/  BSYNC.RECONVERGENT B1 ;  /* 0x0000000000017941 */ /* 0x000fea0003800200 */
.L_x_1064:
        /* <DEDUP_REMOVED lines=24> */
[CC--:B------:R-:W-:Y:S01]  /*23020*/  IADD3 R72, P5, PT, R69.reuse, R82.reuse, RZ ;  /* 0x0000005245487210 */ /* 0x0c0fe20007fbe0ff */
[----:B------:R-:W-:Y:S01]  /*23030*/  IMAD.X R51, RZ, RZ, RZ, P3 ;  /* 0x000000ffff337224 */ /* 0x000fe200018e06ff */
[----:B------:R-:W-:Y:S01]  /*23040*/  SEL R79, RZ, 0x1, P2 ;  /* 0x00000001ff4f7807 */ /* 0x000fe20001000000 */
[----:B------:R-:W-:Y:S01]  /*23050*/  IMAD.WIDE.U32 R14, R38, 0x3d1, RZ ;  /* 0x000003d1260e7825 */ /* 0x000fe200078e00ff */
[----:B------:R-:W-:Y:S02]  /*23060*/  ISETP.GT.U32.AND P1, PT, R69, R82, PT ;  /* 0x000000524500720c */ /* 0x000fe40003f24070 */
[----:B------:R-:W-:Y:S01]  /*23070*/  IADD3 R79, P3, PT, R9, R79, RZ ;  /* 0x0000004f094f7210 */ /* 0x000fe20007f7e0ff */
[----:B------:R-:W-:Y:S01]  /*23080*/  IMAD.X R73, R77, 0x1, R84, P5 ;  /* 0x000000014d497824 */ /* 0x000fe200028e0654 */
[----:B------:R-:W-:Y:S01]  /*23090*/  @P0 IADD3 R12, P5, PT, R12, 0x1, RZ ;  /* 0x000000010c0c0810 */ /* 0x000fe20007fbe0ff */
[----:B------:R-:W-:Y:S01]  /*230a0*/  IMAD.MOV.U32 R50, RZ, RZ, R75 ;  /* 0x000000ffff327224 */ /* 0x000fe200078e004b */
[----:B------:R-:W-:Y:S01]  /*230b0*/  IADD3 RZ, P4, PT, R15, R74, RZ ;  /* 0x0000004a0fff7210 */ /* 0x000fe20007f9e0ff */
[----:B------:R-:W-:Y:S01]  /*230c0*/  IMAD.X R0, RZ, RZ, RZ, P3 ;  /* 0x000000ffff007224 */ /* 0x000fe200018e06ff */
[----:B------:R-:W-:Y:S01]  /*230d0*/  ISETP.GT.U32.AND P2, PT, R79, R12, PT ;  /* 0x0000000c4f00720c */ /* 0x000fe20003f44070 */
[----:B------:R-:W-:Y:S01]  /*230e0*/  @P0 IMAD.X R13, RZ, RZ, R13, P5 ;  /* 0x000000ffff0d0224 */ /* 0x000fe200028e060d */
[----:B------:R-:W-:Y:S01]  /*230f0*/  ISETP.GT.U32.AND.EX P1, PT, R77, R84, PT, P1 ;  /* 0x000000544d00720c */ /* 0x000fe20003f24110 */
[----:B------:R-:W-:Y:S01]  /*23100*/  IMAD.WIDE.U32.X R50, RZ, R39, R50, P4 ;  /* 0x00000027ff327225 */ /* 0x000fe200020e0432 */
[----:B------:R-:W-:-:S02]  /*23110*/  IADD3 R39, P4, PT, R12, R79, RZ ;  /* 0x0000004f0c277210 */ /* 0x000fc40007f9e0ff */
[----:B------:R-:W-:Y:S01]  /*23120*/  ISETP.GT.U32.AND.EX P2, PT, R0, R13, PT, P2 ;  /* 0x0000000d0000720c */ /* 0x000fe20003f44120 */
[----:B------:R-:W-:Y:S01]  /*23130*/  IMAD.WIDE.U32 R14, R38, 0x3d1, R72 ;  /* 0x000003d1260e7825 */ /* 0x000fe200078e0048 */
[----:B------:R-:W-:Y:S02]  /*23140*/  SEL R69, R69, R82, P1 ;  /* 0x0000005245457207 */ /* 0x000fe40000800000 */
[----:B------:R-:W-:Y:S01]  /*23150*/  @P0 ISETP.NE.U32.AND P3, PT, R12, RZ, PT ;  /* 0x000000ff0c00020c */ /* 0x000fe20003f65070 */
[----:B------:R-:W-:Y:S01]  /*23160*/  IMAD.IADD R38, R74, 0x1, R15 ;  /* 0x000000014a267824 */ /* 0x000fe200078e020f */
[----:B------:R-:W-:Y:S02]  /*23170*/  SEL R12, R79, R12, P2 ;  /* 0x0000000c4f0c7207 */ /* 0x000fe40001000000 */
[----:B------:R-:W-:Y:S02]  /*23180*/  SEL R77, R77, R84, P1 ;  /* 0x000000544d4d7207 */ /* 0x000fe40000800000 */
[----:B------:R-:W-:Y:S01]  /*23190*/  ISETP.GT.U32.AND P1, PT, R69, R72, PT ;  /* 0x000000484500720c */ /* 0x000fe20003f24070 */
[----:B------:R-:W-:Y:S01]  /*231a0*/  IMAD.X R69, R13, 0x1, R0, P4 ;  /* 0x000000010d457824 */ /* 0x000fe200020e0600 */
[----:B------:R-:W-:-:S02]  /*231b0*/  IADD3 R46, P5, PT, RZ, R39, RZ ;  /* 0x00000027ff2e7210 */ /* 0x000fc40007fbe0ff */
[----:B------:R-:W-:Y:S02]  /*231c0*/  @P0 ISETP.NE.AND.EX P3, PT, R13, RZ, PT, P3 ;  /* 0x000000ff0d00020c */ /* 0x000fe40003f65330 */
[----:B------:R-:W-:Y:S01]  /*231d0*/  SEL R13, R0, R13, P2 ;  /* 0x0000000d000d7207 */ /* 0x000fe20001000000 */
[----:B------:R-:W-:Y:S01]  /*231e0*/  IMAD.X R48, R10, 0x1, R69, P5 ;  /* 0x000000010a307824 */ /* 0x000fe200028e0645 */
[-C--:B------:R-:W-:Y:S02]  /*231f0*/  ISETP.GT.U32.AND P4, PT, R12, R39.reuse, PT ;  /* 0x000000270c00720c */ /* 0x080fe40003f84070 */
[----:B------:R-:W-:Y:S02]  /*23200*/  ISETP.GE.U32.AND P2, PT, R46, R39, PT ;  /* 0x000000272e00720c */ /* 0x000fe40003f46070 */
[----:B------:R-:W-:Y:S02]  /*23210*/  @P0 SEL R39, RZ, 0x1, P3 ;  /* 0x00000001ff270807 */ /* 0x000fe40001800000 */
[----:B------:R-:W-:-:S02]  /*23220*/  ISETP.GT.U32.AND.EX P3, PT, R13, R69, PT, P4 ;  /* 0x000000450d00720c */ /* 0x000fc40003f64140 */
[----:B------:R-:W-:Y:S02]  /*23230*/  ISETP.GE.U32.AND P5, PT, R14, R72, PT ;  /* 0x000000480e00720c */ /* 0x000fe40003fa6070 */
[----:B------:R-:W-:Y:S02]  /*23240*/  @P0 IADD3 R78, P4, PT, R39, R78, RZ ;  /* 0x0000004e274e0210 */ /* 0x000fe40007f9e0ff */
[----:B------:R-:W-:Y:S02]  /*23250*/  ISETP.GT.U32.AND.EX P1, PT, R77, R73, PT, P1 ;  /* 0x000000494d00720c */ /* 0x000fe40003f24110 */
[----:B------:R-:W-:Y:S01]  /*23260*/  ISETP.GE.U32.AND.EX P2, PT, R48, R69, PT, P2 ;  /* 0x000000453000720c */ /* 0x000fe20003f46120 */
[----:B------:R-:W-:Y:S01]  /*23270*/  @P0 IMAD.X R80, RZ, RZ, R80, P4 ;  /* 0x000000ffff500224 */ /* 0x000fe200020e0650 */
[----:B------:R-:W-:Y:S01]  /*23280*/  SEL R39, RZ, 0x1, !P3 ;  /* 0x00000001ff277807 */ /* 0x000fe20005800000 */
[----:B------:R-:W-:Y:S01]  /*23290*/  IMAD.MOV.U32 R69, RZ, RZ, R70 ;  /* 0x000000ffff457224 */ /* 0x000fe200078e0046 */
[----:B------:R-:W-:-:S02]  /*232a0*/  ISETP.GE.U32.AND.EX P3, PT, R38, R73, PT, P5 ;  /* 0x000000492600720c */ /* 0x000fc40003f66150 */
[----:B------:R-:W-:Y:S02]  /*232b0*/  SEL R0, RZ, 0x1, P2 ;  /* 0x00000001ff007807 */ /* 0x000fe40001000000 */
        /* <DEDUP_REMOVED lines=21> */
.L_x_1067:
[----:B------:R-:W-:Y:S05]  /*23410*/  BSYNC.RECONVERGENT B1 ;  /* 0x0000000000017941 */ /* 0x000fea0003800200 */
.L_x_1066:
        /* <DEDUP_REMOVED lines=8> */
[----:B------:R-:W-:Y:S01]  /*234a0*/  IMAD.WIDE.U32 R70, P2, RZ, R8, R50 ;  /* 0x00000008ff467225 */ /* 0x000fe20007840032 */
[----:B------:R-:W-:-:S03]  /*234b0*/  ISETP.GT.U32.AND P0, PT, R13, R74, PT ;  /* 0x0000004a0d00720c */ /* 0x000fc60003f04070 */
[----:B------:R-:W-:Y:S01]  /*234c0*/  IMAD.WIDE.U32 R12, R8, 0x3d1, R74 ;  /* 0x000003d1080c7825 */ /* 0x000fe200078e004a */
[----:B------:R-:W-:-:S03]  /*234d0*/  ISETP.GT.U32.AND.EX P0, PT, R15, R75, PT, P0 ;  /* 0x0000004b0f00720c */ /* 0x000fc60003f04100 */
        /* <DEDUP_REMOVED lines=41> */
[----:B------:R-:W-:Y:S01]  /*23770*/  SEL R9, RZ, 0x1, P1 ;  /* 0x00000001ff097807 */ /* 0x000fe20000800000 */
[----:B------:R-:W-:Y:S01]  /*23780*/  IMAD.MOV.U32 R51, RZ, RZ, R72 ;  /* 0x000000ffff337224 */ /* 0x000fe200078e0048 */
        /* <DEDUP_REMOVED lines=58> */
.L_x_1069:
[----:B------:R-:W-:Y:S05]  /*23b30*/  BSYNC.RECONVERGENT B1 ;  /* 0x0000000000017941 */ /* 0x000fea0003800200 */
.L_x_1068:
        /* <DEDUP_REMOVED lines=31> */
.L_x_1072:
[----:B------:R-:W-:Y:S05]  /*23d30*/  BSYNC.RELIABLE B2 ;  /* 0x0000000000027941 */ /* 0x000fea0003800100 */
.L_x_1071:
        /* <DEDUP_REMOVED lines=24> */
[----:B------:R-:W-:-:S02]  /*23ec0*/  IADD3 R51, P3, P4, R0, -R6, R51 ;  /* 0x8000000600337210 */ /* 0x000fc40007c7e033 */
[----:B------:R-:W-:Y:S01]  /*23ed0*/  IADD3 R50, P0, PT, R69, -UR4, RZ ;  /* 0x8000000445327c10 */ /* 0x000fe2000ff1e0ff */
[----:B------:R-:W-:Y:S01]  /*23ee0*/  IMAD.X R8, R8, 0x1, R11, P2 ;  /* 0x0000000108087824 */ /* 0x000fe200010e060b */
[----:B------:R-:W-:Y:S02]  /*23ef0*/  IADD3.X R48, PT, PT, R0, ~R7, R48, P3, P4 ;  /* 0x8000000700307210 */ /* 0x000fe40001fe8430 */
[----:B------:R-:W-:Y:S01]  /*23f00*/  IADD3.X R53, PT, PT, R53, ~UR5, RZ, P0, !PT ;  /* 0x8000000535357c10 */ /* 0x000fe200087fe4ff */
[----:B------:R-:W-:-:S08]  /*23f10*/  IMAD.MOV.U32 R0, RZ, RZ, R8 ;  /* 0x000000ffff007224 */ /* 0x000fd000078e0008 */
.L_x_1073:
[----:B------:R-:W-:Y:S05]  /*23f20*/  BSYNC.RECONVERGENT B1 ;  /* 0x0000000000017941 */ /* 0x000fea0003800200 */
.L_x_1070:
        /* <DEDUP_REMOVED lines=28> */
.L_x_1076:
[----:B------:R-:W-:Y:S05]  /*240f0*/  BSYNC.RELIABLE B2 ;  /* 0x0000000000027941 */ /* 0x000fea0003800100 */
.L_x_1075:
        /* <DEDUP_REMOVED lines=30> */
.L_x_1077:
[----:B------:R-:W-:Y:S05]  /*242e0*/  BSYNC.RECONVERGENT B1 ;  /* 0x0000000000017941 */ /* 0x000fea0003800200 */
.L_x_1074:
[----:B------:R-:W-:Y:S02]  /*242f0*/  ISETP.GE.U32.AND P0, PT, R67, RZ, PT ;  /* 0x000000ff4300720c */ /* 0x000fe40003f06070 */
[----:B------:R-:W-:Y:S01]  /*24300*/  CS2R R14, SRZ ;  /* 0x00000000000e7805 */ /* 0x000fe2000001ff00 */
[----:B------:R-:W-:Y:S01]  /*24310*/  IMAD.MOV.U32 R12, RZ, RZ, R61 ;  /* 0x000000ffff0c7224 */ /* 0x000fe200078e003d */
[----:B------:R-:W-:Y:S01]  /*24320*/  STL.128 [R1+0x10], RZ ;  /* 0x000010ff01007387 */ /* 0x000fe20000100c00 */
[----:B------:R-:W-:Y:S01]  /*24330*/  ISETP.GE.U32.AND.EX P0, PT, R68, RZ, PT, P0 ;  /* 0x000000ff4400720c */ /* 0x000fe20003f06100 */
[----:B------:R-:W-:Y:S01]  /*24340*/  IMAD.MOV.U32 R13, RZ, RZ, R62 ;  /* 0x000000ffff0d7224 */ /* 0x000fe200078e003e */
[----:B------:R-:W-:Y:S01]  /*24350*/  BSSY.RECONVERGENT B1, `(.L_x_1078) ;  /* 0x000002c000017945 */ /* 0x000fe20003800200 */
[----:B------:R-:W-:Y:S01]  /*24360*/  STL.128 [R1+0x20], RZ ;  /* 0x000020ff01007387 */ /* 0x000fe20000100c00 */
[----:B------:R-:W-:Y:S01]  /*24370*/  SEL R8, RZ, 0x1, P0 ;  /* 0x00000001ff087807 */ /* 0x000fe20000000000 */
[----:B------:R-:W-:-:S02]  /*24380*/  IMAD.MOV.U32 R69, RZ, RZ, RZ ;  /* 0x000000ffff457224 */ /* 0x000fc400078e00ff */
[----:B------:R0:W-:Y:S01]  /*24390*/  STL.128 [R1], R12 ;  /* 0x0000000c01007387 */ /* 0x0001e20000100c00 */
[----:B------:R-:W-:Y:S01]  /*243a0*/  ISETP.GE.U32.AND P0, PT, R8, RZ, PT ;  /* 0x000000ff0800720c */ /* 0x000fe20003f06070 */
[----:B------:R-:W-:Y:S02]  /*243b0*/  IMAD.MOV.U32 R9, RZ, RZ, RZ ;  /* 0x000000ffff097224 */ /* 0x000fe400078e00ff */
[----:B------:R-:W-:Y:S01]  /*243c0*/  STL.128 [R1+0x30], RZ ;  /* 0x000030ff01007387 */ /* 0x000fe20000100c00 */
[----:B------:R-:W-:Y:S01]  /*243d0*/  ISETP.GE.U32.AND.EX P0, PT, RZ, RZ, PT, P0 ;  /* 0x000000ffff00720c */ /* 0x000fe20003f06100 */
[----:B------:R-:W-:-:S03]  /*243e0*/  IMAD.MOV.U32 R11, RZ, RZ, RZ ;  /* 0x000000ffff0b7224 */ /* 0x000fc600078e00ff */
[----:B------:R-:W-:-:S04]  /*243f0*/  SEL R10, RZ, 0x1, P0 ;  /* 0x00000001ff0a7807 */ /* 0x000fc80000000000 */
[----:B------:R-:W-:Y:S01]  /*24400*/  ISETP.GE.U32.AND P0, PT, R10, RZ, PT ;  /* 0x000000ff0a00720c */ /* 0x000fe20003f06070 */
[----:B0-----:R-:W-:-:S03]  /*24410*/  IMAD.MOV.U32 R12, RZ, RZ, R67 ;  /* 0x000000ffff0c7224 */ /* 0x001fc600078e0043 */
[----:B------:R-:W-:Y:S01]  /*24420*/  ISETP.GE.U32.AND.EX P0, PT, RZ, RZ, PT, P0 ;  /* 0x000000ffff00720c */ /* 0x000fe20003f06100 */
[----:B------:R-:W-:Y:S02]  /*24430*/  IMAD.MOV.U32 R13, RZ, RZ, R68 ;  /* 0x000000ffff0d7224 */ /* 0x000fe400078e0044 */
[----:B------:R-:W-:Y:S01]  /*24440*/  IMAD.MOV.U32 R14, RZ, RZ, R10 ;  /* 0x000000ffff0e7224 */ /* 0x000fe200078e000a */
[----:B------:R-:W-:Y:S01]  /*24450*/  SEL R68, RZ, 0x1, P0 ;  /* 0x00000001ff447807 */ /* 0x000fe20000000000 */
[----:B------:R-:W-:Y:S01]  /*24460*/  IMAD.MOV.U32 R15, RZ, RZ, RZ ;  /* 0x000000ffff0f7224 */ /* 0x000fe200078e00ff */
[----:B------:R0:W-:Y:S02]  /*24470*/  STL.64 [R1+0x8], R12 ;  /* 0x0000080c01007387 */ /* 0x0001e40000100a00 */
[----:B------:R-:W-:-:S04]  /*24480*/  ISETP.GE.U32.AND P0, PT, R68, RZ, PT ;  /* 0x000000ff4400720c */ /* 0x000fc80003f06070 */
[----:B------:R-:W-:Y:S01]  /*24490*/  ISETP.GE.U32.AND.EX P0, PT, RZ, RZ, PT, P0 ;  /* 0x000000ffff00720c */ /* 0x000fe20003f06100 */
[----:B0-----:R-:W-:Y:S02]  /*244a0*/  IMAD.MOV.U32 R12, RZ, RZ, R8 ;  /* 0x000000ffff0c7224 */ /* 0x001fe400078e0008 */
[----:B------:R-:W-:-:S05]  /*244b0*/  IMAD.MOV.U32 R13, RZ, RZ, RZ ;  /* 0x000000ffff0d7224 */ /* 0x000fca00078e00ff */
[----:B------:R0:W-:Y:S02]  /*244c0*/  STL.128 [R1+0x10], R12 ;  /* 0x0000100c01007387 */ /* 0x0001e40000100c00 */
[----:B0-----:R-:W-:-:S05]  /*244d0*/  IMAD.MOV.U32 R12, RZ, RZ, R68 ;  /* 0x000000ffff0c7224 */ /* 0x001fca00078e0044 */
[----:B------:R0:W-:Y:S01]  /*244e0*/  STL.64 [R1+0x20], R12 ;  /* 0x0000200c01007387 */ /* 0x0001e20000100a00 */
[----:B------:R-:W-:Y:S05]  /*244f0*/  @P0 BRA `(.L_x_1079) ;  /* 0x0000000000440947 */ /* 0x000fea0003800000 */
[----:B------:R-:W-:Y:S01]  /*24500*/  BSSY.RECONVERGENT B2, `(.L_x_1080) ;  /* 0x000000e000027945 */ /* 0x000fe20003800200 */
[----:B------:R-:W-:Y:S01]  /*24510*/  SEL R15, RZ, 0x1, P0 ;  /* 0x00000001ff0f7807 */ /* 0x000fe20000000000 */
[----:B------:R-:W-:Y:S02]  /*24520*/  IMAD.MOV.U32 R67, RZ, RZ, RZ ;  /* 0x000000ffff437224 */ /* 0x000fe400078e00ff */
[----:B0-----:R-:W-:-:S07]  /*24530*/  IMAD.MOV.U32 R12, RZ, RZ, 0x5 ;  /* 0x00000005ff0c7424 */ /* 0x001fce00078e00ff */
.L_x_1081:
[----:B------:R-:W-:-:S05]  /*24540*/  IMAD R13, R12, 0x8, R1 ;  /* 0x000000080c0d7824 */ /* 0x000fca00078e0201 */
[----:B------:R-:W2:Y:S01]  /*24550*/  LDL.64 R8, [R13] ;  /* 0x000000000d087983 */ /* 0x000ea20000100a00 */
[----:B------:R-:W-:Y:S01]  /*24560*/  VIADD R12, R12, 0x1 ;  /* 0x000000010c0c7836 */ /* 0x000fe20000000000 */
[----:B--2---:R-:W-:Y:S01]  /*24570*/  IADD3 R10, P0, PT, R8, R15, RZ ;  /* 0x0000000f080a7210 */ /* 0x004fe20007f1e0ff */
[----:B------:R-:W-:-:S04]  /*24580*/  IMAD.MOV.U32 R15, RZ, RZ, 0x1 ;  /* 0x00000001ff0f7424 */ /* 0x000fc800078e00ff */
[----:B------:R-:W-:Y:S01]  /*24590*/  IMAD.X R11, R9, 0x1, R67, P0 ;  /* 0x00000001090b7824 */ /* 0x000fe200000e0643 */
[----:B------:R-:W-:-:S04]  /*245a0*/  ISETP.GE.U32.AND P0, PT, R10, R8, PT ;  /* 0x000000080a00720c */ /* 0x000fc80003f06070 */
[----:B------:R0:W-:Y:S01]  /*245b0*/  STL.64 [R13], R10 ;  /* 0x0000000a0d007387 */ /* 0x0001e20000100a00 */
[----:B------:R-:W-:-:S13]  /*245c0*/  ISETP.GE.U32.AND.EX P0, PT, R11, R9, PT, P0 ;  /* 0x000000090b00720c */ /* 0x000fda0003f06100 */
[----:B0-----:R-:W-:Y:S05]  /*245d0*/  @!P0 BRA `(.L_x_1081) ;  /* 0xfffffffc00d88947 */ /* 0x001fea000383ffff */
[----:B------:R-:W-:Y:S05]  /*245e0*/  BSYNC.RECONVERGENT B2 ;  /* 0x0000000000027941 */ /* 0x000fea0003800200 */
.L_x_1080:
[----:B------:R2:W5:Y:S04]  /*245f0*/  LDL.64 R68, [R1+0x20] ;  /* 0x0000200001447983 */ /* 0x0005680000100a00 */
[----:B------:R2:W5:Y:S02]  /*24600*/  LDL.128 R8, [R1+0x10] ;  /* 0x0000100001087983 */ /* 0x0005640000100c00 */
.L_x_1079:
[----:B------:R-:W-:Y:S05]  /*24610*/  BSYNC.RECONVERGENT B1 ;  /* 0x0000000000017941 */ /* 0x000fea0003800200 */
.L_x_1078:
[----:B------:R-:W3:Y:S01]  /*24620*/  LDL.64 R70, [R1+0x28] ;  /* 0x0000280001467983 */ /* 0x000ee20000100a00 */
[-C--:B0----5:R-:W-:Y:S01]  /*24630*/  IADD3 R12, P1, PT, R65, R8.reuse, RZ ;  /* 0x00000008410c7210 */ /* 0x0a1fe20007f3e0ff */
[----:B------:R-:W-:Y:S03]  /*24640*/  BSSY.RECONVERGENT B1, `(.L_x_1082) ;  /* 0x0000027000017945 */ /* 0x000fe60003800200 */
        /* <DEDUP_REMOVED lines=21> */
[----:B------:R-:W-:Y:S01]  /*247a0*/  BSSY.RECONVERGENT B2, `(.L_x_1084) ;  /* 0x000000e000027945 */ /* 0x000fe20003800200 */
[----:B0-----:R-:W-:Y:S01]  /*247b0*/  SEL R15, RZ, 0x1, P0 ;  /* 0x00000001ff0f7807 */ /* 0x001fe20000000000 */
[----:B------:R-:W-:Y:S02]  /*247c0*/  IMAD.MOV.U32 R65, RZ, RZ, RZ ;  /* 0x000000ffff417224 */ /* 0x000fe400078e00ff */
[----:B------:R-:W-:-:S07]  /*247d0*/  IMAD.MOV.U32 R12, RZ, RZ, 0x6 ;  /* 0x00000006ff0c7424 */ /* 0x000fce00078e00ff */
.L_x_1085:
[----:B------:R-:W-:-:S05]  /*247e0*/  IMAD R13, R12, 0x8, R1 ;  /* 0x000000080c0d7824 */ /* 0x000fca00078e0201 */
[----:B------:R-:W3:Y:S01]  /*247f0*/  LDL.64 R8, [R13] ;  /* 0x000000000d087983 */ /* 0x000ee20000100a00 */
[----:B------:R-:W-:Y:S01]  /*24800*/  VIADD R12, R12, 0x1 ;  /* 0x000000010c0c7836 */ /* 0x000fe20000000000 */
[----:B---3--:R-:W-:Y:S01]  /*24810*/  IADD3 R10, P0, PT, R8, R15, RZ ;  /* 0x0000000f080a7210 */ /* 0x008fe20007f1e0ff */
[----:B------:R-:W-:-:S04]  /*24820*/  IMAD.MOV.U32 R15, RZ, RZ, 0x1 ;  /* 0x00000001ff0f7424 */ /* 0x000fc800078e00ff */
[----:B------:R-:W-:Y:S01]  /*24830*/  IMAD.X R11, R9, 0x1, R65, P0 ;  /* 0x00000001090b7824 */ /* 0x000fe200000e0641 */
[----:B------:R-:W-:-:S04]  /*24840*/  ISETP.GE.U32.AND P0, PT, R10, R8, PT ;  /* 0x000000080a00720c */ /* 0x000fc80003f06070 */
[----:B------:R0:W-:Y:S01]  /*24850*/  STL.64 [R13], R10 ;  /* 0x0000000a0d007387 */ /* 0x0001e20000100a00 */
[----:B------:R-:W-:-:S13]  /*24860*/  ISETP.GE.U32.AND.EX P0, PT, R11, R9, PT, P0 ;  /* 0x000000090b00720c */ /* 0x000fda0003f06100 */
[----:B0-----:R-:W-:Y:S05]  /*24870*/  @!P0 BRA `(.L_x_1085) ;  /* 0xfffffffc00d88947 */ /* 0x001fea000383ffff */
[----:B------:R-:W-:Y:S05]  /*24880*/  BSYNC.RECONVERGENT B2 ;  /* 0x0000000000027941 */ /* 0x000fea0003800200 */
.L_x_1084:
[----:B------:R3:W5:Y:S04]  /*24890*/  LDL.64 R14, [R1+0x18] ;  /* 0x00001800010e7983 */ /* 0x0007680000100a00 */
[----:B------:R3:W5:Y:S02]  /*248a0*/  LDL.128 R8, [R1+0x20] ;  /* 0x0000200001087983 */ /* 0x0007640000100c00 */
.L_x_1083:
[----:B------:R-:W-:Y:S05]  /*248b0*/  BSYNC.RECONVERGENT B1 ;  /* 0x0000000000017941 */ /* 0x000fea0003800200 */
.L_x_1082:
[----:B------:R-:W2:Y:S01]  /*248c0*/  LDL.64 R66, [R1+0x30] ;  /* 0x0000300001427983 */ /* 0x000ea20000100a00 */
[-C--:B0----5:R-:W-:Y:S01]  /*248d0*/  IADD3 R12, P1, PT, R63, R14.reuse, RZ ;  /* 0x0000000e3f0c7210 */ /* 0x0a1fe20007f3e0ff */
[----:B------:R-:W-:Y:S03]  /*248e0*/  BSSY.RECONVERGENT B1, `(.L_x_1086) ;  /* 0x000002c000017945 */ /* 0x000fe60003800200 */
        /* <DEDUP_REMOVED lines=26> */
[----:B------:R-:W-:Y:S01]  /*24a90*/  BSSY.RECONVERGENT B2, `(.L_x_1088) ;  /* 0x000000e000027945 */ /* 0x000fe20003800200 */
[----:B------:R-:W-:Y:S01]  /*24aa0*/  SEL R15, RZ, 0x1, P0 ;  /* 0x00000001ff0f7807 */ /* 0x000fe20000000000 */
[----:B------:R-:W-:Y:S02]  /*24ab0*/  IMAD.MOV.U32 R63, RZ, RZ, RZ ;  /* 0x000000ffff3f7224 */ /* 0x000fe400078e00ff */
[----:B------:R-:W-:-:S07]  /*24ac0*/  IMAD.MOV.U32 R12, RZ, RZ, 0x7 ;  /* 0x00000007ff0c7424 */ /* 0x000fce00078e00ff */
.L_x_1089:
        /* <DEDUP_REMOVED lines=11> */
.L_x_1088:
[----:B------:R0:W5:Y:S04]  /*24b80*/  LDL.64 R12, [R1+0x18] ;  /* 0x00001800010c7983 */ /* 0x0001680000100a00 */
[----:B------:R0:W5:Y:S02]  /*24b90*/  LDL.64 R64, [R1+0x20] ;  /* 0x0000200001407983 */ /* 0x0001640000100a00 */
.L_x_1087:
[----:B------:R-:W-:Y:S05]  /*24ba0*/  BSYNC.RECONVERGENT B1 ;  /* 0x0000000000017941 */ /* 0x000fea0003800200 */
.L_x_1086:
[----:B------:R-:W2:Y:S04]  /*24bb0*/  LDL.64 R70, [R1+0x8] ;  /* 0x0000080001467983 */ /* 0x000ea80000100a00 */
[----:B------:R-:W3:Y:S04]  /*24bc0*/  LDL.64 R14, [R1+0x28] ;  /* 0x00002800010e7983 */ /* 0x000ee80000100a00 */
[----:B------:R0:W5:Y:S04]  /*24bd0*/  LDL.128 R8, [R1+0x30] ;  /* 0x0000300001087983 */ /* 0x0001680000100c00 */
[----:B------:R0:W5:Y:S01]  /*24be0*/  LDL.64 R66, [R1+0x10] ;  /* 0x0000100001427983 */ /* 0x0001620000100a00 */
[-C--:B------:R-:W-:Y:S01]  /*24bf0*/  IADD3 R68, P1, PT, RZ, R61.reuse, RZ ;  /* 0x0000003dff447210 */ /* 0x080fe20007f3e0ff */
[----:B-----5:R-:W-:Y:S01]  /*24c00*/  IMAD.WIDE.U32 R72, R65, 0x3d1, RZ ;  /* 0x000003d141487825 */ /* 0x020fe200078e00ff */
[----:B------:R-:W-:Y:S02]  /*24c10*/  BSSY.RECONVERGENT B1, `(.L_x_1090) ;  /* 0x0000029000017945 */ /* 0x000fe40003800200 */
[----:B------:R-:W-:Y:S01]  /*24c20*/  ISETP.GE.U32.AND P0, PT, R68, R61, PT ;  /* 0x0000003d4400720c */ /* 0x000fe20003f06070 */
[----:B------:R-:W-:-:S02]  /*24c30*/  IMAD.X R69, R62, 0x1, R64, P1 ;  /* 0x000000013e457824 */ /* 0x000fc400008e0640 */
[----:B------:R-:W-:-:S03]  /*24c40*/  IMAD.WIDE.U32 R72, P3, RZ, R64, R72 ;  /* 0x00000040ff487225 */ /* 0x000fc60007860048 */
[----:B------:R-:W-:Y:S01]  /*24c50*/  ISETP.GE.U32.AND.EX P0, PT, R69, R62, PT, P0 ;  /* 0x0000003e4500720c */ /* 0x000fe20003f06100 */
[----:B------:R-:W-:Y:S02]  /*24c60*/  IMAD.X R79, RZ, RZ, RZ, P3 ;  /* 0x000000ffff4f7224 */ /* 0x000fe400018e06ff */
        /* <DEDUP_REMOVED lines=35> */
.L_x_1091:
[----:B------:R-:W-:Y:S05]  /*24ea0*/  BSYNC.RECONVERGENT B1 ;  /* 0x0000000000017941 */ /* 0x000fea0003800200 */
.L_x_1090:
        /* <DEDUP_REMOVED lines=14> */
[----:B------:R-:W-:Y:S01]  /*24f90*/  SEL R67, R64, R67, P1 ;  /* 0x0000004340437207 */ /* 0x000fe20000800000 */
[----:B------:R-:W-:Y:S01]  /*24fa0*/  IMAD.WIDE.U32 R64, R15, 0x3d1, RZ ;  /* 0x000003d10f407825 */ /* 0x000fe200078e00ff */
[-C--:B------:R-:W-:Y:S02]  /*24fb0*/  ISETP.GT.U32.AND P0, PT, R66, R71.reuse, PT ;  /* 0x000000474200720c */ /* 0x080fe40003f04070 */
[----:B------:R-:W-:Y:S01]  /*24fc0*/  ISETP.GE.U32.AND P2, PT, R72, R71, PT ;  /* 0x000000474800720c */ /* 0x000fe20003f46070 */
[----:B------:R-:W-:Y:S01]  /*24fd0*/  IMAD.X R71, R8, 0x1, R68, P4 ;  /* 0x0000000108477824 */ /* 0x000fe200020e0644 */
[----:B------:R-:W-:-:S02]  /*24fe0*/  IADD3 R69, P1, PT, R69, R62, RZ ;  /* 0x0000003e45457210 */ /* 0x000fc40007f3e0ff */
[----:B------:R-:W-:Y:S01]  /*24ff0*/  ISETP.GT.U32.AND.EX P0, PT, R67, R68, PT, P0 ;  /* 0x000000444300720c */ /* 0x000fe20003f04100 */
[----:B------:R-:W-:Y:S01]  /*25000*/  IMAD.WIDE.U32 R66, P3, RZ, R14, R64 ;  /* 0x0000000eff427225 */ /* 0x000fe20007860040 */
[----:B------:R-:W-:Y:S02]  /*25010*/  ISETP.GE.U32.AND.EX P2, PT, R71, R68, PT, P2 ;  /* 0x000000444700720c */ /* 0x000fe40003f46120 */
[CC--:B------:R-:W-:Y:S01]  /*25020*/  IADD3 R64, P5, PT, R69.reuse, R76.reuse, RZ ;  /* 0x0000004c45407210 */ /* 0x0c0fe20007fbe0ff */
[----:B------:R-:W-:Y:S01]  /*25030*/  IMAD.X R73, RZ, RZ, R63, P1 ;  /* 0x000000ffff497224 */ /* 0x000fe200008e063f */
[----:B------:R-:W-:Y:S01]  /*25040*/  SEL R75, RZ, 0x1, P2 ;  /* 0x00000001ff4b7807 */ /* 0x000fe20001000000 */
[----:B------:R-:W-:Y:S01]  /*25050*/  IMAD.WIDE.U32 R62, R14, 0x3d1, RZ ;  /* 0x000003d10e3e7825 */ /* 0x000fe200078e00ff */
[----:B------:R-:W-:-:S03]  /*25060*/  ISETP.GT.U32.AND P1, PT, R69, R76, PT ;  /* 0x0000004c4500720c */ /* 0x000fc60003f24070 */
[----:B------:R-:W-:Y:S01]  /*25070*/  IMAD.X R65, R73, 0x1, R80, P5 ;  /* 0x0000000149417824 */ /* 0x000fe200028e0650 */
[----:B------:R-:W-:Y:S01]  /*25080*/  IADD3 RZ, P4, PT, R63, R66, RZ ;  /* 0x000000423fff7210 */ /* 0x000fe20007f9e0ff */
[----:B------:R-:W-:Y:S01]  /*25090*/  IMAD.X R63, RZ, RZ, RZ, P3 ;  /* 0x000000ffff3f7224 */ /* 0x000fe200018e06ff */
[----:B------:R-:W-:Y:S01]  /*250a0*/  @P0 IADD3 R12, P5, PT, R12, 0x1, RZ ;  /* 0x000000010c0c0810 */ /* 0x000fe20007fbe0ff */
[----:B------:R-:W-:Y:S01]  /*250b0*/  IMAD.MOV.U32 R62, RZ, RZ, R67 ;  /* 0x000000ffff3e7224 */ /* 0x000fe200078e0043 */
[----:B------:R-:W-:Y:S02]  /*250c0*/  IADD3 R75, P3, PT, R9, R75, RZ ;  /* 0x0000004b094b7210 */ /* 0x000fe40007f7e0ff */
[----:B------:R-:W-:Y:S01]  /*250d0*/  ISETP.GT.U32.AND.EX P1, PT, R73, R80, PT, P1 ;  /* 0x000000504900720c */ /* 0x000fe20003f24110 */
[----:B------:R-:W-:Y:S01]  /*250e0*/  @P0 IMAD.X R13, RZ, RZ, R13, P5 ;  /* 0x000000ffff0d0224 */ /* 0x000fe200028e060d */
[----:B------:R-:W-:Y:S01]  /*250f0*/  ISETP.GT.U32.AND P2, PT, R75, R12, PT ;  /* 0x0000000c4b00720c */ /* 0x000fe20003f44070 */
[----:B------:R-:W-:Y:S01]  /*25100*/  IMAD.X R68, RZ, RZ, RZ, P3 ;  /* 0x000000ffff447224 */ /* 0x000fe200018e06ff */
        /* <DEDUP_REMOVED lines=8> */
[----:B------:R-:W-:Y:S01]  /*25190*/  SEL R73, R73, R80, P1 ;  /* 0x0000005049497207 */ /* 0x000fe20000800000 */
[----:B------:R-:W-:Y:S01]  /*251a0*/  IMAD.MOV.U32 R75, RZ, RZ, R70 ;  /* 0x000000ffff4b7224 */ /* 0x000fe200078e0046 */
[----:B------:R-:W-:Y:S01]  /*251b0*/  ISETP.GT.U32.AND P1, PT, R69, R64, PT ;  /* 0x000000404500720c */ /* 0x000fe20003f24070 */
[----:B------:R-:W-:Y:S01]  /*251c0*/  IMAD.X R69, R13, 0x1, R68, P4 ;  /* 0x000000010d457824 */ /* 0x000fe200020e0644 */
[----:B------:R-:W-:-:S02]  /*251d0*/  IADD3 R74, P5, PT, RZ, R67, RZ ;  /* 0x00000043ff4a7210 */ /* 0x000fc40007fbe0ff */
[----:B------:R-:W-:Y:S02]  /*251e0*/  @P0 ISETP.NE.AND.EX P3, PT, R13, RZ, PT, P3 ;  /* 0x000000ff0d00020c */ /* 0x000fe40003f65330 */
[----:B------:R-:W-:Y:S01]  /*251f0*/  SEL R13, R68, R13, P2 ;  /* 0x0000000d440d7207 */ /* 0x000fe20001000000 */
[----:B------:R-:W-:Y:S01]  /*25200*/  IMAD.X R76, R10, 0x1, R69, P5 ;  /* 0x000000010a4c7824 */ /* 0x000fe200028e0645 */
[-C--:B------:R-:W-:Y:S02]  /*25210*/  ISETP.GT.U32.AND P4, PT, R12, R67.reuse, PT ;  /* 0x000000430c00720c */ /* 0x080fe40003f84070 */
[----:B------:R-:W-:Y:S02]  /*25220*/  @P0 SEL R12, RZ, 0x1, P3 ;  /* 0x00000001ff0c0807 */ /* 0x000fe40001800000 */
[----:B------:R-:W-:Y:S02]  /*25230*/  ISETP.GE.U32.AND P2, PT, R74, R67, PT ;  /* 0x000000434a00720c */ /* 0x000fe40003f46070 */
[----:B------:R-:W-:-:S02]  /*25240*/  ISETP.GT.U32.AND.EX P3, PT, R13, R69, PT, P4 ;  /* 0x000000450d00720c */ /* 0x000fc40003f64140 */
[----:B------:R-:W-:Y:S02]  /*25250*/  ISETP.GE.U32.AND P5, PT, R14, R64, PT ;  /* 0x000000400e00720c */ /* 0x000fe40003fa6070 */
[----:B------:R-:W-:Y:S02]  /*25260*/  @P0 IADD3 R77, P4, PT, R12, R77, RZ ;  /* 0x0000004d0c4d0210 */ /* 0x000fe40007f9e0ff */
[----:B------:R-:W-:Y:S02]  /*25270*/  ISETP.GT.U32.AND.EX P1, PT, R73, R65, PT, P1 ;  /* 0x000000414900720c */ /* 0x000fe40003f24110 */
[----:B------:R-:W-:Y:S01]  /*25280*/  ISETP.GE.U32.AND.EX P2, PT, R76, R69, PT, P2 ;  /* 0x000000454c00720c */ /* 0x000fe20003f46120 */
[----:B------:R-:W-:Y:S01]  /*25290*/  @P0 IMAD.X R78, RZ, RZ, R78, P4 ;  /* 0x000000ffff4e0224 */ /* 0x000fe200020e064e */
[----:B------:R-:W-:Y:S02]  /*252a0*/  SEL R67, RZ, 0x1, !P3 ;  /* 0x00000001ff437807 */ /* 0x000fe40005800000 */
        /* <DEDUP_REMOVED lines=23> */
.L_x_1093:
[----:B------:R-:W-:Y:S05]  /*25420*/  BSYNC.RECONVERGENT B1 ;  /* 0x0000000000017941 */ /* 0x000fea0003800200 */
.L_x_1092:
        /* <DEDUP_REMOVED lines=113> */
.L_x_1095:
[----:B------:R-:W-:Y:S05]  /*25b40*/  BSYNC.RECONVERGENT B1 ;  /* 0x0000000000017941 */ /* 0x000fea0003800200 */
.L_x_1094:
        /* <DEDUP_REMOVED lines=28> */
.L_x_1098:
[----:B------:R-:W-:Y:S05]  /*25d10*/  BSYNC.RELIABLE B2 ;  /* 0x0000000000027941 */ /* 0x000fea0003800100 */
.L_x_1097:
        /* <DEDUP_REMOVED lines=29> */
.L_x_1099:
[----:B------:R-:W-:Y:S05]  /*25ef0*/  BSYNC.RECONVERGENT B1 ;  /* 0x0000000000017941 */ /* 0x000fea0003800200 */
.L_x_1096:
        /* <DEDUP_REMOVED lines=31> */
.L_x_1102:
[----:B------:R-:W-:Y:S05]  /*260f0*/  BSYNC.RELIABLE B2 ;  /* 0x0000000000027941 */ /* 0x000fea0003800100 */
.L_x_1101:
        /* <DEDUP_REMOVED lines=29> */
.L_x_1103:
[----:B------:R-:W-:Y:S05]  /*262d0*/  BSYNC.RECONVERGENT B1 ;  /* 0x0000000000017941 */ /* 0x000fea0003800200 */
.L_x_1100:
[----:B------:R-:W-:Y:S01]  /*262e0*/  IMAD.WIDE.U32 R8, R58, R22, RZ ;  /* 0x000000163a087225 */ /* 0x000fe200078e00ff */
[----:B------:R0:W-:Y:S01]  /*262f0*/  STL.128 [R1+0x20], RZ ;  /* 0x000020ff01007387 */ /* 0x0001e20000100c00 */
[----:B------:R-:W-:Y:S02]  /*26300*/  BSSY.RECONVERGENT B1, `(.L_x_1104) ;  /* 0x0000057000017945 */ /* 0x000fe40003800200 */
        /* <DEDUP_REMOVED lines=22> */
[----:B------:R-:W-:-:S02]  /*26470*/  IMAD R65, R19, R58, R8 ;  /* 0x0000003a13417224 */ /* 0x000fc400078e0208 */
        /* <DEDUP_REMOVED lines=47> */
[----:B------:R-:W-:-:S07]  /*26770*/  IMAD.MOV.U32 R12, RZ, RZ, 0x4 ;  /* 0x00000004ff0c7424 */ /* 0x000fce00078e00ff */
.L_x_1107:
        /* <DEDUP_REMOVED lines=12> */
.L_x_1106:
[----:B------:R0:W5:Y:S04]  /*26840*/  LDL.64 R60, [R1+0x20] ;  /* 0x00002000013c7983 */ /* 0x0001680000100a00 */
[----:B------:R0:W5:Y:S04]  /*26850*/  LDL.64 R14, [R1+0x8] ;  /* 0x00000800010e7983 */ /* 0x0001680000100a00 */
[----:B------:R0:W5:Y:S02]  /*26860*/  LDL.128 R8, [R1+0x10] ;  /* 0x0000100001087983 */ /* 0x0001640000100c00 */
.L_x_1105:
[----:B------:R-:W-:Y:S05]  /*26870*/  BSYNC.RECONVERGENT B1 ;  /* 0x0000000000017941 */ /* 0x000fea0003800200 */
.L_x_1104:
[----:B------:R-:W-:Y:S01]  /*26880*/  IMAD R79, R23, R59, RZ ;  /* 0x0000003b174f7224 */ /* 0x000fe200078e02ff */
[----:B------:R-:W-:Y:S01]  /*26890*/  BSSY.RECONVERGENT B1, `(.L_x_1108) ;  /* 0x0000069000017945 */ /* 0x000fe20003800200 */
[----:B------:R-:W-:-:S04]  /*268a0*/  IMAD.WIDE.U32 R12, R56, R22, RZ ;  /* 0x00000016380c7225 */ /* 0x000fc800078e00ff */
        /* <DEDUP_REMOVED lines=10> */
[----:B------:R-:W-:Y:S01]  /*26950*/  IMAD.WIDE.U32 R14, R56, R20, RZ ;  /* 0x00000014380e7225 */ /* 0x000fe200078e00ff */
[----:B------:R2:W-:Y:S03]  /*26960*/  STL.64 [R1+0x8], R62 ;  /* 0x0000083e01007387 */ /* 0x0005e60000100a00 */
[----:B------:R-:W-:-:S02]  /*26970*/  IMAD.MOV.U32 R80, RZ, RZ, R79 ;  /* 0x000000ffff507224 */ /* 0x000fc400078e004f */
[C---:B------:R-:W-:Y:S02]  /*26980*/  IMAD R85, R20.reuse, R56, R13 ;  /* 0x0000003814557224 */ /* 0x040fe400078e020d */
[----:B------:R-:W-:-:S04]  /*26990*/  IMAD.WIDE.U32 R82, R20, R59, R8 ;  /* 0x0000003b14527225 */ /* 0x000fc800078e0008 */
[----:B------:R-:W-:Y:S01]  /*269a0*/  IMAD.WIDE.U32.X R12, R23, R56, R80, P1 ;  /* 0x00000038170c7225 */ /* 0x000fe200008e0450 */
[----:B------:R-:W-:Y:S02]  /*269b0*/  SEL R81, RZ, 0x1, P0 ;  /* 0x00000001ff517807 */ /* 0x000fe40000000000 */
[C---:B------:R-:W-:Y:S01]  /*269c0*/  ISETP.GE.U32.AND P0, PT, R82.reuse, R8, PT ;  /* 0x000000085200720c */ /* 0x040fe20003f06070 */
        /* <DEDUP_REMOVED lines=36> */
[CC--:B------:R-:W-:Y:S02]  /*26c10*/  IMAD R58, R16.reuse, R59.reuse, RZ ;  /* 0x0000003b103a7224 */ /* 0x0c0fe400078e02ff */
[----:B------:R-:W-:-:S04]  /*26c20*/  IMAD.WIDE.U32 R80, P3, R16, R59, R80 ;  /* 0x0000003b10507225 */ /* 0x000fc80007860050 */
[----:B------:R-:W-:-:S04]  /*26c30*/  IMAD.WIDE.U32 R82, R17, R59, R82 ;  /* 0x0000003b11527225 */ /* 0x000fc800078e0052 */
[----:B------:R-:W-:Y:S01]  /*26c40*/  IMAD.WIDE.U32 R10, R59, R17, RZ ;  /* 0x000000113b0a7225 */ /* 0x000fe200078e00ff */
[----:B------:R-:W-:Y:S02]  /*26c50*/  SEL R10, RZ, 0x1, P0 ;  /* 0x00000001ff0a7807 */ /* 0x000fe40000000000 */
[----:B------:R-:W-:Y:S01]  /*26c60*/  SEL R59, RZ, 0x1, P1 ;  /* 0x00000001ff3b7807 */ /* 0x000fe20000800000 */
[----:B------:R-:W-:Y:S01]  /*26c70*/  IMAD.WIDE.U32.X R8, R18, R56, R8, P2 ;  /* 0x0000003812087225 */ /* 0x000fe200010e0408 */
[----:B------:R-:W-:Y:S02]  /*26c80*/  ISETP.GE.U32.AND P0, PT, R82, R60, PT ;  /* 0x0000003c5200720c */ /* 0x000fe40003f06070 */
[----:B------:R-:W-:Y:S01]  /*26c90*/  IADD3 RZ, P2, PT, R11, R80, RZ ;  /* 0x000000500bff7210 */ /* 0x000fe20007f5e0ff */
[----:B------:R-:W-:Y:S01]  /*26ca0*/  IMAD R79, R17, R56, R58 ;  /* 0x00000038114f7224 */ /* 0x000fe200078e023a */
[----:B------:R-:W-:Y:S01]  /*26cb0*/  IADD3 R59, P1, P4, R59, R8, R10 ;  /* 0x000000083b3b7210 */ /* 0x000fe20007c3e00a */
[----:B------:R-:W-:-:S02]  /*26cc0*/  IMAD.X R11, RZ, RZ, RZ, P3 ;  /* 0x000000ffff0b7224 */ /* 0x000fc400018e06ff */
[----:B------:R-:W-:Y:S01]  /*26cd0*/  IMAD.IADD R8, R83, 0x1, R79 ;  /* 0x0000000153087824 */ /* 0x000fe200078e024f */
[----:B------:R-:W-:Y:S01]  /*26ce0*/  IADD3.X R9, PT, PT, RZ, R9, RZ, P1, P4 ;  /* 0x00000009ff097210 */ /* 0x000fe20000fe84ff */
[----:B------:R-:W-:Y:S01]  /*26cf0*/  IMAD.MOV.U32 R10, RZ, RZ, R81 ;  /* 0x000000ffff0a7224 */ /* 0x000fe200078e0051 */
[----:B------:R-:W-:Y:S02]  /*26d00*/  IADD3 R78, P4, PT, R59, R82, RZ ;  /* 0x000000523b4e7210 */ /* 0x000fe40007f9e0ff */
[----:B------:R-:W-:Y:S01]  /*26d10*/  ISETP.GE.U32.AND.EX P0, PT, R8, R61, PT, P0 ;  /* 0x0000003d0800720c */ /* 0x000fe20003f06100 */
[----:B------:R-:W-:Y:S01]  /*26d20*/  IMAD.WIDE.U32.X R10, R16, R56, R10, P2 ;  /* 0x00000038100a7225 */ /* 0x000fe200010e040a */
[----:B------:R-:W-:-:S03]  /*26d30*/  ISETP.GE.U32.AND P1, PT, R78, R82, PT ;  /* 0x000000524e00720c */ /* 0x000fc60003f26070 */
[----:B------:R-:W-:Y:S01]  /*26d40*/  IMAD.X R79, R8, 0x1, R9, P4 ;  /* 0x00000001084f7824 */ /* 0x000fe200020e0609 */
[----:B------:R-:W-:Y:S01]  /*26d50*/  SEL R9, RZ, 0x1, P0 ;  /* 0x00000001ff097807 */ /* 0x000fe20000000000 */
[----:B------:R-:W-:Y:S02]  /*26d60*/  IMAD.MOV.U32 R58, RZ, RZ, R78 ;  /* 0x000000ffff3a7224 */ /* 0x000fe400078e004e */
[----:B------:R-:W-:Y:S01]  /*26d70*/  IMAD.MOV.U32 R59, RZ, RZ, R79 ;  /* 0x000000ffff3b7224 */ /* 0x000fe200078e004f */
[----:B------:R-:W-:-:S04]  /*26d80*/  ISETP.GE.U32.AND.EX P1, PT, R79, R8, PT, P1 ;  /* 0x000000084f00720c */ /* 0x000fc80003f26110 */
[----:B------:R-:W-:Y:S01]  /*26d90*/  SEL R8, RZ, 0x1, P1 ;  /* 0x00000001ff087807 */ /* 0x000fe20000800000 */
[----:B------:R2:W-:Y:S03]  /*26da0*/  STL.64 [R1+0x20], R58 ;  /* 0x0000203a01007387 */ /* 0x0005e60000100a00 */
[----:B------:R-:W-:-:S04]  /*26db0*/  IADD3 R8, P0, P1, R8, R10, R9 ;  /* 0x0000000a08087210 */ /* 0x000fc8000791e009 */
        /* <DEDUP_REMOVED lines=8> */
.L_x_1111:
        /* <DEDUP_REMOVED lines=12> */
.L_x_1110:
[----:B------:R2:W5:Y:S04]  /*26f00*/  LDL.64 R78, [R1+0x20] ;  /* 0x00002000014e7983 */ /* 0x0005680000100a00 */
[----:B------:R2:W5:Y:S02]  /*26f10*/  LDL.128 R12, [R1+0x10] ;  /* 0x00001000010c7983 */ /* 0x0005640000100c00 */
.L_x_1109:
[----:B------:R-:W-:Y:S05]  /*26f20*/  BSYNC.RECONVERGENT B1 ;  /* 0x0000000000017941 */ /* 0x000fea0003800200 */
.L_x_1108:
        /* <DEDUP_REMOVED lines=90> */
.L_x_1115:
        /* <DEDUP_REMOVED lines=12> */
.L_x_1114:
[----:B------:R3:W5:Y:S04]  /*27590*/  LDL.64 R62, [R1+0x18] ;  /* 0x00001800013e7983 */ /* 0x0007680000100a00 */
[----:B------:R3:W5:Y:S02]  /*275a0*/  LDL.128 R8, [R1+0x20] ;  /* 0x0000200001087983 */ /* 0x0007640000100c00 */
.L_x_1113:
[----:B------:R-:W-:Y:S05]  /*275b0*/  BSYNC.RECONVERGENT B1 ;  /* 0x0000000000017941 */ /* 0x000fea0003800200 */
.L_x_1112:
[----:B------:R-:W2:Y:S01]  /*275c0*/  LDL.64 R78, [R1+0x30] ;  /* 0x00003000014e7983 */ /* 0x000ea20000100a00 */
        /* <DEDUP_REMOVED lines=54> */
[----:B------:R-:W-:-:S04]  /*27930*/  IMAD.WIDE.U32 R60, R52, R17, RZ ;  /* 0x00000011343c7225 */ /* 0x000fc800078e00ff */
[----:B------:R-:W-:Y:S01]  /*27940*/  IMAD.WIDE.U32.X R8, R18, R52, R58, P2 ;  /* 0x0000003412087225 */ /* 0x000fe200010e043a */
[----:B------:R-:W-:-:S03]  /*27950*/  SEL R59, RZ, 0x1, P1 ;  /* 0x00000001ff3b7807 */ /* 0x000fc60000800000 */
[CC--:B------:R-:W-:Y:S01]  /*27960*/  IMAD R72, R16.reuse, R55.reuse, RZ ;  /* 0x0000003710487224 */ /* 0x0c0fe200078e02ff */
[----:B------:R-:W-:Y:S01]  /*27970*/  IADD3 R59, P0, P1, R59, R8, R56 ;  /* 0x000000083b3b7210 */ /* 0x000fe2000791e038 */
[----:B------:R-:W-:-:S03]  /*27980*/  IMAD.WIDE.U32 R60, P3, R16, R55, R60 ;  /* 0x00000037103c7225 */ /* 0x000fc6000786003c */
[----:B------:R-:W-:Y:S01]  /*27990*/  IADD3.X R8, PT, PT, RZ, R9, RZ, P0, P1 ;  /* 0x00000009ff087210 */ /* 0x000fe200007e24ff */
[----:B------:R-:W-:-:S04]  /*279a0*/  IMAD.WIDE.U32 R10, R55, R17, RZ ;  /* 0x00000011370a7225 */ /* 0x000fc800078e00ff */
[----:B------:R-:W-:Y:S01]  /*279b0*/  IMAD R81, R17, R52, R72 ;  /* 0x0000003411517224 */ /* 0x000fe200078e0248 */
[----:B------:R-:W-:Y:S01]  /*279c0*/  IADD3 RZ, P2, PT, R11, R60, RZ ;  /* 0x0000003c0bff7210 */ /* 0x000fe20007f5e0ff */
[----:B------:R-:W-:Y:S02]  /*279d0*/  IMAD.X R57, RZ, RZ, RZ, P3 ;  /* 0x000000ffff397224 */ /* 0x000fe400018e06ff */
        /* <DEDUP_REMOVED lines=25> */
.L_x_1119:
        /* <DEDUP_REMOVED lines=12> */
.L_x_1118:
[----:B------:R0:W5:Y:S04]  /*27c30*/  LDL.64 R12, [R1+0x18] ;  /* 0x00001800010c7983 */ /* 0x0001680000100a00 */
[----:B------:R0:W5:Y:S02]  /*27c40*/  LDL.64 R14, [R1+0x20] ;  /* 0x00002000010e7983 */ /* 0x0001640000100a00 */
.L_x_1117:
[----:B------:R-:W-:Y:S05]  /*27c50*/  BSYNC.RECONVERGENT B1 ;  /* 0x0000000000017941 */ /* 0x000fea0003800200 */
.L_x_1116:
        /* <DEDUP_REMOVED lines=47> */
.L_x_1121:
[----:B------:R-:W-:Y:S05]  /*27f50*/  BSYNC.RECONVERGENT B1 ;  /* 0x0000000000017941 */ /* 0x000fea0003800200 */
.L_x_1120:
        /* <DEDUP_REMOVED lines=13> */
[----:B------:R-:W-:Y:S01]  /*28030*/  IADD3 R74, P4, PT, RZ, R61, RZ ;  /* 0x0000003dff4a7210 */ /* 0x000fe20007f9e0ff */
[----:B------:R-:W-:Y:S01]  /*28040*/  IMAD.MOV.U32 R80, RZ, RZ, R62 ;  /* 0x000000ffff507224 */ /* 0x000fe200078e003e */
        /* <DEDUP_REMOVED lines=8> */
[----:B------:R-:W-:Y:S01]  /*280d0*/  ISETP.GT.U32.AND P1, PT, R59, R72, PT ;  /* 0x000000483b00720c */ /* 0x000fe20003f24070 */
[----:B------:R-:W-:Y:S01]  /*280e0*/  IMAD.WIDE.U32 R14, R54, 0x3d1, RZ ;  /* 0x000003d1360e7825 */ /* 0x000fe200078e00ff */
[----:B------:R-:W-:-:S02]  /*280f0*/  ISETP.GE.U32.AND.EX P2, PT, R77, R65, PT, P2 ;  /* 0x000000414d00720c */ /* 0x000fc40003f46120 */
[----:B------:R-:W-:Y:S01]  /*28100*/  ISETP.GT.U32.AND.EX P1, PT, R63, R78, PT, P1 ;  /* 0x0000004e3f00720c */ /* 0x000fe20003f24110 */
[----:B------:R-:W-:Y:S01]  /*28110*/  IMAD.WIDE.U32 R60, P3, RZ, R54, R56 ;  /* 0x00000036ff3c7225 */ /* 0x000fe20007860038 */
[----:B------:R-:W-:Y:S02]  /*28120*/  IADD3 R56, P5, PT, R59, R72, RZ ;  /* 0x000000483b387210 */ /* 0x000fe40007fbe0ff */
[----:B------:R-:W-:Y:S01]  /*28130*/  SEL R65, RZ, 0x1, P2 ;  /* 0x00000001ff417807 */ /* 0x000fe20001000000 */
[----:B------:R-:W-:Y:S01]  /*28140*/  IMAD.MOV.U32 R14, RZ, RZ, R61 ;  /* 0x000000ffff0e7224 */ /* 0x000fe200078e003d */
[----:B------:R-:W-:Y:S01]  /*28150*/  IADD3 RZ, P4, PT, R15, R60, RZ ;  /* 0x0000003c0fff7210 */ /* 0x000fe20007f9e0ff */
[----:B------:R-:W-:Y:S01]  /*28160*/  IMAD.X R15, RZ, RZ, RZ, P3 ;  /* 0x000000ffff0f7224 */ /* 0x000fe200018e06ff */
[----:B------:R-:W-:Y:S01]  /*28170*/  IADD3 R65, P3, PT, R9, R65, RZ ;  /* 0x0000004109417210 */ /* 0x000fe20007f7e0ff */
[----:B------:R-:W-:Y:S01]  /*28180*/  IMAD.X R57, R63, 0x1, R78, P5 ;  /* 0x000000013f397824 */ /* 0x000fe200028e064e */
[----:B------:R-:W-:Y:S01]  /*28190*/  @P0 IADD3 R12, P5, PT, R12, 0x1, RZ ;  /* 0x000000010c0c0810 */ /* 0x000fe20007fbe0ff */
[----:B------:R-:W-:Y:S01]  /*281a0*/  IMAD.WIDE.U32.X R14, RZ, R55, R14, P4 ;  /* 0x00000037ff0e7225 */ /* 0x000fe200020e040e */
[----:B------:R-:W-:-:S02]  /*281b0*/  SEL R59, R59, R72, P1 ;  /* 0x000000483b3b7207 */ /* 0x000fc40000800000 */
[----:B------:R-:W-:Y:S01]  /*281c0*/  ISETP.GT.U32.AND P2, PT, R65, R12, PT ;  /* 0x0000000c4100720c */ /* 0x000fe20003f44070 */
[----:B------:R-:W-:Y:S01]  /*281d0*/  IMAD.X R52, RZ, RZ, RZ, P3 ;  /* 0x000000ffff347224 */ /* 0x000fe200018e06ff */
[----:B------:R-:W-:Y:S01]  /*281e0*/  SEL R63, R63, R78, P1 ;  /* 0x0000004e3f3f7207 */ /* 0x000fe20000800000 */
[----:B------:R-:W-:Y:S01]  /*281f0*/  @P0 IMAD.X R13, RZ, RZ, R13, P5 ;  /* 0x000000ffff0d0224 */ /* 0x000fe200028e060d */
[----:B------:R-:W-:Y:S01]  /*28200*/  ISETP.GT.U32.AND P1, PT, R59, R56, PT ;  /* 0x000000383b00720c */ /* 0x000fe20003f24070 */
[----:B------:R-:W-:Y:S01]  /*28210*/  IMAD.WIDE.U32 R54, R54, 0x3d1, R56 ;  /* 0x000003d136367825 */ /* 0x000fe200078e0038 */
        /* <DEDUP_REMOVED lines=43> */
.L_x_1123:
[----:B------:R-:W-:Y:S05]  /*284d0*/  BSYNC.RECONVERGENT B1 ;  /* 0x0000000000017941 */ /* 0x000fea0003800200 */
.L_x_1122:
[-C--:B------:R-:W-:Y:S01]  /*284e0*/  ISETP.GT.U32.AND P0, PT, R13, R74.reuse, PT ;  /* 0x0000004a0d00720c */ /* 0x080fe20003f04070 */
[----:B------:R-:W-:Y:S01]  /*284f0*/  IMAD.WIDE.U32 R14, R9, 0x3d1, RZ ;  /* 0x000003d1090e7825 */ /* 0x000fe200078e00ff */
[----:B------:R-:W-:Y:S01]  /*28500*/  IADD3 R62, P1, PT, R74, R13, RZ ;  /* 0x0000000d4a3e7210 */ /* 0x000fe20007f3e0ff */
[----:B------:R-:W-:Y:S01]  /*28510*/  BSSY.RECONVERGENT B1, `(.L_x_1124) ;  /* 0x000006e000017945 */ /* 0x000fe20003800200 */
[CC--:B------:R-:W-:Y:S01]  /*28520*/  ISETP.GT.U32.AND.EX P0, PT, R52.reuse, R77.reuse, PT, P0 ;  /* 0x0000004d3400720c */ /* 0x0c0fe20003f04100 */
[----:B------:R-:W-:Y:S02]  /*28530*/  IMAD.MOV.U32 R79, RZ, RZ, R54 ;  /* 0x000000ffff4f7224 */ /* 0x000fe400078e0036 */
[----:B------:R-:W-:Y:S01]  /*28540*/  IMAD.X R63, R77, 0x1, R52, P1 ;  /* 0x000000014d3f7824 */ /* 0x000fe200008e0634 */
[----:B------:R-:W-:Y:S01]  /*28550*/  SEL R13, R13, R74, P0 ;  /* 0x0000004a0d0d7207 */ /* 0x000fe20000000000 */
[----:B------:R-:W-:Y:S01]  /*28560*/  IMAD.WIDE.U32 R56, P2, RZ, R8, R14 ;  /* 0x00000008ff387225 */ /* 0x000fe2000784000e */
[----:B------:R-:W-:-:S02]  /*28570*/  SEL R55, R52, R77, P0 ;  /* 0x0000004d34377207 */ /* 0x000fc40000000000 */
        /* <DEDUP_REMOVED lines=103> */
.L_x_1125:
[----:B------:R-:W-:Y:S05]  /*28bf0*/  BSYNC.RECONVERGENT B1 ;  /* 0x0000000000017941 */ /* 0x000fea0003800200 */
.L_x_1124:
        /* <DEDUP_REMOVED lines=28> */
.L_x_1128:
[----:B------:R-:W-:Y:S05]  /*28dc0*/  BSYNC.RELIABLE B2 ;  /* 0x0000000000027941 */ /* 0x000fea0003800100 */
.L_x_1127:
        /* <DEDUP_REMOVED lines=29> */
.L_x_1129:
[----:B------:R-:W-:Y:S05]  /*28fa0*/  BSYNC.RECONVERGENT B1 ;  /* 0x0000000000017941 */ /* 0x000fea0003800200 */
.L_x_1126:
        /* <DEDUP_REMOVED lines=31> */
.L_x_1132:
[----:B------:R-:W-:Y:S05]  /*291a0*/  BSYNC.RELIABLE B2 ;  /* 0x0000000000027941 */ /* 0x000fea0003800100 */
.L_x_1131:
        /* <DEDUP_REMOVED lines=29> */
.L_x_1133:
[----:B------:R-:W-:Y:S05]  /*29380*/  BSYNC.RECONVERGENT B1 ;  /* 0x0000000000017941 */ /* 0x000fea0003800200 */
.L_x_1130:
        /* <DEDUP_REMOVED lines=74> */
.L_x_1137:
        /* <DEDUP_REMOVED lines=12> */
.L_x_1136:
[----:B------:R2:W5:Y:S04]  /*298f0*/  LDL.64 R54, [R1+0x20] ;  /* 0x0000200001367983 */ /* 0x0005680000100a00 */
[----:B------:R2:W5:Y:S04]  /*29900*/  LDL.64 R14, [R1+0x8] ;  /* 0x00000800010e7983 */ /* 0x0005680000100a00 */
[----:B------:R2:W5:Y:S02]  /*29910*/  LDL.128 R8, [R1+0x10] ;  /* 0x0000100001087983 */ /* 0x0005640000100c00 */
.L_x_1135:
[----:B------:R-:W-:Y:S05]  /*29920*/  BSYNC.RECONVERGENT B1 ;  /* 0x0000000000017941 */ /* 0x000fea0003800200 */
.L_x_1134:
        /* <DEDUP_REMOVED lines=57> */
[----:B------:R-:W-:Y:S02]  /*29cc0*/  IMAD.MOV.U32 R82, RZ, RZ, R54 ;  /* 0x000000ffff527224 */ /* 0x000fe400078e0036 */
[----:B------:R-:W-:-:S02]  /*29cd0*/  IMAD.MOV.U32 R83, RZ, RZ, R55 ;  /* 0x000000ffff537224 */ /* 0x000fc400078e0037 */
[----:B------:R-:W-:Y:S01]  /*29ce0*/  IMAD.WIDE.U32 R62, P3, R29, R70, R64 ;  /* 0x000000461d3e7225 */ /* 0x000fe20007860040 */
[----:B------:R-:W-:-:S03]  /*29cf0*/  SEL R65, RZ, 0x1, P1 ;  /* 0x00000001ff417807 */ /* 0x000fc60000800000 */
[----:B------:R-:W-:Y:S01]  /*29d00*/  IMAD.WIDE.U32.X R8, R28, R68, R8, P2 ;  /* 0x000000441c087225 */ /* 0x000fe200010e0408 */
[----:B------:R-:W-:-:S03]  /*29d10*/  IADD3 RZ, P2, PT, R11, R62, RZ ;  /* 0x0000003e0bff7210 */ /* 0x000fc60007f5e0ff */
        /* <DEDUP_REMOVED lines=29> */
.L_x_1141:
        /* <DEDUP_REMOVED lines=12> */
.L_x_1140:
[----:B------:R0:W5:Y:S04]  /*29fb0*/  LDL.64 R64, [R1+0x20] ;  /* 0x0000200001407983 */ /* 0x0001680000100a00 */
[----:B------:R0:W5:Y:S02]  /*29fc0*/  LDL.128 R12, [R1+0x10] ;  /* 0x00001000010c7983 */ /* 0x0001640000100c00 */
.L_x_1139:
[----:B------:R-:W-:Y:S05]  /*29fd0*/  BSYNC.RECONVERGENT B1 ;  /* 0x0000000000017941 */ /* 0x000fea0003800200 */
.L_x_1138:
        /* <DEDUP_REMOVED lines=89> */
[----:B------:R-:W-:-:S07]  /*2a570*/  IMAD.MOV.U32 R12, RZ, RZ, 0x6 ;  /* 0x00000006ff0c7424 */ /* 0x000fce00078e00ff */
.L_x_1145:
        /* <DEDUP_REMOVED lines=12> */
.L_x_1144:
[----:B------:R3:W5:Y:S04]  /*2a640*/  LDL.64 R62, [R1+0x18] ;  /* 0x00001800013e7983 */ /* 0x0007680000100a00 */
[----:B------:R3:W5:Y:S02]  /*2a650*/  LDL.128 R8, [R1+0x20] ;  /* 0x0000200001087983 */ /* 0x0007640000100c00 */
.L_x_1143:
[----:B------:R-:W-:Y:S05]  /*2a660*/  BSYNC.RECONVERGENT B1 ;  /* 0x0000000000017941 */ /* 0x000fea0003800200 */
.L_x_1142:
        /* <DEDUP_REMOVED lines=19> */
[----:B------:R-:W-:-:S04]  /*2a7a0*/  IMAD.WIDE.U32 R64, R24, R71, R8 ;  /* 0x0000004718407225 */ /* 0x000fc800078e0008 */
[----:B------:R-:W-:Y:S01]  /*2a7b0*/  IMAD R73, R25, R71, R52 ;  /* 0x0000004719497224 */ /* 0x000fe200078e0234 */
[----:B------:R-:W-:Y:S01]  /*2a7c0*/  ISETP.GE.U32.AND P0, PT, R64, R8, PT ;  /* 0x000000084000720c */ /* 0x000fe20003f06070 */
        /* <DEDUP_REMOVED lines=8> */
[----:B------:R-:W-:Y:S01]  /*2a850*/  IMAD.WIDE.U32 R54, R24, R69, RZ ;  /* 0x0000004518367225 */ /* 0x000fe200078e00ff */
[----:B------:R-:W-:Y:S02]  /*2a860*/  ISETP.GE.U32.AND.EX P0, PT, R56, R9, PT, P0 ;  /* 0x000000093800720c */ /* 0x000fe40003f06100 */
[----:B------:R-:W-:Y:S01]  /*2a870*/  ISETP.GE.U32.AND.EX P1, PT, R15, R56, PT, P1 ;  /* 0x000000380f00720c */ /* 0x000fe20003f26110 */
[----:B------:R-:W-:Y:S01]  /*2a880*/  IMAD.MOV.U32 R56, RZ, RZ, R63 ;  /* 0x000000ffff387224 */ /* 0x000fe200078e003f */
[----:B------:R-:W-:Y:S01]  /*2a890*/  SEL R52, RZ, 0x1, P0 ;  /* 0x00000001ff347807 */ /* 0x000fe20000000000 */
[----:B------:R-:W-:Y:S01]  /*2a8a0*/  IMAD.WIDE.U32 R62, R24, R69, R10 ;  /* 0x00000045183e7225 */ /* 0x000fe200078e000a */
[----:B------:R-:W-:-:S03]  /*2a8b0*/  SEL R65, RZ, 0x1, P1 ;  /* 0x00000001ff417807 */ /* 0x000fc60000800000 */
[----:B------:R-:W-:-:S04]  /*2a8c0*/  IMAD.WIDE.U32.X R8, R25, R66, R56, P2 ;  /* 0x0000004219087225 */ /* 0x000fc800010e0438 */
[----:B------:R-:W-:Y:S01]  /*2a8d0*/  IMAD.WIDE.U32 R56, R25, R69, RZ ;  /* 0x0000004519387225 */ /* 0x000fe200078e00ff */
[----:B------:R-:W-:-:S03]  /*2a8e0*/  IADD3 R65, P0, P1, R65, R8, R52 ;  /* 0x0000000841417210 */ /* 0x000fc6000791e034 */
[----:B------:R-:W-:Y:S01]  /*2a8f0*/  IMAD R8, R68, R24, RZ ;  /* 0x0000001844087224 */ /* 0x000fe200078e02ff */
        /* <DEDUP_REMOVED lines=50> */
.L_x_1149:
        /* <DEDUP_REMOVED lines=12> */
.L_x_1148:
[----:B------:R0:W5:Y:S04]  /*2ace0*/  LDL.64 R12, [R1+0x18] ;  /* 0x00001800010c7983 */ /* 0x0001680000100a00 */
[----:B------:R0:W5:Y:S02]  /*2acf0*/  LDL.64 R14, [R1+0x20] ;  /* 0x00002000010e7983 */ /* 0x0001640000100a00 */
.L_x_1147:
[----:B------:R-:W-:Y:S05]  /*2ad00*/  BSYNC.RECONVERGENT B1 ;  /* 0x0000000000017941 */ /* 0x000fea0003800200 */
.L_x_1146:
        /* <DEDUP_REMOVED lines=47> */
.L_x_1151:
[----:B------:R-:W-:Y:S05]  /*2b000*/  BSYNC.RECONVERGENT B1 ;  /* 0x0000000000017941 */ /* 0x000fea0003800200 */
.L_x_1150:
        /* <DEDUP_REMOVED lines=39> */
[----:B------:R-:W-:Y:S01]  /*2b280*/  @P0 ISETP.NE.U32.AND P3, PT, R12, RZ, PT ;  /* 0x000000ff0c00020c */ /* 0x000fe20003f65070 */
[----:B------:R-:W-:Y:S01]  /*2b290*/  IMAD.WIDE.U32 R14, R54, 0x3d1, R58 ;  /* 0x000003d1360e7825 */ /* 0x000fe200078e003a */
[----:B------:R-:W-:Y:S02]  /*2b2a0*/  ISETP.GT.U32.AND.EX P2, PT, R52, R13, PT, P2 ;  /* 0x0000000d3400720c */ /* 0x000fe40003f44120 */
[----:B------:R-:W-:Y:S01]  /*2b2b0*/  SEL R69, R69, R68, P1 ;  /* 0x0000004445457207 */ /* 0x000fe20000800000 */
[----:B------:R-:W-:Y:S01]  /*2b2c0*/  IMAD.WIDE.U32.X R56, RZ, R55, R56, P4 ;  /* 0x00000037ff387225 */ /* 0x000fe200020e0438 */
[----:B------:R-:W-:-:S02]  /*2b2d0*/  IADD3 R55, P4, PT, R12, R71, RZ ;  /* 0x000000470c377210 */ /* 0x000fc40007f9e0ff */
        /* <DEDUP_REMOVED lines=17> */
[----:B------:R-:W-:Y:S01]  /*2b3f0*/  SEL R55, RZ, 0x1, !P3 ;  /* 0x00000001ff377807 */ /* 0x000fe20005800000 */
[----:B------:R-:W-:Y:S01]  /*2b400*/  IMAD.MOV.U32 R63, RZ, RZ, R64 ;  /* 0x000000ffff3f7224 */ /* 0x000fe200078e0040 */
        /* <DEDUP_REMOVED lines=23> */
.L_x_1153:
[----:B------:R-:W-:Y:S05]  /*2b580*/  BSYNC.RECONVERGENT B1 ;  /* 0x0000000000017941 */ /* 0x000fea0003800200 */
.L_x_1152:
        /* <DEDUP_REMOVED lines=113> */
.L_x_1155:
[----:B------:R-:W-:Y:S05]  /*2bca0*/  BSYNC.RECONVERGENT B1 ;  /* 0x0000000000017941 */ /* 0x000fea0003800200 */
.L_x_1154:
        /* <DEDUP_REMOVED lines=34> */
.L_x_1158:
[----:B------:R-:W-:Y:S05]  /*2bed0*/  BSYNC.RELIABLE B2 ;  /* 0x0000000000027941 */ /* 0x000fea0003800100 */
.L_x_1157:
        /* <DEDUP_REMOVED lines=29> */
.L_x_1159:
[----:B------:R-:W-:Y:S05]  /*2c0b0*/  BSYNC.RECONVERGENT B1 ;  /* 0x0000000000017941 */ /* 0x000fea0003800200 */
.L_x_1156:
        /* <DEDUP_REMOVED lines=28> */
.L_x_1162:
[----:B------:R-:W-:Y:S05]  /*2c280*/  BSYNC.RELIABLE B2 ;  /* 0x0000000000027941 */ /* 0x000fea0003800100 */
.L_x_1161:
        /* <DEDUP_REMOVED lines=29> */
.L_x_1163:
[----:B------:R-:W-:Y:S05]  /*2c460*/  BSYNC.RECONVERGENT B1 ;  /* 0x0000000000017941 */ /* 0x000fea0003800200 */
.L_x_1160:
        /* <DEDUP_REMOVED lines=26> */
[----:B------:R-:W-:-:S04]  /*2c610*/  IMAD.WIDE.U32.X R8, R72, UR5, R12, P2 ;  /* 0x0000000548087c25 */ /* 0x000fc800090e040c */
[----:B------:R-:W-:Y:S01]  /*2c620*/  IMAD.X R13, RZ, RZ, RZ, P3 ;  /* 0x000000ffff0d7224 */ /* 0x000fe200018e06ff */
[----:B------:R-:W-:Y:S01]  /*2c630*/  IADD3 R8, P1, P2, R62, R8, R11 ;  /* 0x000000083e087210 */ /* 0x000fe20007a3e00b */
[----:B------:R-:W-:Y:S01]  /*2c640*/  IMAD.MOV.U32 R12, RZ, RZ, R65 ;  /* 0x000000ffff0c7224 */ /* 0x000fe200078e0041 */
[----:B------:R-:W-:Y:S01]  /*2c650*/  IADD3 R11, P4, PT, R63, R64, RZ ;  /* 0x000000403f0b7210 */ /* 0x000fe20007f9e0ff */
        /* <DEDUP_REMOVED lines=13> */
[----:B------:R-:W-:Y:S02]  /*2c730*/  ISETP.GE.U32.AND P0, PT, R10, R62, PT ;  /* 0x0000003e0a00720c */ /* 0x000fe40003f06070 */
[----:B------:R-:W-:Y:S01]  /*2c740*/  IADD3.X R11, PT, PT, R63, R13, RZ, P1, P2 ;  /* 0x0000000d3f0b7210 */ /* 0x000fe20000fe44ff */
[----:B------:R-:W-:-:S03]  /*2c750*/  IMAD.MOV.U32 R13, RZ, RZ, R73 ;  /* 0x000000ffff0d7224 */ /* 0x000fc600078e0049 */
[----:B------:R-:W-:Y:S01]  /*2c760*/  ISETP.GE.U32.AND.EX P0, PT, R11, R63, PT, P0 ;  /* 0x0000003f0b00720c */ /* 0x000fe20003f06100 */
[----:B------:R-:W-:Y:S01]  /*2c770*/  IMAD.WIDE.U32.X R62, R76, UR5, R64, P3 ;  /* 0x000000054c3e7c25 */ /* 0x000fe200098e0440 */
[----:B------:R2:W-:Y:S02]  /*2c780*/  STL.128 [R1], R12 ;  /* 0x0000000c01007387 */ /* 0x0005e40000100c00 */
[----:B------:R-:W-:Y:S02]  /*2c790*/  SEL R64, RZ, 0x1, P0 ;  /* 0x00000001ff407807 */ /* 0x000fe40000000000 */
[----:B------:R2:W-:Y:S02]  /*2c7a0*/  STL.128 [R1+0x10], R8 ;  /* 0x0000100801007387 */ /* 0x0005e40000100c00 */
[----:B------:R-:W-:-:S05]  /*2c7b0*/  IADD3 R64, P0, PT, R64, R62, RZ ;  /* 0x0000003e40407210 */ /* 0x000fca0007f1e0ff */
[----:B------:R-:W-:Y:S01]  /*2c7c0*/  IMAD.X R65, RZ, RZ, R63, P0 ;  /* 0x000000ffff417224 */ /* 0x000fe200000e063f */
[----:B------:R-:W-:Y:S02]  /*2c7d0*/  ISETP.NE.U32.AND P0, PT, R64, RZ, PT ;  /* 0x000000ff4000720c */ /* 0x000fe40003f05070 */
[----:B------:R-:W-:Y:S02]  /*2c7e0*/  CS2R R62, SRZ ;  /* 0x00000000003e7805 */ /* 0x000fe4000001ff00 */
[----:B------:R-:W-:-:S13]  /*2c7f0*/  ISETP.NE.AND.EX P0, PT, R65, RZ, PT, P0 ;  /* 0x000000ff4100720c */ /* 0x000fda0003f05300 */
[----:B--2---:R-:W-:Y:S05]  /*2c800*/  @!P0 BRA `(.L_x_1165) ;  /* 0x0000000000448947 */ /* 0x004fea0003800000 */
[----:B------:R-:W-:Y:S01]  /*2c810*/  BSSY.RECONVERGENT B2, `(.L_x_1166) ;  /* 0x000000d000027945 */ /* 0x000fe20003800200 */
[----:B------:R-:W-:-:S07]  /*2c820*/  IMAD.MOV.U32 R12, RZ, RZ, 0x4 ;  /* 0x00000004ff0c7424 */ /* 0x000fce00078e00ff */
.L_x_1167:
        /* <DEDUP_REMOVED lines=12> */
.L_x_1166:
[----:B------:R0:W5:Y:S04]  /*2c8f0*/  LDL.64 R62, [R1+0x20] ;  /* 0x00002000013e7983 */ /* 0x0001680000100a00 */
[----:B------:R0:W5:Y:S04]  /*2c900*/  LDL.64 R14, [R1+0x8] ;  /* 0x00000800010e7983 */ /* 0x0001680000100a00 */
[----:B------:R0:W5:Y:S02]  /*2c910*/  LDL.128 R8, [R1+0x10] ;  /* 0x0000100001087983 */ /* 0x0001640000100c00 */
.L_x_1165:
[----:B------:R-:W-:Y:S05]  /*2c920*/  BSYNC.RECONVERGENT B1 ;  /* 0x0000000000017941 */ /* 0x000fea0003800200 */
.L_x_1164:
        /* <DEDUP_REMOVED lines=14> */
[----:B------:R-:W-:-:S04]  /*2ca10*/  IMAD.WIDE.U32 R68, R79, UR4, R8 ;  /* 0x000000044f447c25 */ /* 0x000fc8000f8e0008 */
[----:B------:R-:W-:-:S04]  /*2ca20*/  IMAD.WIDE.U32 R82, P2, R79, UR5, R82 ;  /* 0x000000054f527c25 */ /* 0x000fc8000f840052 */
[----:B------:R-:W-:Y:S01]  /*2ca30*/  IMAD.WIDE.U32.X R12, R78, UR5, R70, P1 ;  /* 0x000000054e0c7c25 */ /* 0x000fe200088e0446 */
[----:B------:R-:W-:Y:S02]  /*2ca40*/  SEL R71, RZ, 0x1, P0 ;  /* 0x00000001ff477807 */ /* 0x000fe40000000000 */
[C---:B------:R-:W-:Y:S01]  /*2ca50*/  ISETP.GE.U32.AND P0, PT, R68.reuse, R8, PT ;  /* 0x000000084400720c */ /* 0x040fe20003f06070 */
[----:B------:R-:W-:Y:S01]  /*2ca60*/  IMAD.WIDE.U32 R14, R79, UR4, RZ ;  /* 0x000000044f0e7c25 */ /* 0x000fe2000f8e00ff */
[----:B------:R-:W-:-:S03]  /*2ca70*/  IADD3 R12, P3, P4, R68, R12, R71 ;  /* 0x0000000c440c7210 */ /* 0x000fc60007c7e047 */
[----:B------:R-:W-:Y:S01]  /*2ca80*/  IMAD.IADD R14, R82, 0x1, R69 ;  /* 0x00000001520e7824 */ /* 0x000fe200078e0245 */
[----:B------:R-:W-:Y:S01]  /*2ca90*/  ISETP.GE.U32.AND P1, PT, R12, R68, PT ;  /* 0x000000440c00720c */ /* 0x000fe20003f26070 */
[----:B------:R-:W-:Y:S01]  /*2caa0*/  IMAD.X R69, RZ, RZ, RZ, P2 ;  /* 0x000000ffff457224 */ /* 0x000fe200010e06ff */
[----:B------:R-:W-:Y:S01]  /*2cab0*/  IADD3 RZ, P2, PT, R15, R82, RZ ;  /* 0x000000520fff7210 */ /* 0x000fe20007f5e0ff */
[----:B------:R-:W-:Y:S01]  /*2cac0*/  IMAD.MOV.U32 R68, RZ, RZ, R83 ;  /* 0x000000ffff447224 */ /* 0x000fe200078e0053 */
[C---:B------:R-:W-:Y:S01]  /*2cad0*/  IADD3.X R13, PT, PT, R14.reuse, R13, RZ, P3, P4 ;  /* 0x0000000d0e0d7210 */ /* 0x040fe20001fe84ff */
[----:B------:R-:W-:Y:S01]  /*2cae0*/  IMAD.WIDE.U32 R70, R61, UR4, R10 ;  /* 0x000000043d467c25 */ /* 0x000fe2000f8e000a */
[----:B------:R-:W-:Y:S02]  /*2caf0*/  ISETP.GE.U32.AND.EX P0, PT, R14, R9, PT, P0 ;  /* 0x000000090e00720c */ /* 0x000fe40003f06100 */
[----:B------:R-:W-:Y:S01]  /*2cb00*/  ISETP.GE.U32.AND.EX P1, PT, R13, R14, PT, P1 ;  /* 0x0000000e0d00720c */ /* 0x000fe20003f26110 */
[----:B------:R-:W-:Y:S01]  /*2cb10*/  IMAD.WIDE.U32.X R8, R72, UR5, R68, P2 ;  /* 0x0000000548087c25 */ /* 0x000fe200090e0444 */
[----:B------:R-:W-:-:S02]  /*2cb20*/  SEL R68, RZ, 0x1, P0 ;  /* 0x00000001ff447807 */ /* 0x000fc40000000000 */
[----:B------:R-:W-:Y:S01]  /*2cb30*/  SEL R75, RZ, 0x1, P1 ;  /* 0x00000001ff4b7807 */ /* 0x000fe20000800000 */
[----:B------:R-:W-:-:S03]  /*2cb40*/  IMAD.WIDE.U32 R14, R74, UR4, RZ ;  /* 0x000000044a0e7c25 */ /* 0x000fc6000f8e00ff */
[----:B------:R-:W-:Y:S01]  /*2cb50*/  IADD3 R75, P0, P1, R75, R8, R68 ;  /* 0x000000084b4b7210 */ /* 0x000fe2000791e044 */
[----:B------:R-:W-:Y:S02]  /*2cb60*/  IMAD.MOV.U32 R82, RZ, RZ, R62 ;  /* 0x000000ffff527224 */ /* 0x000fe400078e003e */
[----:B------:R-:W-:Y:S01]  /*2cb70*/  IMAD.WIDE.U32 R68, P2, R61, UR5, R14 ;  /* 0x000000053d447c25 */ /* 0x000fe2000f84000e */
[----:B------:R-:W-:Y:S02]  /*2cb80*/  IADD3.X R15, PT, PT, RZ, R9, RZ, P0, P1 ;  /* 0x00000009ff0f7210 */ /* 0x000fe400007e24ff */
[----:B------:R-:W-:Y:S01]  /*2cb90*/  IADD3 R14, P3, PT, R75, R70, RZ ;  /* 0x000000464b0e7210 */ /* 0x000fe20007f7e0ff */
[----:B------:R-:W-:Y:S01]  /*2cba0*/  IMAD.WIDE.U32 R8, R61, UR4, RZ ;  /* 0x000000043d087c25 */ /* 0x000fe2000f8e00ff */
[----:B------:R-:W-:Y:S02]  /*2cbb0*/  ISETP.GE.U32.AND P0, PT, R70, R10, PT ;  /* 0x0000000a4600720c */ /* 0x000fe40003f06070 */
[----:B------:R-:W-:Y:S01]  /*2cbc0*/  ISETP.GE.U32.AND P1, PT, R14, R70, PT ;  /* 0x000000460e00720c */ /* 0x000fe20003f26070 */
[----:B------:R-:W-:-:S02]  /*2cbd0*/  IMAD.IADD R8, R68, 0x1, R71 ;  /* 0x0000000144087824 */ /* 0x000fc400078e0247 */
[----:B------:R-:W-:Y:S01]  /*2cbe0*/  IMAD.X R71, RZ, RZ, RZ, P2 ;  /* 0x000000ffff477224 */ /* 0x000fe200010e06ff */
[----:B------:R-:W-:Y:S01]  /*2cbf0*/  IADD3 RZ, P2, PT, R9, R68, RZ ;  /* 0x0000004409ff7210 */ /* 0x000fe20007f5e0ff */
[C---:B------:R-:W-:Y:S01]  /*2cc00*/  IMAD.X R15, R8.reuse, 0x1, R15, P3 ;  /* 0x00000001080f7824 */ /* 0x040fe200018e060f */
[----:B------:R-:W-:Y:S01]  /*2cc10*/  ISETP.GE.U32.AND.EX P0, PT, R8, R11, PT, P0 ;  /* 0x0000000b0800720c */ /* 0x000fe20003f06100 */
[----:B------:R-:W-:Y:S02]  /*2cc20*/  IMAD.MOV.U32 R70, RZ, RZ, R69 ;  /* 0x000000ffff467224 */ /* 0x000fe400078e0045 */
[----:B------:R-:W-:Y:S01]  /*2cc30*/  IMAD.MOV.U32 R83, RZ, RZ, R63 ;  /* 0x000000ffff537224 */ /* 0x000fe200078e003f */
[----:B------:R-:W-:Y:S01]  /*2cc40*/  ISETP.GE.U32.AND.EX P1, PT, R15, R8, PT, P1 ;  /* 0x000000080f00720c */ /* 0x000fe20003f26110 */
[----:B------:R-:W-:Y:S01]  /*2cc50*/  IMAD.WIDE.U32 R68, R76, UR4, RZ ;  /* 0x000000044c447c25 */ /* 0x000fe2000f8e00ff */
[----:B------:R2:W-:Y:S03]  /*2cc60*/  STL.128 [R1+0x10], R12 ;  /* 0x0000100c01007387 */ /* 0x0005e60000100c00 */
[----:B------:R-:W-:Y:S01]  /*2cc70*/  IMAD.WIDE.U32 R10, R77, UR4, RZ ;  /* 0x000000044d0a7c25 */ /* 0x000fe2000f8e00ff */
[----:B------:R-:W-:-:S03]  /*2cc80*/  SEL R10, RZ, 0x1, P0 ;  /* 0x00000001ff0a7807 */ /* 0x000fc60000000000 */
[----:B------:R-:W-:Y:S01]  /*2cc90*/  IMAD.WIDE.U32.X R8, R74, UR5, R70, P2 ;  /* 0x000000054a087c25 */ /* 0x000fe200090e0446 */
[----:B------:R-:W-:-:S03]  /*2cca0*/  SEL R71, RZ, 0x1, P1 ;  /* 0x00000001ff477807 */ /* 0x000fc60000800000 */
[----:B------:R-:W-:Y:S01]  /*2ccb0*/  IMAD.WIDE.U32 R82, R77, UR4, R82 ;  /* 0x000000044d527c25 */ /* 0x000fe2000f8e0052 */
[----:B------:R-:W-:-:S03]  /*2ccc0*/  IADD3 R71, P1, P4, R71, R8, R10 ;  /* 0x0000000847477210 */ /* 0x000fc60007c3e00a */
[----:B------:R-:W-:Y:S01]  /*2ccd0*/  IMAD.WIDE.U32 R68, P5, R77, UR5, R68 ;  /* 0x000000054d447c25 */ /* 0x000fe2000f8a0044 */
[----:B------:R-:W-:Y:S02]  /*2cce0*/  ISETP.GE.U32.AND P0, PT, R82, R62, PT ;  /* 0x0000003e5200720c */ /* 0x000fe40003f06070 */
[-C--:B------:R-:W-:Y:S01]  /*2ccf0*/  IADD3 R70, P3, PT, R71, R82.reuse, RZ ;  /* 0x0000005247467210 */ /* 0x080fe20007f7e0ff */
[----:B------:R-:W-:Y:S01]  /*2cd00*/  IMAD.IADD R62, R68, 0x1, R83 ;  /* 0x00000001443e7824 */ /* 0x000fe200078e0253 */
[----:B------:R-:W-:Y:S01]  /*2cd10*/  IADD3.X R9, PT, PT, RZ, R9, RZ, P1, P4 ;  /* 0x00000009ff097210 */ /* 0x000fe20000fe84ff */
[----:B------:R-:W-:Y:S01]  /*2cd20*/  IMAD.MOV.U32 R10, RZ, RZ, R69 ;  /* 0x000000ffff0a7224 */ /* 0x000fe200078e0045 */
[----:B------:R-:W-:Y:S02]  /*2cd30*/  ISETP.GE.U32.AND P1, PT, R70, R82, PT ;  /* 0x000000524600720c */ /* 0x000fe40003f26070 */
[----:B------:R-:W-:Y:S01]  /*2cd40*/  IADD3 RZ, P2, PT, R11, R68, RZ ;  /* 0x000000440bff7210 */ /* 0x000fe20007f5e0ff */
[C---:B------:R-:W-:Y:S01]  /*2cd50*/  IMAD.X R71, R62.reuse, 0x1, R9, P3 ;  /* 0x000000013e477824 */ /* 0x040fe200018e0609 */
[----:B------:R-:W-:Y:S01]  /*2cd60*/  ISETP.GE.U32.AND.EX P0, PT, R62, R63, PT, P0 ;  /* 0x0000003f3e00720c */ /* 0x000fe20003f06100 */
[----:B------:R-:W-:-:S02]  /*2cd70*/  IMAD.X R11, RZ, RZ, RZ, P5 ;  /* 0x000000ffff0b7224 */ /* 0x000fc400028e06ff */
[----:B------:R-:W-:Y:S01]  /*2cd80*/  IMAD.MOV.U32 R63, RZ, RZ, R71 ;  /* 0x000000ffff3f7224 */ /* 0x000fe200078e0047 */
[----:B------:R-:W-:Y:S01]  /*2cd90*/  ISETP.GE.U32.AND.EX P1, PT, R71, R62, PT, P1 ;  /* 0x0000003e4700720c */ /* 0x000fe20003f26110 */
[----:B------:R-:W-:Y:S01]  /*2cda0*/  IMAD.WIDE.U32.X R10, R76, UR5, R10, P2 ;  /* 0x000000054c0a7c25 */ /* 0x000fe200090e040a */
        /* <DEDUP_REMOVED lines=13> */
.L_x_1171:
        /* <DEDUP_REMOVED lines=12> */
.L_x_1170:
[----:B------:R2:W5:Y:S04]  /*2cf40*/  LDL.64 R70, [R1+0x20] ;  /* 0x0000200001467983 */ /* 0x0005680000100a00 */
[----:B------:R2:W5:Y:S02]  /*2cf50*/  LDL.128 R12, [R1+0x10] ;  /* 0x00001000010c7983 */ /* 0x0005640000100c00 */
.L_x_1169:
[----:B------:R-:W-:Y:S05]  /*2cf60*/  BSYNC.RECONVERGENT B1 ;  /* 0x0000000000017941 */ /* 0x000fea0003800200 */
.L_x_1168:
        /* <DEDUP_REMOVED lines=14> */
[----:B------:R-:W-:-:S04]  /*2d050*/  IMAD.WIDE.U32 R12, R79, UR4, R14 ;  /* 0x000000044f0c7c25 */ /* 0x000fc8000f8e000e */
[----:B------:R-:W-:Y:S01]  /*2d060*/  IMAD.WIDE.U32 R10, P2, R79, UR5, R68 ;  /* 0x000000054f0a7c25 */ /* 0x000fe2000f840044 */
[----:B------:R-:W-:Y:S02]  /*2d070*/  SEL R69, RZ, 0x1, P0 ;  /* 0x00000001ff457807 */ /* 0x000fe40000000000 */
[----:B------:R-:W-:Y:S01]  /*2d080*/  ISETP.GE.U32.AND P0, PT, R12, R14, PT ;  /* 0x0000000e0c00720c */ /* 0x000fe20003f06070 */
[----:B------:R-:W-:-:S04]  /*2d090*/  IMAD.WIDE.U32.X R64, R78, UR5, R64, P1 ;  /* 0x000000054e407c25 */ /* 0x000fc800088e0440 */
[----:B------:R-:W-:Y:S01]  /*2d0a0*/  IMAD.WIDE.U32 R8, R79, UR4, RZ ;  /* 0x000000044f087c25 */ /* 0x000fe2000f8e00ff */
[----:B------:R-:W-:-:S03]  /*2d0b0*/  IADD3 R68, P3, P4, R12, R64, R69 ;  /* 0x000000400c447210 */ /* 0x000fc60007c7e045 */
[----:B------:R-:W-:Y:S01]  /*2d0c0*/  IMAD.IADD R64, R10, 0x1, R13 ;  /* 0x000000010a407824 */ /* 0x000fe200078e020d */
[----:B------:R-:W-:Y:S01]  /*2d0d0*/  ISETP.GE.U32.AND P1, PT, R68, R12, PT ;  /* 0x0000000c4400720c */ /* 0x000fe20003f26070 */
[----:B------:R-:W-:Y:S01]  /*2d0e0*/  IMAD.X R13, RZ, RZ, RZ, P2 ;  /* 0x000000ffff0d7224 */ /* 0x000fe200010e06ff */
[----:B------:R-:W-:Y:S01]  /*2d0f0*/  IADD3 RZ, P2, PT, R9, R10, RZ ;  /* 0x0000000a09ff7210 */ /* 0x000fe20007f5e0ff */
[----:B------:R-:W-:Y:S01]  /*2d100*/  IMAD.MOV.U32 R12, RZ, RZ, R11 ;  /* 0x000000ffff0c7224 */ /* 0x000fe200078e000b */
[----:B------:R-:W-:Y:S01]  /*2d110*/  IADD3.X R69, PT, PT, R64, R65, RZ, P3, P4 ;  /* 0x0000004140457210 */ /* 0x000fe20001fe84ff */
        /* <DEDUP_REMOVED lines=8> */
[C---:B------:R-:W-:Y:S01]  /*2d1a0*/  IMAD.WIDE.U32 R12, P3, R61.reuse, UR5, R10 ;  /* 0x000000053d0c7c25 */ /* 0x040fe2000f86000a */
[----:B------:R-:W-:Y:S02]  /*2d1b0*/  ISETP.GE.U32.AND P0, PT, R14, R70, PT ;  /* 0x000000460e00720c */ /* 0x000fe40003f06070 */
[----:B------:R-:W-:Y:S01]  /*2d1c0*/  IADD3.X R9, PT, PT, RZ, R9, RZ, P1, P2 ;  /* 0x00000009ff097210 */ /* 0x000fe20000fe44ff */
[----:B------:R-:W-:Y:S01]  /*2d1d0*/  IMAD.WIDE.U32 R10, R61, UR4, RZ ;  /* 0x000000043d0a7c25 */ /* 0x000fe2000f8e00ff */
[----:B------:R-:W-:-:S03]  /*2d1e0*/  IADD3 R8, P2, PT, R65, R14, RZ ;  /* 0x0000000e41087210 */ /* 0x000fc60007f5e0ff */
[----:B------:R-:W-:Y:S01]  /*2d1f0*/  IMAD.IADD R10, R12, 0x1, R15 ;  /* 0x000000010c0a7824 */ /* 0x000fe200078e020f */
[----:B------:R-:W-:Y:S01]  /*2d200*/  ISETP.GE.U32.AND P1, PT, R8, R14, PT ;  /* 0x0000000e0800720c */ /* 0x000fe20003f26070 */
[----:B------:R-:W-:-:S03]  /*2d210*/  IMAD.WIDE.U32 R64, R76, UR4, RZ ;  /* 0x000000044c407c25 */ /* 0x000fc6000f8e00ff */
[C---:B------:R-:W-:Y:S01]  /*2d220*/  ISETP.GE.U32.AND.EX P0, PT, R10.reuse, R71, PT, P0 ;  /* 0x000000470a00720c */ /* 0x040fe20003f06100 */
[----:B------:R-:W-:Y:S01]  /*2d230*/  IMAD.X R9, R10, 0x1, R9, P2 ;  /* 0x000000010a097824 */ /* 0x000fe200010e0609 */
[----:B------:R-:W-:Y:S01]  /*2d240*/  IADD3 RZ, P2, PT, R11, R12, RZ ;  /* 0x0000000c0bff7210 */ /* 0x000fe20007f5e0ff */
[----:B------:R-:W-:Y:S02]  /*2d250*/  IMAD.X R15, RZ, RZ, RZ, P3 ;  /* 0x000000ffff0f7224 */ /* 0x000fe400018e06ff */
[----:B------:R-:W-:Y:S01]  /*2d260*/  IMAD.MOV.U32 R14, RZ, RZ, R13 ;  /* 0x000000ffff0e7224 */ /* 0x000fe200078e000d */
[----:B------:R-:W-:Y:S01]  /*2d270*/  ISETP.GE.U32.AND.EX P1, PT, R9, R10, PT, P1 ;  /* 0x0000000a0900720c */ /* 0x000fe20003f26110 */
[C---:B------:R-:W-:Y:S01]  /*2d280*/  IMAD.WIDE.U32 R12, R77.reuse, UR4, RZ ;  /* 0x000000044d0c7c25 */ /* 0x040fe2000f8e00ff */
[----:B------:R-:W-:Y:S02]  /*2d290*/  SEL R12, RZ, 0x1, P0 ;  /* 0x00000001ff0c7807 */ /* 0x000fe40000000000 */
[----:B------:R-:W-:Y:S01]  /*2d2a0*/  SEL R71, RZ, 0x1, P1 ;  /* 0x00000001ff477807 */ /* 0x000fe20000800000 */
[----:B------:R-:W-:-:S04]  /*2d2b0*/  IMAD.WIDE.U32 R64, P4, R77, UR5, R64 ;  /* 0x000000054d407c25 */ /* 0x000fc8000f880040 */
[----:B------:R-:W-:Y:S01]  /*2d2c0*/  IMAD.WIDE.U32.X R10, R74, UR5, R14, P2 ;  /* 0x000000054a0a7c25 */ /* 0x000fe200090e040e */
[----:B------:R-:W-:-:S03]  /*2d2d0*/  IADD3 RZ, P2, PT, R13, R64, RZ ;  /* 0x000000400dff7210 */ /* 0x000fc60007f5e0ff */
[----:B------:R-:W-:Y:S01]  /*2d2e0*/  IMAD.MOV.U32 R70, RZ, RZ, R65 ;  /* 0x000000ffff467224 */ /* 0x000fe200078e0041 */
[----:B------:R-:W-:Y:S01]  /*2d2f0*/  IADD3 R13, P1, P3, R71, R10, R12 ;  /* 0x0000000a470d7210 */ /* 0x000fe20007b3e00c */
[----:B------:R-:W-:Y:S02]  /*2d300*/  IMAD.X R71, RZ, RZ, RZ, P4 ;  /* 0x000000ffff477224 */ /* 0x000fe400020e06ff */
        /* <DEDUP_REMOVED lines=24> */
[----:B------:R-:W-:-:S07]  /*2d490*/  IMAD.MOV.U32 R12, RZ, RZ, 0x6 ;  /* 0x00000006ff0c7424 */ /* 0x000fce00078e00ff */
.L_x_1175:
        /* <DEDUP_REMOVED lines=12> */
.L_x_1174:
[----:B------:R0:W5:Y:S04]  /*2d560*/  LDL.64 R68, [R1+0x18] ;  /* 0x0000180001447983 */ /* 0x0001680000100a00 */
[----:B------:R0:W5:Y:S02]  /*2d570*/  LDL.128 R8, [R1+0x20] ;  /* 0x0000200001087983 */ /* 0x0001640000100c00 */
.L_x_1173:
[----:B------:R-:W-:Y:S05]  /*2d580*/  BSYNC.RECONVERGENT B1 ;  /* 0x0000000000017941 */ /* 0x000fea0003800200 */
.L_x_1172:
[----:B------:R-:W3:Y:S01]  /*2d590*/  LDL.64 R70, [R1+0x30] ;  /* 0x0000300001467983 */ /* 0x000ee20000100a00 */
[----:B------:R-:W1:Y:S01]  /*2d5a0*/  LDCU.64 UR4, c[0x3][0x78] ;  /* 0x00c00f00ff0477ac */ /* 0x000e620008000a00 */
[----:B------:R-:W-:Y:S01]  /*2d5b0*/  BSSY.RECONVERGENT B1, `(.L_x_1176) ;  /* 0x0000060000017945 */ /* 0x000fe20003800200 */
[----:B-1----:R-:W-:-:S04]  /*2d5c0*/  IMAD.WIDE.U32 R14, R78, UR4, RZ ;  /* 0x000000044e0e7c25 */ /* 0x002fc8000f8e00ff */
[----:B-----5:R-:W-:-:S04]  /*2d5d0*/  IMAD.WIDE.U32 R12, R80, UR4, R68 ;  /* 0x00000004500c7c25 */ /* 0x020fc8000f8e0044 */
[----:B------:R-:W-:Y:S01]  /*2d5e0*/  IMAD.WIDE.U32 R14, P1, R80, UR5, R14 ;  /* 0x00000005500e7c25 */ /* 0x000fe2000f82000e */
[----:B------:R-:W-:-:S03]  /*2d5f0*/  ISETP.GE.U32.AND P0, PT, R12, R68, PT ;  /* 0x000000440c00720c */ /* 0x000fc60003f06070 */
[----:B------:R-:W-:-:S04]  /*2d600*/  IMAD.WIDE.U32 R80, R80, UR4, RZ ;  /* 0x0000000450507c25 */ /* 0x000fc8000f8e00ff */
[----:B------:R-:W-:Y:S02]  /*2d610*/  IMAD.IADD R13, R14, 0x1, R13 ;  /* 0x000000010e0d7824 */ /* 0x000fe400078e020d */
[----:B------:R-:W-:Y:S01]  /*2d620*/  IMAD.X R63, RZ, RZ, RZ, P1 ;  /* 0x000000ffff3f7224 */ /* 0x000fe200008e06ff */
[----:B------:R-:W-:Y:S01]  /*2d630*/  IADD3 RZ, P1, PT, R81, R14, RZ ;  /* 0x0000000e51ff7210 */ /* 0x000fe20007f3e0ff */
[----:B------:R-:W-:Y:S01]  /*2d640*/  IMAD.WIDE.U32 R64, R72, UR4, RZ ;  /* 0x0000000448407c25 */ /* 0x000fe2000f8e00ff */
[----:B------:R-:W-:Y:S01]  /*2d650*/  ISETP.GE.U32.AND.EX P0, PT, R13, R69, PT, P0 ;  /* 0x000000450d00720c */ /* 0x000fe20003f06100 */
[----:B------:R1:W-:Y:S02]  /*2d660*/  STL.64 [R1+0x18], R12 ;  /* 0x0000180c01007387 */ /* 0x0003e40000100a00 */
[----:B------:R-:W-:Y:S01]  /*2d670*/  IMAD.MOV.U32 R62, RZ, RZ, R15 ;  /* 0x000000ffff3e7224 */ /* 0x000fe200078e000f */
[----:B------:R-:W-:Y:S01]  /*2d680*/  SEL R15, RZ, 0x1, P0 ;  /* 0x00000001ff0f7807 */ /* 0x000fe20000000000 */
[----:B------:R-:W-:-:S04]  /*2d690*/  IMAD.WIDE.U32 R80, R79, UR4, R8 ;  /* 0x000000044f507c25 */ /* 0x000fc8000f8e0008 */
        /* <DEDUP_REMOVED lines=9> */
[----:B------:R-:W-:Y:S02]  /*2d730*/  IADD3 RZ, P2, PT, R65, R68, RZ ;  /* 0x0000004441ff7210 */ /* 0x000fe40007f5e0ff */
[----:B------:R-:W-:Y:S02]  /*2d740*/  ISETP.GE.U32.AND.EX P0, PT, R62, R9, PT, P0 ;  /* 0x000000093e00720c */ /* 0x000fe40003f06100 */
[----:B------:R-:W-:Y:S01]  /*2d750*/  ISETP.GE.U32.AND.EX P1, PT, R15, R62, PT, P1 ;  /* 0x0000003e0f00720c */ /* 0x000fe20003f26110 */
[----:B------:R-:W-:Y:S01]  /*2d760*/  IMAD.MOV.U32 R62, RZ, RZ, R69 ;  /* 0x000000ffff3e7224 */ /* 0x000fe200078e0045 */
[----:B------:R-:W-:Y:S02]  /*2d770*/  SEL R64, RZ, 0x1, P0 ;  /* 0x00000001ff407807 */ /* 0x000fe40000000000 */
[----:B------:R-:W-:Y:S01]  /*2d780*/  SEL R79, RZ, 0x1, P1 ;  /* 0x00000001ff4f7807 */ /* 0x000fe20000800000 */
[----:B------:R-:W-:-:S04]  /*2d790*/  IMAD.WIDE.U32.X R8, R72, UR5, R62, P2 ;  /* 0x0000000548087c25 */ /* 0x000fc800090e043e */
[----:B------:R-:W-:Y:S01]  /*2d7a0*/  IMAD.WIDE.U32 R62, R74, UR4, RZ ;  /* 0x000000044a3e7c25 */ /* 0x000fe2000f8e00ff */
[----:B------:R-:W-:-:S03]  /*2d7b0*/  IADD3 R79, P0, P1, R79, R8, R64 ;  /* 0x000000084f4f7210 */ /* 0x000fc6000791e040 */
[----:B------:R-:W-:Y:S01]  /*2d7c0*/  IMAD.WIDE.U32 R64, R61, UR4, R10 ;  /* 0x000000043d407c25 */ /* 0x000fe2000f8e000a */
[----:B------:R-:W-:-:S03]  /*2d7d0*/  IADD3.X R72, PT, PT, RZ, R9, RZ, P0, P1 ;  /* 0x00000009ff487210 */ /* 0x000fc600007e24ff */
[----:B------:R-:W-:Y:S01]  /*2d7e0*/  IMAD.WIDE.U32 R62, P2, R61, UR5, R62 ;  /* 0x000000053d3e7c25 */ /* 0x000fe2000f84003e */
[----:B------:R-:W-:Y:S02]  /*2d7f0*/  IADD3 R79, P3, PT, R79, R64, RZ ;  /* 0x000000404f4f7210 */ /* 0x000fe40007f7e0ff */
[----:B------:R-:W-:Y:S01]  /*2d800*/  ISETP.GE.U32.AND P0, PT, R64, R10, PT ;  /* 0x0000000a4000720c */ /* 0x000fe20003f06070 */
[----:B------:R-:W-:Y:S01]  /*2d810*/  IMAD.WIDE.U32 R8, R61, UR4, RZ ;  /* 0x000000043d087c25 */ /* 0x000fe2000f8e00ff */
[----:B------:R-:W-:-:S03]  /*2d820*/  ISETP.GE.U32.AND P1, PT, R79, R64, PT ;  /* 0x000000404f00720c */ /* 0x000fc60003f26070 */
[----:B------:R-:W-:Y:S02]  /*2d830*/  IMAD.IADD R61, R62, 0x1, R65 ;  /* 0x000000013e3d7824 */ /* 0x000fe400078e0241 */
[----:B------:R-:W-:Y:S01]  /*2d840*/  IMAD.X R65, RZ, RZ, RZ, P2 ;  /* 0x000000ffff417224 */ /* 0x000fe200010e06ff */
[----:B------:R-:W-:Y:S01]  /*2d850*/  IADD3 RZ, P2, PT, R9, R62, RZ ;  /* 0x0000003e09ff7210 */ /* 0x000fe20007f5e0ff */
[C---:B------:R-:W-:Y:S01]  /*2d860*/  IMAD.X R72, R61.reuse, 0x1, R72, P3 ;  /* 0x000000013d487824 */ /* 0x040fe200018e0648 */
[----:B------:R-:W-:Y:S01]  /*2d870*/  ISETP.GE.U32.AND.EX P0, PT, R61, R11, PT, P0 ;  /* 0x0000000b3d00720c */ /* 0x000fe20003f06100 */
[----:B------:R-:W-:Y:S02]  /*2d880*/  IMAD.MOV.U32 R64, RZ, RZ, R63 ;  /* 0x000000ffff407224 */ /* 0x000fe400078e003f */
[----:B------:R-:W-:Y:S01]  /*2d890*/  IMAD.WIDE.U32 R8, R76, UR4, RZ ;  /* 0x000000044c087c25 */ /* 0x000fe2000f8e00ff */
[----:B------:R-:W-:Y:S02]  /*2d8a0*/  ISETP.GE.U32.AND.EX P1, PT, R72, R61, PT, P1 ;  /* 0x0000003d4800720c */ /* 0x000fe40003f26110 */
[----:B------:R-:W-:Y:S01]  /*2d8b0*/  SEL R61, RZ, 0x1, P0 ;  /* 0x00000001ff3d7807 */ /* 0x000fe20000000000 */
[----:B------:R-:W-:Y:S01]  /*2d8c0*/  IMAD.WIDE.U32.X R74, R74, UR5, R64, P2 ;  /* 0x000000054a4a7c25 */ /* 0x000fe200090e0440 */
[----:B------:R-:W-:-:S03]  /*2d8d0*/  SEL R65, RZ, 0x1, P1 ;  /* 0x00000001ff417807 */ /* 0x000fc60000800000 */
[----:B------:R-:W-:Y:S01]  /*2d8e0*/  IMAD.WIDE.U32 R10, P2, R77, UR5, R8 ;  /* 0x000000054d0a7c25 */ /* 0x000fe2000f840008 */
[----:B------:R-:W-:-:S03]  /*2d8f0*/  IADD3 R65, P0, P1, R65, R74, R61 ;  /* 0x0000004a41417210 */ /* 0x000fc6000791e03d */
[----:B------:R-:W-:Y:S01]  /*2d900*/  IMAD.MOV.U32 R62, RZ, RZ, R11 ;  /* 0x000000ffff3e7224 */ /* 0x000fe200078e000b */
[----:B------:R-:W-:Y:S01]  /*2d910*/  IADD3.X R74, PT, PT, RZ, R75, RZ, P0, P1 ;  /* 0x0000004bff4a7210 */ /* 0x000fe200007e24ff */
[----:B------:R-:W-:-:S04]  /*2d920*/  IMAD.WIDE.U32 R8, R77, UR4, RZ ;  /* 0x000000044d087c25 */ /* 0x000fc8000f8e00ff */
[----:B------:R-:W-:Y:S01]  /*2d930*/  IMAD.X R63, RZ, RZ, RZ, P2 ;  /* 0x000000ffff3f7224 */ /* 0x000fe200010e06ff */
[----:B------:R-:W-:Y:S01]  /*2d940*/  IADD3 RZ, P2, PT, R9, R10, RZ ;  /* 0x0000000a09ff7210 */ /* 0x000fe20007f5e0ff */
[----:B------:R-:W-:Y:S02]  /*2d950*/  IMAD.MOV.U32 R8, RZ, RZ, R14 ;  /* 0x000000ffff087224 */ /* 0x000fe400078e000e */
[----:B------:R-:W-:Y:S02]  /*2d960*/  IMAD.MOV.U32 R9, RZ, RZ, R15 ;  /* 0x000000ffff097224 */ /* 0x000fe400078e000f */
[----:B---3--:R-:W-:-:S04]  /*2d970*/  IMAD.WIDE.U32 R68, R77, UR4, R70 ;  /* 0x000000044d447c25 */ /* 0x008fc8000f8e0046 */
[----:B------:R-:W-:Y:S01]  /*2d980*/  IMAD.IADD R11, R10, 0x1, R69 ;  /* 0x000000010a0b7824 */ /* 0x000fe200078e0245 */
[----:B------:R-:W-:Y:S01]  /*2d990*/  IADD3 R64, P3, PT, R65, R68, RZ ;  /* 0x0000004441407210 */ /* 0x000fe20007f7e0ff */
[----:B------:R-:W-:Y:S01]  /*2d9a0*/  IMAD.WIDE.U32.X R76, R76, UR5, R62, P2 ;  /* 0x000000054c4c7c25 */ /* 0x000fe200090e043e */
        /* <DEDUP_REMOVED lines=17> */
[----:B------:R-:W-:-:S07]  /*2dac0*/  IMAD.MOV.U32 R12, RZ, RZ, 0x7 ;  /* 0x00000007ff0c7424 */ /* 0x000fce00078e00ff */
.L_x_1179:
        /* <DEDUP_REMOVED lines=12> */
.L_x_1178:
[----:B------:R1:W5:Y:S04]  /*2db90*/  LDL.64 R12, [R1+0x18] ;  /* 0x00001800010c7983 */ /* 0x0003680000100a00 */
[----:B------:R1:W5:Y:S02]  /*2dba0*/  LDL.64 R14, [R1+0x20] ;  /* 0x00002000010e7983 */ /* 0x0003640000100a00 */
.L_x_1177:
[----:B------:R-:W-:Y:S05]  /*2dbb0*/  BSYNC.RECONVERGENT B1 ;  /* 0x0000000000017941 */ /* 0x000fea0003800200 */
.L_x_1176:
[----:B------:R-:W3:Y:S04]  /*2dbc0*/  LDL.64 R70, [R1+0x8] ;  /* 0x0000080001467983 */ /* 0x000ee80000100a00 */
[----:B------:R-:W2:Y:S04]  /*2dbd0*/  LDL.64 R62, [R1+0x28] ;  /* 0x00002800013e7983 */ /* 0x000ea80000100a00 */
[----:B------:R0:W5:Y:S04]  /*2dbe0*/  LDL.128 R8, [R1+0x30] ;  /* 0x0000300001087983 */ /* 0x0001680000100c00 */
[----:B------:R0:W5:Y:S01]  /*2dbf0*/  LDL.64 R64, [R1+0x10] ;  /* 0x0000100001407983 */ /* 0x0001620000100a00 */
[----:B------:R-:W-:Y:S01]  /*2dc00*/  IADD3 R68, P1, PT, RZ, R66, RZ ;  /* 0x00000042ff447210 */ /* 0x000fe20007f3e0ff */
[----:B------:R-:W-:Y:S01]  /*2dc10*/  BSSY.RECONVERGENT B1, `(.L_x_1180) ;  /* 0x0000029000017945 */ /* 0x000fe20003800200 */
[----:B------:R-:W-:-:S02]  /*2dc20*/  CS2R R78, SRZ ;  /* 0x00000000004e7805 */ /* 0x000fc4000001ff00 */
[----:B------:R-:W-:Y:S01]  /*2dc30*/  ISETP.GE.U32.AND P0, PT, R68, R66, PT ;  /* 0x000000424400720c */ /* 0x000fe20003f06070 */
[----:B-----5:R-:W-:-:S05]  /*2dc40*/  IMAD.X R69, R14, 0x1, R73, P1 ;  /* 0x000000010e457824 */ /* 0x020fca00008e0649 */
[----:B------:R-:W-:Y:S01]  /*2dc50*/  ISETP.GE.U32.AND.EX P0, PT, R69, R73, PT, P0 ;  /* 0x000000494500720c */ /* 0x000fe20003f06100 */
[----:B------:R-:W-:-:S03]  /*2dc60*/  IMAD.WIDE.U32 R72, R15, 0x3d1, RZ ;  /* 0x000003d10f487825 */ /* 0x000fc600078e00ff */
[----:B------:R-:W-:Y:S01]  /*2dc70*/  SEL R66, RZ, 0x1, P0 ;  /* 0x00000001ff427807 */ /* 0x000fe20000000000 */
[----:B------:R-:W-:-:S03]  /*2dc80*/  IMAD.WIDE.U32 R72, P3, RZ, R14, R72 ;  /* 0x0000000eff487225 */ /* 0x000fc60007860048 */
        /* <DEDUP_REMOVED lines=33> */
.L_x_1181:
[----:B------:R-:W-:Y:S05]  /*2dea0*/  BSYNC.RECONVERGENT B1 ;  /* 0x0000000000017941 */ /* 0x000fea0003800200 */
.L_x_1180:
[----:B------:R-:W-:Y:S01]  /*2deb0*/  ISETP.GT.U32.AND P1, PT, R75, R64, PT ;  /* 0x000000404b00720c */ /* 0x000fe20003f24070 */
[----:B------:R-:W-:Y:S01]  /*2dec0*/  IMAD.IADD R61, R72, 0x1, R71 ;  /* 0x00000001483d7824 */ /* 0x000fe200078e0247 */
[----:B------:R-:W-:Y:S01]  /*2ded0*/  IADD3 RZ, P3, PT, R67, R72, RZ ;  /* 0x0000004843ff7210 */ /* 0x000fe20007f7e0ff */
[----:B------:R-:W-:Y:S01]  /*2dee0*/  IMAD.MOV.U32 R72, RZ, RZ, R73 ;  /* 0x000000ffff487224 */ /* 0x000fe200078e0049 */
[----:B------:R-:W-:Y:S01]  /*2def0*/  ISETP.GT.U32.AND.EX P1, PT, R74, R65, PT, P1 ;  /* 0x000000414a00720c */ /* 0x000fe20003f24110 */
[----:B------:R-:W-:Y:S01]  /*2df00*/  IMAD.MOV.U32 R73, RZ, RZ, R77 ;  /* 0x000000ffff497224 */ /* 0x000fe200078e004d */
[----:B------:R-:W-:Y:S01]  /*2df10*/  ISETP.GE.U32.AND.EX P0, PT, R61, R69, PT, P0 ;  /* 0x000000453d00720c */ /* 0x000fe20003f06100 */
[----:B------:R-:W-:Y:S01]  /*2df20*/  BSSY.RECONVERGENT B1, `(.L_x_1182) ;  /* 0x0000050000017945 */ /* 0x000fe20003800200 */
[----:B------:R-:W-:Y:S01]  /*2df30*/  IADD3 R69, P2, PT, R64, R75, RZ ;  /* 0x0000004b40457210 */ /* 0x000fe20007f5e0ff */
        /* <DEDUP_REMOVED lines=20> */
[----:B------:R-:W-:Y:S01]  /*2e080*/  IMAD.X R65, RZ, RZ, RZ, P3 ;  /* 0x000000ffff417224 */ /* 0x000fe200018e06ff */
[----:B------:R-:W-:Y:S01]  /*2e090*/  IADD3 RZ, P4, PT, R15, R68, RZ ;  /* 0x000000440fff7210 */ /* 0x000fe20007f9e0ff */
[----:B------:R-:W-:Y:S01]  /*2e0a0*/  IMAD.MOV.U32 R64, RZ, RZ, R69 ;  /* 0x000000ffff407224 */ /* 0x000fe200078e0045 */
[----:B------:R-:W-:Y:S01]  /*2e0b0*/  SEL R15, R67, R80, P1 ;  /* 0x00000050430f7207 */ /* 0x000fe20000800000 */
[----:B------:R-:W-:Y:S01]  /*2e0c0*/  IMAD.X R67, R73, 0x1, R82, P5 ;  /* 0x0000000149437824 */ /* 0x000fe200028e0652 */
[----:B------:R-:W-:Y:S01]  /*2e0d0*/  @P0 IADD3 R12, P5, PT, R12, 0x1, RZ ;  /* 0x000000010c0c0810 */ /* 0x000fe20007fbe0ff */
[----:B------:R-:W-:Y:S01]  /*2e0e0*/  IMAD.WIDE.U32.X R64, RZ, R63, R64, P4 ;  /* 0x0000003fff407225 */ /* 0x000fe200020e0440 */
[----:B------:R-:W-:-:S02]  /*2e0f0*/  IADD3 R75, P3, PT, R9, R75, RZ ;  /* 0x0000004b094b7210 */ /* 0x000fc40007f7e0ff */
[----:B------:R-:W-:Y:S01]  /*2e100*/  SEL R73, R73, R82, P1 ;  /* 0x0000005249497207 */ /* 0x000fe20000800000 */
[----:B------:R-:W-:Y:S01]  /*2e110*/  @P0 IMAD.X R13, RZ, RZ, R13, P5 ;  /* 0x000000ffff0d0224 */ /* 0x000fe200028e060d */
[----:B------:R-:W-:Y:S01]  /*2e120*/  ISETP.GT.U32.AND P2, PT, R75, R12, PT ;  /* 0x0000000c4b00720c */ /* 0x000fe20003f44070 */
[----:B------:R-:W-:Y:S01]  /*2e130*/  IMAD.X R72, RZ, RZ, RZ, P3 ;  /* 0x000000ffff487224 */ /* 0x000fe200018e06ff */
[----:B------:R-:W-:Y:S01]  /*2e140*/  IADD3 R69, P4, PT, R12, R75, RZ ;  /* 0x0000004b0c457210 */ /* 0x000fe20007f9e0ff */
[----:B------:R-:W-:Y:S01]  /*2e150*/  IMAD.WIDE.U32 R62, R62, 0x3d1, R66 ;  /* 0x000003d13e3e7825 */ /* 0x000fe200078e0042 */
[----:B------:R-:W-:Y:S02]  /*2e160*/  @P0 ISETP.NE.U32.AND P3, PT, R12, RZ, PT ;  /* 0x000000ff0c00020c */ /* 0x000fe40003f65070 */
[----:B------:R-:W-:Y:S02]  /*2e170*/  ISETP.GT.U32.AND.EX P2, PT, R72, R13, PT, P2 ;  /* 0x0000000d4800720c */ /* 0x000fe40003f44120 */
[----:B------:R-:W-:-:S02]  /*2e180*/  IADD3 R14, P5, PT, RZ, R69, RZ ;  /* 0x00000045ff0e7210 */ /* 0x000fc40007fbe0ff */
[----:B------:R-:W-:Y:S01]  /*2e190*/  SEL R12, R75, R12, P2 ;  /* 0x0000000c4b0c7207 */ /* 0x000fe20001000000 */
[C---:B------:R-:W-:Y:S01]  /*2e1a0*/  IMAD.X R75, R13.reuse, 0x1, R72, P4 ;  /* 0x000000010d4b7824 */ /* 0x040fe200020e0648 */
[----:B------:R-:W-:Y:S02]  /*2e1b0*/  @P0 ISETP.NE.AND.EX P3, PT, R13, RZ, PT, P3 ;  /* 0x000000ff0d00020c */ /* 0x000fe40003f65330 */
[----:B------:R-:W-:Y:S01]  /*2e1c0*/  SEL R13, R72, R13, P2 ;  /* 0x0000000d480d7207 */ /* 0x000fe20001000000 */
[----:B------:R-:W-:Y:S01]  /*2e1d0*/  IMAD.X R74, R10, 0x1, R75, P5 ;  /* 0x000000010a4a7824 */ /* 0x000fe200028e064b */
[-C--:B------:R-:W-:Y:S02]  /*2e1e0*/  ISETP.GT.U32.AND P4, PT, R12, R69.reuse, PT ;  /* 0x000000450c00720c */ /* 0x080fe40003f84070 */
[----:B------:R-:W-:Y:S02]  /*2e1f0*/  ISETP.GE.U32.AND P2, PT, R14, R69, PT ;  /* 0x000000450e00720c */ /* 0x000fe40003f46070 */
[----:B------:R-:W-:Y:S01]  /*2e200*/  ISETP.GT.U32.AND P1, PT, R15, R66, PT ;  /* 0x000000420f00720c */ /* 0x000fe20003f24070 */
[----:B------:R-:W-:Y:S01]  /*2e210*/  IMAD.IADD R15, R68, 0x1, R63 ;  /* 0x00000001440f7824 */ /* 0x000fe200078e023f */
[----:B------:R-:W-:-:S02]  /*2e220*/  @P0 SEL R69, RZ, 0x1, P3 ;  /* 0x00000001ff450807 */ /* 0x000fc40001800000 */
[----:B------:R-:W-:Y:S02]  /*2e230*/  ISETP.GT.U32.AND.EX P3, PT, R13, R75, PT, P4 ;  /* 0x0000004b0d00720c */ /* 0x000fe40003f64140 */
        /* <DEDUP_REMOVED lines=30> */
.L_x_1183:
[----:B------:R-:W-:Y:S05]  /*2e420*/  BSYNC.RECONVERGENT B1 ;  /* 0x0000000000017941 */ /* 0x000fea0003800200 */
.L_x_1182:
[----:B------:R-:W-:Y:S01]  /*2e430*/  ISETP.GT.U32.AND P0, PT, R13, R76, PT ;  /* 0x0000004c0d00720c */ /* 0x000fe20003f04070 */
[----:B------:R-:W-:Y:S01]  /*2e440*/  IMAD.WIDE.U32 R66, R8, 0x3d1, RZ ;  /* 0x000003d108427825 */ /* 0x000fe200078e00ff */
[----:B------:R-:W-:Y:S01]  /*2e450*/  IADD3 R72, P1, PT, R76, R13, RZ ;  /* 0x0000000d4c487210 */ /* 0x000fe20007f3e0ff */
[----:B------:R-:W-:Y:S01]  /*2e460*/  BSSY.RECONVERGENT B1, `(.L_x_1184) ;  /* 0x000006e000017945 */ /* 0x000fe20003800200 */
        /* <DEDUP_REMOVED lines=44> */
[----:B------:R-:W-:-:S03]  /*2e730*/  ISETP.GE.U32.AND.EX P1, PT, R8, R73, PT, P1 ;  /* 0x000000490800720c */ /* 0x000fc60003f26110 */
[----:B------:R-:W-:Y:S01]  /*2e740*/  @P0 IMAD.X R79, RZ, RZ, R79, P3 ;  /* 0x000000ffff4f0224 */ /* 0x000fe200018e064f */
[----:B------:R-:W-:Y:S02]  /*2e750*/  IADD3 R9, P0, P2, R10, R77, R9 ;  /* 0x0000004d0a097210 */ /* 0x000fe40007a1e009 */
[----:B------:R-:W-:Y:S02]  /*2e760*/  SEL R12, RZ, 0x1, P1 ;  /* 0x00000001ff0c7807 */ /* 0x000fe40000800000 */
[----:B------:R-:W-:Y:S02]  /*2e770*/  IADD3.X R10, PT, PT, R11, R79, RZ, P0, P2 ;  /* 0x0000004f0b0a7210 */ /* 0x000fe400007e44ff */
[----:B------:R-:W-:Y:S01]  /*2e780*/  IADD3 R11, P0, PT, R9, R12, RZ ;  /* 0x0000000c090b7210 */ /* 0x000fe20007f1e0ff */
[----:B------:R-:W-:Y:S02]  /*2e790*/  IMAD.MOV.U32 R12, RZ, RZ, R62 ;  /* 0x000000ffff0c7224 */ /* 0x000fe400078e003e */
[----:B------:R-:W-:-:S02]  /*2e7a0*/  IMAD.MOV.U32 R9, RZ, RZ, R70 ;  /* 0x000000ffff097224 */ /* 0x000fc400078e0046 */
[----:B------:R-:W-:Y:S01]  /*2e7b0*/  IMAD.X R14, RZ, RZ, R10, P0 ;  /* 0x000000ffff0e7224 */ /* 0x000fe200000e060a */
[----:B------:R-:W-:Y:S01]  /*2e7c0*/  ISETP.NE.U32.AND P0, PT, R11, RZ, PT ;  /* 0x000000ff0b00720c */ /* 0x000fe20003f05070 */
[----:B------:R-:W-:-:S03]  /*2e7d0*/  IMAD.MOV.U32 R10, RZ, RZ, R64 ;  /* 0x000000ffff0a7224 */ /* 0x000fc600078e0040 */
        /* <DEDUP_REMOVED lines=54> */
.L_x_1185:
[----:B------:R-:W-:Y:S05]  /*2eb40*/  BSYNC.RECONVERGENT B1 ;  /* 0x0000000000017941 */ /* 0x000fea0003800200 */
.L_x_1184:
        /* <DEDUP_REMOVED lines=34> */
.L_x_1188:
[----:B------:R-:W-:Y:S05]  /*2ed70*/  BSYNC.RELIABLE B2 ;  /* 0x0000000000027941 */ /* 0x000fea0003800100 */
.L_x_1187:
        /* <DEDUP_REMOVED lines=24> */
[----:B------:R-:W-:Y:S01]  /*2ef00*/  IADD3 R9, P3, P4, R10, -R6, R9 ;  /* 0x800000060a097210 */ /* 0x000fe20007c7e009 */
[----:B------:R-:W-:Y:S01]  /*2ef10*/  IMAD.MOV.U32 R12, RZ, RZ, R15 ;  /* 0x000000ffff0c7224 */ /* 0x000fe200078e000f */
[----:B------:R-:W-:Y:S01]  /*2ef20*/  IADD3.X R63, PT, PT, R61, ~UR5, RZ, P0, !PT ;  /* 0x800000053d3f7c10 */ /* 0x000fe200087fe4ff */
[----:B------:R-:W-:Y:S01]  /*2ef30*/  IMAD.X R61, R62, 0x1, R65, P1 ;  /* 0x000000013e3d7824 */ /* 0x000fe200008e0641 */
[----:B------:R-:W-:Y:S01]  /*2ef40*/  IADD3.X R8, PT, PT, R10, ~R7, R8, P3, P4 ;  /* 0x800000070a087210 */ /* 0x000fe20001fe8408 */
[----:B------:R-:W-:-:S02]  /*2ef50*/  IMAD.X R13, R13, 0x1, R14, P2 ;  /* 0x000000010d0d7824 */ /* 0x000fc400010e060e */
[----:B------:R-:W-:Y:S02]  /*2ef60*/  IMAD.MOV.U32 R15, RZ, RZ, R61 ;  /* 0x000000ffff0f7224 */ /* 0x000fe400078e003d */
[----:B------:R-:W-:-:S07]  /*2ef70*/  IMAD.MOV.U32 R10, RZ, RZ, R11 ;  /* 0x000000ffff0a7224 */ /* 0x000fce00078e000b */
.L_x_1189:
[----:B------:R-:W-:Y:S05]  /*2ef80*/  BSYNC.RECONVERGENT B1 ;  /* 0x0000000000017941 */ /* 0x000fea0003800200 */
.L_x_1186:
        /* <DEDUP_REMOVED lines=31> */
.L_x_1192:
[----:B------:R-:W-:Y:S05]  /*2f180*/  BSYNC.RELIABLE B2 ;  /* 0x0000000000027941 */ /* 0x000fea0003800100 */
.L_x_1191:
        /* <DEDUP_REMOVED lines=28> */
[----:B------:R-:W-:Y:S01]  /*2f350*/  IADD3.X R8, PT, PT, R10, ~R7, R8, P3, P4 ;  /* 0x800000070a087210 */ /* 0x000fe20001fe8408 */
[----:B------:R-:W-:-:S08]  /*2f360*/  IMAD.MOV.U32 R10, RZ, RZ, R11 ;  /* 0x000000ffff0a7224 */ /* 0x000fd000078e000b */
.L_x_1193:
[----:B------:R-:W-:Y:S05]  /*2f370*/  BSYNC.RECONVERGENT B1 ;  /* 0x0000000000017941 */ /* 0x000fea0003800200 */
.L_x_1190:
[----:B------:R-:W-:Y:S01]  /*2f380*/  ISETP.GE.U32.AND P0, PT, R51, R43, PT ;  /* 0x0000002b3300720c */ /* 0x000fe20003f06070 */
[----:B------:R-:W-:Y:S03]  /*2f390*/  BSSY.RELIABLE B1, `(.L_x_1194) ;  /* 0x000191c000017945 */ /* 0x000fe60003800100 */
        /* <DEDUP_REMOVED lines=10> */
[----:B------:R-:W-:Y:S05]  /*2f440*/  @!P1 BREAK.RELIABLE B1 ;  /* 0x0000000000019942 */ /* 0x000fea0003800100 */
        /* <DEDUP_REMOVED lines=80> */
[----:B------:R-:W-:Y:S01]  /*2f950*/  IMAD.IADD R49, R45, 0x1, R10 ;  /* 0x000000012d317824 */ /* 0x000fe200078e020a */
[----:B------:R-:W-:Y:S01]  /*2f960*/  IADD3 RZ, P1, PT, R41, R42, RZ ;  /* 0x0000002a29ff7210 */ /* 0x000fe20007f3e0ff */
[----:B------:R-:W-:Y:S01]  /*2f970*/  IMAD.MOV.U32 R10, RZ, RZ, R43 ;  /* 0x000000ffff0a7224 */ /* 0x000fe200078e002b */
[----:B------:R-:W-:Y:S01]  /*2f980*/  ISETP.GE.U32.AND.EX P0, PT, R15, R0, PT, P0 ;  /* 0x000000000f00720c */ /* 0x000fe20003f06100 */
[----:B------:R-:W-:Y:S01]  /*2f990*/  IMAD.MOV.U32 R40, RZ, RZ, R44 ;  /* 0x000000ffff287224 */ /* 0x000fe200078e002c */
[----:B------:R0:W-:Y:S01]  /*2f9a0*/  STL.128 [R1+0x10], R12 ;  /* 0x0000100c01007387 */ /* 0x0001e20000100c00 */
[----:B------:R-:W-:Y:S01]  /*2f9b0*/  IMAD.WIDE.U32.X R10, R31, R36, R10, P1 ;  /* 0x000000241f0a7225 */ /* 0x000fe200008e040a */
[----:B------:R-:W-:-:S03]  /*2f9c0*/  SEL R0, RZ, 0x1, P0 ;  /* 0x00000001ff007807 */ /* 0x000fc60000000000 */
[----:B------:R-:W-:Y:S01]  /*2f9d0*/  IMAD.MOV.U32 R41, RZ, RZ, R49 ;  /* 0x000000ffff297224 */ /* 0x000fe200078e0031 */
        /* <DEDUP_REMOVED lines=10> */
[----:B------:R-:W-:Y:S02]  /*2fa80*/  IMAD.MOV.U32 R39, RZ, RZ, R10 ;  /* 0x000000ffff277224 */ /* 0x000fe400078e000a */
[----:B------:R-:W-:-:S07]  /*2fa90*/  IMAD.MOV.U32 R0, RZ, RZ, 0x4 ;  /* 0x00000004ff007424 */ /* 0x000fce00078e00ff */
.L_x_1199:
        /* <DEDUP_REMOVED lines=12> */
.L_x_1198:
[----:B------:R2:W5:Y:S04]  /*2fb60*/  LDL.64 R38, [R1+0x20] ;  /* 0x0000200001267983 */ /* 0x0005680000100a00 */
[----:B------:R2:W5:Y:S04]  /*2fb70*/  LDL.64 R8, [R1+0x8] ;  /* 0x0000080001087983 */ /* 0x0005680000100a00 */
[----:B------:R2:W5:Y:S02]  /*2fb80*/  LDL.128 R12, [R1+0x10] ;  /* 0x00001000010c7983 */ /* 0x0005640000100c00 */
.L_x_1197:
[----:B------:R-:W-:Y:S05]  /*2fb90*/  BSYNC.RECONVERGENT B2 ;  /* 0x0000000000027941 */ /* 0x000fea0003800200 */
.L_x_1196:
[-C--:B------:R-:W-:Y:S01]  /*2fba0*/  IMAD.WIDE.U32 R10, R34, R37.reuse, RZ ;  /* 0x00000025220a7225 */ /* 0x080fe200078e00ff */
[----:B------:R-:W-:Y:S03]  /*2fbb0*/  BSSY.RECONVERGENT B2, `(.L_x_1200) ;  /* 0x0000066000027945 */ /* 0x000fe60003800200 */
[----:B0----5:R-:W-:-:S04]  /*2fbc0*/  IMAD.WIDE.U32 R40, R35, R37, R8 ;  /* 0x0000002523287225 */ /* 0x021fc800078e0008 */
        /* <DEDUP_REMOVED lines=48> */
[----:B------:R-:W-:Y:S01]  /*2fed0*/  IMAD.WIDE.U32 R52, P2, R31, R35, R12 ;  /* 0x000000231f347225 */ /* 0x000fe2000784000c */
[----:B------:R-:W-:Y:S01]  /*2fee0*/  ISETP.GE.U32.AND.EX P1, PT, R11, R0, PT, P1 ;  /* 0x000000000b00720c */ /* 0x000fe20003f26110 */
[----:B------:R0:W-:Y:S01]  /*2fef0*/  STL.128 [R1+0x10], R8 ;  /* 0x0000100801007387 */ /* 0x0001e20000100c00 */
[----:B------:R-:W-:Y:S01]  /*2ff00*/  SEL R0, RZ, 0x1, P0 ;  /* 0x00000001ff007807 */ /* 0x000fe20000000000 */
[----:B------:R-:W-:Y:S01]  /*2ff10*/  IMAD.MOV.U32 R54, RZ, RZ, R38 ;  /* 0x000000ffff367224 */ /* 0x000fe200078e0026 */
[----:B------:R-:W-:Y:S01]  /*2ff20*/  SEL R47, RZ, 0x1, P1 ;  /* 0x00000001ff2f7807 */ /* 0x000fe20000800000 */
[----:B------:R-:W-:-:S02]  /*2ff30*/  IMAD.MOV.U32 R55, RZ, RZ, R39 ;  /* 0x000000ffff377224 */ /* 0x000fc400078e0027 */
[----:B------:R-:W-:-:S04]  /*2ff40*/  IMAD.WIDE.U32.X R12, R33, R34, R50, P3 ;  /* 0x00000022210c7225 */ /* 0x000fc800018e0432 */
[-C--:B------:R-:W-:Y:S01]  /*2ff50*/  IMAD R57, R31, R35.reuse, RZ ;  /* 0x000000231f397224 */ /* 0x080fe200078e02ff */
        /* <DEDUP_REMOVED lines=28> */
[----:B------:R-:W-:-:S07]  /*30120*/  IMAD.MOV.U32 R0, RZ, RZ, 0x5 ;  /* 0x00000005ff007424 */ /* 0x000fce00078e00ff */
.L_x_1203:
        /* <DEDUP_REMOVED lines=12> */
.L_x_1202:
[----:B------:R0:W5:Y:S04]  /*301f0*/  LDL.64 R46, [R1+0x20] ;  /* 0x00002000012e7983 */ /* 0x0001680000100a00 */
[----:B------:R0:W5:Y:S02]  /*30200*/  LDL.128 R8, [R1+0x10] ;  /* 0x0000100001087983 */ /* 0x0001640000100c00 */
.L_x_1201:
[----:B------:R-:W-:Y:S05]  /*30210*/  BSYNC.RECONVERGENT B2 ;  /* 0x0000000000027941 */ /* 0x000fea0003800200 */
.L_x_1200:
[----:B------:R-:W3:Y:S01]  /*30220*/  LDL.64 R52, [R1+0x28] ;  /* 0x0000280001347983 */ /* 0x000ee20000100a00 */
        /* <DEDUP_REMOVED lines=33> */
[C---:B------:R-:W-:Y:S01]  /*30440*/  IMAD.WIDE.U32 R12, P2, R32.reuse, R33, R10 ;  /* 0x00000021200c7225 */ /* 0x040fe2000784000a */
        /* <DEDUP_REMOVED lines=12> */
[----:B------:R-:W-:Y:S02]  /*30510*/  IMAD.MOV.U32 R38, RZ, RZ, R13 ;  /* 0x000000ffff267224 */ /* 0x000fe400078e000d */
[CC--:B------:R-:W-:Y:S02]  /*30520*/  IMAD R15, R31.reuse, R32.reuse, RZ ;  /* 0x000000201f0f7224 */ /* 0x0c0fe400078e02ff */
[----:B------:R-:W-:-:S04]  /*30530*/  IMAD.WIDE.U32 R40, P3, R31, R32, R10 ;  /* 0x000000201f287225 */ /* 0x000fc8000786000a */
[----:B------:R-:W-:-:S04]  /*30540*/  IMAD.WIDE.U32 R46, R30, R32, RZ ;  /* 0x000000201e2e7225 */ /* 0x000fc800078e00ff */
[----:B------:R-:W-:Y:S01]  /*30550*/  IMAD.WIDE.U32 R12, R32, R30, RZ ;  /* 0x0000001e200c7225 */ /* 0x000fe200078e00ff */
[----:B------:R-:W-:-:S03]  /*30560*/  SEL R12, RZ, 0x1, P0 ;  /* 0x00000001ff0c7807 */ /* 0x000fc60000000000 */
[-C--:B------:R-:W-:Y:S01]  /*30570*/  IMAD.WIDE.U32.X R10, R33, R33.reuse, R38, P2 ;  /* 0x00000021210a7225 */ /* 0x080fe200010e0426 */
[----:B------:R-:W-:Y:S02]  /*30580*/  SEL R39, RZ, 0x1, P1 ;  /* 0x00000001ff277807 */ /* 0x000fe40000800000 */
[----:B------:R-:W-:Y:S01]  /*30590*/  IADD3 RZ, P2, PT, R13, R40, RZ ;  /* 0x000000280dff7210 */ /* 0x000fe20007f5e0ff */
[----:B------:R-:W-:Y:S01]  /*305a0*/  IMAD R43, R30, R33, R15 ;  /* 0x000000211e2b7224 */ /* 0x000fe200078e020f */
[----:B------:R-:W-:Y:S01]  /*305b0*/  IADD3 R10, P1, P4, R39, R10, R12 ;  /* 0x0000000a270a7210 */ /* 0x000fe20007c3e00c */
[----:B------:R-:W-:Y:S02]  /*305c0*/  IMAD.X R13, RZ, RZ, RZ, P3 ;  /* 0x000000ffff0d7224 */ /* 0x000fe400018e06ff */
[----:B------:R-:W-:Y:S01]  /*305d0*/  IMAD.IADD R48, R47, 0x1, R43 ;  /* 0x000000012f307824 */ /* 0x000fe200078e022b */
[----:B------:R-:W-:Y:S01]  /*305e0*/  IADD3.X R11, PT, PT, RZ, R11, RZ, P1, P4 ;  /* 0x0000000bff0b7210 */ /* 0x000fe20000fe84ff */
[----:B------:R-:W-:-:S02]  /*305f0*/  IMAD.MOV.U32 R12, RZ, RZ, R41 ;  /* 0x000000ffff0c7224 */ /* 0x000fc400078e0029 */
[----:B------:R-:W-:Y:S02]  /*30600*/  IMAD.MOV.U32 R40, RZ, RZ, R14 ;  /* 0x000000ffff287224 */ /* 0x000fe400078e000e */
[----:B------:R-:W-:Y:S02]  /*30610*/  IMAD.MOV.U32 R41, RZ, RZ, R0 ;  /* 0x000000ffff297224 */ /* 0x000fe400078e0000 */
[----:B------:R-:W-:Y:S02]  /*30620*/  IMAD.MOV.U32 R42, RZ, RZ, R50 ;  /* 0x000000ffff2a7224 */ /* 0x000fe400078e0032 */
[----:B------:R-:W-:-:S05]  /*30630*/  IMAD.MOV.U32 R43, RZ, RZ, R51 ;  /* 0x000000ffff2b7224 */ /* 0x000fca00078e0033 */
[----:B------:R0:W-:Y:S01]  /*30640*/  STL.128 [R1+0x10], R40 ;  /* 0x0000102801007387 */ /* 0x0001e20000100c00 */
[----:B---3--:R-:W-:-:S04]  /*30650*/  IADD3 R15, P5, PT, R52, R46, RZ ;  /* 0x0000002e340f7210 */ /* 0x008fc80007fbe0ff */
        /* <DEDUP_REMOVED lines=19> */
.L_x_1207:
        /* <DEDUP_REMOVED lines=12> */
.L_x_1206:
[----:B------:R0:W5:Y:S04]  /*30850*/  LDL.64 R50, [R1+0x18] ;  /* 0x0000180001327983 */ /* 0x0001680000100a00 */
[----:B------:R0:W5:Y:S02]  /*30860*/  LDL.128 R8, [R1+0x20] ;  /* 0x0000200001087983 */ /* 0x0001640000100c00 */
.L_x_1205:
[----:B------:R-:W-:Y:S05]  /*30870*/  BSYNC.RECONVERGENT B2 ;  /* 0x0000000000027941 */ /* 0x000fea0003800200 */
.L_x_1204:
        /* <DEDUP_REMOVED lines=37> */
[C---:B------:R-:W-:Y:S01]  /*30ad0*/  IADD3 R0, P2, PT, R47.reuse, R0, RZ ;  /* 0x000000002f007210 */ /* 0x040fe20007f5e0ff */
        /* <DEDUP_REMOVED lines=47> */
.L_x_1211:
        /* <DEDUP_REMOVED lines=12> */
.L_x_1210:
[----:B------:R0:W5:Y:S04]  /*30e90*/  LDL.64 R12, [R1+0x18] ;  /* 0x00001800010c7983 */ /* 0x0001680000100a00 */
[----:B------:R0:W5:Y:S02]  /*30ea0*/  LDL.64 R14, [R1+0x20] ;  /* 0x00002000010e7983 */ /* 0x0001640000100a00 */
.L_x_1209:
[----:B------:R-:W-:Y:S05]  /*30eb0*/  BSYNC.RECONVERGENT B2 ;  /* 0x0000000000027941 */ /* 0x000fea0003800200 */
.L_x_1208:
        /* <DEDUP_REMOVED lines=47> */
.L_x_1213:
[----:B------:R-:W-:Y:S05]  /*311b0*/  BSYNC.RECONVERGENT B2 ;  /* 0x0000000000027941 */ /* 0x000fea0003800200 */
.L_x_1212:
        /* <DEDUP_REMOVED lines=47> */
[----:B------:R-:W-:Y:S01]  /*314b0*/  IADD3 R40, P5, PT, RZ, R39, RZ ;  /* 0x00000027ff287210 */ /* 0x000fe20007fbe0ff */
[----:B------:R-:W-:Y:S01]  /*314c0*/  IMAD.X R47, R13, 0x1, R0, P4 ;  /* 0x000000010d2f7824 */ /* 0x000fe200020e0600 */
[----:B------:R-:W-:Y:S02]  /*314d0*/  SEL R13, R0, R13, P2 ;  /* 0x0000000d000d7207 */ /* 0x000fe40001000000 */
[-C--:B------:R-:W-:Y:S01]  /*314e0*/  ISETP.GT.U32.AND P4, PT, R12, R39.reuse, PT ;  /* 0x000000270c00720c */ /* 0x080fe20003f84070 */
[----:B------:R-:W-:Y:S01]  /*314f0*/  IMAD.X R54, R10, 0x1, R47, P5 ;  /* 0x000000010a367824 */ /* 0x000fe200028e062f */
[----:B------:R-:W-:Y:S02]  /*31500*/  SEL R53, R53, R58, P1 ;  /* 0x0000003a35357207 */ /* 0x000fe40000800000 */
[----:B------:R-:W-:-:S02]  /*31510*/  ISETP.GE.U32.AND P2, PT, R40, R39, PT ;  /* 0x000000272800720c */ /* 0x000fc40003f46070 */
[-C--:B------:R-:W-:Y:S02]  /*31520*/  ISETP.GT.U32.AND P1, PT, R51, R48.reuse, PT ;  /* 0x000000303300720c */ /* 0x080fe40003f24070 */
        /* <DEDUP_REMOVED lines=32> */
.L_x_1215:
[----:B------:R-:W-:Y:S05]  /*31730*/  BSYNC.RECONVERGENT B2 ;  /* 0x0000000000027941 */ /* 0x000fea0003800200 */
.L_x_1214:
        /* <DEDUP_REMOVED lines=113> */
.L_x_1217:
[----:B------:R-:W-:Y:S05]  /*31e50*/  BSYNC.RECONVERGENT B2 ;  /* 0x0000000000027941 */ /* 0x000fea0003800200 */
.L_x_1216:
        /* <DEDUP_REMOVED lines=28> */
.L_x_1220:
[----:B------:R-:W-:Y:S05]  /*32020*/  BSYNC.RELIABLE B3 ;  /* 0x0000000000037941 */ /* 0x000fea0003800100 */
.L_x_1219:
        /* <DEDUP_REMOVED lines=29> */
.L_x_1221:
[----:B------:R-:W-:Y:S05]  /*32200*/  BSYNC.RECONVERGENT B2 ;  /* 0x0000000000027941 */ /* 0x000fea0003800200 */
.L_x_1218:
        /* <DEDUP_REMOVED lines=31> */
.L_x_1224:
[----:B------:R-:W-:Y:S05]  /*32400*/  BSYNC.RELIABLE B3 ;  /* 0x0000000000037941 */ /* 0x000fea0003800100 */
.L_x_1223:
        /* <DEDUP_REMOVED lines=29> */
.L_x_1225:
[----:B------:R-:W-:Y:S05]  /*325e0*/  BSYNC.RECONVERGENT B2 ;  /* 0x0000000000027941 */ /* 0x000fea0003800200 */
.L_x_1222:
        /* <DEDUP_REMOVED lines=62> */
[----:B------:R-:W-:Y:S01]  /*329d0*/  CS2R R38, SRZ ;  /* 0x0000000000267805 */ /* 0x000fe2000001ff00 */
[----:B------:R0:W-:Y:S01]  /*329e0*/  STL.128 [R1], R12 ;  /* 0x0000000c01007387 */ /* 0x0001e20000100c00 */
[----:B------:R-:W-:-:S05]  /*329f0*/  IADD3 R0, P0, PT, R0, R40, RZ ;  /* 0x0000002800007210 */ /* 0x000fca0007f1e0ff */
[----:B------:R-:W-:Y:S01]  /*32a00*/  IMAD.X R40, RZ, RZ, R41, P0 ;  /* 0x000000ffff287224 */ /* 0x000fe200000e0629 */
[----:B------:R-:W-:-:S04]  /*32a10*/  ISETP.NE.U32.AND P0, PT, R0, RZ, PT ;  /* 0x000000ff0000720c */ /* 0x000fc80003f05070 */
[----:B------:R-:W-:-:S13]  /*32a20*/  ISETP.NE.AND.EX P0, PT, R40, RZ, PT, P0 ;  /* 0x000000ff2800720c */ /* 0x000fda0003f05300 */
[----:B0-----:R-:W-:Y:S05]  /*32a30*/  @!P0 BRA `(.L_x_1227) ;  /* 0x0000000000488947 */ /* 0x001fea0003800000 */
[----:B------:R-:W-:Y:S01]  /*32a40*/  BSSY.RECONVERGENT B3, `(.L_x_1228) ;  /* 0x000000e000037945 */ /* 0x000fe20003800200 */
[----:B------:R-:W-:Y:S02]  /*32a50*/  IMAD.MOV.U32 R15, RZ, RZ, R0 ;  /* 0x000000ffff0f7224 */ /* 0x000fe400078e0000 */
[----:B------:R-:W-:-:S07]  /*32a60*/  IMAD.MOV.U32 R0, RZ, RZ, 0x4 ;  /* 0x00000004ff007424 */ /* 0x000fce00078e00ff */
.L_x_1229:
        /* <DEDUP_REMOVED lines=12> */
.L_x_1228:
[----:B------:R0:W5:Y:S04]  /*32b30*/  LDL.64 R38, [R1+0x20] ;  /* 0x0000200001267983 */ /* 0x0001680000100a00 */
[----:B------:R0:W5:Y:S04]  /*32b40*/  LDL.64 R14, [R1+0x8] ;  /* 0x00000800010e7983 */ /* 0x0001680000100a00 */
[----:B------:R0:W5:Y:S02]  /*32b50*/  LDL.128 R8, [R1+0x10] ;  /* 0x0000100001087983 */ /* 0x0001640000100c00 */
.L_x_1227:
[----:B------:R-:W-:Y:S05]  /*32b60*/  BSYNC.RECONVERGENT B2 ;  /* 0x0000000000027941 */ /* 0x000fea0003800200 */
.L_x_1226:
        /* <DEDUP_REMOVED lines=88> */
.L_x_1233:
        /* <DEDUP_REMOVED lines=12> */
.L_x_1232:
[----:B------:R2:W5:Y:S04]  /*331b0*/  LDL.64 R56, [R1+0x20] ;  /* 0x0000200001387983 */ /* 0x0005680000100a00 */
[----:B------:R2:W5:Y:S02]  /*331c0*/  LDL.128 R12, [R1+0x10] ;  /* 0x00001000010c7983 */ /* 0x0005640000100c00 */
.L_x_1231:
[----:B------:R-:W-:Y:S05]  /*331d0*/  BSYNC.RECONVERGENT B2 ;  /* 0x0000000000027941 */ /* 0x000fea0003800200 */
.L_x_1230:
        /* <DEDUP_REMOVED lines=84> */
[----:B------:R-:W-:-:S07]  /*33720*/  IMAD.MOV.U32 R0, RZ, RZ, 0x6 ;  /* 0x00000006ff007424 */ /* 0x000fce00078e00ff */
.L_x_1237:
        /* <DEDUP_REMOVED lines=12> */
.L_x_1236:
[----:B------:R3:W5:Y:S04]  /*337f0*/  LDL.64 R58, [R1+0x18] ;  /* 0x00001800013a7983 */ /* 0x0007680000100a00 */
[----:B------:R3:W5:Y:S02]  /*33800*/  LDL.128 R8, [R1+0x20] ;  /* 0x0000200001087983 */ /* 0x0007640000100c00 */
.L_x_1235:
[----:B------:R-:W-:Y:S05]  /*33810*/  BSYNC.RECONVERGENT B2 ;  /* 0x0000000000027941 */ /* 0x000fea0003800200 */
.L_x_1234:
        /* <DEDUP_REMOVED lines=84> */
.L_x_1241:
        /* <DEDUP_REMOVED lines=12> */
.L_x_1240:
[----:B------:R0:W5:Y:S04]  /*33e20*/  LDL.64 R12, [R1+0x18] ;  /* 0x00001800010c7983 */ /* 0x0001680000100a00 */
[----:B------:R0:W5:Y:S02]  /*33e30*/  LDL.64 R14, [R1+0x20] ;  /* 0x00002000010e7983 */ /* 0x0001640000100a00 */
.L_x_1239:
[----:B------:R-:W-:Y:S05]  /*33e40*/  BSYNC.RECONVERGENT B2 ;  /* 0x0000000000027941 */ /* 0x000fea0003800200 */
.L_x_1238:
        /* <DEDUP_REMOVED lines=9> */
[----:B------:R-:W-:Y:S02]  /*33ee0*/  IMAD.MOV.U32 R62, RZ, RZ, RZ ;  /* 0x000000ffff3e7224 */ /* 0x000fe400078e00ff */
[----:B------:R-:W-:Y:S01]  /*33ef0*/  IMAD.MOV.U32 R64, RZ, RZ, RZ ;  /* 0x000000ffff407224 */ /* 0x000fe200078e00ff */
        /* <DEDUP_REMOVED lines=36> */
.L_x_1243:
[----:B------:R-:W-:Y:S05]  /*34140*/  BSYNC.RECONVERGENT B2 ;  /* 0x0000000000027941 */ /* 0x000fea0003800200 */
.L_x_1242:
        /* <DEDUP_REMOVED lines=49> */
[----:B------:R-:W-:Y:S01]  /*34460*/  IADD3 R42, P5, PT, RZ, R41, RZ ;  /* 0x00000029ff2a7210 */ /* 0x000fe20007fbe0ff */
[----:B------:R-:W-:Y:S01]  /*34470*/  IMAD.MOV.U32 R66, RZ, RZ, R56 ;  /* 0x000000ffff427224 */ /* 0x000fe200078e0038 */
        /* <DEDUP_REMOVED lines=36> */
.L_x_1245:
[----:B------:R-:W-:Y:S05]  /*346c0*/  BSYNC.RECONVERGENT B2 ;  /* 0x0000000000027941 */ /* 0x000fea0003800200 */
.L_x_1244:
        /* <DEDUP_REMOVED lines=113> */
.L_x_1247:
[----:B------:R-:W-:Y:S05]  /*34de0*/  BSYNC.RECONVERGENT B2 ;  /* 0x0000000000027941 */ /* 0x000fea0003800200 */
.L_x_1246:
        /* <DEDUP_REMOVED lines=28> */
.L_x_1250:
[----:B------:R-:W-:Y:S05]  /*34fb0*/  BSYNC.RELIABLE B3 ;  /* 0x0000000000037941 */ /* 0x000fea0003800100 */
.L_x_1249:
        /* <DEDUP_REMOVED lines=29> */
.L_x_1251:
[----:B------:R-:W-:Y:S05]  /*35190*/  BSYNC.RECONVERGENT B2 ;  /* 0x0000000000027941 */ /* 0x000fea0003800200 */
.L_x_1248:
        /* <DEDUP_REMOVED lines=31> */
.L_x_1254:
[----:B------:R-:W-:Y:S05]  /*35390*/  BSYNC.RELIABLE B3 ;  /* 0x0000000000037941 */ /* 0x000fea0003800100 */
.L_x_1253:
        /* <DEDUP_REMOVED lines=29> */
.L_x_1255:
[----:B------:R-:W-:Y:S05]  /*35570*/  BSYNC.RECONVERGENT B2 ;  /* 0x0000000000027941 */ /* 0x000fea0003800200 */
.L_x_1252:
        /* <DEDUP_REMOVED lines=72> */
.L_x_1259:
        /* <DEDUP_REMOVED lines=12> */
.L_x_1258:
[----:B------:R0:W5:Y:S04]  /*35ac0*/  LDL.64 R38, [R1+0x20] ;  /* 0x0000200001267983 */ /* 0x0001680000100a00 */
[----:B------:R0:W5:Y:S04]  /*35ad0*/  LDL.64 R14, [R1+0x8] ;  /* 0x00000800010e7983 */ /* 0x0001680000100a00 */
[----:B------:R0:W5:Y:S02]  /*35ae0*/  LDL.128 R8, [R1+0x10] ;  /* 0x0000100001087983 */ /* 0x0001640000100c00 */
.L_x_1257:
[----:B------:R-:W-:Y:S05]  /*35af0*/  BSYNC.RECONVERGENT B2 ;  /* 0x0000000000027941 */ /* 0x000fea0003800200 */
.L_x_1256:
        /* <DEDUP_REMOVED lines=88> */
.L_x_1263:
        /* <DEDUP_REMOVED lines=12> */
.L_x_1262:
[----:B------:R2:W5:Y:S04]  /*36140*/  LDL.64 R56, [R1+0x20] ;  /* 0x0000200001387983 */ /* 0x0005680000100a00 */
[----:B------:R2:W5:Y:S02]  /*36150*/  LDL.128 R12, [R1+0x10] ;  /* 0x00001000010c7983 */ /* 0x0005640000100c00 */
.L_x_1261:
[----:B------:R-:W-:Y:S05]  /*36160*/  BSYNC.RECONVERGENT B2 ;  /* 0x0000000000027941 */ /* 0x000fea0003800200 */
.L_x_1260:
        /* <DEDUP_REMOVED lines=49> */
[C---:B------:R-:W-:Y:S01]  /*36480*/  IMAD.WIDE.U32 R12, R59.reuse, R61, RZ ;  /* 0x0000003d3b0c7225 */ /* 0x040fe200078e00ff */
        /* <DEDUP_REMOVED lines=35> */
.L_x_1267:
        /* <DEDUP_REMOVED lines=12> */
.L_x_1266:
[----:B------:R3:W5:Y:S04]  /*36780*/  LDL.64 R68, [R1+0x18] ;  /* 0x0000180001447983 */ /* 0x0007680000100a00 */
[----:B------:R3:W5:Y:S02]  /*36790*/  LDL.128 R8, [R1+0x20] ;  /* 0x0000200001087983 */ /* 0x0007640000100c00 */
.L_x_1265:
[----:B------:R-:W-:Y:S05]  /*367a0*/  BSYNC.RECONVERGENT B2 ;  /* 0x0000000000027941 */ /* 0x000fea0003800200 */
.L_x_1264:
        /* <DEDUP_REMOVED lines=84> */
.L_x_1271:
        /* <DEDUP_REMOVED lines=12> */
.L_x_1270:
[----:B------:R0:W5:Y:S04]  /*36db0*/  LDL.64 R12, [R1+0x18] ;  /* 0x00001800010c7983 */ /* 0x0001680000100a00 */
[----:B------:R0:W5:Y:S02]  /*36dc0*/  LDL.64 R14, [R1+0x20] ;  /* 0x00002000010e7983 */ /* 0x0001640000100a00 */
.L_x_1269:
[----:B------:R-:W-:Y:S05]  /*36dd0*/  BSYNC.RECONVERGENT B2 ;  /* 0x0000000000027941 */ /* 0x000fea0003800200 */
.L_x_1268:
        /* <DEDUP_REMOVED lines=12> */
[----:B------:R-:W-:Y:S01]  /*36ea0*/  IMAD.X R67, RZ, RZ, RZ, P3 ;  /* 0x000000ffff437224 */ /* 0x000fe200018e06ff */
[----:B------:R-:W-:Y:S01]  /*36eb0*/  SEL R0, RZ, 0x1, P0 ;  /* 0x00000001ff007807 */ /* 0x000fe20000000000 */
[----:B------:R-:W-:-:S03]  /*36ec0*/  IMAD.MOV.U32 R72, RZ, RZ, RZ ;  /* 0x000000ffff487224 */ /* 0x000fc600078e00ff */
        /* <DEDUP_REMOVED lines=32> */
.L_x_1273:
[----:B------:R-:W-:Y:S05]  /*370d0*/  BSYNC.RECONVERGENT B2 ;  /* 0x0000000000027941 */ /* 0x000fea0003800200 */
.L_x_1272:
        /* <DEDUP_REMOVED lines=59> */
[----:B------:R-:W-:Y:S01]  /*37490*/  ISETP.GT.U32.AND.EX P1, PT, R65, R55, PT, P1 ;  /* 0x000000374100720c */ /* 0x000fe20003f24110 */
[----:B------:R-:W-:Y:S01]  /*374a0*/  IMAD.MOV.U32 R65, RZ, RZ, R56 ;  /* 0x000000ffff417224 */ /* 0x000fe200078e0038 */
        /* <DEDUP_REMOVED lines=26> */
.L_x_1275:
[----:B------:R-:W-:Y:S05]  /*37650*/  BSYNC.RECONVERGENT B2 ;  /* 0x0000000000027941 */ /* 0x000fea0003800200 */
.L_x_1274:
        /* <DEDUP_REMOVED lines=113> */
.L_x_1277:
[----:B------:R-:W-:Y:S05]  /*37d70*/  BSYNC.RECONVERGENT B2 ;  /* 0x0000000000027941 */ /* 0x000fea0003800200 */
.L_x_1276:
        /* <DEDUP_REMOVED lines=34> */
.L_x_1280:
[----:B------:R-:W-:Y:S05]  /*37fa0*/  BSYNC.RELIABLE B3 ;  /* 0x0000000000037941 */ /* 0x000fea0003800100 */
.L_x_1279:
        /* <DEDUP_REMOVED lines=30> */
.L_x_1281:
[----:B------:R-:W-:Y:S05]  /*38190*/  BSYNC.RECONVERGENT B2 ;  /* 0x0000000000027941 */ /* 0x000fea0003800200 */
.L_x_1278:
        /* <DEDUP_REMOVED lines=28> */
.L_x_1284:
[----:B------:R-:W-:Y:S05]  /*38360*/  BSYNC.RELIABLE B3 ;  /* 0x0000000000037941 */ /* 0x000fea0003800100 */
.L_x_1283:
        /* <DEDUP_REMOVED lines=30> */
.L_x_1285:
[----:B------:R-:W-:Y:S05]  /*38550*/  BSYNC.RECONVERGENT B2 ;  /* 0x0000000000027941 */ /* 0x000fea0003800200 */
.L_x_1282:
        /* <DEDUP_REMOVED lines=42> */
[----:B------:R-:W-:-:S04]  /*38800*/  IMAD.WIDE.U32 R70, P2, R37, R62, R10 ;  /* 0x0000003e25467225 */ /* 0x000fc8000784000a */
[----:B------:R-:W-:-:S04]  /*38810*/  IMAD.WIDE.U32 R68, R37, R61, RZ ;  /* 0x0000003d25447225 */ /* 0x000fc800078e00ff */
        /* <DEDUP_REMOVED lines=30> */
.L_x_1289:
        /* <DEDUP_REMOVED lines=12> */
.L_x_1288:
[----:B------:R0:W5:Y:S04]  /*38ac0*/  LDL.64 R36, [R1+0x20] ;  /* 0x0000200001247983 */ /* 0x0001680000100a00 */
[----:B------:R0:W5:Y:S04]  /*38ad0*/  LDL.64 R14, [R1+0x8] ;  /* 0x00000800010e7983 */ /* 0x0001680000100a00 */
[----:B------:R0:W5:Y:S02]  /*38ae0*/  LDL.128 R8, [R1+0x10] ;  /* 0x0000100001087983 */ /* 0x0001640000100c00 */
.L_x_1287:
[----:B------:R-:W-:Y:S05]  /*38af0*/  BSYNC.RECONVERGENT B2 ;  /* 0x0000000000027941 */ /* 0x000fea0003800200 */
.L_x_1286:
        /* <DEDUP_REMOVED lines=64> */
[----:B------:R-:W-:Y:S02]  /*38f00*/  ISETP.GE.U32.AND P0, PT, R72, R36, PT ;  /* 0x000000244800720c */ /* 0x000fe40003f06070 */
[----:B------:R-:W-:Y:S01]  /*38f10*/  IADD3 RZ, P2, PT, R11, R70, RZ ;  /* 0x000000460bff7210 */ /* 0x000fe20007f5e0ff */
[----:B------:R-:W-:Y:S01]  /*38f20*/  IMAD R53, R34, R61, R53 ;  /* 0x0000003d22357224 */ /* 0x000fe200078e0235 */
[----:B------:R-:W-:Y:S01]  /*38f30*/  IADD3 R35, P1, P4, R35, R8, R10 ;  /* 0x0000000823237210 */ /* 0x000fe20007c3e00a */
[----:B------:R-:W-:-:S02]  /*38f40*/  IMAD.MOV.U32 R8, RZ, RZ, R71 ;  /* 0x000000ffff087224 */ /* 0x000fc400078e0047 */
[----:B------:R-:W-:Y:S01]  /*38f50*/  IMAD.IADD R10, R73, 0x1, R53 ;  /* 0x00000001490a7824 */ /* 0x000fe200078e0235 */
[----:B------:R-:W-:Y:S01]  /*38f60*/  IADD3.X R69, PT, PT, RZ, R9, RZ, P1, P4 ;  /* 0x00000009ff457210 */ /* 0x000fe20000fe84ff */
[----:B------:R-:W-:Y:S01]  /*38f70*/  IMAD.X R9, RZ, RZ, RZ, P3 ;  /* 0x000000ffff097224 */ /* 0x000fe200018e06ff */
[----:B------:R-:W-:Y:S02]  /*38f80*/  IADD3 R68, P4, PT, R35, R72, RZ ;  /* 0x0000004823447210 */ /* 0x000fe40007f9e0ff */
[----:B------:R-:W-:Y:S01]  /*38f90*/  ISETP.GE.U32.AND.EX P0, PT, R10, R37, PT, P0 ;  /* 0x000000250a00720c */ /* 0x000fe20003f06100 */
[----:B------:R-:W-:Y:S01]  /*38fa0*/  IMAD.WIDE.U32.X R34, R34, R62, R8, P2 ;  /* 0x0000003e22227225 */ /* 0x000fe200010e0408 */
[----:B------:R-:W-:Y:S02]  /*38fb0*/  ISETP.GE.U32.AND P1, PT, R68, R72, PT ;  /* 0x000000484400720c */ /* 0x000fe40003f26070 */
[----:B------:R-:W-:Y:S01]  /*38fc0*/  SEL R9, RZ, 0x1, P0 ;  /* 0x00000001ff097807 */ /* 0x000fe20000000000 */
[----:B------:R-:W-:-:S04]  /*38fd0*/  IMAD.X R69, R10, 0x1, R69, P4 ;  /* 0x000000010a457824 */ /* 0x000fc800020e0645 */
[----:B------:R-:W-:Y:S01]  /*38fe0*/  IMAD.MOV.U32 R11, RZ, RZ, R69 ;  /* 0x000000ffff0b7224 */ /* 0x000fe200078e0045 */
[----:B------:R-:W-:Y:S01]  /*38ff0*/  ISETP.GE.U32.AND.EX P1, PT, R69, R10, PT, P1 ;  /* 0x0000000a4500720c */ /* 0x000fe20003f26110 */
[----:B------:R-:W-:-:S03]  /*39000*/  IMAD.MOV.U32 R10, RZ, RZ, R68 ;  /* 0x000000ffff0a7224 */ /* 0x000fc600078e0044 */
[----:B------:R-:W-:Y:S02]  /*39010*/  SEL R8, RZ, 0x1, P1 ;  /* 0x00000001ff087807 */ /* 0x000fe40000800000 */
[----:B------:R2:W-:Y:S02]  /*39020*/  STL.64 [R1+0x20], R10 ;  /* 0x0000200a01007387 */ /* 0x0005e40000100a00 */
        /* <DEDUP_REMOVED lines=9> */
.L_x_1293:
        /* <DEDUP_REMOVED lines=12> */
.L_x_1292:
[----:B------:R2:W5:Y:S04]  /*39180*/  LDL.64 R68, [R1+0x20] ;  /* 0x0000200001447983 */ /* 0x0005680000100a00 */
[----:B------:R2:W5:Y:S02]  /*39190*/  LDL.128 R12, [R1+0x10] ;  /* 0x00001000010c7983 */ /* 0x0005640000100c00 */
.L_x_1291:
[----:B------:R-:W-:Y:S05]  /*391a0*/  BSYNC.RECONVERGENT B2 ;  /* 0x0000000000027941 */ /* 0x000fea0003800200 */
.L_x_1290:
        /* <DEDUP_REMOVED lines=90> */
.L_x_1297:
        /* <DEDUP_REMOVED lines=12> */
.L_x_1296:
[----:B------:R3:W5:Y:S04]  /*39810*/  LDL.64 R54, [R1+0x18] ;  /* 0x0000180001367983 */ /* 0x0007680000100a00 */
[----:B------:R3:W5:Y:S02]  /*39820*/  LDL.128 R8, [R1+0x20] ;  /* 0x0000200001087983 */ /* 0x0007640000100c00 */
.L_x_1295:
[----:B------:R-:W-:Y:S05]  /*39830*/  BSYNC.RECONVERGENT B2 ;  /* 0x0000000000027941 */ /* 0x000fea0003800200 */
.L_x_1294:
        /* <DEDUP_REMOVED lines=91> */
.L_x_1301:
        /* <DEDUP_REMOVED lines=12> */
.L_x_1300:
[----:B------:R0:W5:Y:S04]  /*39eb0*/  LDL.64 R12, [R1+0x18] ;  /* 0x00001800010c7983 */ /* 0x0001680000100a00 */
[----:B------:R0:W5:Y:S02]  /*39ec0*/  LDL.64 R14, [R1+0x20] ;  /* 0x00002000010e7983 */ /* 0x0001640000100a00 */
.L_x_1299:
[----:B------:R-:W-:Y:S05]  /*39ed0*/  BSYNC.RECONVERGENT B2 ;  /* 0x0000000000027941 */ /* 0x000fea0003800200 */
.L_x_1298:
        /* <DEDUP_REMOVED lines=47> */
.L_x_1303:
[----:B------:R-:W-:Y:S05]  /*3a1d0*/  BSYNC.RECONVERGENT B2 ;  /* 0x0000000000027941 */ /* 0x000fea0003800200 */
.L_x_1302:
        /* <DEDUP_REMOVED lines=86> */
.L_x_1305:
[----:B------:R-:W-:Y:S05]  /*3a740*/  BSYNC.RECONVERGENT B2 ;  /* 0x0000000000027941 */ /* 0x000fea0003800200 */
.L_x_1304:
        /* <DEDUP_REMOVED lines=51> */
[----:B------:R-:W-:Y:S01]  /*3aa80*/  IADD3 R8, P0, P2, R10, R53, R9 ;  /* 0x000000350a087210 */ /* 0x000fe20007a1e009 */
[----:B------:R-:W-:Y:S01]  /*3aa90*/  IMAD.MOV.U32 R53, RZ, RZ, R36 ;  /* 0x000000ffff357224 */ /* 0x000fe200078e0024 */
[----:B------:R-:W-:Y:S02]  /*3aaa0*/  SEL R9, RZ, 0x1, P1 ;  /* 0x00000001ff097807 */ /* 0x000fe40000800000 */
        /* <DEDUP_REMOVED lines=58> */
.L_x_1307:
[----:B------:R-:W-:Y:S05]  /*3ae50*/  BSYNC.RECONVERGENT B2 ;  /* 0x0000000000027941 */ /* 0x000fea0003800200 */
.L_x_1306:
        /* <DEDUP_REMOVED lines=31> */
.L_x_1310:
[----:B------:R-:W-:Y:S05]  /*3b050*/  BSYNC.RELIABLE B3 ;  /* 0x0000000000037941 */ /* 0x000fea0003800100 */
.L_x_1309:
        /* <DEDUP_REMOVED lines=32> */
.L_x_1311:
[----:B------:R-:W-:Y:S05]  /*3b260*/  BSYNC.RECONVERGENT B2 ;  /* 0x0000000000027941 */ /* 0x000fea0003800200 */
.L_x_1308:
        /* <DEDUP_REMOVED lines=34> */
.L_x_1314:
[----:B------:R-:W-:Y:S05]  /*3b490*/  BSYNC.RELIABLE B3 ;  /* 0x0000000000037941 */ /* 0x000fea0003800100 */
.L_x_1313:
        /* <DEDUP_REMOVED lines=32> */
.L_x_1315:
[----:B------:R-:W-:Y:S05]  /*3b6a0*/  BSYNC.RECONVERGENT B2 ;  /* 0x0000000000027941 */ /* 0x000fea0003800200 */
.L_x_1312:
        /* <DEDUP_REMOVED lines=36> */
.L_x_1318:
[----:B------:R-:W-:Y:S05]  /*3b8f0*/  BSYNC.RELIABLE B3 ;  /* 0x0000000000037941 */ /* 0x000fea0003800100 */
.L_x_1317:
        /* <DEDUP_REMOVED lines=31> */
.L_x_1319:
[----:B------:R-:W-:Y:S05]  /*3baf0*/  BSYNC.RECONVERGENT B2 ;  /* 0x0000000000027941 */ /* 0x000fea0003800200 */
.L_x_1316:
        /* <DEDUP_REMOVED lines=36> */
.L_x_1322:
[----:B------:R-:W-:Y:S05]  /*3bd40*/  BSYNC.RELIABLE B3 ;  /* 0x0000000000037941 */ /* 0x000fea0003800100 */
.L_x_1321:
        /* <DEDUP_REMOVED lines=29> */
.L_x_1323:
[----:B------:R-:W-:Y:S05]  /*3bf20*/  BSYNC.RECONVERGENT B2 ;  /* 0x0000000000027941 */ /* 0x000fea0003800200 */
.L_x_1320:
        /* <DEDUP_REMOVED lines=38> */
.L_x_1326:
[----:B------:R-:W-:Y:S05]  /*3c190*/  BSYNC.RELIABLE B3 ;  /* 0x0000000000037941 */ /* 0x000fea0003800100 */
.L_x_1325:
        /* <DEDUP_REMOVED lines=35> */
.L_x_1327:
[----:B------:R-:W-:Y:S05]  /*3c3d0*/  BSYNC.RECONVERGENT B2 ;  /* 0x0000000000027941 */ /* 0x000fea0003800200 */
.L_x_1324:
[----:B------:R-:W-:Y:S01]  /*3c3e0*/  IADD3 R62, P1, PT, R52, R15, RZ ;  /* 0x0000000f343e7210 */ /* 0x000fe20007f3e0ff */
[----:B------:R-:W-:Y:S04]  /*3c3f0*/  BSSY.RECONVERGENT B2, `(.L_x_1328) ;  /* 0x0000055000027945 */ /* 0x000fe80003800200 */
[----:B------:R-:W-:Y:S01]  /*3c400*/  BSSY.RELIABLE B3, `(.L_x_1329) ;  /* 0x0000036000037945 */ /* 0x000fe20003800100 */
        /* <DEDUP_REMOVED lines=53> */
.L_x_1330:
[----:B------:R-:W-:Y:S05]  /*3c760*/  BSYNC.RELIABLE B3 ;  /* 0x0000000000037941 */ /* 0x000fea0003800100 */
.L_x_1329:
        /* <DEDUP_REMOVED lines=29> */
.L_x_1331:
[----:B------:R-:W-:Y:S05]  /*3c940*/  BSYNC.RECONVERGENT B2 ;  /* 0x0000000000027941 */ /* 0x000fea0003800200 */
.L_x_1328:
        /* <DEDUP_REMOVED lines=71> */
.L_x_1335:
        /* <DEDUP_REMOVED lines=12> */
.L_x_1334:
[----:B------:R0:W5:Y:S04]  /*3ce80*/  LDL.64 R30, [R1+0x20] ;  /* 0x00002000011e7983 */ /* 0x0001680000100a00 */
[----:B------:R0:W5:Y:S04]  /*3ce90*/  LDL.64 R10, [R1+0x8] ;  /* 0x00000800010a7983 */ /* 0x0001680000100a00 */
[----:B------:R0:W5:Y:S02]  /*3cea0*/  LDL.128 R12, [R1+0x10] ;  /* 0x00001000010c7983 */ /* 0x0001640000100c00 */
.L_x_1333:
[----:B------:R-:W-:Y:S05]  /*3ceb0*/  BSYNC.RECONVERGENT B2 ;  /* 0x0000000000027941 */ /* 0x000fea0003800200 */
.L_x_1332:
        /* <DEDUP_REMOVED lines=28> */
[----:B------:R-:W-:Y:S01]  /*3d080*/  IMAD.WIDE.U32 R12, R52, R37, RZ ;  /* 0x00000025340c7225 */ /* 0x000fe200078e00ff */
[----:B------:R-:W-:-:S02]  /*3d090*/  ISETP.GE.U32.AND.EX P1, PT, R9, R10, PT, P1 ;  /* 0x0000000a0900720c */ /* 0x000fc40003f26110 */
[----:B------:R-:W-:Y:S01]  /*3d0a0*/  SEL R46, RZ, 0x1, P0 ;  /* 0x00000001ff2e7807 */ /* 0x000fe20000000000 */
[----:B------:R-:W-:Y:S01]  /*3d0b0*/  IMAD.WIDE.U32.X R10, R52, R52, R64, P2 ;  /* 0x00000034340a7225 */ /* 0x000fe200010e0440 */
[----:B------:R-:W-:Y:S02]  /*3d0c0*/  SEL R63, RZ, 0x1, P1 ;  /* 0x00000001ff3f7807 */ /* 0x000fe40000800000 */
[----:B------:R-:W-:Y:S01]  /*3d0d0*/  ISETP.GE.U32.AND P0, PT, R66, R14, PT ;  /* 0x0000000e4200720c */ /* 0x000fe20003f06070 */
[-C--:B------:R-:W-:Y:S01]  /*3d0e0*/  IMAD R48, R36, R45.reuse, RZ ;  /* 0x0000002d24307224 */ /* 0x080fe200078e02ff */
[----:B------:R-:W-:Y:S01]  /*3d0f0*/  IADD3 R63, P1, P2, R63, R10, R46 ;  /* 0x0000000a3f3f7210 */ /* 0x000fe20007a3e02e */
[----:B------:R-:W-:Y:S02]  /*3d100*/  IMAD R46, R50, R45, RZ ;  /* 0x0000002d322e7224 */ /* 0x000fe400078e02ff */
[----:B------:R-:W-:Y:S01]  /*3d110*/  IMAD R65, R52, R37, R48 ;  /* 0x0000002534417224 */ /* 0x000fe200078e0230 */
[----:B------:R-:W-:Y:S01]  /*3d120*/  IADD3.X R11, PT, PT, RZ, R11, RZ, P1, P2 ;  /* 0x0000000bff0b7210 */ /* 0x000fe20000fe44ff */
[----:B------:R-:W-:Y:S01]  /*3d130*/  IMAD.WIDE.U32 R48, P3, R45, R36, R12 ;  /* 0x000000242d307225 */ /* 0x000fe2000786000c */
[----:B------:R-:W-:-:S03]  /*3d140*/  IADD3 R10, P2, PT, R63, R66, RZ ;  /* 0x000000423f0a7210 */ /* 0x000fc60007f5e0ff */
[----:B------:R-:W-:Y:S01]  /*3d150*/  IMAD.WIDE.U32 R12, R45, R37, RZ ;  /* 0x000000252d0c7225 */ /* 0x000fe200078e00ff */
[----:B------:R-:W-:-:S03]  /*3d160*/  ISETP.GE.U32.AND P1, PT, R10, R66, PT ;  /* 0x000000420a00720c */ /* 0x000fc60003f26070 */
        /* <DEDUP_REMOVED lines=9> */
[----:B------:R-:W-:Y:S01]  /*3d200*/  IMAD.WIDE.U32 R48, P2, R45, R50, R12 ;  /* 0x000000322d307225 */ /* 0x000fe2000784000c */
[----:B------:R-:W-:-:S03]  /*3d210*/  SEL R63, RZ, 0x1, P1 ;  /* 0x00000001ff3f7807 */ /* 0x000fc60000800000 */
[----:B------:R-:W-:Y:S02]  /*3d220*/  IMAD.MOV.U32 R66, RZ, RZ, R30 ;  /* 0x000000ffff427224 */ /* 0x000fe400078e001e */
[----:B------:R-:W-:Y:S02]  /*3d230*/  IMAD.MOV.U32 R67, RZ, RZ, R31 ;  /* 0x000000ffff437224 */ /* 0x000fe400078e001f */
[----:B------:R-:W-:Y:S01]  /*3d240*/  IMAD.WIDE.U32 R14, R45, R47, RZ ;  /* 0x0000002f2d0e7225 */ /* 0x000fe200078e00ff */
[----:B------:R-:W-:-:S03]  /*3d250*/  SEL R14, RZ, 0x1, P0 ;  /* 0x00000001ff0e7807 */ /* 0x000fc60000000000 */
[----:B------:R-:W-:Y:S01]  /*3d260*/  IMAD.WIDE.U32.X R12, R52, R36, R64, P3 ;  /* 0x00000024340c7225 */ /* 0x000fe200018e0440 */
[----:B------:R-:W-:-:S03]  /*3d270*/  IADD3 RZ, P3, PT, R15, R48, RZ ;  /* 0x000000300fff7210 */ /* 0x000fc60007f7e0ff */
[----:B------:R-:W-:Y:S01]  /*3d280*/  IMAD.WIDE.U32 R66, R45, R47, R66 ;  /* 0x0000002f2d427225 */ /* 0x000fe200078e0042 */
[----:B------:R-:W-:-:S03]  /*3d290*/  IADD3 R63, P1, P5, R63, R12, R14 ;  /* 0x0000000c3f3f7210 */ /* 0x000fc60007d3e00e */
[----:B------:R-:W-:Y:S01]  /*3d2a0*/  IMAD R65, R52, R47, R46 ;  /* 0x0000002f34417224 */ /* 0x000fe200078e022e */
[----:B------:R-:W-:Y:S01]  /*3d2b0*/  IADD3 R64, P4, PT, R63, R66, RZ ;  /* 0x000000423f407210 */ /* 0x000fe20007f9e0ff */
[----:B------:R-:W-:Y:S01]  /*3d2c0*/  IMAD.X R15, RZ, RZ, RZ, P2 ;  /* 0x000000ffff0f7224 */ /* 0x000fe200010e06ff */
[----:B------:R-:W-:Y:S01]  /*3d2d0*/  IADD3.X R13, PT, PT, RZ, R13, RZ, P1, P5 ;  /* 0x0000000dff0d7210 */ /* 0x000fe20000fea4ff */
[----:B------:R-:W-:Y:S01]  /*3d2e0*/  IMAD.IADD R12, R67, 0x1, R65 ;  /* 0x00000001430c7824 */ /* 0x000fe200078e0241 */
[----:B------:R-:W-:Y:S01]  /*3d2f0*/  ISETP.GE.U32.AND P0, PT, R66, R30, PT ;  /* 0x0000001e4200720c */ /* 0x000fe20003f06070 */
[----:B------:R-:W-:Y:S01]  /*3d300*/  IMAD.MOV.U32 R14, RZ, RZ, R49 ;  /* 0x000000ffff0e7224 */ /* 0x000fe200078e0031 */
        /* <DEDUP_REMOVED lines=19> */
.L_x_1339:
        /* <DEDUP_REMOVED lines=12> */
.L_x_1338:
[----:B------:R2:W5:Y:S04]  /*3d500*/  LDL.64 R64, [R1+0x20] ;  /* 0x0000200001407983 */ /* 0x0005680000100a00 */
[----:B------:R2:W5:Y:S02]  /*3d510*/  LDL.128 R8, [R1+0x10] ;  /* 0x0000100001087983 */ /* 0x0005640000100c00 */
.L_x_1337:
[----:B------:R-:W-:Y:S05]  /*3d520*/  BSYNC.RECONVERGENT B2 ;  /* 0x0000000000027941 */ /* 0x000fea0003800200 */
.L_x_1336:
        /* <DEDUP_REMOVED lines=82> */
.L_x_1343:
        /* <DEDUP_REMOVED lines=12> */
.L_x_1342:
[----:B------:R3:W5:Y:S04]  /*3db10*/  LDL.64 R66, [R1+0x18] ;  /* 0x0000180001427983 */ /* 0x0007680000100a00 */
[----:B------:R3:W5:Y:S02]  /*3db20*/  LDL.128 R8, [R1+0x20] ;  /* 0x0000200001087983 */ /* 0x0007640000100c00 */
.L_x_1341:
[----:B------:R-:W-:Y:S05]  /*3db30*/  BSYNC.RECONVERGENT B2 ;  /* 0x0000000000027941 */ /* 0x000fea0003800200 */
.L_x_1340:
        /* <DEDUP_REMOVED lines=83> */
.L_x_1347:
        /* <DEDUP_REMOVED lines=12> */
.L_x_1346:
[----:B------:R0:W5:Y:S04]  /*3e130*/  LDL.64 R12, [R1+0x18] ;  /* 0x00001800010c7983 */ /* 0x0001680000100a00 */
[----:B------:R0:W5:Y:S02]  /*3e140*/  LDL.64 R14, [R1+0x20] ;  /* 0x00002000010e7983 */ /* 0x0001640000100a00 */
.L_x_1345:
[----:B------:R-:W-:Y:S05]  /*3e150*/  BSYNC.RECONVERGENT B2 ;  /* 0x0000000000027941 */ /* 0x000fea0003800200 */
.L_x_1344:
        /* <DEDUP_REMOVED lines=47> */
.L_x_1349:
[----:B------:R-:W-:Y:S05]  /*3e450*/  BSYNC.RECONVERGENT B2 ;  /* 0x0000000000027941 */ /* 0x000fea0003800200 */
.L_x_1348:
        /* <DEDUP_REMOVED lines=86> */
.L_x_1351:
[----:B------:R-:W-:Y:S05]  /*3e9c0*/  BSYNC.RECONVERGENT B2 ;  /* 0x0000000000027941 */ /* 0x000fea0003800200 */
.L_x_1350:
        /* <DEDUP_REMOVED lines=113> */
.L_x_1353:
[----:B------:R-:W-:Y:S05]  /*3f0e0*/  BSYNC.RECONVERGENT B2 ;  /* 0x0000000000027941 */ /* 0x000fea0003800200 */
.L_x_1352:
        /* <DEDUP_REMOVED lines=28> */
.L_x_1356:
[----:B------:R-:W-:Y:S05]  /*3f2b0*/  BSYNC.RELIABLE B3 ;  /* 0x0000000000037941 */ /* 0x000fea0003800100 */
.L_x_1355:
        /* <DEDUP_REMOVED lines=32> */
.L_x_1357:
[----:B------:R-:W-:Y:S05]  /*3f4c0*/  BSYNC.RECONVERGENT B2 ;  /* 0x0000000000027941 */ /* 0x000fea0003800200 */
.L_x_1354:
        /* <DEDUP_REMOVED lines=31> */
.L_x_1360:
[----:B------:R-:W-:Y:S05]  /*3f6c0*/  BSYNC.RELIABLE B3 ;  /* 0x0000000000037941 */ /* 0x000fea0003800100 */
.L_x_1359:
        /* <DEDUP_REMOVED lines=31> */
.L_x_1361:
[----:B------:R-:W-:Y:S05]  /*3f8c0*/  BSYNC.RECONVERGENT B2 ;  /* 0x0000000000027941 */ /* 0x000fea0003800200 */
.L_x_1358:
        /* <DEDUP_REMOVED lines=38> */
.L_x_1364:
[----:B------:R-:W-:Y:S05]  /*3fb30*/  BSYNC.RELIABLE B3 ;  /* 0x0000000000037941 */ /* 0x000fea0003800100 */
.L_x_1363:
        /* <DEDUP_REMOVED lines=35> */
.L_x_1365:
[----:B------:R-:W-:Y:S05]  /*3fd70*/  BSYNC.RECONVERGENT B2 ;  /* 0x0000000000027941 */ /* 0x000fea0003800200 */
.L_x_1362:
        /* <DEDUP_REMOVED lines=23> */
.L_x_1367:
        /* <DEDUP_REMOVED lines=26> */
.L_x_1369:
[----:B------:R-:W-:Y:S05]  /*40090*/  BSYNC.RELIABLE B3 ;  /* 0x0000000000037941 */ /* 0x000fea0003800100 */
.L_x_1368:
        /* <DEDUP_REMOVED lines=52> */
.L_x_1370:
[----:B------:R-:W-:Y:S05]  /*403e0*/  BSYNC.RECONVERGENT B2 ;  /* 0x0000000000027941 */ /* 0x000fea0003800200 */
.L_x_1366:
        /* <DEDUP_REMOVED lines=25> */
.L_x_1372:
        /* <DEDUP_REMOVED lines=26> */
.L_x_1374:
[----:B------:R-:W-:Y:S05]  /*40720*/  BSYNC.RELIABLE B3 ;  /* 0x0000000000037941 */ /* 0x000fea0003800100 */
.L_x_1373:
        /* <DEDUP_REMOVED lines=52> */
.L_x_1375:
[----:B------:R-:W-:Y:S05]  /*40a70*/  BSYNC.RECONVERGENT B2 ;  /* 0x0000000000027941 */ /* 0x000fea0003800200 */
.L_x_1371:
        /* <DEDUP_REMOVED lines=44> */
[----:B------:R-:W-:-:S04]  /*40d40*/  IMAD.WIDE.U32 R32, R62, R59, RZ ;  /* 0x0000003b3e207225 */ /* 0x000fc800078e00ff */
[----:B------:R-:W-:-:S04]  /*40d50*/  IMAD.WIDE.U32 R64, P2, R62, R60, R10 ;  /* 0x0000003c3e407225 */ /* 0x000fc8000784000a */
[----:B------:R-:W-:-:S04]  /*40d60*/  IMAD.WIDE.U32 R30, R59, R62, RZ ;  /* 0x0000003e3b1e7225 */ /* 0x000fc800078e00ff */
[C---:B------:R-:W-:Y:S02]  /*40d70*/  IMAD R53, R51.reuse, R59, R34 ;  /* 0x0000003b33357224 */ /* 0x040fe400078e0222 */
[----:B------:R-:W-:Y:S01]  /*40d80*/  IMAD.WIDE.U32.X R10, R51, R56, R12, P1 ;  /* 0x00000038330a7225 */ /* 0x000fe200008e040c */
[----:B------:R-:W-:Y:S02]  /*40d90*/  SEL R13, RZ, 0x1, P0 ;  /* 0x00000001ff0d7807 */ /* 0x000fe40000000000 */
[----:B------:R-:W-:Y:S01]  /*40da0*/  IADD3 RZ, P0, PT, R33, R64, RZ ;  /* 0x0000004021ff7210 */ /* 0x000fe20007f1e0ff */
[-C--:B------:R-:W-:Y:S02]  /*40db0*/  IMAD R32, R57, R62.reuse, RZ ;  /* 0x0000003e39207224 */ /* 0x080fe400078e02ff */
[----:B------:R-:W-:-:S04]  /*40dc0*/  IMAD.WIDE.U32 R34, R58, R62, RZ ;  /* 0x0000003e3a227225 */ /* 0x000fc800078e00ff */
[----:B------:R-:W-:Y:S01]  /*40dd0*/  IMAD.X R63, RZ, RZ, RZ, P2 ;  /* 0x000000ffff3f7224 */ /* 0x000fe200010e06ff */
[----:B------:R-:W-:Y:S01]  /*40de0*/  IADD3 R10, P1, P2, R30, R10, R13 ;  /* 0x0000000a1e0a7210 */ /* 0x000fe20007a3e00d */
[----:B------:R-:W-:Y:S02]  /*40df0*/  IMAD.IADD R31, R31, 0x1, R53 ;  /* 0x000000011f1f7824 */ /* 0x000fe400078e0235 */
[----:B------:R-:W-:Y:S02]  /*40e00*/  IMAD.MOV.U32 R62, RZ, RZ, R65 ;  /* 0x000000ffff3e7224 */ /* 0x000fe400078e0041 */
[----:B------:R-:W-:Y:S01]  /*40e10*/  IMAD R49, R51, R58, R32 ;  /* 0x0000003a33317224 */ /* 0x000fe200078e0220 */
[----:B------:R-:W-:Y:S01]  /*40e20*/  IADD3.X R11, PT, PT, R31, R11, RZ, P1, P2 ;  /* 0x0000000b1f0b7210 */ /* 0x000fe20000fe44ff */
[----:B------:R-:W-:Y:S01]  /*40e30*/  IMAD.WIDE.U32.X R62, R51, R60, R62, P0 ;  /* 0x0000003c333e7225 */ /* 0x000fe200000e043e */
[----:B------:R-:W-:-:S03]  /*40e40*/  ISETP.GE.U32.AND P0, PT, R10, R30, PT ;  /* 0x0000001e0a00720c */ /* 0x000fc60003f06070 */
[----:B------:R-:W-:Y:S01]  /*40e50*/  IMAD.IADD R49, R35, 0x1, R49 ;  /* 0x0000000123317824 */ /* 0x000fe200078e0231 */
[----:B------:R-:W-:Y:S01]  /*40e60*/  ISETP.GE.U32.AND.EX P0, PT, R11, R31, PT, P0 ;  /* 0x0000001f0b00720c */ /* 0x000fe20003f06100 */
[----:B------:R-:W-:Y:S01]  /*40e70*/  IMAD.MOV.U32 R12, RZ, RZ, R34 ;  /* 0x000000ffff0c7224 */ /* 0x000fe200078e0022 */
[----:B------:R0:W-:Y:S01]  /*40e80*/  STL.128 [R1+0x10], R8 ;  /* 0x0000100801007387 */ /* 0x0001e20000100c00 */
[----:B------:R-:W-:Y:S01]  /*40e90*/  IMAD.MOV.U32 R13, RZ, RZ, R49 ;  /* 0x000000ffff0d7224 */ /* 0x000fe200078e0031 */
[----:B------:R-:W-:Y:S02]  /*40ea0*/  SEL R32, RZ, 0x1, P0 ;  /* 0x00000001ff207807 */ /* 0x000fe40000000000 */
[----:B------:R-:W-:Y:S02]  /*40eb0*/  CS2R R30, SRZ ;  /* 0x00000000001e7805 */ /* 0x000fe4000001ff00 */
[----:B------:R-:W-:Y:S01]  /*40ec0*/  IADD3 R32, P0, PT, R32, R62, RZ ;  /* 0x0000003e20207210 */ /* 0x000fe20007f1e0ff */
[----:B------:R0:W-:Y:S04]  /*40ed0*/  STL.128 [R1], R12 ;  /* 0x0000000c01007387 */ /* 0x0001e80000100c00 */
[----:B------:R-:W-:Y:S01]  /*40ee0*/  IMAD.X R33, RZ, RZ, R63, P0 ;  /* 0x000000ffff217224 */ /* 0x000fe200000e063f */
[----:B------:R-:W-:-:S04]  /*40ef0*/  ISETP.NE.U32.AND P0, PT, R32, RZ, PT ;  /* 0x000000ff2000720c */ /* 0x000fc80003f05070 */
[----:B------:R-:W-:-:S13]  /*40f00*/  ISETP.NE.AND.EX P0, PT, R33, RZ, PT, P0 ;  /* 0x000000ff2100720c */ /* 0x000fda0003f05300 */
[----:B0-----:R-:W-:Y:S05]  /*40f10*/  @!P0 BRA `(.L_x_1377) ;  /* 0x0000000000448947 */ /* 0x001fea0003800000 */
[----:B------:R-:W-:Y:S01]  /*40f20*/  BSSY.RECONVERGENT B3, `(.L_x_1378) ;  /* 0x000000d000037945 */ /* 0x000fe20003800200 */
[----:B------:R-:W-:-:S07]  /*40f30*/  IMAD.MOV.U32 R12, RZ, RZ, 0x4 ;  /* 0x00000004ff0c7424 */ /* 0x000fce00078e00ff */
.L_x_1379:
        /* <DEDUP_REMOVED lines=12> */
.L_x_1378:
[----:B------:R0:W5:Y:S04]  /*41000*/  LDL.64 R30, [R1+0x20] ;  /* 0x00002000011e7983 */ /* 0x0001680000100a00 */
[----:B------:R0:W5:Y:S04]  /*41010*/  LDL.64 R14, [R1+0x8] ;  /* 0x00000800010e7983 */ /* 0x0001680000100a00 */
[----:B------:R0:W5:Y:S02]  /*41020*/  LDL.128 R8, [R1+0x10] ;  /* 0x0000100001087983 */ /* 0x0001640000100c00 */
.L_x_1377:
[----:B------:R-:W-:Y:S05]  /*41030*/  BSYNC.RECONVERGENT B2 ;  /* 0x0000000000027941 */ /* 0x000fea0003800200 */
.L_x_1376:
        /* <DEDUP_REMOVED lines=92> */
.L_x_1383:
        /* <DEDUP_REMOVED lines=12> */
.L_x_1382:
[----:B------:R2:W5:Y:S04]  /*416c0*/  LDL.64 R62, [R1+0x20] ;  /* 0x00002000013e7983 */ /* 0x0005680000100a00 */
[----:B------:R2:W5:Y:S02]  /*416d0*/  LDL.128 R12, [R1+0x10] ;  /* 0x00001000010c7983 */ /* 0x0005640000100c00 */
.L_x_1381:
[----:B------:R-:W-:Y:S05]  /*416e0*/  BSYNC.RECONVERGENT B2 ;  /* 0x0000000000027941 */ /* 0x000fea0003800200 */
.L_x_1380:
        /* <DEDUP_REMOVED lines=90> */
.L_x_1387:
        /* <DEDUP_REMOVED lines=12> */
.L_x_1386:
[----:B------:R3:W5:Y:S04]  /*41d50*/  LDL.64 R52, [R1+0x18] ;  /* 0x0000180001347983 */ /* 0x0007680000100a00 */
[----:B------:R3:W5:Y:S02]  /*41d60*/  LDL.128 R8, [R1+0x20] ;  /* 0x0000200001087983 */ /* 0x0007640000100c00 */
.L_x_1385:
[----:B------:R-:W-:Y:S05]  /*41d70*/  BSYNC.RECONVERGENT B2 ;  /* 0x0000000000027941 */ /* 0x000fea0003800200 */
.L_x_1384:
        /* <DEDUP_REMOVED lines=91> */
.L_x_1391:
        /* <DEDUP_REMOVED lines=12> */
.L_x_1390:
[----:B------:R0:W5:Y:S04]  /*423f0*/  LDL.64 R12, [R1+0x18] ;  /* 0x00001800010c7983 */ /* 0x0001680000100a00 */
[----:B------:R0:W5:Y:S02]  /*42400*/  LDL.64 R14, [R1+0x20] ;  /* 0x00002000010e7983 */ /* 0x0001640000100a00 */
.L_x_1389:
[----:B------:R-:W-:Y:S05]  /*42410*/  BSYNC.RECONVERGENT B2 ;  /* 0x0000000000027941 */ /* 0x000fea0003800200 */
.L_x_1388:
        /* <DEDUP_REMOVED lines=47> */
.L_x_1393:
[----:B------:R-:W-:Y:S05]  /*42710*/  BSYNC.RECONVERGENT B2 ;  /* 0x0000000000027941 */ /* 0x000fea0003800200 */
.L_x_1392:
        /* <DEDUP_REMOVED lines=13> */
[----:B------:R-:W-:Y:S01]  /*427f0*/  SEL R37, RZ, 0x1, P0 ;  /* 0x00000001ff257807 */ /* 0x000fe20000000000 */
[----:B------:R-:W-:Y:S01]  /*42800*/  IMAD.MOV.U32 R124, RZ, RZ, R34 ;  /* 0x000000ffff7c7224 */ /* 0x000fe200078e0022 */
        /* <DEDUP_REMOVED lines=71> */
.L_x_1395:
[----:B------:R-:W-:Y:S05]  /*42c80*/  BSYNC.RECONVERGENT B2 ;  /* 0x0000000000027941 */ /* 0x000fea0003800200 */
.L_x_1394:
        /* <DEDUP_REMOVED lines=113> */
.L_x_1397:
[----:B------:R-:W-:Y:S05]  /*433a0*/  BSYNC.RECONVERGENT B2 ;  /* 0x0000000000027941 */ /* 0x000fea0003800200 */
.L_x_1396:
        /* <DEDUP_REMOVED lines=28> */
.L_x_1400:
[----:B------:R-:W-:Y:S05]  /*43570*/  BSYNC.RELIABLE B3 ;  /* 0x0000000000037941 */ /* 0x000fea0003800100 */
.L_x_1399:
        /* <DEDUP_REMOVED lines=31> */
.L_x_1401:
[----:B------:R-:W-:Y:S05]  /*43770*/  BSYNC.RECONVERGENT B2 ;  /* 0x0000000000027941 */ /* 0x000fea0003800200 */
.L_x_1398:
        /* <DEDUP_REMOVED lines=31> */
.L_x_1404:
[----:B------:R-:W-:Y:S05]  /*43970*/  BSYNC.RELIABLE B3 ;  /* 0x0000000000037941 */ /* 0x000fea0003800100 */
.L_x_1403:
        /* <DEDUP_REMOVED lines=29> */
.L_x_1405:
[----:B------:R-:W-:Y:S05]  /*43b50*/  BSYNC.RECONVERGENT B2 ;  /* 0x0000000000027941 */ /* 0x000fea0003800200 */
.L_x_1402:
        /* <DEDUP_REMOVED lines=36> */
.L_x_1408:
[----:B------:R-:W-:Y:S05]  /*43da0*/  BSYNC.RELIABLE B3 ;  /* 0x0000000000037941 */ /* 0x000fea0003800100 */
.L_x_1407:
        /* <DEDUP_REMOVED lines=21> */
[C---:B------:R-:W-:Y:S02]  /*43f00*/  IADD3 R31, P1, PT, R32.reuse, R31, RZ ;  /* 0x0000001f201f7210 */ /* 0x040fe40007f3e0ff */
        /* <DEDUP_REMOVED lines=11> */
.L_x_1409:
[----:B------:R-:W-:Y:S05]  /*43fc0*/  BSYNC.RECONVERGENT B2 ;  /* 0x0000000000027941 */ /* 0x000fea0003800200 */
.L_x_1406:
        /* <DEDUP_REMOVED lines=36> */
.L_x_1412:
[----:B------:R-:W-:Y:S05]  /*44210*/  BSYNC.RELIABLE B3 ;  /* 0x0000000000037941 */ /* 0x000fea0003800100 */
.L_x_1411:
        /* <DEDUP_REMOVED lines=33> */
.L_x_1413:
[----:B------:R-:W-:Y:S05]  /*44430*/  BSYNC.RECONVERGENT B2 ;  /* 0x0000000000027941 */ /* 0x000fea0003800200 */
.L_x_1410:
        /* <DEDUP_REMOVED lines=36> */
.L_x_1416:
[----:B------:R-:W-:Y:S05]  /*44680*/  BSYNC.RELIABLE B3 ;  /* 0x0000000000037941 */ /* 0x000fea0003800100 */
.L_x_1415:
        /* <DEDUP_REMOVED lines=18> */
[----:B------:R-:W-:Y:S02]  /*447b0*/  SEL R15, RZ, 0xffffffff, !P1 ;  /* 0xffffffffff0f7807 */ /* 0x000fe40004800000 */
[----:B------:R-:W-:Y:S02]  /*447c0*/  ISETP.LT.U32.OR.EX P2, PT, R39, UR9, !P2, P3 ;  /* 0x0000000927007c0c */ /* 0x000fe4000d741530 */
[C---:B------:R-:W-:Y:S02]  /*447d0*/  IADD3 R33, P1, PT, R34.reuse, R33, RZ ;  /* 0x0000002122217210 */ /* 0x040fe40007f3e0ff */
        /* <DEDUP_REMOVED lines=10> */
[----:B------:R-:W-:-:S02]  /*44880*/  IMAD.MOV.U32 R34, RZ, RZ, R10 ;  /* 0x000000ffff227224 */ /* 0x000fc400078e000a */
[----:B------:R-:W-:-:S07]  /*44890*/  IMAD.MOV.U32 R39, RZ, RZ, R15 ;  /* 0x000000ffff277224 */ /* 0x000fce00078e000f */
.L_x_1417:
[----:B------:R-:W-:Y:S05]  /*448a0*/  BSYNC.RECONVERGENT B2 ;  /* 0x0000000000027941 */ /* 0x000fea0003800200 */
.L_x_1414:
        /* <DEDUP_REMOVED lines=23> */
.L_x_1419:
        /* <DEDUP_REMOVED lines=26> */
.L_x_1421:
[----:B------:R-:W-:Y:S05]  /*44bc0*/  BSYNC.RELIABLE B3 ;  /* 0x0000000000037941 */ /* 0x000fea0003800100 */
.L_x_1420:
        /* <DEDUP_REMOVED lines=46> */
[C---:B------:R-:W-:Y:S02]  /*44eb0*/  IADD3 R148, P2, PT, R146.reuse, R11, RZ ;  /* 0x0000000b92947210 */ /* 0x040fe40007f5e0ff */
[----:B------:R-:W-:Y:S01]  /*44ec0*/  IADD3 R0, P4, P5, R149, R0, -R36 ;  /* 0x0000000095007210 */ /* 0x000fe20007d9e824 */
[----:B------:R-:W-:Y:S01]  /*44ed0*/  IMAD.X R145, R145, 0x1, R14, P1 ;  /* 0x0000000191917824 */ /* 0x000fe200008e060e */
[----:B------:R-:W-:Y:S01]  /*44ee0*/  IADD3.X R8, PT, PT, RZ, R7, R8, P3, P0 ;  /* 0x00000007ff087210 */ /* 0x000fe20001fe0408 */
[----:B------:R-:W-:-:S03]  /*44ef0*/  IMAD.X R146, R146, 0x1, R13, P2 ;  /* 0x0000000192927824 */ /* 0x000fc600010e060d */
[----:B------:R-:W-:-:S07]  /*44f00*/  IADD3.X R149, PT, PT, R149, R8, ~R37, P4, P5 ;  /* 0x0000000895957210 */ /* 0x000fce00027eac25 */
.L_x_1422:
[----:B------:R-:W-:Y:S05]  /*44f10*/  BSYNC.RECONVERGENT B2 ;  /* 0x0000000000027941 */ /* 0x000fea0003800200 */
.L_x_1418:
        /* <DEDUP_REMOVED lines=42> */
[-C--:B------:R-:W-:Y:S02]  /*451c0*/  IMAD R41, R23, R3.reuse, RZ ;  /* 0x0000000317297224 */ /* 0x080fe400078e02ff */
[----:B------:R-:W-:-:S04]  /*451d0*/  IMAD.WIDE.U32 R38, P2, R16, R3, R10 ;  /* 0x0000000310267225 */ /* 0x000fc8000784000a */
[----:B------:R-:W-:-:S04]  /*451e0*/  IMAD.WIDE.U32 R36, R3, R17, RZ ;  /* 0x0000001103247225 */ /* 0x000fc800078e00ff */
[----:B------:R-:W-:-:S04]  /*451f0*/  IMAD.WIDE.U32 R32, R17, R3, RZ ;  /* 0x0000000311207225 */ /* 0x000fc800078e00ff */
        /* <DEDUP_REMOVED lines=14> */
[----:B------:R-:W-:Y:S01]  /*452e0*/  IADD3 R124, P1, PT, R124, -R31, RZ ;  /* 0x8000001f7c7c7210 */ /* 0x000fe20007f3e0ff */
[----:B------:R-:W-:Y:S01]  /*452f0*/  IMAD.MOV.U32 R12, RZ, RZ, R34 ;  /* 0x000000ffff0c7224 */ /* 0x000fe200078e0022 */
[----:B------:R-:W-:Y:S01]  /*45300*/  ISETP.GE.U32.AND.EX P0, PT, R11, R3, PT, P0 ;  /* 0x000000030b00720c */ /* 0x000fe20003f06100 */
[----:B------:R-:W-:Y:S01]  /*45310*/  IMAD.MOV.U32 R13, RZ, RZ, R37 ;  /* 0x000000ffff0d7224 */ /* 0x000fe200078e0025 */
[----:B------:R0:W-:Y:S01]  /*45320*/  STL.128 [R1+0x10], R8 ;  /* 0x0000100801007387 */ /* 0x0001e20000100c00 */
[----:B------:R-:W-:Y:S01]  /*45330*/  IMAD.X R125, R125, 0x1, ~R30, P1 ;  /* 0x000000017d7d7824 */ /* 0x000fe200008e0e1e */
        /* <DEDUP_REMOVED lines=10> */
[----:B------:R-:W-:Y:S02]  /*453e0*/  IMAD.MOV.U32 R13, RZ, RZ, R3 ;  /* 0x000000ffff0d7224 */ /* 0x000fe400078e0003 */
[----:B------:R-:W-:-:S07]  /*453f0*/  IMAD.MOV.U32 R4, RZ, RZ, 0x4 ;  /* 0x00000004ff047424 */ /* 0x000fce00078e00ff */
.L_x_1426:
        /* <DEDUP_REMOVED lines=12> */
.L_x_1425:
[----:B------:R0:W5:Y:S04]  /*454c0*/  LDL.64 R30, [R1+0x20] ;  /* 0x00002000011e7983 */ /* 0x0001680000100a00 */
[----:B------:R0:W5:Y:S04]  /*454d0*/  LDL.64 R14, [R1+0x8] ;  /* 0x00000800010e7983 */ /* 0x0001680000100a00 */
[----:B------:R0:W5:Y:S02]  /*454e0*/  LDL.128 R8, [R1+0x10] ;  /* 0x0000100001087983 */ /* 0x0001640000100c00 */
.L_x_1424:
[----:B------:R-:W-:Y:S05]  /*454f0*/  BSYNC.RECONVERGENT B2 ;  /* 0x0000000000027941 */ /* 0x000fea0003800200 */
.L_x_1423:
[----:B------:R-:W-:Y:S01]  /*45500*/  IMAD.WIDE.U32 R12, R28, R22, RZ ;  /* 0x000000161c0c7225 */ /* 0x000fe200078e00ff */
[----:B------:R-:W-:Y:S03]  /*45510*/  BSSY.RECONVERGENT B2, `(.L_x_1427) ;  /* 0x0000069000027945 */ /* 0x000fe60003800200 */
        /* <DEDUP_REMOVED lines=50> */
[----:B------:R-:W-:Y:S01]  /*45840*/  IMAD.MOV.U32 R8, RZ, RZ, R39 ;  /* 0x000000ffff087224 */ /* 0x000fe200078e0027 */
[----:B------:R-:W-:Y:S01]  /*45850*/  SEL R3, RZ, 0x1, P0 ;  /* 0x00000001ff037807 */ /* 0x000fe20000000000 */
        /* <DEDUP_REMOVED lines=20> */
[----:B------:R-:W-:Y:S01]  /*459a0*/  IMAD.X R39, R3, 0x1, R8, P4 ;  /* 0x0000000103277824 */ /* 0x000fe200020e0608 */
[----:B------:R-:W-:Y:S01]  /*459b0*/  SEL R4, RZ, 0x1, P0 ;  /* 0x00000001ff047807 */ /* 0x000fe20000000000 */
[----:B------:R-:W-:-:S02]  /*459c0*/  IMAD.MOV.U32 R8, RZ, RZ, R41 ;  /* 0x000000ffff087224 */ /* 0x000fc400078e0029 */
[----:B------:R-:W-:Y:S01]  /*459d0*/  IMAD.MOV.U32 R10, RZ, RZ, R38 ;  /* 0x000000ffff0a7224 */ /* 0x000fe200078e0026 */
[----:B------:R-:W-:Y:S01]  /*459e0*/  ISETP.GE.U32.AND.EX P1, PT, R39, R3, PT, P1 ;  /* 0x000000032700720c */ /* 0x000fe20003f26110 */
[----:B------:R-:W-:-:S03]  /*459f0*/  IMAD.WIDE.U32.X R8, R16, R28, R8, P2 ;  /* 0x0000001c10087225 */ /* 0x000fc600010e0408 */
        /* <DEDUP_REMOVED lines=12> */
.L_x_1430:
        /* <DEDUP_REMOVED lines=12> */
.L_x_1429:
[----:B------:R2:W5:Y:S04]  /*45b80*/  LDL.64 R38, [R1+0x20] ;  /* 0x0000200001267983 */ /* 0x0005680000100a00 */
[----:B------:R2:W5:Y:S02]  /*45b90*/  LDL.128 R12, [R1+0x10] ;  /* 0x00001000010c7983 */ /* 0x0005640000100c00 */
.L_x_1428:
[----:B------:R-:W-:Y:S05]  /*45ba0*/  BSYNC.RECONVERGENT B2 ;  /* 0x0000000000027941 */ /* 0x000fea0003800200 */
.L_x_1427:
        /* <DEDUP_REMOVED lines=91> */
.L_x_1434:
        /* <DEDUP_REMOVED lines=12> */
.L_x_1433:
[----:B------:R3:W5:Y:S04]  /*46220*/  LDL.64 R32, [R1+0x18] ;  /* 0x0000180001207983 */ /* 0x0007680000100a00 */
[----:B------:R3:W5:Y:S02]  /*46230*/  LDL.128 R8, [R1+0x20] ;  /* 0x0000200001087983 */ /* 0x0007640000100c00 */
.L_x_1432:
[----:B------:R-:W-:Y:S05]  /*46240*/  BSYNC.RECONVERGENT B2 ;  /* 0x0000000000027941 */ /* 0x000fea0003800200 */
.L_x_1431:
        /* <DEDUP_REMOVED lines=41> */
[----:B------:R-:W-:Y:S01]  /*464e0*/  IADD3 R29, P5, PT, R29, R26, RZ ;  /* 0x0000001a1d1d7210 */ /* 0x000fe20007fbe0ff */
[----:B------:R-:W-:Y:S01]  /*464f0*/  IMAD.WIDE.U32 R20, R24, R19, RZ ;  /* 0x0000001318147225 */ /* 0x000fe200078e00ff */
[----:B------:R-:W-:Y:S02]  /*46500*/  IADD3.X R8, PT, PT, RZ, R9, RZ, P1, P3 ;  /* 0x00000009ff087210 */ /* 0x000fe40000fe64ff */
        /* <DEDUP_REMOVED lines=11> */
[----:B------:R-:W-:Y:S02]  /*465c0*/  IMAD R10, R16, R24, RZ ;  /* 0x00000018100a7224 */ /* 0x000fe400078e02ff */
[----:B------:R-:W-:Y:S01]  /*465d0*/  IMAD.WIDE.U32.X R18, R18, R25, R8, P2 ;  /* 0x0000001912127225 */ /* 0x000fe200010e0408 */
[----:B------:R-:W-:-:S03]  /*465e0*/  SEL R3, RZ, 0x1, P1 ;  /* 0x00000001ff037807 */ /* 0x000fc60000800000 */
[----:B------:R-:W-:Y:S01]  /*465f0*/  IMAD.WIDE.U32 R20, R25, R17, RZ ;  /* 0x0000001119147225 */ /* 0x000fe200078e00ff */
[----:B------:R-:W-:-:S03]  /*46600*/  IADD3 R3, P0, P1, R3, R18, R4 ;  /* 0x0000001203037210 */ /* 0x000fc6000791e004 */
[----:B------:R-:W-:Y:S01]  /*46610*/  IMAD.WIDE.U32 R8, R24, R17, RZ ;  /* 0x0000001118087225 */ /* 0x000fe200078e00ff */
[----:B------:R-:W-:-:S03]  /*46620*/  IADD3.X R4, PT, PT, RZ, R19, RZ, P0, P1 ;  /* 0x00000013ff047210 */ /* 0x000fc600007e24ff */
[----:B------:R-:W-:-:S04]  /*46630*/  IMAD.WIDE.U32 R20, P2, R16, R24, R20 ;  /* 0x0000001810147225 */ /* 0x000fc80007840014 */
[----:B------:R-:W-:Y:S01]  /*46640*/  IMAD.X R11, RZ, RZ, RZ, P2 ;  /* 0x000000ffff0b7224 */ /* 0x000fe200010e06ff */
[----:B------:R-:W-:Y:S01]  /*46650*/  IADD3 RZ, P2, PT, R9, R20, RZ ;  /* 0x0000001409ff7210 */ /* 0x000fe20007f5e0ff */
[----:B------:R-:W-:Y:S02]  /*46660*/  IMAD.MOV.U32 R8, RZ, RZ, R14 ;  /* 0x000000ffff087224 */ /* 0x000fe400078e000e */
[----:B------:R-:W-:Y:S02]  /*46670*/  IMAD.MOV.U32 R9, RZ, RZ, R15 ;  /* 0x000000ffff097224 */ /* 0x000fe400078e000f */
[----:B--2---:R-:W-:-:S04]  /*46680*/  IMAD.WIDE.U32 R22, R17, R24, R30 ;  /* 0x0000001811167225 */ /* 0x004fc800078e001e */
        /* <DEDUP_REMOVED lines=13> */
[----:B------:R0:W-:Y:S03]  /*46760*/  STL.64 [R1+0x30], R18 ;  /* 0x0000301201007387 */ /* 0x0001e60000100a00 */
        /* <DEDUP_REMOVED lines=11> */
.L_x_1438:
        /* <DEDUP_REMOVED lines=12> */
.L_x_1437:
[----:B------:R0:W5:Y:S04]  /*468e0*/  LDL.64 R12, [R1+0x18] ;  /* 0x00001800010c7983 */ /* 0x0001680000100a00 */
[----:B------:R0:W5:Y:S02]  /*468f0*/  LDL.64 R14, [R1+0x20] ;  /* 0x00002000010e7983 */ /* 0x0001640000100a00 */
.L_x_1436:
[----:B------:R-:W-:Y:S05]  /*46900*/  BSYNC.RECONVERGENT B2 ;  /* 0x0000000000027941 */ /* 0x000fea0003800200 */
.L_x_1435:
        /* <DEDUP_REMOVED lines=47> */
.L_x_1440:
[----:B------:R-:W-:Y:S05]  /*46c00*/  BSYNC.RECONVERGENT B2 ;  /* 0x0000000000027941 */ /* 0x000fea0003800200 */
.L_x_1439:
        /* <DEDUP_REMOVED lines=86> */
.L_x_1442:
[----:B------:R-:W-:Y:S05]  /*47170*/  BSYNC.RECONVERGENT B2 ;  /* 0x0000000000027941 */ /* 0x000fea0003800200 */
.L_x_1441:
        /* <DEDUP_REMOVED lines=112> */
.L_x_1444:
[----:B------:R-:W-:Y:S05]  /*47880*/  BSYNC.RECONVERGENT B2 ;  /* 0x0000000000027941 */ /* 0x000fea0003800200 */
.L_x_1443:
        /* <DEDUP_REMOVED lines=34> */
.L_x_1447:
[----:B------:R-:W-:Y:S05]  /*47ab0*/  BSYNC.RELIABLE B3 ;  /* 0x0000000000037941 */ /* 0x000fea0003800100 */
.L_x_1446:
        /* <DEDUP_REMOVED lines=19> */
[----:B------:R-:W-:Y:S02]  /*47bf0*/  IADD3 R14, P0, PT, R26, -UR4, RZ ;  /* 0x800000041a0e7c10 */ /* 0x000fe4000ff1e0ff */
[----:B------:R-:W-:Y:S02]  /*47c00*/  ISETP.LT.U32.OR.EX P2, PT, R130, UR9, !P2, P3 ;  /* 0x0000000982007c0c */ /* 0x000fe4000d741530 */
[C---:B------:R-:W-:Y:S02]  /*47c10*/  IADD3 R11, P1, PT, R12.reuse, R11, RZ ;  /* 0x0000000b0c0b7210 */ /* 0x040fe40007f3e0ff */
[----:B------:R-:W-:Y:S02]  /*47c20*/  SEL R4, RZ, 0xffffffff, !P2 ;  /* 0xffffffffff047807 */ /* 0x000fe40005000000 */
[----:B------:R-:W-:Y:S01]  /*47c30*/  IADD3 R8, P2, PT, R9, R8, RZ ;  /* 0x0000000809087210 */ /* 0x000fe20007f5e0ff */
[----:B------:R-:W-:Y:S01]  /*47c40*/  IMAD.X R12, R12, 0x1, R13, P1 ;  /* 0x000000010c0c7824 */ /* 0x000fe200008e060d */
[----:B------:R-:W-:Y:S01]  /*47c50*/  IADD3.X R15, PT, PT, R3, ~UR5, RZ, P0, !PT ;  /* 0x80000005030f7c10 */ /* 0x000fe200087fe4ff */
[----:B------:R-:W-:Y:S01]  /*47c60*/  IMAD.MOV.U32 R129, RZ, RZ, R11 ;  /* 0x000000ffff817224 */ /* 0x000fe200078e000b */
[----:B------:R-:W-:Y:S01]  /*47c70*/  IADD3 R19, P3, P4, R4, -R6, R19 ;  /* 0x8000000604137210 */ /* 0x000fe20007c7e013 */
[----:B------:R-:W-:-:S02]  /*47c80*/  IMAD.X R3, R9, 0x1, R10, P2 ;  /* 0x0000000109037824 */ /* 0x000fc400010e060a */
[----:B------:R-:W-:Y:S01]  /*47c90*/  IMAD.MOV.U32 R25, RZ, RZ, R12 ;  /* 0x000000ffff197224 */ /* 0x000fe200078e000c */
[----:B------:R-:W-:Y:S01]  /*47ca0*/  IADD3.X R132, PT, PT, R4, ~R7, R132, P3, P4 ;  /* 0x8000000704847210 */ /* 0x000fe20001fe8484 */
[----:B------:R-:W-:Y:S02]  /*47cb0*/  IMAD.MOV.U32 R18, RZ, RZ, R8 ;  /* 0x000000ffff127224 */ /* 0x000fe400078e0008 */
[----:B------:R-:W-:-:S07]  /*47cc0*/  IMAD.MOV.U32 R130, RZ, RZ, R3 ;  /* 0x000000ffff827224 */ /* 0x000fce00078e0003 */
.L_x_1448:
[----:B------:R-:W-:Y:S05]  /*47cd0*/  BSYNC.RECONVERGENT B2 ;  /* 0x0000000000027941 */ /* 0x000fea0003800200 */
.L_x_1445:
        /* <DEDUP_REMOVED lines=34> */
.L_x_1451:
[----:B------:R-:W-:Y:S05]  /*47f00*/  BSYNC.RELIABLE B3 ;  /* 0x0000000000037941 */ /* 0x000fea0003800100 */
.L_x_1450:
        /* <DEDUP_REMOVED lines=33> */
.L_x_1452:
[----:B------:R-:W-:Y:S05]  /*48120*/  BSYNC.RECONVERGENT B2 ;  /* 0x0000000000027941 */ /* 0x000fea0003800200 */
.L_x_1449:
        /* <DEDUP_REMOVED lines=35> */
.L_x_1454:
[----:B------:R-:W-:Y:S05]  /*48360*/  BSYNC.RELIABLE B2 ;  /* 0x0000000000027941 */ /* 0x000fea0003800100 */
.L_x_1453:
        /* <DEDUP_REMOVED lines=29> */
[----:B------:R-:W-:Y:S08]  /*48540*/  BRA `(.L_x_973) ;  /* 0x0000019c00d47947 */ /* 0x000ff00003800000 */
.L_x_1195:
[----:B------:R-:W-:Y:S05]  /*48550*/  BSYNC.RELIABLE B1 ;  /* 0x0000000000017941 */ /* 0x000fea0003800100 */
.L_x_1194:
[----:B------:R-:W-:Y:S01]  /*48560*/  ISETP.GT.U32.AND P1, PT, R51, R43, PT ;  /* 0x0000002b3300720c */ /* 0x000fe20003f24070 */
[----:B------:R-:W-:Y:S03]  /*48570*/  BSSY.RECONVERGENT B1, `(.L_x_1455) ;  /* 0x0000063000017945 */ /* 0x000fe60003800200 */
[----:B------:R-:W-:-:S13]  /*48580*/  ISETP.GT.U32.AND.EX P1, PT, R48, R44, PT, P1 ;  /* 0x0000002c3000720c */ /* 0x000fda0003f24110 */
[----:B------:R-:W-:Y:S05]  /*48590*/  @P1 BRA `(.L_x_1456) ;  /* 0x0000000000441947 */ /* 0x000fea0003800000 */
[----:B------:R-:W-:Y:S04]  /*485a0*/  BSSY.RELIABLE B2, `(.L_x_1457) ;  /* 0x000002b000027945 */ /* 0x000fe80003800100 */
        /* <DEDUP_REMOVED lines=16> */
.L_x_1456:
        /* <DEDUP_REMOVED lines=26> */
.L_x_1458:
[----:B------:R-:W-:Y:S05]  /*48850*/  BSYNC.RELIABLE B2 ;  /* 0x0000000000027941 */ /* 0x000fea0003800100 */
.L_x_1457:
        /* <DEDUP_REMOVED lines=10> */
[C---:B------:R-:W-:Y:S02]  /*48900*/  IADD3 R3, P3, PT, R24.reuse, R3, RZ ;  /* 0x0000000318037210 */ /* 0x040fe40007f7e0ff */
        /* <DEDUP_REMOVED lines=20> */
[----:B------:R-:W-:Y:S01]  /*48a50*/  SEL R3, RZ, 0x1, !P1 ;  /* 0x00000001ff037807 */ /* 0x000fe20004800000 */
[C---:B------:R-:W-:Y:S01]  /*48a60*/  IMAD.X R26, R24.reuse, 0x1, ~R47, P5 ;  /* 0x00000001181a7824 */ /* 0x040fe200028e0e2f */
        /* <DEDUP_REMOVED lines=19> */
.L_x_1459:
[----:B------:R-:W-:Y:S05]  /*48ba0*/  BSYNC.RECONVERGENT B1 ;  /* 0x0000000000017941 */ /* 0x000fea0003800200 */
.L_x_1455:
[----:B------:R-:W-:Y:S01]  /*48bb0*/  ISETP.GT.U32.AND P0, PT, R9, R59, PT ;  /* 0x0000003b0900720c */ /* 0x000fe20003f04070 */
[----:B------:R-:W-:Y:S01]  /*48bc0*/  BSSY.RECONVERGENT B1, `(.L_x_1460) ;  /* 0x0000067000017945 */ /* 0x000fe20003800200 */
[----:B------:R-:W-:Y:S02]  /*48bd0*/  IADD3 R50, P1, PT, -R41, R50, RZ ;  /* 0x0000003229327210 */ /* 0x000fe40007f3e1ff */
        /* <DEDUP_REMOVED lines=22> */
.L_x_1461:
        /* <DEDUP_REMOVED lines=26> */
.L_x_1463:
[----:B------:R-:W-:Y:S05]  /*48ee0*/  BSYNC.RELIABLE B2 ;  /* 0x0000000000027941 */ /* 0x000fea0003800100 */
.L_x_1462:
        /* <DEDUP_REMOVED lines=52> */
.L_x_1464:
[----:B------:R-:W-:Y:S05]  /*49230*/  BSYNC.RECONVERGENT B1 ;  /* 0x0000000000017941 */ /* 0x000fea0003800200 */
.L_x_1460:
        /* <DEDUP_REMOVED lines=40> */
[----:B------:R-:W-:Y:S02]  /*494c0*/  IMAD R12, R48, R50, RZ ;  /* 0x00000032300c7224 */ /* 0x000fe400078e02ff */
[----:B------:R-:W-:Y:S01]  /*494d0*/  IMAD.MOV.U32 R32, RZ, RZ, R35 ;  /* 0x000000ffff207224 */ /* 0x000fe200078e0023 */
[----:B------:R-:W-:Y:S01]  /*494e0*/  SEL R11, RZ, 0x1, P0 ;  /* 0x00000001ff0b7807 */ /* 0x000fe20000000000 */
[----:B------:R-:W-:-:S02]  /*494f0*/  IMAD R69, R51, R53, R12 ;  /* 0x0000003533457224 */ /* 0x000fc400078e020c */
[----:B------:R-:W-:-:S04]  /*49500*/  IMAD.WIDE.U32 R34, R51, R50, RZ ;  /* 0x0000003233227225 */ /* 0x000fc800078e00ff */
[----:B------:R-:W-:-:S04]  /*49510*/  IMAD.WIDE.U32 R36, P2, R48, R50, R36 ;  /* 0x0000003230247225 */ /* 0x000fc80007840024 */
[----:B------:R-:W-:-:S04]  /*49520*/  IMAD.WIDE.U32.X R12, R25, R53, R32, P1 ;  /* 0x00000035190c7225 */ /* 0x000fc800008e0420 */
[----:B------:R-:W-:Y:S02]  /*49530*/  IMAD.X R67, RZ, RZ, RZ, P2 ;  /* 0x000000ffff437224 */ /* 0x000fe400010e06ff */
[----:B------:R-:W-:Y:S01]  /*49540*/  IMAD.IADD R61, R39, 0x1, R10 ;  /* 0x00000001273d7824 */ /* 0x000fe200078e020a */
        /* <DEDUP_REMOVED lines=14> */
[----:B------:R0:W-:Y:S01]  /*49630*/  STL.128 [R1], R12 ;  /* 0x0000000c01007387 */ /* 0x0001e20000100c00 */
[----:B------:R-:W-:Y:S02]  /*49640*/  IADD3 R30, P1, PT, -R58, R65, RZ ;  /* 0x000000413a1e7210 */ /* 0x000fe40007f3e1ff */
[----:B------:R-:W-:-:S03]  /*49650*/  IADD3 R32, P0, PT, R32, R36, RZ ;  /* 0x0000002420207210 */ /* 0x000fc60007f1e0ff */
[----:B------:R-:W-:Y:S02]  /*49660*/  IMAD.X R33, R63, 0x1, ~R60, P1 ;  /* 0x000000013f217824 */ /* 0x000fe400008e0e3c */
[----:B------:R-:W-:Y:S01]  /*49670*/  IMAD.X R36, RZ, RZ, R37, P0 ;  /* 0x000000ffff247224 */ /* 0x000fe200000e0625 */
[----:B------:R-:W-:-:S04]  /*49680*/  ISETP.NE.U32.AND P0, PT, R32, RZ, PT ;  /* 0x000000ff2000720c */ /* 0x000fc80003f05070 */
[----:B------:R-:W-:-:S13]  /*49690*/  ISETP.NE.AND.EX P0, PT, R36, RZ, PT, P0 ;  /* 0x000000ff2400720c */ /* 0x000fda0003f05300 */
[----:B0-----:R-:W-:Y:S05]  /*496a0*/  @!P0 BRA `(.L_x_1466) ;  /* 0x0000000000448947 */ /* 0x001fea0003800000 */
[----:B------:R-:W-:Y:S01]  /*496b0*/  BSSY.RECONVERGENT B2, `(.L_x_1467) ;  /* 0x000000d000027945 */ /* 0x000fe20003800200 */
[----:B------:R-:W-:-:S07]  /*496c0*/  IMAD.MOV.U32 R12, RZ, RZ, 0x4 ;  /* 0x00000004ff0c7424 */ /* 0x000fce00078e00ff */
.L_x_1468:
        /* <DEDUP_REMOVED lines=12> */
.L_x_1467:
[----:B------:R0:W5:Y:S04]  /*49790*/  LDL.64 R34, [R1+0x20] ;  /* 0x0000200001227983 */ /* 0x0001680000100a00 */
[----:B------:R0:W5:Y:S04]  /*497a0*/  LDL.64 R14, [R1+0x8] ;  /* 0x00000800010e7983 */ /* 0x0001680000100a00 */
[----:B------:R0:W5:Y:S02]  /*497b0*/  LDL.128 R8, [R1+0x10] ;  /* 0x0000100001087983 */ /* 0x0001640000100c00 */
.L_x_1466:
[----:B------:R-:W-:Y:S05]  /*497c0*/  BSYNC.RECONVERGENT B1 ;  /* 0x0000000000017941 */ /* 0x000fea0003800200 */
.L_x_1465:
        /* <DEDUP_REMOVED lines=56> */
[----:B------:R-:W-:Y:S01]  /*49b50*/  IMAD R32, R48, R4, RZ ;  /* 0x0000000430207224 */ /* 0x000fe200078e02ff */
[----:B------:R-:W-:Y:S01]  /*49b60*/  IADD3 R65, P1, P5, R65, R8, R10 ;  /* 0x0000000841417210 */ /* 0x000fe20007d3e00a */
[----:B------:R-:W-:-:S03]  /*49b70*/  IMAD.WIDE.U32 R66, R4, R51, R66 ;  /* 0x0000003304427225 */ /* 0x000fc600078e0042 */
[----:B------:R-:W-:Y:S01]  /*49b80*/  IADD3.X R9, PT, PT, RZ, R9, RZ, P1, P5 ;  /* 0x00000009ff097210 */ /* 0x000fe20000fea4ff */
[-C--:B------:R-:W-:Y:S01]  /*49b90*/  IMAD.WIDE.U32 R62, R24, R51.reuse, RZ ;  /* 0x00000033183e7225 */ /* 0x080fe200078e00ff */
        /* <DEDUP_REMOVED lines=27> */
.L_x_1472:
        /* <DEDUP_REMOVED lines=12> */
.L_x_1471:
[----:B------:R2:W5:Y:S04]  /*49e10*/  LDL.64 R64, [R1+0x20] ;  /* 0x0000200001407983 */ /* 0x0005680000100a00 */
[----:B------:R2:W5:Y:S02]  /*49e20*/  LDL.128 R12, [R1+0x10] ;  /* 0x00001000010c7983 */ /* 0x0005640000100c00 */
.L_x_1470:
[----:B------:R-:W-:Y:S05]  /*49e30*/  BSYNC.RECONVERGENT B1 ;  /* 0x0000000000017941 */ /* 0x000fea0003800200 */
.L_x_1469:
        /* <DEDUP_REMOVED lines=48> */
[----:B------:R-:W-:Y:S01]  /*4a140*/  IMAD.WIDE.U32 R12, R3, R51, RZ ;  /* 0x00000033030c7225 */ /* 0x000fe200078e00ff */
[----:B------:R-:W-:-:S02]  /*4a150*/  SEL R12, RZ, 0x1, P0 ;  /* 0x00000001ff0c7807 */ /* 0x000fc40000000000 */
[----:B------:R-:W-:Y:S01]  /*4a160*/  SEL R35, RZ, 0x1, P1 ;  /* 0x00000001ff237807 */ /* 0x000fe20000800000 */
[----:B------:R-:W-:-:S04]  /*4a170*/  IMAD.WIDE.U32 R36, P4, R3, R48, R36 ;  /* 0x0000003003247225 */ /* 0x000fc80007880024 */
[----:B------:R-:W-:Y:S01]  /*4a180*/  IMAD.WIDE.U32.X R10, R25, R25, R10, P2 ;  /* 0x00000019190a7225 */ /* 0x000fe200010e040a */
[----:B------:R-:W-:-:S03]  /*4a190*/  IADD3 RZ, P2, PT, R13, R36, RZ ;  /* 0x000000240dff7210 */ /* 0x000fc60007f5e0ff */
[----:B------:R-:W-:Y:S01]  /*4a1a0*/  IMAD R46, R48, R3, RZ ;  /* 0x00000003302e7224 */ /* 0x000fe200078e02ff */
[----:B------:R-:W-:Y:S01]  /*4a1b0*/  IADD3 R13, P1, P3, R35, R10, R12 ;  /* 0x0000000a230d7210 */ /* 0x000fe20007b3e00c */
[----:B------:R-:W-:Y:S02]  /*4a1c0*/  IMAD.X R63, RZ, RZ, RZ, P4 ;  /* 0x000000ffff3f7224 */ /* 0x000fe400020e06ff */
[----:B------:R-:W-:Y:S01]  /*4a1d0*/  IMAD R65, R25, R51, R46 ;  /* 0x0000003319417224 */ /* 0x000fe200078e022e */
[----:B------:R-:W-:Y:S01]  /*4a1e0*/  IADD3.X R12, PT, PT, RZ, R11, RZ, P1, P3 ;  /* 0x0000000bff0c7210 */ /* 0x000fe20000fe64ff */
[----:B------:R-:W-:-:S04]  /*4a1f0*/  IMAD.MOV.U32 R62, RZ, RZ, R37 ;  /* 0x000000ffff3e7224 */ /* 0x000fc800078e0025 */
        /* <DEDUP_REMOVED lines=24> */
.L_x_1476:
        /* <DEDUP_REMOVED lines=12> */
.L_x_1475:
[----:B------:R3:W5:Y:S04]  /*4a440*/  LDL.64 R66, [R1+0x18] ;  /* 0x0000180001427983 */ /* 0x0007680000100a00 */
[----:B------:R3:W5:Y:S02]  /*4a450*/  LDL.128 R8, [R1+0x20] ;  /* 0x0000200001087983 */ /* 0x0007640000100c00 */
.L_x_1474:
[----:B------:R-:W-:Y:S05]  /*4a460*/  BSYNC.RECONVERGENT B1 ;  /* 0x0000000000017941 */ /* 0x000fea0003800200 */
.L_x_1473:
        /* <DEDUP_REMOVED lines=83> */
.L_x_1480:
        /* <DEDUP_REMOVED lines=12> */
.L_x_1479:
[----:B------:R0:W5:Y:S04]  /*4aa60*/  LDL.64 R12, [R1+0x18] ;  /* 0x00001800010c7983 */ /* 0x0001680000100a00 */
[----:B------:R0:W5:Y:S02]  /*4aa70*/  LDL.64 R14, [R1+0x20] ;  /* 0x00002000010e7983 */ /* 0x0001640000100a00 */
.L_x_1478:
[----:B------:R-:W-:Y:S05]  /*4aa80*/  BSYNC.RECONVERGENT B1 ;  /* 0x0000000000017941 */ /* 0x000fea0003800200 */
.L_x_1477:
[----:B------:R-:W2:Y:S04]  /*4aa90*/  LDL.64 R64, [R1+0x8] ;  /* 0x0000080001407983 */ /* 0x000ea80000100a00 */
[----:B------:R-:W3:Y:S04]  /*4aaa0*/  LDL.64 R34, [R1+0x28] ;  /* 0x0000280001227983 */ /* 0x000ee80000100a00 */
[----:B------:R0:W5:Y:S04]  /*4aab0*/  LDL.128 R8, [R1+0x30] ;  /* 0x0000300001087983 */ /* 0x0001680000100c00 */
[----:B------:R0:W5:Y:S01]  /*4aac0*/  LDL.64 R36, [R1+0x10] ;  /* 0x0000100001247983 */ /* 0x0001620000100a00 */
[----:B------:R-:W-:Y:S01]  /*4aad0*/  IADD3 R62, P1, PT, RZ, R38, RZ ;  /* 0x00000026ff3e7210 */ /* 0x000fe20007f3e0ff */
[----:B-----5:R-:W-:Y:S01]  /*4aae0*/  IMAD.WIDE.U32 R66, R15, 0x3d1, RZ ;  /* 0x000003d10f427825 */ /* 0x020fe200078e00ff */
[----:B------:R-:W-:Y:S01]  /*4aaf0*/  BSSY.RECONVERGENT B1, `(.L_x_1481) ;  /* 0x0000028000017945 */ /* 0x000fe20003800200 */
[----:B------:R-:W-:-:S02]  /*4ab00*/  CS2R R70, SRZ ;  /* 0x0000000000467805 */ /* 0x000fc4000001ff00 */
[----:B------:R-:W-:Y:S01]  /*4ab10*/  ISETP.GE.U32.AND P0, PT, R62, R38, PT ;  /* 0x000000263e00720c */ /* 0x000fe20003f06070 */
[----:B------:R-:W-:-:S05]  /*4ab20*/  IMAD.X R63, R14, 0x1, R61, P1 ;  /* 0x000000010e3f7824 */ /* 0x000fca00008e063d */
        /* <DEDUP_REMOVED lines=36> */
.L_x_1482:
[----:B------:R-:W-:Y:S05]  /*4ad70*/  BSYNC.RECONVERGENT B1 ;  /* 0x0000000000017941 */ /* 0x000fea0003800200 */
.L_x_1481:
        /* <DEDUP_REMOVED lines=45> */
[----:B------:R-:W-:-:S02]  /*4b050*/  IADD3 R32, P5, PT, RZ, R35, RZ ;  /* 0x00000023ff207210 */ /* 0x000fc40007fbe0ff */
[----:B------:R-:W-:Y:S01]  /*4b060*/  SEL R12, R69, R12, P2 ;  /* 0x0000000c450c7207 */ /* 0x000fe20001000000 */
[----:B------:R-:W-:Y:S01]  /*4b070*/  IMAD.X R37, R13, 0x1, R66, P4 ;  /* 0x000000010d257824 */ /* 0x000fe200020e0642 */
[----:B------:R-:W-:Y:S01]  /*4b080*/  SEL R61, R61, R46, P1 ;  /* 0x0000002e3d3d7207 */ /* 0x000fe20000800000 */
[----:B------:R-:W-:Y:S01]  /*4b090*/  IMAD.IADD R46, R36, 0x1, R73 ;  /* 0x00000001242e7824 */ /* 0x000fe200078e0249 */
[----:B------:R-:W-:Y:S01]  /*4b0a0*/  @P0 ISETP.NE.AND.EX P3, PT, R13, RZ, PT, P3 ;  /* 0x000000ff0d00020c */ /* 0x000fe20003f65330 */
[----:B------:R-:W-:Y:S01]  /*4b0b0*/  IMAD.X R36, R10, 0x1, R37, P5 ;  /* 0x000000010a247824 */ /* 0x000fe200028e0625 */
[----:B------:R-:W-:Y:S02]  /*4b0c0*/  SEL R13, R66, R13, P2 ;  /* 0x0000000d420d7207 */ /* 0x000fe40001000000 */
[-C--:B------:R-:W-:Y:S02]  /*4b0d0*/  ISETP.GT.U32.AND P4, PT, R12, R35.reuse, PT ;  /* 0x000000230c00720c */ /* 0x080fe40003f84070 */
[----:B------:R-:W-:-:S02]  /*4b0e0*/  ISETP.GE.U32.AND P2, PT, R32, R35, PT ;  /* 0x000000232000720c */ /* 0x000fc40003f46070 */
[-C--:B------:R-:W-:Y:S02]  /*4b0f0*/  ISETP.GT.U32.AND P1, PT, R61, R62.reuse, PT ;  /* 0x0000003e3d00720c */ /* 0x080fe40003f24070 */
[----:B------:R-:W-:Y:S02]  /*4b100*/  @P0 SEL R35, RZ, 0x1, P3 ;  /* 0x00000001ff230807 */ /* 0x000fe40001800000 */
        /* <DEDUP_REMOVED lines=30> */
.L_x_1484:
[----:B------:R-:W-:Y:S05]  /*4b2f0*/  BSYNC.RECONVERGENT B1 ;  /* 0x0000000000017941 */ /* 0x000fea0003800200 */
.L_x_1483:
        /* <DEDUP_REMOVED lines=111> */
.L_x_1486:
[----:B------:R-:W-:Y:S05]  /*4b9f0*/  BSYNC.RECONVERGENT B1 ;  /* 0x0000000000017941 */ /* 0x000fea0003800200 */
.L_x_1485:
        /* <DEDUP_REMOVED lines=28> */
.L_x_1489:
[----:B------:R-:W-:Y:S05]  /*4bbc0*/  BSYNC.RELIABLE B2 ;  /* 0x0000000000027941 */ /* 0x000fea0003800100 */
.L_x_1488:
        /* <DEDUP_REMOVED lines=29> */
.L_x_1490:
[----:B------:R-:W-:Y:S05]  /*4bda0*/  BSYNC.RECONVERGENT B1 ;  /* 0x0000000000017941 */ /* 0x000fea0003800200 */
.L_x_1487:
        /* <DEDUP_REMOVED lines=31> */
.L_x_1493:
[----:B------:R-:W-:Y:S05]  /*4bfa0*/  BSYNC.RELIABLE B2 ;  /* 0x0000000000027941 */ /* 0x000fea0003800100 */
.L_x_1492:
        /* <DEDUP_REMOVED lines=29> */
.L_x_1494:
[----:B------:R-:W-:Y:S05]  /*4c180*/  BSYNC.RECONVERGENT B1 ;  /* 0x0000000000017941 */ /* 0x000fea0003800200 */
.L_x_1491:
        /* <DEDUP_REMOVED lines=44> */
[-C--:B------:R-:W-:Y:S02]  /*4c450*/  IMAD R32, R74, R50.reuse, RZ ;  /* 0x000000324a207224 */ /* 0x080fe400078e02ff */
        /* <DEDUP_REMOVED lines=29> */
.L_x_1498:
        /* <DEDUP_REMOVED lines=12> */
.L_x_1497:
[----:B------:R2:W5:Y:S04]  /*4c6f0*/  LDL.64 R34, [R1+0x20] ;  /* 0x0000200001227983 */ /* 0x0005680000100a00 */
[----:B------:R2:W5:Y:S04]  /*4c700*/  LDL.64 R14, [R1+0x8] ;  /* 0x00000800010e7983 */ /* 0x0005680000100a00 */
[----:B------:R2:W5:Y:S02]  /*4c710*/  LDL.128 R8, [R1+0x10] ;  /* 0x0000100001087983 */ /* 0x0005640000100c00 */
.L_x_1496:
[----:B------:R-:W-:Y:S05]  /*4c720*/  BSYNC.RECONVERGENT B1 ;  /* 0x0000000000017941 */ /* 0x000fea0003800200 */
.L_x_1495:
[----:B------:R-:W-:Y:S01]  /*4c730*/  IMAD R61, R74, R4, RZ ;  /* 0x000000044a3d7224 */ /* 0x000fe200078e02ff */
[----:B------:R-:W-:Y:S01]  /*4c740*/  BSSY.RECONVERGENT B1, `(.L_x_1499) ;  /* 0x0000069000017945 */ /* 0x000fe20003800200 */
[----:B0-----:R-:W-:-:S04]  /*4c750*/  IMAD.WIDE.U32 R12, R24, R76, RZ ;  /* 0x0000004c180c7225 */ /* 0x001fc800078e00ff */
        /* <DEDUP_REMOVED lines=11> */
[----:B------:R0:W-:Y:S02]  /*4c810*/  STL.64 [R1+0x8], R36 ;  /* 0x0000082401007387 */ /* 0x0001e40000100a00 */
[----:B------:R-:W-:Y:S01]  /*4c820*/  SEL R61, RZ, 0x1, P0 ;  /* 0x00000001ff3d7807 */ /* 0x000fe20000000000 */
[----:B------:R-:W-:-:S02]  /*4c830*/  IMAD.MOV.U32 R78, RZ, RZ, R63 ;  /* 0x000000ffff4e7224 */ /* 0x000fc400078e003f */
[-C--:B------:R-:W-:Y:S02]  /*4c840*/  IMAD R69, R24, R72.reuse, R13 ;  /* 0x0000004818457224 */ /* 0x080fe400078e020d */
        /* <DEDUP_REMOVED lines=36> */
[----:B------:R-:W-:Y:S01]  /*4ca90*/  IMAD.MOV.U32 R80, RZ, RZ, R34 ;  /* 0x000000ffff507224 */ /* 0x000fe200078e0022 */
[----:B------:R-:W-:Y:S01]  /*4caa0*/  SEL R10, RZ, 0x1, P0 ;  /* 0x00000001ff0a7807 */ /* 0x000fe20000000000 */
[----:B------:R-:W-:Y:S01]  /*4cab0*/  IMAD.MOV.U32 R81, RZ, RZ, R35 ;  /* 0x000000ffff517224 */ /* 0x000fe200078e0023 */
[----:B------:R-:W-:Y:S01]  /*4cac0*/  SEL R61, RZ, 0x1, P1 ;  /* 0x00000001ff3d7807 */ /* 0x000fe20000800000 */
[----:B------:R-:W-:Y:S01]  /*4cad0*/  IMAD.WIDE.U32.X R8, R24, R66, R8, P2 ;  /* 0x0000004218087225 */ /* 0x000fe200010e0408 */
[----:B------:R0:W-:Y:S03]  /*4cae0*/  STL.128 [R1+0x10], R12 ;  /* 0x0000100c01007387 */ /* 0x0001e60000100c00 */
        /* <DEDUP_REMOVED lines=32> */
.L_x_1502:
        /* <DEDUP_REMOVED lines=12> */
.L_x_1501:
[----:B------:R0:W5:Y:S04]  /*4cdb0*/  LDL.64 R62, [R1+0x20] ;  /* 0x00002000013e7983 */ /* 0x0001680000100a00 */
[----:B------:R0:W5:Y:S02]  /*4cdc0*/  LDL.128 R12, [R1+0x10] ;  /* 0x00001000010c7983 */ /* 0x0001640000100c00 */
.L_x_1500:
[----:B------:R-:W-:Y:S05]  /*4cdd0*/  BSYNC.RECONVERGENT B1 ;  /* 0x0000000000017941 */ /* 0x000fea0003800200 */
.L_x_1499:
        /* <DEDUP_REMOVED lines=90> */
.L_x_1506:
        /* <DEDUP_REMOVED lines=12> */
.L_x_1505:
[----:B------:R3:W5:Y:S04]  /*4d440*/  LDL.64 R78, [R1+0x18] ;  /* 0x00001800014e7983 */ /* 0x0007680000100a00 */
[----:B------:R3:W5:Y:S02]  /*4d450*/  LDL.128 R8, [R1+0x20] ;  /* 0x0000200001087983 */ /* 0x0007640000100c00 */
.L_x_1504:
[----:B------:R-:W-:Y:S05]  /*4d460*/  BSYNC.RECONVERGENT B1 ;  /* 0x0000000000017941 */ /* 0x000fea0003800200 */
.L_x_1503:
        /* <DEDUP_REMOVED lines=16> */
[----:B------:R0:W-:Y:S03]  /*4d570*/  STL.64 [R1+0x18], R12 ;  /* 0x0000180c01007387 */ /* 0x0001e60000100a00 */
[----:B------:R-:W-:-:S04]  /*4d580*/  IMAD.WIDE.U32 R78, R51, R72, R8 ;  /* 0x00000048334e7225 */ /* 0x000fc800078e0008 */
[C---:B------:R-:W-:Y:S01]  /*4d590*/  IMAD R61, R48.reuse, R72, R35 ;  /* 0x00000048303d7224 */ /* 0x040fe200078e0223 */
[----:B------:R-:W-:Y:S01]  /*4d5a0*/  SEL R35, RZ, 0x1, P0 ;  /* 0x00000001ff237807 */ /* 0x000fe20000000000 */
        /* <DEDUP_REMOVED lines=15> */
[----:B------:R-:W-:Y:S01]  /*4d6a0*/  IMAD R63, R66, R51, RZ ;  /* 0x00000033423f7224 */ /* 0x000fe200078e02ff */
[----:B------:R-:W-:Y:S01]  /*4d6b0*/  SEL R61, RZ, 0x1, P1 ;  /* 0x00000001ff3d7807 */ /* 0x000fe20000800000 */
[----:B------:R-:W-:-:S04]  /*4d6c0*/  IMAD.WIDE.U32.X R8, R48, R46, R36, P2 ;  /* 0x0000002e30087225 */ /* 0x000fc800010e0424 */
[----:B------:R-:W-:Y:S01]  /*4d6d0*/  IMAD.WIDE.U32 R36, R51, R70, R10 ;  /* 0x0000004633247225 */ /* 0x000fe200078e000a */
[----:B------:R-:W-:-:S03]  /*4d6e0*/  IADD3 R61, P0, P1, R61, R8, R32 ;  /* 0x000000083d3d7210 */ /* 0x000fc6000791e020 */
[----:B------:R-:W-:Y:S01]  /*4d6f0*/  IMAD R69, R48, R70, R63 ;  /* 0x0000004630457224 */ /* 0x000fe200078e023f */
        /* <DEDUP_REMOVED lines=8> */
[----:B------:R-:W-:Y:S02]  /*4d780*/  IMAD.X R32, R62, 0x1, R63, P3 ;  /* 0x000000013e207824 */ /* 0x000fe400018e063f */
[----:B------:R-:W-:Y:S01]  /*4d790*/  IMAD.X R37, RZ, RZ, RZ, P2 ;  /* 0x000000ffff257224 */ /* 0x000fe200010e06ff */
[----:B------:R-:W-:Y:S01]  /*4d7a0*/  IADD3 RZ, P2, PT, R9, R34, RZ ;  /* 0x0000002209ff7210 */ /* 0x000fe20007f5e0ff */
[----:B------:R-:W-:Y:S01]  /*4d7b0*/  IMAD.MOV.U32 R36, RZ, RZ, R35 ;  /* 0x000000ffff247224 */ /* 0x000fe200078e0023 */
[----:B------:R-:W-:Y:S01]  /*4d7c0*/  ISETP.GE.U32.AND.EX P1, PT, R32, R62, PT, P1 ;  /* 0x0000003e2000720c */ /* 0x000fe20003f26110 */
[----:B------:R-:W-:-:S03]  /*4d7d0*/  IMAD.WIDE.U32 R10, R48, R67, RZ ;  /* 0x00000043300a7225 */ /* 0x000fc600078e00ff */
        /* <DEDUP_REMOVED lines=36> */
.L_x_1510:
        /* <DEDUP_REMOVED lines=12> */
.L_x_1509:
[----:B------:R0:W5:Y:S04]  /*4dae0*/  LDL.64 R12, [R1+0x18] ;  /* 0x00001800010c7983 */ /* 0x0001680000100a00 */
[----:B------:R0:W5:Y:S02]  /*4daf0*/  LDL.64 R14, [R1+0x20] ;  /* 0x00002000010e7983 */ /* 0x0001640000100a00 */
.L_x_1508:
[----:B------:R-:W-:Y:S05]  /*4db00*/  BSYNC.RECONVERGENT B1 ;  /* 0x0000000000017941 */ /* 0x000fea0003800200 */
.L_x_1507:
        /* <DEDUP_REMOVED lines=47> */
.L_x_1512:
[----:B------:R-:W-:Y:S05]  /*4de00*/  BSYNC.RECONVERGENT B1 ;  /* 0x0000000000017941 */ /* 0x000fea0003800200 */
.L_x_1511:
        /* <DEDUP_REMOVED lines=87> */
.L_x_1514:
[----:B------:R-:W-:Y:S05]  /*4e380*/  BSYNC.RECONVERGENT B1 ;  /* 0x0000000000017941 */ /* 0x000fea0003800200 */
.L_x_1513:
        /* <DEDUP_REMOVED lines=113> */
.L_x_1516:
[----:B------:R-:W-:Y:S05]  /*4eaa0*/  BSYNC.RECONVERGENT B1 ;  /* 0x0000000000017941 */ /* 0x000fea0003800200 */
.L_x_1515:
        /* <DEDUP_REMOVED lines=34> */
.L_x_1519:
[----:B------:R-:W-:Y:S05]  /*4ecd0*/  BSYNC.RELIABLE B2 ;  /* 0x0000000000027941 */ /* 0x000fea0003800100 */
.L_x_1518:
        /* <DEDUP_REMOVED lines=29> */
.L_x_1520:
[----:B------:R-:W-:Y:S05]  /*4eeb0*/  BSYNC.RECONVERGENT B1 ;  /* 0x0000000000017941 */ /* 0x000fea0003800200 */
.L_x_1517:
        /* <DEDUP_REMOVED lines=31> */
.L_x_1523:
[----:B------:R-:W-:Y:S05]  /*4f0b0*/  BSYNC.RELIABLE B2 ;  /* 0x0000000000027941 */ /* 0x000fea0003800100 */
.L_x_1522:
        /* <DEDUP_REMOVED lines=29> */
.L_x_1524:
[----:B------:R-:W-:Y:S05]  /*4f290*/  BSYNC.RECONVERGENT B1 ;  /* 0x0000000000017941 */ /* 0x000fea0003800200 */
.L_x_1521:
[----:B------:R-:W-:Y:S01]  /*4f2a0*/  IMAD.WIDE.U32 R8, R40, R76, RZ ;  /* 0x0000004c28087225 */ /* 0x000fe200078e00ff */
[----:B------:R0:W-:Y:S01]  /*4f2b0*/  STL.128 [R1+0x20], RZ ;  /* 0x000020ff01007387 */ /* 0x0001e20000100c00 */
[----:B------:R-:W-:Y:S02]  /*4f2c0*/  BSSY.RECONVERGENT B1, `(.L_x_1525) ;  /* 0x0000057000017945 */ /* 0x000fe40003800200 */
[----:B------:R-:W-:Y:S01]  /*4f2d0*/  IMAD R63, R46, R41, RZ ;  /* 0x000000292e3f7224 */ /* 0x000fe200078e02ff */
        /* <DEDUP_REMOVED lines=47> */
[----:B------:R-:W-:Y:S01]  /*4f5d0*/  IMAD.X R13, RZ, RZ, RZ, P2 ;  /* 0x000000ffff0d7224 */ /* 0x000fe200010e06ff */
[----:B------:R-:W-:Y:S01]  /*4f5e0*/  IADD3 R10, P1, P2, R62, R10, R41 ;  /* 0x0000000a3e0a7210 */ /* 0x000fe20007a3e029 */
[----:B------:R-:W-:Y:S02]  /*4f5f0*/  IMAD.IADD R63, R63, 0x1, R71 ;  /* 0x000000013f3f7824 */ /* 0x000fe400078e0247 */
[----:B------:R-:W-:Y:S02]  /*4f600*/  IMAD.MOV.U32 R12, RZ, RZ, R81 ;  /* 0x000000ffff0c7224 */ /* 0x000fe400078e0051 */
[C---:B------:R-:W-:Y:S01]  /*4f610*/  IMAD R69, R40.reuse, R76, R69 ;  /* 0x0000004c28457224 */ /* 0x040fe200078e0245 */
        /* <DEDUP_REMOVED lines=8> */
[----:B------:R-:W-:-:S04]  /*4f6a0*/  SEL R62, RZ, 0x1, P0 ;  /* 0x00000001ff3e7807 */ /* 0x000fc80000000000 */
[----:B------:R-:W-:Y:S01]  /*4f6b0*/  IADD3 R62, P0, PT, R62, R40, RZ ;  /* 0x000000283e3e7210 */ /* 0x000fe20007f1e0ff */
[----:B------:R0:W-:Y:S04]  /*4f6c0*/  STL.128 [R1], R12 ;  /* 0x0000000c01007387 */ /* 0x0001e80000100c00 */
[----:B------:R-:W-:Y:S01]  /*4f6d0*/  IMAD.X R63, RZ, RZ, R41, P0 ;  /* 0x000000ffff3f7224 */ /* 0x000fe200000e0629 */
[----:B------:R-:W-:Y:S02]  /*4f6e0*/  ISETP.NE.U32.AND P0, PT, R62, RZ, PT ;  /* 0x000000ff3e00720c */ /* 0x000fe40003f05070 */
[----:B------:R-:W-:Y:S02]  /*4f6f0*/  CS2R R40, SRZ ;  /* 0x0000000000287805 */ /* 0x000fe4000001ff00 */
[----:B------:R-:W-:-:S13]  /*4f700*/  ISETP.NE.AND.EX P0, PT, R63, RZ, PT, P0 ;  /* 0x000000ff3f00720c */ /* 0x000fda0003f05300 */
[----:B0-----:R-:W-:Y:S05]  /*4f710*/  @!P0 BRA `(.L_x_1526) ;  /* 0x0000000000448947 */ /* 0x001fea0003800000 */
[----:B------:R-:W-:Y:S01]  /*4f720*/  BSSY.RECONVERGENT B2, `(.L_x_1527) ;  /* 0x000000d000027945 */ /* 0x000fe20003800200 */
[----:B------:R-:W-:-:S07]  /*4f730*/  IMAD.MOV.U32 R12, RZ, RZ, 0x4 ;  /* 0x00000004ff0c7424 */ /* 0x000fce00078e00ff */
.L_x_1528:
        /* <DEDUP_REMOVED lines=12> */
.L_x_1527:
[----:B------:R0:W5:Y:S04]  /*4f800*/  LDL.64 R40, [R1+0x20] ;  /* 0x0000200001287983 */ /* 0x0001680000100a00 */
[----:B------:R0:W5:Y:S04]  /*4f810*/  LDL.64 R14, [R1+0x8] ;  /* 0x00000800010e7983 */ /* 0x0001680000100a00 */
[----:B------:R0:W5:Y:S02]  /*4f820*/  LDL.128 R8, [R1+0x10] ;  /* 0x0000100001087983 */ /* 0x0001640000100c00 */
.L_x_1526:
[----:B------:R-:W-:Y:S05]  /*4f830*/  BSYNC.RECONVERGENT B1 ;  /* 0x0000000000017941 */ /* 0x000fea0003800200 */
.L_x_1525:
        /* <DEDUP_REMOVED lines=61> */
[----:B------:R-:W-:Y:S02]  /*4fc10*/  IMAD R78, R68, R42, RZ ;  /* 0x0000002a444e7224 */ /* 0x000fe400078e02ff */
[----:B------:R-:W-:Y:S01]  /*4fc20*/  IMAD.WIDE.U32 R82, R42, R67, R82 ;  /* 0x000000432a527225 */ /* 0x000fe200078e0052 */
[----:B------:R-:W-:-:S03]  /*4fc30*/  IADD3.X R9, PT, PT, RZ, R9, RZ, P1, P4 ;  /* 0x00000009ff097210 */ /* 0x000fc60000fe84ff */
[----:B------:R-:W-:Y:S01]  /*4fc40*/  IMAD.WIDE.U32 R80, R49, R67, RZ ;  /* 0x0000004331507225 */ /* 0x000fe200078e00ff */
[----:B------:R-:W-:-:S03]  /*4fc50*/  ISETP.GE.U32.AND P0, PT, R82, R40, PT ;  /* 0x000000285200720c */ /* 0x000fc60003f06070 */
[----:B------:R-:W-:Y:S01]  /*4fc60*/  IMAD R73, R49, R67, R78 ;  /* 0x0000004331497224 */ /* 0x000fe200078e024e */
[----:B------:R-:W-:Y:S01]  /*4fc70*/  IADD3 R78, P4, PT, R71, R82, RZ ;  /* 0x00000052474e7210 */ /* 0x000fe20007f9e0ff */
[----:B------:R-:W-:-:S03]  /*4fc80*/  IMAD.WIDE.U32 R80, P3, R42, R68, R80 ;  /* 0x000000442a507225 */ /* 0x000fc60007860050 */
[----:B------:R-:W-:Y:S01]  /*4fc90*/  ISETP.GE.U32.AND P1, PT, R78, R82, PT ;  /* 0x000000524e00720c */ /* 0x000fe20003f26070 */
        /* <DEDUP_REMOVED lines=22> */
.L_x_1532:
        /* <DEDUP_REMOVED lines=12> */
.L_x_1531:
[----:B------:R2:W5:Y:S04]  /*4fec0*/  LDL.64 R78, [R1+0x20] ;  /* 0x00002000014e7983 */ /* 0x0005680000100a00 */
[----:B------:R2:W5:Y:S02]  /*4fed0*/  LDL.128 R12, [R1+0x10] ;  /* 0x00001000010c7983 */ /* 0x0005640000100c00 */
.L_x_1530:
[----:B------:R-:W-:Y:S05]  /*4fee0*/  BSYNC.RECONVERGENT B1 ;  /* 0x0000000000017941 */ /* 0x000fea0003800200 */
.L_x_1529:
        /* <DEDUP_REMOVED lines=90> */
.L_x_1536:
        /* <DEDUP_REMOVED lines=12> */
.L_x_1535:
[----:B------:R3:W5:Y:S04]  /*50550*/  LDL.64 R80, [R1+0x18] ;  /* 0x0000180001507983 */ /* 0x0007680000100a00 */
[----:B------:R3:W5:Y:S02]  /*50560*/  LDL.128 R8, [R1+0x20] ;  /* 0x0000200001087983 */ /* 0x0007640000100c00 */
.L_x_1534:
[----:B------:R-:W-:Y:S05]  /*50570*/  BSYNC.RECONVERGENT B1 ;  /* 0x0000000000017941 */ /* 0x000fea0003800200 */
.L_x_1533:
[----:B------:R-:W2:Y:S01]  /*50580*/  LDL.64 R78, [R1+0x30] ;  /* 0x00003000014e7983 */ /* 0x000ea20000100a00 */
[----:B------:R-:W-:Y:S01]  /*50590*/  IMAD.WIDE.U32 R12, R44, R76, RZ ;  /* 0x0000004c2c0c7225 */ /* 0x000fe200078e00ff */
[----:B------:R-:W-:Y:S03]  /*505a0*/  BSSY.RECONVERGENT B1, `(.L_x_1537) ;  /* 0x0000067000017945 */ /* 0x000fe60003800200 */
        /* <DEDUP_REMOVED lines=10> */
[----:B------:R-:W-:Y:S01]  /*50650*/  IMAD.WIDE.U32 R14, R44, R72, RZ ;  /* 0x000000482c0e7225 */ /* 0x000fe200078e00ff */
[----:B------:R-:W-:Y:S01]  /*50660*/  ISETP.GE.U32.AND.EX P0, PT, R13, R81, PT, P0 ;  /* 0x000000510d00720c */ /* 0x000fe20003f06100 */
[----:B------:R0:W-:Y:S02]  /*50670*/  STL.64 [R1+0x18], R12 ;  /* 0x0000180c01007387 */ /* 0x0001e40000100a00 */
[----:B------:R-:W-:-:S02]  /*50680*/  IMAD R41, R46, R43, RZ ;  /* 0x0000002b2e297224 */ /* 0x000fc400078e02ff */
[----:B------:R-:W-:-:S04]  /*50690*/  IMAD.WIDE.U32.X R62, R44, R74, R62, P1 ;  /* 0x0000004a2c3e7225 */ /* 0x000fc800008e043e */
[-C--:B------:R-:W-:Y:S02]  /*506a0*/  IMAD R45, R44, R72.reuse, R41 ;  /* 0x000000482c2d7224 */ /* 0x080fe400078e0229 */
[----:B------:R-:W-:-:S04]  /*506b0*/  IMAD.WIDE.U32 R74, R43, R72, R8 ;  /* 0x000000482b4a7225 */ /* 0x000fc800078e0008 */
[----:B------:R-:W-:Y:S01]  /*506c0*/  IMAD.WIDE.U32 R40, P1, R43, R46, R14 ;  /* 0x0000002e2b287225 */ /* 0x000fe2000782000e */
[----:B------:R-:W-:Y:S02]  /*506d0*/  SEL R15, RZ, 0x1, P0 ;  /* 0x00000001ff0f7807 */ /* 0x000fe40000000000 */
[C---:B------:R-:W-:Y:S01]  /*506e0*/  ISETP.GE.U32.AND P0, PT, R74.reuse, R8, PT ;  /* 0x000000084a00720c */ /* 0x040fe20003f06070 */
        /* <DEDUP_REMOVED lines=68> */
.L_x_1540:
        /* <DEDUP_REMOVED lines=12> */
.L_x_1539:
[----:B------:R0:W5:Y:S04]  /*50bf0*/  LDL.64 R12, [R1+0x18] ;  /* 0x00001800010c7983 */ /* 0x0001680000100a00 */
[----:B------:R0:W5:Y:S02]  /*50c00*/  LDL.64 R14, [R1+0x20] ;  /* 0x00002000010e7983 */ /* 0x0001640000100a00 */
.L_x_1538:
[----:B------:R-:W-:Y:S05]  /*50c10*/  BSYNC.RECONVERGENT B1 ;  /* 0x0000000000017941 */ /* 0x000fea0003800200 */
.L_x_1537:
        /* <DEDUP_REMOVED lines=47> */
.L_x_1542:
[----:B------:R-:W-:Y:S05]  /*50f10*/  BSYNC.RECONVERGENT B1 ;  /* 0x0000000000017941 */ /* 0x000fea0003800200 */
.L_x_1541:
        /* <DEDUP_REMOVED lines=87> */
.L_x_1544:
[----:B------:R-:W-:Y:S05]  /*51490*/  BSYNC.RECONVERGENT B1 ;  /* 0x0000000000017941 */ /* 0x000fea0003800200 */
.L_x_1543:
        /* <DEDUP_REMOVED lines=32> */
[----:B------:R-:W-:Y:S02]  /*516a0*/  @P0 ISETP.NE.AND.EX P1, PT, R68, RZ, PT, P1 ;  /* 0x000000ff4400020c */ /* 0x000fe40003f25310 */
[----:B------:R-:W-:Y:S01]  /*516b0*/  SEL R13, R13, R66, P2 ;  /* 0x000000420d0d7207 */ /* 0x000fe20001000000 */
[----:B------:R-:W-:Y:S01]  /*516c0*/  IMAD.WIDE.U32 R66, P4, RZ, R10, R8 ;  /* 0x0000000aff427225 */ /* 0x000fe20007880008 */
[----:B------:R-:W-:-:S02]  /*516d0*/  SEL R41, R41, R68, P2 ;  /* 0x0000004429297207 */ /* 0x000fc40001000000 */
[----:B------:R-:W-:Y:S01]  /*516e0*/  ISETP.GT.U32.AND P2, PT, R13, R46, PT ;  /* 0x0000002e0d00720c */ /* 0x000fe20003f44070 */
[C---:B------:R-:W-:Y:S01]  /*516f0*/  IMAD.WIDE.U32 R8, R10.reuse, 0x3d1, RZ ;  /* 0x000003d10a087825 */ /* 0x040fe200078e00ff */
[----:B------:R-:W-:Y:S02]  /*51700*/  @P0 SEL R8, RZ, 0x1, P1 ;  /* 0x00000001ff080807 */ /* 0x000fe40000800000 */
[----:B------:R-:W-:Y:S01]  /*51710*/  ISETP.GT.U32.AND.EX P2, PT, R41, R47, PT, P2 ;  /* 0x0000002f2900720c */ /* 0x000fe20003f44120 */
[----:B------:R-:W-:Y:S01]  /*51720*/  IMAD.WIDE.U32 R42, R10, 0x3d1, R46 ;  /* 0x000003d10a2a7825 */ /* 0x000fe200078e002e */
[----:B------:R-:W-:Y:S02]  /*51730*/  IADD3 RZ, P3, PT, R9, R66, RZ ;  /* 0x0000004209ff7210 */ /* 0x000fe40007f7e0ff */
[----:B------:R-:W-:Y:S01]  /*51740*/  SEL R9, RZ, 0x1, !P2 ;  /* 0x00000001ff097807 */ /* 0x000fe20005000000 */
[----:B------:R-:W-:Y:S01]  /*51750*/  IMAD.X R15, RZ, RZ, RZ, P4 ;  /* 0x000000ffff0f7224 */ /* 0x000fe200020e06ff */
[----:B------:R-:W-:Y:S01]  /*51760*/  ISETP.GE.U32.AND P1, PT, R42, R46, PT ;  /* 0x0000002e2a00720c */ /* 0x000fe20003f26070 */
[----:B------:R-:W-:-:S02]  /*51770*/  IMAD.MOV.U32 R14, RZ, RZ, R67 ;  /* 0x000000ffff0e7224 */ /* 0x000fc400078e0043 */
[----:B------:R-:W-:Y:S02]  /*51780*/  IMAD.IADD R66, R66, 0x1, R43 ;  /* 0x0000000142427824 */ /* 0x000fe400078e022b */
[----:B------:R-:W-:Y:S01]  /*51790*/  IMAD.WIDE.U32.X R10, RZ, R11, R14, P3 ;  /* 0x0000000bff0a7225 */ /* 0x000fe200018e040e */
[----:B------:R-:W-:Y:S02]  /*517a0*/  @P0 IADD3 R49, P3, PT, R8, R49, RZ ;  /* 0x0000003108310210 */ /* 0x000fe40007f7e0ff */
[----:B------:R-:W-:Y:S01]  /*517b0*/  ISETP.GE.U32.AND.EX P1, PT, R66, R47, PT, P1 ;  /* 0x0000002f4200720c */ /* 0x000fe20003f26110 */
[----:B------:R-:W-:Y:S02]  /*517c0*/  IMAD.MOV.U32 R67, RZ, RZ, R42 ;  /* 0x000000ffff437224 */ /* 0x000fe400078e002a */
[----:B------:R-:W-:Y:S01]  /*517d0*/  @P0 IMAD.X R63, RZ, RZ, R63, P3 ;  /* 0x000000ffff3f0224 */ /* 0x000fe200018e063f */
[----:B------:R-:W-:Y:S02]  /*517e0*/  IADD3 R8, P0, P2, R10, R49, R9 ;  /* 0x000000310a087210 */ /* 0x000fe40007a1e009 */
[----:B------:R-:W-:-:S02]  /*517f0*/  SEL R9, RZ, 0x1, P1 ;  /* 0x00000001ff097807 */ /* 0x000fc40000800000 */
        /* <DEDUP_REMOVED lines=59> */
.L_x_1546:
[----:B------:R-:W-:Y:S05]  /*51bb0*/  BSYNC.RECONVERGENT B1 ;  /* 0x0000000000017941 */ /* 0x000fea0003800200 */
.L_x_1545:
        /* <DEDUP_REMOVED lines=28> */
.L_x_1549:
[----:B------:R-:W-:Y:S05]  /*51d80*/  BSYNC.RELIABLE B2 ;  /* 0x0000000000027941 */ /* 0x000fea0003800100 */
.L_x_1548:
        /* <DEDUP_REMOVED lines=29> */
.L_x_1550:
[----:B------:R-:W-:Y:S05]  /*51f60*/  BSYNC.RECONVERGENT B1 ;  /* 0x0000000000017941 */ /* 0x000fea0003800200 */
.L_x_1547:
        /* <DEDUP_REMOVED lines=31> */
.L_x_1553:
[----:B------:R-:W-:Y:S05]  /*52160*/  BSYNC.RELIABLE B2 ;  /* 0x0000000000027941 */ /* 0x000fea0003800100 */
.L_x_1552:
        /* <DEDUP_REMOVED lines=29> */
.L_x_1554:
[----:B------:R-:W-:Y:S05]  /*52340*/  BSYNC.RECONVERGENT B1 ;  /* 0x0000000000017941 */ /* 0x000fea0003800200 */
.L_x_1551:
        /* <DEDUP_REMOVED lines=47> */
[----:B------:R-:W-:-:S04]  /*52640*/  IMAD.WIDE.U32 R40, R30, R0, RZ ;  /* 0x000000001e287225 */ /* 0x000fc800078e00ff */
[----:B------:R-:W-:Y:S01]  /*52650*/  IMAD.X R71, RZ, RZ, RZ, P2 ;  /* 0x000000ffff477224 */ /* 0x000fe200010e06ff */
[----:B------:R-:W-:Y:S01]  /*52660*/  IADD3 RZ, P1, PT, R41, R44, RZ ;  /* 0x0000002c29ff7210 */ /* 0x000fe20007f3e0ff */
[----:B------:R-:W-:Y:S01]  /*52670*/  IMAD.IADD R49, R47, 0x1, R10 ;  /* 0x000000012f317824 */ /* 0x000fe200078e020a */
[----:B------:R-:W-:Y:S01]  /*52680*/  IADD3 R10, P2, P3, R42, R12, R11 ;  /* 0x0000000c2a0a7210 */ /* 0x000fe20007b5e00b */
[----:B------:R-:W-:Y:S02]  /*52690*/  IMAD.IADD R40, R43, 0x1, R73 ;  /* 0x000000012b287824 */ /* 0x000fe400078e0249 */
[----:B------:R-:W-:Y:S01]  /*526a0*/  IMAD.MOV.U32 R70, RZ, RZ, R45 ;  /* 0x000000ffff467224 */ /* 0x000fe200078e002d */
[----:B------:R-:W-:Y:S01]  /*526b0*/  ISETP.GE.U32.AND P0, PT, R10, R42, PT ;  /* 0x0000002a0a00720c */ /* 0x000fe20003f06070 */
[----:B------:R-:W-:Y:S01]  /*526c0*/  IMAD.MOV.U32 R12, RZ, RZ, R46 ;  /* 0x000000ffff0c7224 */ /* 0x000fe200078e002e */
[----:B------:R-:W-:Y:S01]  /*526d0*/  IADD3.X R11, PT, PT, R40, R13, RZ, P2, P3 ;  /* 0x0000000d280b7210 */ /* 0x000fe200017e64ff */
[----:B------:R-:W-:-:S03]  /*526e0*/  IMAD.MOV.U32 R13, RZ, RZ, R49 ;  /* 0x000000ffff0d7224 */ /* 0x000fc600078e0031 */
[----:B------:R-:W-:Y:S01]  /*526f0*/  ISETP.GE.U32.AND.EX P0, PT, R11, R40, PT, P0 ;  /* 0x000000280b00720c */ /* 0x000fe20003f06100 */
[----:B------:R-:W-:Y:S01]  /*52700*/  IMAD.WIDE.U32.X R40, R26, R33, R70, P1 ;  /* 0x000000211a287225 */ /* 0x000fe200008e0446 */
        /* <DEDUP_REMOVED lines=11> */
.L_x_1558:
        /* <DEDUP_REMOVED lines=12> */
.L_x_1557:
[----:B------:R0:W5:Y:S04]  /*52880*/  LDL.64 R40, [R1+0x20] ;  /* 0x0000200001287983 */ /* 0x0001680000100a00 */
[----:B------:R0:W5:Y:S04]  /*52890*/  LDL.64 R14, [R1+0x8] ;  /* 0x00000800010e7983 */ /* 0x0001680000100a00 */
[----:B------:R0:W5:Y:S02]  /*528a0*/  LDL.128 R8, [R1+0x10] ;  /* 0x0000100001087983 */ /* 0x0001640000100c00 */
.L_x_1556:
[----:B------:R-:W-:Y:S05]  /*528b0*/  BSYNC.RECONVERGENT B1 ;  /* 0x0000000000017941 */ /* 0x000fea0003800200 */
.L_x_1555:
        /* <DEDUP_REMOVED lines=25> */
[----:B------:R-:W-:Y:S01]  /*52a50*/  IMAD.WIDE.U32 R72, R28, R29, R10 ;  /* 0x0000001d1c487225 */ /* 0x000fe200078e000a */
[----:B------:R-:W-:Y:S02]  /*52a60*/  IADD3 RZ, P2, PT, R15, R44, RZ ;  /* 0x0000002c0fff7210 */ /* 0x000fe40007f5e0ff */
        /* <DEDUP_REMOVED lines=61> */
.L_x_1562:
        /* <DEDUP_REMOVED lines=12> */
.L_x_1561:
[----:B------:R2:W5:Y:S04]  /*52f00*/  LDL.64 R70, [R1+0x20] ;  /* 0x0000200001467983 */ /* 0x0005680000100a00 */
[----:B------:R2:W5:Y:S02]  /*52f10*/  LDL.128 R12, [R1+0x10] ;  /* 0x00001000010c7983 */ /* 0x0005640000100c00 */
.L_x_1560:
[----:B------:R-:W-:Y:S05]  /*52f20*/  BSYNC.RECONVERGENT B1 ;  /* 0x0000000000017941 */ /* 0x000fea0003800200 */
.L_x_1559:
        /* <DEDUP_REMOVED lines=72> */
[----:B------:R-:W-:Y:S01]  /*533b0*/  IMAD.WIDE.U32.X R42, R27, R26, R44, P2 ;  /* 0x0000001a1b2a7225 */ /* 0x000fe200010e042c */
        /* <DEDUP_REMOVED lines=11> */
.L_x_1566:
        /* <DEDUP_REMOVED lines=12> */
.L_x_1565:
[----:B------:R3:W5:Y:S04]  /*53530*/  LDL.64 R72, [R1+0x18] ;  /* 0x0000180001487983 */ /* 0x0007680000100a00 */
[----:B------:R3:W5:Y:S02]  /*53540*/  LDL.128 R8, [R1+0x20] ;  /* 0x0000200001087983 */ /* 0x0007640000100c00 */
.L_x_1564:
[----:B------:R-:W-:Y:S05]  /*53550*/  BSYNC.RECONVERGENT B1 ;  /* 0x0000000000017941 */ /* 0x000fea0003800200 */
.L_x_1563:
        /* <DEDUP_REMOVED lines=83> */
.L_x_1570:
        /* <DEDUP_REMOVED lines=12> */
.L_x_1569:
[----:B------:R0:W5:Y:S04]  /*53b50*/  LDL.64 R12, [R1+0x18] ;  /* 0x00001800010c7983 */ /* 0x0001680000100a00 */
[----:B------:R0:W5:Y:S02]  /*53b60*/  LDL.64 R14, [R1+0x20] ;  /* 0x00002000010e7983 */ /* 0x0001640000100a00 */
.L_x_1568:
[----:B------:R-:W-:Y:S05]  /*53b70*/  BSYNC.RECONVERGENT B1 ;  /* 0x0000000000017941 */ /* 0x000fea0003800200 */
.L_x_1567:
        /* <DEDUP_REMOVED lines=47> */
.L_x_1572:
[----:B------:R-:W-:Y:S05]  /*53e70*/  BSYNC.RECONVERGENT B1 ;  /* 0x0000000000017941 */ /* 0x000fea0003800200 */
.L_x_1571:
        /* <DEDUP_REMOVED lines=13> */
[----:B------:R-:W-:Y:S01]  /*53f50*/  SEL R47, R74, R43, P1 ;  /* 0x0000002b4a2f7207 */ /* 0x000fe20000800000 */
[----:B------:R-:W-:Y:S01]  /*53f60*/  IMAD.MOV.U32 R138, RZ, RZ, R46 ;  /* 0x000000ffff8a7224 */ /* 0x000fe200078e002e */
[-C--:B------:R-:W-:Y:S01]  /*53f70*/  ISETP.GT.U32.AND P0, PT, R42, R71.reuse, PT ;  /* 0x000000472a00720c */ /* 0x080fe20003f04070 */
[----:B------:R-:W-:Y:S01]  /*53f80*/  IMAD.WIDE.U32 R42, R41, 0x3d1, RZ ;  /* 0x000003d1292a7825 */ /* 0x000fe200078e00ff */
[-C--:B------:R-:W-:Y:S02]  /*53f90*/  IADD3 R74, P4, PT, RZ, R71.reuse, RZ ;  /* 0x00000047ff4a7210 */ /* 0x080fe40007f9e0ff */
[----:B------:R-:W-:Y:S02]  /*53fa0*/  ISETP.GT.U32.AND.EX P0, PT, R47, R70, PT, P0 ;  /* 0x000000462f00720c */ /* 0x000fe40003f04100 */
[----:B------:R-:W-:Y:S01]  /*53fb0*/  ISETP.GE.U32.AND P2, PT, R74, R71, PT ;  /* 0x000000474a00720c */ /* 0x000fe20003f46070 */
[----:B------:R-:W-:Y:S01]  /*53fc0*/  IMAD.X R47, R8, 0x1, R70, P4 ;  /* 0x00000001082f7824 */ /* 0x000fe200020e0646 */
[----:B------:R-:W-:Y:S01]  /*53fd0*/  IADD3 R45, P1, PT, R45, R14, RZ ;  /* 0x0000000e2d2d7210 */ /* 0x000fe20007f3e0ff */
[----:B------:R-:W-:-:S03]  /*53fe0*/  IMAD.WIDE.U32 R72, P3, RZ, R40, R42 ;  /* 0x00000028ff487225 */ /* 0x000fc6000786002a */
[----:B------:R-:W-:Y:S01]  /*53ff0*/  ISETP.GE.U32.AND.EX P2, PT, R47, R70, PT, P2 ;  /* 0x000000462f00720c */ /* 0x000fe20003f46120 */
[----:B------:R-:W-:Y:S01]  /*54000*/  IMAD.X R49, RZ, RZ, R15, P1 ;  /* 0x000000ffff317224 */ /* 0x000fe200008e060f */
[CC--:B------:R-:W-:Y:S01]  /*54010*/  IADD3 R70, P5, PT, R45.reuse, R76.reuse, RZ ;  /* 0x0000004c2d467210 */ /* 0x0c0fe20007fbe0ff */
[----:B------:R-:W-:Y:S01]  /*54020*/  IMAD.WIDE.U32 R14, R40, 0x3d1, RZ ;  /* 0x000003d1280e7825 */ /* 0x000fe200078e00ff */
[----:B------:R-:W-:Y:S02]  /*54030*/  ISETP.GT.U32.AND P1, PT, R45, R76, PT ;  /* 0x0000004c2d00720c */ /* 0x000fe40003f24070 */
[----:B------:R-:W-:Y:S01]  /*54040*/  SEL R75, RZ, 0x1, P2 ;  /* 0x00000001ff4b7807 */ /* 0x000fe20001000000 */
[----:B------:R-:W-:Y:S01]  /*54050*/  IMAD.X R43, RZ, RZ, RZ, P3 ;  /* 0x000000ffff2b7224 */ /* 0x000fe200018e06ff */
[C---:B------:R-:W-:Y:S01]  /*54060*/  ISETP.GT.U32.AND.EX P1, PT, R49.reuse, R78, PT, P1 ;  /* 0x0000004e3100720c */ /* 0x040fe20003f24110 */
[----:B------:R-:W-:Y:S01]  /*54070*/  IMAD.X R71, R49, 0x1, R78, P5 ;  /* 0x0000000131477824 */ /* 0x000fe200028e064e */
[----:B------:R-:W-:Y:S01]  /*54080*/  @P0 IADD3 R12, P5, PT, R12, 0x1, RZ ;  /* 0x000000010c0c0810 */ /* 0x000fe20007fbe0ff */
[----:B------:R-:W-:Y:S01]  /*54090*/  IMAD.MOV.U32 R42, RZ, RZ, R73 ;  /* 0x000000ffff2a7224 */ /* 0x000fe200078e0049 */
[----:B------:R-:W-:-:S02]  /*540a0*/  IADD3 R75, P3, PT, R9, R75, RZ ;  /* 0x0000004b094b7210 */ /* 0x000fc40007f7e0ff */
[----:B------:R-:W-:Y:S01]  /*540b0*/  IADD3 RZ, P4, PT, R15, R72, RZ ;  /* 0x000000480fff7210 */ /* 0x000fe20007f9e0ff */
[----:B------:R-:W-:Y:S01]  /*540c0*/  @P0 IMAD.X R13, RZ, RZ, R13, P5 ;  /* 0x000000ffff0d0224 */ /* 0x000fe200028e060d */
[----:B------:R-:W-:Y:S02]  /*540d0*/  SEL R15, R45, R76, P1 ;  /* 0x0000004c2d0f7207 */ /* 0x000fe40000800000 */
[----:B------:R-:W-:Y:S01]  /*540e0*/  SEL R45, R49, R78, P1 ;  /* 0x0000004e312d7207 */ /* 0x000fe20000800000 */
[----:B------:R-:W-:Y:S01]  /*540f0*/  IMAD.X R78, RZ, RZ, RZ, P3 ;  /* 0x000000ffff4e7224 */ /* 0x000fe200018e06ff */
[----:B------:R-:W-:Y:S01]  /*54100*/  ISETP.GT.U32.AND P2, PT, R75, R12, PT ;  /* 0x0000000c4b00720c */ /* 0x000fe20003f44070 */
[----:B------:R-:W-:Y:S01]  /*54110*/  IMAD.WIDE.U32.X R42, RZ, R41, R42, P4 ;  /* 0x00000029ff2a7225 */ /* 0x000fe200020e042a */
[----:B------:R-:W-:Y:S02]  /*54120*/  ISETP.GT.U32.AND P1, PT, R15, R70, PT ;  /* 0x000000460f00720c */ /* 0x000fe40003f24070 */
        /* <DEDUP_REMOVED lines=44> */
.L_x_1574:
[----:B------:R-:W-:Y:S05]  /*543f0*/  BSYNC.RECONVERGENT B1 ;  /* 0x0000000000017941 */ /* 0x000fea0003800200 */
.L_x_1573:
        /* <DEDUP_REMOVED lines=112> */
.L_x_1576:
[----:B------:R-:W-:Y:S05]  /*54b00*/  BSYNC.RECONVERGENT B1 ;  /* 0x0000000000017941 */ /* 0x000fea0003800200 */
.L_x_1575:
        /* <DEDUP_REMOVED lines=28> */
.L_x_1579:
[----:B------:R-:W-:Y:S05]  /*54cd0*/  BSYNC.RELIABLE B2 ;  /* 0x0000000000027941 */ /* 0x000fea0003800100 */
.L_x_1578:
        /* <DEDUP_REMOVED lines=31> */
.L_x_1580:
[----:B------:R-:W-:Y:S05]  /*54ed0*/  BSYNC.RECONVERGENT B1 ;  /* 0x0000000000017941 */ /* 0x000fea0003800200 */
.L_x_1577:
        /* <DEDUP_REMOVED lines=31> */
.L_x_1583:
[----:B------:R-:W-:Y:S05]  /*550d0*/  BSYNC.RELIABLE B2 ;  /* 0x0000000000027941 */ /* 0x000fea0003800100 */
.L_x_1582:
        /* <DEDUP_REMOVED lines=30> */
.L_x_1584:
[----:B------:R-:W-:Y:S05]  /*552c0*/  BSYNC.RECONVERGENT B1 ;  /* 0x0000000000017941 */ /* 0x000fea0003800200 */
.L_x_1581:
        /* <DEDUP_REMOVED lines=11> */
[----:B------:R-:W-:Y:S01]  /*55380*/  ISETP.GE.U32.AND P0, PT, R73, R6, PT ;  /* 0x000000064900720c */ /* 0x000fe20003f06070 */
[----:B------:R-:W-:Y:S01]  /*55390*/  IMAD.MOV.U32 R71, RZ, RZ, R40 ;  /* 0x000000ffff477224 */ /* 0x000fe200078e0028 */
        /* <DEDUP_REMOVED lines=29> */
.L_x_1587:
[----:B------:R-:W-:Y:S05]  /*55570*/  BSYNC.RELIABLE B2 ;  /* 0x0000000000027941 */ /* 0x000fea0003800100 */
.L_x_1586:
        /* <DEDUP_REMOVED lines=8> */
[C---:B------:R-:W-:Y:S02]  /*55600*/  IADD3 R46, P1, PT, R8.reuse, -UR6, RZ ;  /* 0x80000006082e7c10 */ /* 0x040fe4000ff3e0ff */
[----:B------:R-:W-:Y:S02]  /*55610*/  ISETP.GE.U32.AND.EX P0, PT, R41, UR5, PT, P0 ;  /* 0x0000000529007c0c */ /* 0x000fe4000bf06100 */
[----:B------:R-:W-:Y:S02]  /*55620*/  IADD3.X R70, PT, PT, R15, ~UR7, RZ, P1, !PT ;  /* 0x800000070f467c10 */ /* 0x000fe40008ffe4ff */
[----:B------:R-:W-:Y:S02]  /*55630*/  SEL R9, RZ, 0x1, P0 ;  /* 0x00000001ff097807 */ /* 0x000fe40000000000 */
[----:B------:R-:W-:Y:S02]  /*55640*/  ISETP.LT.U32.AND P2, PT, R8, UR6, PT ;  /* 0x0000000608007c0c */ /* 0x000fe4000bf41070 */
[----:B------:R-:W-:-:S02]  /*55650*/  ISETP.GE.U32.AND P1, PT, R46, R9, PT ;  /* 0x000000092e00720c */ /* 0x000fc40003f26070 */
[----:B--2---:R-:W-:Y:S02]  /*55660*/  ISETP.LT.U32.AND P3, PT, R40, UR8, PT ;  /* 0x0000000828007c0c */ /* 0x004fe4000bf61070 */
[----:B------:R-:W-:-:S04]  /*55670*/  ISETP.GE.U32.AND.EX P1, PT, R70, RZ, PT, P1 ;  /* 0x000000ff4600720c */ /* 0x000fc80003f26110 */
[----:B------:R-:W-:Y:S02]  /*55680*/  ISETP.LT.U32.OR.EX P1, PT, R15, UR7, !P1, P2 ;  /* 0x000000070f007c0c */ /* 0x000fe4000cf21520 */
[----:B------:R-:W-:Y:S02]  /*55690*/  SHF.L.W.U32.HI R15, R65, 0x1, R64 ;  /* 0x00000001410f7819 */ /* 0x000fe40000010e40 */
[----:B------:R-:W-:Y:S02]  /*556a0*/  IADD3 R8, P2, PT, R40, -UR8, RZ ;  /* 0x8000000828087c10 */ /* 0x000fe4000ff5e0ff */
[----:B------:R-:W-:Y:S02]  /*556b0*/  SEL R9, RZ, 0x1, !P1 ;  /* 0x00000001ff097807 */ /* 0x000fe40004800000 */
[----:B------:R-:W-:Y:S02]  /*556c0*/  IADD3.X R44, PT, PT, R15, ~UR9, RZ, P2, !PT ;  /* 0x800000090f2c7c10 */ /* 0x000fe400097fe4ff */
[----:B------:R-:W-:-:S02]  /*556d0*/  ISETP.GE.U32.AND P2, PT, R8, R9, PT ;  /* 0x000000090800720c */ /* 0x000fc40003f46070 */
        /* <DEDUP_REMOVED lines=13> */
.L_x_1588:
[----:B------:R-:W-:Y:S05]  /*557b0*/  BSYNC.RECONVERGENT B1 ;  /* 0x0000000000017941 */ /* 0x000fea0003800200 */
.L_x_1585:
        /* <DEDUP_REMOVED lines=23> */
.L_x_1590:
[----:B------:R-:W-:Y:S02]  /*55930*/  ISETP.GE.U32.AND P0, PT, R138, R61, PT ;  /* 0x0000003d8a00720c */ /* 0x000fe40003f06070 */
[----:B------:R-:W-:Y:S02]  /*55940*/  IADD3 R15, P1, PT, -R35, R74, RZ ;  /* 0x0000004a230f7210 */ /* 0x000fe40007f3e1ff */
        /* <DEDUP_REMOVED lines=24> */
.L_x_1592:
[----:B------:R-:W-:Y:S05]  /*55ad0*/  BSYNC.RELIABLE B2 ;  /* 0x0000000000027941 */ /* 0x000fea0003800100 */
.L_x_1591:
        /* <DEDUP_REMOVED lines=52> */
.L_x_1593:
[----:B------:R-:W-:Y:S05]  /*55e20*/  BSYNC.RECONVERGENT B1 ;  /* 0x0000000000017941 */ /* 0x000fea0003800200 */
.L_x_1589:
        /* <DEDUP_REMOVED lines=25> */
.L_x_1595:
        /* <DEDUP_REMOVED lines=26> */
.L_x_1597:
[----:B------:R-:W-:Y:S05]  /*56160*/  BSYNC.RELIABLE B2 ;  /* 0x0000000000027941 */ /* 0x000fea0003800100 */
.L_x_1596:
        /* <DEDUP_REMOVED lines=52> */
.L_x_1598:
[----:B------:R-:W-:Y:S05]  /*564b0*/  BSYNC.RECONVERGENT B1 ;  /* 0x0000000000017941 */ /* 0x000fea0003800200 */
.L_x_1594:
        /* <DEDUP_REMOVED lines=25> */
.L_x_1600:
        /* <DEDUP_REMOVED lines=26> */
.L_x_1602:
[----:B------:R-:W-:Y:S05]  /*567f0*/  BSYNC.RELIABLE B2 ;  /* 0x0000000000027941 */ /* 0x000fea0003800100 */
.L_x_1601:
        /* <DEDUP_REMOVED lines=21> */
[----:B------:R-:W-:Y:S02]  /*56950*/  ISETP.LT.U32.AND P3, PT, R11, R140, PT ;  /* 0x0000008c0b00720c */ /* 0x000fe40003f61070 */
[----:B0-----:R-:W-:-:S02]  /*56960*/  IADD3 R8, P4, PT, R65, UR4, RZ ;  /* 0x0000000441087c10 */ /* 0x001fc4000ff9e0ff */
[----:B------:R-:W-:Y:S02]  /*56970*/  SEL R11, RZ, 0x1, !P2 ;  /* 0x00000001ff0b7807 */ /* 0x000fe40005000000 */
[----:B------:R-:W-:Y:S02]  /*56980*/  ISETP.GE.U32.AND.EX P1, PT, R12, RZ, PT, P1 ;  /* 0x000000ff0c00720c */ /* 0x000fe40003f26110 */
[----:B------:R-:W-:Y:S02]  /*56990*/  IADD3 R11, P2, PT, R8, R11, RZ ;  /* 0x0000000b080b7210 */ /* 0x000fe40007f5e0ff */
[----:B------:R-:W-:Y:S02]  /*569a0*/  IADD3.X R13, PT, PT, R64, UR5, RZ, P4, !PT ;  /* 0x00000005400d7c10 */ /* 0x000fe4000a7fe4ff */
[----:B------:R-:W-:Y:S02]  /*569b0*/  ISETP.LT.U32.OR.EX P1, PT, R14, R139, !P1, P3 ;  /* 0x0000008b0e00720c */ /* 0x000fe40004f21530 */
[C---:B------:R-:W-:Y:S01]  /*569c0*/  IADD3 R46, P5, PT, R11.reuse, -R142, RZ ;  /* 0x8000008e0b2e7210 */ /* 0x040fe20007fbe0ff */
        /* <DEDUP_REMOVED lines=23> */
.L_x_1603:
[----:B------:R-:W-:Y:S05]  /*56b40*/  BSYNC.RECONVERGENT B1 ;  /* 0x0000000000017941 */ /* 0x000fea0003800200 */
.L_x_1599:
        /* <DEDUP_REMOVED lines=49> */
[-C--:B------:R-:W-:Y:S02]  /*56e60*/  IMAD R75, R67, R33.reuse, R44 ;  /* 0x00000021434b7224 */ /* 0x080fe400078e022c */
[----:B------:R-:W-:-:S04]  /*56e70*/  IMAD.WIDE.U32.X R10, R65, R33, R12, P1 ;  /* 0x00000021410a7225 */ /* 0x000fc800008e040c */
        /* <DEDUP_REMOVED lines=9> */
[----:B------:R-:W-:Y:S02]  /*56f10*/  ISETP.GE.U32.AND P0, PT, R10, R40, PT ;  /* 0x000000280a00720c */ /* 0x000fe40003f06070 */
[----:B------:R-:W-:Y:S01]  /*56f20*/  CS2R R40, SRZ ;  /* 0x0000000000287805 */ /* 0x000fe2000001ff00 */
        /* <DEDUP_REMOVED lines=14> */
.L_x_1607:
        /* <DEDUP_REMOVED lines=12> */
.L_x_1606:
[----:B------:R0:W5:Y:S04]  /*570d0*/  LDL.64 R40, [R1+0x20] ;  /* 0x0000200001287983 */ /* 0x0001680000100a00 */
[----:B------:R0:W5:Y:S04]  /*570e0*/  LDL.64 R14, [R1+0x8] ;  /* 0x00000800010e7983 */ /* 0x0001680000100a00 */
[----:B------:R0:W5:Y:S02]  /*570f0*/  LDL.128 R8, [R1+0x10] ;  /* 0x0000100001087983 */ /* 0x0001640000100c00 */
.L_x_1605:
[----:B------:R-:W-:Y:S05]  /*57100*/  BSYNC.RECONVERGENT B1 ;  /* 0x0000000000017941 */ /* 0x000fea0003800200 */
.L_x_1604:
        /* <DEDUP_REMOVED lines=92> */
.L_x_1611:
        /* <DEDUP_REMOVED lines=12> */
.L_x_1610:
[----:B------:R2:W5:Y:S04]  /*57790*/  LDL.64 R62, [R1+0x20] ;  /* 0x00002000013e7983 */ /* 0x0005680000100a00 */
[----:B------:R2:W5:Y:S02]  /*577a0*/  LDL.128 R12, [R1+0x10] ;  /* 0x00001000010c7983 */ /* 0x0005640000100c00 */
.L_x_1609:
[----:B------:R-:W-:Y:S05]  /*577b0*/  BSYNC.RECONVERGENT B1 ;  /* 0x0000000000017941 */ /* 0x000fea0003800200 */
.L_x_1608:
        /* <DEDUP_REMOVED lines=18> */
[C---:B------:R-:W-:Y:S01]  /*578e0*/  IMAD R33, R27.reuse, R64, R10 ;  /* 0x000000401b217224 */ /* 0x040fe200078e020a */
[----:B------:R-:W-:Y:S01]  /*578f0*/  ISETP.GE.U32.AND P0, PT, R12, R14, PT ;  /* 0x0000000e0c00720c */ /* 0x000fe20003f06070 */
[----:B------:R-:W-:-:S04]  /*57900*/  IMAD.WIDE.U32.X R40, R27, R69, R40, P1 ;  /* 0x000000451b287225 */ /* 0x000fc800008e0428 */
        /* <DEDUP_REMOVED lines=69> */
.L_x_1615:
        /* <DEDUP_REMOVED lines=12> */
.L_x_1614:
[----:B------:R3:W5:Y:S04]  /*57e20*/  LDL.64 R40, [R1+0x18] ;  /* 0x0000180001287983 */ /* 0x0007680000100a00 */
[----:B------:R3:W5:Y:S02]  /*57e30*/  LDL.128 R8, [R1+0x20] ;  /* 0x0000200001087983 */ /* 0x0007640000100c00 */
.L_x_1613:
[----:B------:R-:W-:Y:S05]  /*57e40*/  BSYNC.RECONVERGENT B1 ;  /* 0x0000000000017941 */ /* 0x000fea0003800200 */
.L_x_1612:
        /* <DEDUP_REMOVED lines=41> */
[----:B------:R-:W-:Y:S01]  /*580e0*/  ISETP.GE.U32.AND P0, PT, R40, R10, PT ;  /* 0x0000000a2800720c */ /* 0x000fe20003f06070 */
[C---:B------:R-:W-:Y:S01]  /*580f0*/  IMAD.WIDE.U32 R28, R0.reuse, R46, RZ ;  /* 0x0000002e001c7225 */ /* 0x040fe200078e00ff */
        /* <DEDUP_REMOVED lines=20> */
[C---:B------:R-:W-:Y:S02]  /*58240*/  IMAD R49, R26.reuse, R67, R49 ;  /* 0x000000431a317224 */ /* 0x040fe400078e0231 */
        /* <DEDUP_REMOVED lines=28> */
.L_x_1619:
        /* <DEDUP_REMOVED lines=12> */
.L_x_1618:
[----:B------:R0:W5:Y:S04]  /*584d0*/  LDL.64 R12, [R1+0x18] ;  /* 0x00001800010c7983 */ /* 0x0001680000100a00 */
[----:B------:R0:W5:Y:S02]  /*584e0*/  LDL.64 R14, [R1+0x20] ;  /* 0x00002000010e7983 */ /* 0x0001640000100a00 */
.L_x_1617:
[----:B------:R-:W-:Y:S05]  /*584f0*/  BSYNC.RECONVERGENT B1 ;  /* 0x0000000000017941 */ /* 0x000fea0003800200 */
.L_x_1616:
        /* <DEDUP_REMOVED lines=47> */
.L_x_1621:
[----:B------:R-:W-:Y:S05]  /*587f0*/  BSYNC.RECONVERGENT B1 ;  /* 0x0000000000017941 */ /* 0x000fea0003800200 */
.L_x_1620:
        /* <DEDUP_REMOVED lines=86> */
.L_x_1623:
[----:B------:R-:W-:Y:S05]  /*58d60*/  BSYNC.RECONVERGENT B1 ;  /* 0x0000000000017941 */ /* 0x000fea0003800200 */
.L_x_1622:
        /* <DEDUP_REMOVED lines=113> */
.L_x_1625:
[----:B------:R-:W-:Y:S05]  /*59480*/  BSYNC.RECONVERGENT B1 ;  /* 0x0000000000017941 */ /* 0x000fea0003800200 */
.L_x_1624:
        /* <DEDUP_REMOVED lines=28> */
.L_x_1628:
[----:B------:R-:W-:Y:S05]  /*59650*/  BSYNC.RELIABLE B2 ;  /* 0x0000000000027941 */ /* 0x000fea0003800100 */
.L_x_1627:
        /* <DEDUP_REMOVED lines=29> */
.L_x_1629:
[----:B------:R-:W-:Y:S05]  /*59830*/  BSYNC.RECONVERGENT B1 ;  /* 0x0000000000017941 */ /* 0x000fea0003800200 */
.L_x_1626:
        /* <DEDUP_REMOVED lines=31> */
.L_x_1632:
[----:B------:R-:W-:Y:S05]  /*59a30*/  BSYNC.RELIABLE B2 ;  /* 0x0000000000027941 */ /* 0x000fea0003800100 */
.L_x_1631:
        /* <DEDUP_REMOVED lines=29> */
.L_x_1633:
[----:B------:R-:W-:Y:S05]  /*59c10*/  BSYNC.RECONVERGENT B1 ;  /* 0x0000000000017941 */ /* 0x000fea0003800200 */
.L_x_1630:
        /* <DEDUP_REMOVED lines=73> */
[----:B------:R-:W-:Y:S02]  /*5a0b0*/  IMAD.MOV.U32 R15, RZ, RZ, R0 ;  /* 0x000000ffff0f7224 */ /* 0x000fe400078e0000 */
[----:B------:R-:W-:-:S07]  /*5a0c0*/  IMAD.MOV.U32 R0, RZ, RZ, 0x4 ;  /* 0x00000004ff007424 */ /* 0x000fce00078e00ff */
.L_x_1637:
        /* <DEDUP_REMOVED lines=12> */
.L_x_1636:
[----:B------:R0:W5:Y:S04]  /*5a190*/  LDL.64 R26, [R1+0x20] ;  /* 0x00002000011a7983 */ /* 0x0001680000100a00 */
[----:B------:R0:W5:Y:S04]  /*5a1a0*/  LDL.64 R14, [R1+0x8] ;  /* 0x00000800010e7983 */ /* 0x0001680000100a00 */
[----:B------:R0:W5:Y:S02]  /*5a1b0*/  LDL.128 R8, [R1+0x10] ;  /* 0x0000100001087983 */ /* 0x0001640000100c00 */
.L_x_1635:
[----:B------:R-:W-:Y:S05]  /*5a1c0*/  BSYNC.RECONVERGENT B1 ;  /* 0x0000000000017941 */ /* 0x000fea0003800200 */
.L_x_1634:
[----:B------:R-:W-:Y:S01]  /*5a1d0*/  IMAD.WIDE.U32 R12, R54, R61, RZ ;  /* 0x0000003d360c7225 */ /* 0x000fe200078e00ff */
        /* <DEDUP_REMOVED lines=57> */
[----:B------:R-:W-:Y:S01]  /*5a570*/  IMAD R46, R36, R55, RZ ;  /* 0x00000037242e7224 */ /* 0x000fe200078e02ff */
[----:B------:R2:W-:Y:S01]  /*5a580*/  STL.128 [R1+0x10], R12 ;  /* 0x0000100c01007387 */ /* 0x0005e20000100c00 */
[----:B------:R-:W-:Y:S01]  /*5a590*/  IMAD.WIDE.U32 R66, R55, R39, R66 ;  /* 0x0000002737427225 */ /* 0x000fe200078e0042 */
[----:B------:R-:W-:-:S03]  /*5a5a0*/  IADD3 R33, P1, P4, R33, R8, R0 ;  /* 0x0000000821217210 */ /* 0x000fc60007c3e000 */
[C---:B------:R-:W-:Y:S01]  /*5a5b0*/  IMAD.WIDE.U32 R64, R54.reuse, R39, RZ ;  /* 0x0000002736407225 */ /* 0x040fe200078e00ff */
        /* <DEDUP_REMOVED lines=14> */
[----:B------:R-:W-:Y:S02]  /*5a6a0*/  IMAD.MOV.U32 R10, RZ, RZ, R62 ;  /* 0x000000ffff0a7224 */ /* 0x000fe400078e003e */
        /* <DEDUP_REMOVED lines=14> */
.L_x_1641:
        /* <DEDUP_REMOVED lines=12> */
.L_x_1640:
[----:B------:R2:W5:Y:S04]  /*5a850*/  LDL.64 R62, [R1+0x20] ;  /* 0x00002000013e7983 */ /* 0x0005680000100a00 */
[----:B------:R2:W5:Y:S02]  /*5a860*/  LDL.128 R12, [R1+0x10] ;  /* 0x00001000010c7983 */ /* 0x0005640000100c00 */
.L_x_1639:
[----:B------:R-:W-:Y:S05]  /*5a870*/  BSYNC.RECONVERGENT B1 ;  /* 0x0000000000017941 */ /* 0x000fea0003800200 */
.L_x_1638:
        /* <DEDUP_REMOVED lines=91> */
.L_x_1645:
        /* <DEDUP_REMOVED lines=12> */
.L_x_1644:
[----:B------:R3:W5:Y:S04]  /*5aef0*/  LDL.64 R54, [R1+0x18] ;  /* 0x0000180001367983 */ /* 0x0007680000100a00 */
[----:B------:R3:W5:Y:S02]  /*5af00*/  LDL.128 R8, [R1+0x20] ;  /* 0x0000200001087983 */ /* 0x0007640000100c00 */
.L_x_1643:
[----:B------:R-:W-:Y:S05]  /*5af10*/  BSYNC.RECONVERGENT B1 ;  /* 0x0000000000017941 */ /* 0x000fea0003800200 */
.L_x_1642:
        /* <DEDUP_REMOVED lines=41> */
[-C--:B------:R-:W-:Y:S01]  /*5b1b0*/  IMAD R33, R56, R37.reuse, R33 ;  /* 0x0000002538217224 */ /* 0x080fe200078e0221 */
[-C--:B------:R-:W-:Y:S01]  /*5b1c0*/  IADD3 R49, P5, PT, R49, R28.reuse, RZ ;  /* 0x0000001c31317210 */ /* 0x080fe20007fbe0ff */
        /* <DEDUP_REMOVED lines=49> */
.L_x_1649:
        /* <DEDUP_REMOVED lines=12> */
.L_x_1648:
[----:B------:R0:W5:Y:S04]  /*5b5a0*/  LDL.64 R12, [R1+0x18] ;  /* 0x00001800010c7983 */ /* 0x0001680000100a00 */
[----:B------:R0:W5:Y:S02]  /*5b5b0*/  LDL.64 R14, [R1+0x20] ;  /* 0x00002000010e7983 */ /* 0x0001640000100a00 */
.L_x_1647:
[----:B------:R-:W-:Y:S05]  /*5b5c0*/  BSYNC.RECONVERGENT B1 ;  /* 0x0000000000017941 */ /* 0x000fea0003800200 */
.L_x_1646:
        /* <DEDUP_REMOVED lines=47> */
.L_x_1651:
[----:B------:R-:W-:Y:S05]  /*5b8c0*/  BSYNC.RECONVERGENT B1 ;  /* 0x0000000000017941 */ /* 0x000fea0003800200 */
.L_x_1650:
        /* <DEDUP_REMOVED lines=86> */
.L_x_1653:
[----:B------:R-:W-:Y:S05]  /*5be30*/  BSYNC.RECONVERGENT B1 ;  /* 0x0000000000017941 */ /* 0x000fea0003800200 */
.L_x_1652:
        /* <DEDUP_REMOVED lines=112> */
.L_x_1655:
[----:B------:R-:W-:Y:S05]  /*5c540*/  BSYNC.RECONVERGENT B1 ;  /* 0x0000000000017941 */ /* 0x000fea0003800200 */
.L_x_1654:
        /* <DEDUP_REMOVED lines=31> */
.L_x_1658:
[----:B------:R-:W-:Y:S05]  /*5c740*/  BSYNC.RELIABLE B2 ;  /* 0x0000000000027941 */ /* 0x000fea0003800100 */
.L_x_1657:
        /* <DEDUP_REMOVED lines=32> */
.L_x_1659:
[----:B------:R-:W-:Y:S05]  /*5c950*/  BSYNC.RECONVERGENT B1 ;  /* 0x0000000000017941 */ /* 0x000fea0003800200 */
.L_x_1656:
        /* <DEDUP_REMOVED lines=34> */
.L_x_1662:
[----:B------:R-:W-:Y:S05]  /*5cb80*/  BSYNC.RELIABLE B2 ;  /* 0x0000000000027941 */ /* 0x000fea0003800100 */
.L_x_1661:
        /* <DEDUP_REMOVED lines=32> */
.L_x_1663:
[----:B------:R-:W-:Y:S05]  /*5cd90*/  BSYNC.RECONVERGENT B1 ;  /* 0x0000000000017941 */ /* 0x000fea0003800200 */
.L_x_1660:
        /* <DEDUP_REMOVED lines=23> */
.L_x_1665:
        /* <DEDUP_REMOVED lines=26> */
.L_x_1667:
[----:B------:R-:W-:Y:S05]  /*5d0b0*/  BSYNC.RELIABLE B2 ;  /* 0x0000000000027941 */ /* 0x000fea0003800100 */
.L_x_1666:
        /* <DEDUP_REMOVED lines=52> */
.L_x_1668:
[----:B------:R-:W-:Y:S05]  /*5d400*/  BSYNC.RECONVERGENT B1 ;  /* 0x0000000000017941 */ /* 0x000fea0003800200 */
.L_x_1664:
[----:B------:R-:W-:Y:S02]  /*5d410*/  ISETP.GE.U32.AND P0, PT, R20, RZ, PT ;  /* 0x000000ff1400720c */ /* 0x000fe40003f06070 */
[----:B------:R-:W-:Y:S01]  /*5d420*/  CS2R R30, SRZ ;  /* 0x00000000001e7805 */ /* 0x000fe2000001ff00 */
[----:B------:R-:W-:Y:S01]  /*5d430*/  IMAD.MOV.U32 R28, RZ, RZ, R22 ;  /* 0x000000ffff1c7224 */ /* 0x000fe200078e0016 */
[----:B------:R0:W-:Y:S01]  /*5d440*/  STL.128 [R1+0x10], RZ ;  /* 0x000010ff01007387 */ /* 0x0001e20000100c00 */
[----:B------:R-:W-:Y:S01]  /*5d450*/  ISETP.GE.U32.AND.EX P0, PT, R21, RZ, PT, P0 ;  /* 0x000000ff1500720c */ /* 0x000fe20003f06100 */
[----:B------:R-:W-:Y:S01]  /*5d460*/  IMAD.MOV.U32 R29, RZ, RZ, R23 ;  /* 0x000000ffff1d7224 */ /* 0x000fe200078e0017 */
[----:B------:R-:W-:Y:S01]  /*5d470*/  IADD3 R124, P1, PT, R124, -R27, RZ ;  /* 0x8000001b7c7c7210 */ /* 0x000fe20007f3e0ff */
[----:B------:R-:W-:Y:S01]  /*5d480*/  IMAD.MOV.U32 R9, RZ, RZ, RZ ;  /* 0x000000ffff097224 */ /* 0x000fe200078e00ff */
[----:B------:R-:W-:Y:S01]  /*5d490*/  SEL R8, RZ, 0x1, P0 ;  /* 0x00000001ff087807 */ /* 0x000fe20000000000 */
[----:B------:R-:W-:Y:S01]  /*5d4a0*/  IMAD.MOV.U32 R11, RZ, RZ, RZ ;  /* 0x000000ffff0b7224 */ /* 0x000fe200078e00ff */
[----:B------:R0:W-:Y:S01]  /*5d4b0*/  STL.128 [R1], R28 ;  /* 0x0000001c01007387 */ /* 0x0001e20000100c00 */
[----:B------:R-:W-:Y:S01]  /*5d4c0*/  IMAD.MOV.U32 R15, RZ, RZ, RZ ;  /* 0x000000ffff0f7224 */ /* 0x000fe200078e00ff */
[----:B------:R-:W-:Y:S01]  /*5d4d0*/  ISETP.GE.U32.AND P0, PT, R8, RZ, PT ;  /* 0x000000ff0800720c */ /* 0x000fe20003f06070 */
[----:B------:R-:W-:Y:S01]  /*5d4e0*/  BSSY.RECONVERGENT B1, `(.L_x_1669) ;  /* 0x0000022000017945 */ /* 0x000fe20003800200 */
[----:B------:R0:W-:Y:S01]  /*5d4f0*/  STL.128 [R1+0x20], RZ ;  /* 0x000020ff01007387 */ /* 0x0001e20000100c00 */
[----:B------:R-:W-:Y:S01]  /*5d500*/  IMAD.X R125, R125, 0x1, ~R32, P1 ;  /* 0x000000017d7d7824 */ /* 0x000fe200008e0e20 */
[----:B------:R-:W-:Y:S01]  /*5d510*/  ISETP.GE.U32.AND.EX P0, PT, RZ, RZ, PT, P0 ;  /* 0x000000ffff00720c */ /* 0x000fe20003f06100 */
[----:B------:R-:W-:Y:S01]  /*5d520*/  IMAD.MOV.U32 R13, RZ, RZ, RZ ;  /* 0x000000ffff0d7224 */ /* 0x000fe200078e00ff */
[----:B------:R0:W-:Y:S02]  /*5d530*/  STL.64 [R1+0x8], R20 ;  /* 0x0000081401007387 */ /* 0x0001e40000100a00 */
[----:B------:R-:W-:-:S02]  /*5d540*/  SEL R10, RZ, 0x1, P0 ;  /* 0x00000001ff0a7807 */ /* 0x000fc40000000000 */
[----:B------:R0:W-:Y:S02]  /*5d550*/  STL.128 [R1+0x30], RZ ;  /* 0x000030ff01007387 */ /* 0x0001e40000100c00 */
[----:B------:R-:W-:Y:S02]  /*5d560*/  ISETP.GE.U32.AND P0, PT, R10, RZ, PT ;  /* 0x000000ff0a00720c */ /* 0x000fe40003f06070 */
[----:B------:R0:W-:Y:S02]  /*5d570*/  STL.128 [R1+0x10], R8 ;  /* 0x0000100801007387 */ /* 0x0001e40000100c00 */
[----:B------:R-:W-:-:S04]  /*5d580*/  ISETP.GE.U32.AND.EX P0, PT, RZ, RZ, PT, P0 ;  /* 0x000000ffff00720c */ /* 0x000fc80003f06100 */
[----:B------:R-:W-:-:S04]  /*5d590*/  SEL R12, RZ, 0x1, P0 ;  /* 0x00000001ff0c7807 */ /* 0x000fc80000000000 */
[----:B------:R-:W-:Y:S01]  /*5d5a0*/  ISETP.GE.U32.AND P0, PT, R12, RZ, PT ;  /* 0x000000ff0c00720c */ /* 0x000fe20003f06070 */
[----:B------:R-:W-:-:S03]  /*5d5b0*/  IMAD.MOV.U32 R14, RZ, RZ, R12 ;  /* 0x000000ffff0e7224 */ /* 0x000fc600078e000c */
[----:B------:R-:W-:Y:S02]  /*5d5c0*/  ISETP.GE.U32.AND.EX P0, PT, RZ, RZ, PT, P0 ;  /* 0x000000ffff00720c */ /* 0x000fe40003f06100 */
[----:B------:R0:W-:Y:S11]  /*5d5d0*/  STL.64 [R1+0x20], R14 ;  /* 0x0000200e01007387 */ /* 0x0001f60000100a00 */
[----:B------:R-:W-:Y:S05]  /*5d5e0*/  @P0 BRA `(.L_x_1670) ;  /* 0x0000000000440947 */ /* 0x000fea0003800000 */
[----:B------:R-:W-:Y:S01]  /*5d5f0*/  BSSY.RECONVERGENT B2, `(.L_x_1671) ;  /* 0x000000e000027945 */ /* 0x000fe20003800200 */
[----:B0-----:R-:W-:Y:S01]  /*5d600*/  SEL R15, RZ, 0x1, P0 ;  /* 0x00000001ff0f7807 */ /* 0x001fe20000000000 */
[----:B------:R-:W-:Y:S02]  /*5d610*/  IMAD.MOV.U32 R21, RZ, RZ, RZ ;  /* 0x000000ffff157224 */ /* 0x000fe400078e00ff */
[----:B------:R-:W-:-:S07]  /*5d620*/  IMAD.MOV.U32 R12, RZ, RZ, 0x5 ;  /* 0x00000005ff0c7424 */ /* 0x000fce00078e00ff */
.L_x_1672:
        /* <DEDUP_REMOVED lines=11> */
.L_x_1671:
[----:B------:R2:W5:Y:S04]  /*5d6e0*/  LDL.64 R12, [R1+0x20] ;  /* 0x00002000010c7983 */ /* 0x0005680000100a00 */
[----:B------:R2:W5:Y:S02]  /*5d6f0*/  LDL.128 R8, [R1+0x10] ;  /* 0x0000100001087983 */ /* 0x0005640000100c00 */
.L_x_1670:
[----:B------:R-:W-:Y:S05]  /*5d700*/  BSYNC.RECONVERGENT B1 ;  /* 0x0000000000017941 */ /* 0x000fea0003800200 */
.L_x_1669:
[----:B0-----:R-:W3:Y:S01]  /*5d710*/  LDL.64 R20, [R1+0x28] ;  /* 0x0000280001147983 */ /* 0x001ee20000100a00 */
[-C--:B-----5:R-:W-:Y:S01]  /*5d720*/  IADD3 R19, P1, PT, R19, R8.reuse, RZ ;  /* 0x0000000813137210 */ /* 0x0a0fe20007f3e0ff */
        /* <DEDUP_REMOVED lines=8> */
[----:B------:R-:W-:-:S04]  /*5d7b0*/  ISETP.GE.U32.AND.EX P0, PT, R15, R11, PT, P0 ;  /* 0x0000000b0f00720c */ /* 0x000fc80003f06100 */
[----:B------:R-:W-:-:S04]  /*5d7c0*/  SEL R9, RZ, 0x1, P0 ;  /* 0x00000001ff097807 */ /* 0x000fc80000000000 */
[----:B------:R-:W-:-:S04]  /*5d7d0*/  IADD3 R8, P1, PT, R12, R9, RZ ;  /* 0x000000090c087210 */ /* 0x000fc80007f3e0ff */
[----:B------:R-:W-:Y:S01]  /*5d7e0*/  ISETP.GE.U32.AND P0, PT, R8, R12, PT ;  /* 0x0000000c0800720c */ /* 0x000fe20003f06070 */
[----:B------:R-:W-:Y:S02]  /*5d7f0*/  IMAD.X R9, RZ, RZ, R13, P1 ;  /* 0x000000ffff097224 */ /* 0x000fe400008e060d */
[----:B------:R-:W-:-:S03]  /*5d800*/  IMAD.MOV.U32 R12, RZ, RZ, R19 ;  /* 0x000000ffff0c7224 */ /* 0x000fc600078e0013 */
[----:B------:R-:W-:Y:S01]  /*5d810*/  ISETP.GE.U32.AND.EX P0, PT, R9, R13, PT, P0 ;  /* 0x0000000d0900720c */ /* 0x000fe20003f06100 */
[----:B------:R-:W-:-:S03]  /*5d820*/  IMAD.MOV.U32 R13, RZ, RZ, R18 ;  /* 0x000000ffff0d7224 */ /* 0x000fc600078e0012 */
[----:B------:R-:W-:Y:S02]  /*5d830*/  SEL R11, RZ, 0x1, P0 ;  /* 0x00000001ff0b7807 */ /* 0x000fe40000000000 */
[----:B------:R0:W-:Y:S02]  /*5d840*/  STL.128 [R1+0x10], R12 ;  /* 0x0000100c01007387 */ /* 0x0001e40000100c00 */
        /* <DEDUP_REMOVED lines=10> */
.L_x_1676:
        /* <DEDUP_REMOVED lines=11> */
.L_x_1675:
[----:B------:R3:W5:Y:S04]  /*5d9a0*/  LDL.64 R14, [R1+0x18] ;  /* 0x00001800010e7983 */ /* 0x0007680000100a00 */
[----:B------:R3:W5:Y:S02]  /*5d9b0*/  LDL.128 R8, [R1+0x20] ;  /* 0x0000200001087983 */ /* 0x0007640000100c00 */
.L_x_1674:
[----:B------:R-:W-:Y:S05]  /*5d9c0*/  BSYNC.RECONVERGENT B1 ;  /* 0x0000000000017941 */ /* 0x000fea0003800200 */
.L_x_1673:
        /* <DEDUP_REMOVED lines=33> */
.L_x_1680:
        /* <DEDUP_REMOVED lines=11> */
.L_x_1679:
[----:B------:R0:W5:Y:S04]  /*5dc90*/  LDL.64 R12, [R1+0x18] ;  /* 0x00001800010c7983 */ /* 0x0001680000100a00 */
[----:B------:R0:W5:Y:S02]  /*5dca0*/  LDL.64 R18, [R1+0x20] ;  /* 0x0000200001127983 */ /* 0x0001640000100a00 */
.L_x_1678:
[----:B------:R-:W-:Y:S05]  /*5dcb0*/  BSYNC.RECONVERGENT B1 ;  /* 0x0000000000017941 */ /* 0x000fea0003800200 */
.L_x_1677:
        /* <DEDUP_REMOVED lines=46> */
.L_x_1682:
[----:B------:R-:W-:Y:S05]  /*5dfa0*/  BSYNC.RECONVERGENT B1 ;  /* 0x0000000000017941 */ /* 0x000fea0003800200 */
.L_x_1681:
        /* <DEDUP_REMOVED lines=14> */
[----:B------:R-:W-:Y:S01]  /*5e090*/  IMAD.WIDE.U32 R20, R27, 0x3d1, RZ ;  /* 0x000003d11b147825 */ /* 0x000fe200078e00ff */
[-C--:B------:R-:W-:Y:S02]  /*5e0a0*/  IADD3 R30, P4, PT, RZ, R23.reuse, RZ ;  /* 0x00000017ff1e7210 */ /* 0x080fe40007f9e0ff */
[-C--:B------:R-:W-:Y:S02]  /*5e0b0*/  ISETP.GT.U32.AND P0, PT, R14, R23.reuse, PT ;  /* 0x000000170e00720c */ /* 0x080fe40003f04070 */
[----:B------:R-:W-:Y:S01]  /*5e0c0*/  ISETP.GE.U32.AND P2, PT, R30, R23, PT ;  /* 0x000000171e00720c */ /* 0x000fe20003f46070 */
[----:B------:R-:W-:Y:S01]  /*5e0d0*/  IMAD.X R31, R8, 0x1, R22, P4 ;  /* 0x00000001081f7824 */ /* 0x000fe200020e0616 */
[----:B------:R-:W-:Y:S01]  /*5e0e0*/  ISETP.GT.U32.AND.EX P0, PT, R15, R22, PT, P0 ;  /* 0x000000160f00720c */ /* 0x000fe20003f04100 */
[----:B------:R-:W-:Y:S01]  /*5e0f0*/  IMAD.WIDE.U32 R20, P3, RZ, R26, R20 ;  /* 0x0000001aff147225 */ /* 0x000fe20007860014 */
[----:B------:R-:W-:-:S02]  /*5e100*/  IADD3 R29, P1, PT, R29, R18, RZ ;  /* 0x000000121d1d7210 */ /* 0x000fc40007f3e0ff */
[----:B------:R-:W-:Y:S01]  /*5e110*/  ISETP.GE.U32.AND.EX P2, PT, R31, R22, PT, P2 ;  /* 0x000000161f00720c */ /* 0x000fe20003f46120 */
[----:B------:R-:W-:Y:S01]  /*5e120*/  IMAD.WIDE.U32 R14, R26, 0x3d1, RZ ;  /* 0x000003d11a0e7825 */ /* 0x000fe200078e00ff */
[CC--:B------:R-:W-:Y:S02]  /*5e130*/  IADD3 R22, P5, PT, R29.reuse, R32.reuse, RZ ;  /* 0x000000201d167210 */ /* 0x0c0fe40007fbe0ff */
[----:B------:R-:W-:Y:S01]  /*5e140*/  SEL R35, RZ, 0x1, P2 ;  /* 0x00000001ff237807 */ /* 0x000fe20001000000 */
[----:B------:R-:W-:Y:S01]  /*5e150*/  IMAD.X R18, RZ, RZ, R19, P1 ;  /* 0x000000ffff127224 */ /* 0x000fe200008e0613 */
[----:B------:R-:W-:Y:S01]  /*5e160*/  ISETP.GT.U32.AND P1, PT, R29, R32, PT ;  /* 0x000000201d00720c */ /* 0x000fe20003f24070 */
[----:B------:R-:W-:Y:S01]  /*5e170*/  IMAD.X R19, RZ, RZ, RZ, P3 ;  /* 0x000000ffff137224 */ /* 0x000fe200018e06ff */
[----:B------:R-:W-:Y:S01]  /*5e180*/  IADD3 R35, P3, PT, R9, R35, RZ ;  /* 0x0000002309237210 */ /* 0x000fe20007f7e0ff */
[----:B------:R-:W-:Y:S01]  /*5e190*/  IMAD.X R23, R18, 0x1, R39, P5 ;  /* 0x0000000112177824 */ /* 0x000fe200028e0627 */
[----:B------:R-:W-:-:S02]  /*5e1a0*/  @P0 IADD3 R12, P5, PT, R12, 0x1, RZ ;  /* 0x000000010c0c0810 */ /* 0x000fc40007fbe0ff */
[CC--:B------:R-:W-:Y:S01]  /*5e1b0*/  ISETP.GT.U32.AND.EX P1, PT, R18.reuse, R39.reuse, PT, P1 ;  /* 0x000000271200720c */ /* 0x0c0fe20003f24110 */
        /* <DEDUP_REMOVED lines=21> */
[-C--:B------:R-:W-:Y:S01]  /*5e310*/  ISETP.GT.U32.AND P1, PT, R29, R22.reuse, PT ;  /* 0x000000161d00720c */ /* 0x080fe20003f24070 */
[----:B------:R-:W-:Y:S01]  /*5e320*/  IMAD.MOV.U32 R29, RZ, RZ, R16 ;  /* 0x000000ffff1d7224 */ /* 0x000fe200078e0010 */
        /* <DEDUP_REMOVED lines=30> */
.L_x_1684:
[----:B------:R-:W-:Y:S05]  /*5e510*/  BSYNC.RECONVERGENT B1 ;  /* 0x0000000000017941 */ /* 0x000fea0003800200 */
.L_x_1683:
        /* <DEDUP_REMOVED lines=113> */
.L_x_1686:
[----:B------:R-:W-:Y:S05]  /*5ec30*/  BSYNC.RECONVERGENT B1 ;  /* 0x0000000000017941 */ /* 0x000fea0003800200 */
.L_x_1685:
        /* <DEDUP_REMOVED lines=28> */
.L_x_1689:
[----:B------:R-:W-:Y:S05]  /*5ee00*/  BSYNC.RELIABLE B2 ;  /* 0x0000000000027941 */ /* 0x000fea0003800100 */
.L_x_1688:
        /* <DEDUP_REMOVED lines=29> */
.L_x_1690:
[----:B------:R-:W-:Y:S05]  /*5efe0*/  BSYNC.RECONVERGENT B1 ;  /* 0x0000000000017941 */ /* 0x000fea0003800200 */
.L_x_1687:
        /* <DEDUP_REMOVED lines=31> */
.L_x_1693:
[----:B------:R-:W-:Y:S05]  /*5f1e0*/  BSYNC.RELIABLE B2 ;  /* 0x0000000000027941 */ /* 0x000fea0003800100 */
.L_x_1692:
        /* <DEDUP_REMOVED lines=29> */
.L_x_1694:
[----:B------:R-:W-:Y:S05]  /*5f3c0*/  BSYNC.RECONVERGENT B1 ;  /* 0x0000000000017941 */ /* 0x000fea0003800200 */
.L_x_1691:
        /* <DEDUP_REMOVED lines=25> */
[----:B------:R-:W-:-:S04]  /*5f560*/  IMAD.WIDE.U32 R16, R37, R3, RZ ;  /* 0x0000000325107225 */ /* 0x000fc800078e00ff */
[-C--:B------:R-:W-:Y:S02]  /*5f570*/  IMAD R23, R3, R37.reuse, R8 ;  /* 0x0000002503177224 */ /* 0x080fe400078e0208 */
[----:B------:R-:W-:Y:S01]  /*5f580*/  IMAD.WIDE.U32.X R8, R24, R37, R12, P1 ;  /* 0x0000002518087225 */ /* 0x000fe200008e040c */
[----:B------:R-:W-:-:S03]  /*5f590*/  SEL R13, RZ, 0x1, P0 ;  /* 0x00000001ff0d7807 */ /* 0x000fc60000000000 */
[----:B------:R-:W-:-:S04]  /*5f5a0*/  IMAD.WIDE.U32 R14, R3, R29, RZ ;  /* 0x0000001d030e7225 */ /* 0x000fc800078e00ff */
        /* <DEDUP_REMOVED lines=8> */
[----:B------:R-:W-:Y:S01]  /*5f630*/  IMAD.WIDE.U32 R8, R37, R51, RZ ;  /* 0x0000003325087225 */ /* 0x000fe200078e00ff */
[----:B------:R-:W-:Y:S02]  /*5f640*/  IADD3 RZ, P1, PT, R17, R18, RZ ;  /* 0x0000001211ff7210 */ /* 0x000fe40007f3e0ff */
[----:B------:R-:W-:Y:S01]  /*5f650*/  ISETP.GE.U32.AND.EX P0, PT, R13, R16, PT, P0 ;  /* 0x000000100d00720c */ /* 0x000fe20003f06100 */
[----:B------:R-:W-:-:S02]  /*5f660*/  IMAD R34, R48, R29, RZ ;  /* 0x0000001d30227224 */ /* 0x000fc400078e02ff */
[----:B------:R-:W-:-:S04]  /*5f670*/  IMAD.WIDE.U32 R32, P2, R48, R29, R8 ;  /* 0x0000001d30207225 */ /* 0x000fc80007840008 */
[----:B------:R-:W-:-:S04]  /*5f680*/  IMAD.WIDE.U32 R18, R29, R51, RZ ;  /* 0x000000331d127225 */ /* 0x000fc800078e00ff */
[----:B------:R-:W-:-:S04]  /*5f690*/  IMAD.WIDE.U32 R16, R51, R29, RZ ;  /* 0x0000001d33107225 */ /* 0x000fc800078e00ff */
[-C--:B------:R-:W-:Y:S02]  /*5f6a0*/  IMAD R39, R51, R37.reuse, R34 ;  /* 0x0000002533277224 */ /* 0x080fe400078e0222 */
[----:B------:R-:W-:Y:S01]  /*5f6b0*/  IMAD.WIDE.U32.X R8, R25, R37, R14, P1 ;  /* 0x0000002519087225 */ /* 0x000fe200008e040e */
[----:B------:R-:W-:Y:S02]  /*5f6c0*/  SEL R15, RZ, 0x1, P0 ;  /* 0x00000001ff0f7807 */ /* 0x000fe40000000000 */
[----:B------:R-:W-:Y:S01]  /*5f6d0*/  IADD3 RZ, P0, PT, R19, R32, RZ ;  /* 0x0000002013ff7210 */ /* 0x000fe20007f1e0ff */
[----:B------:R-:W-:Y:S01]  /*5f6e0*/  IMAD.X R35, RZ, RZ, RZ, P2 ;  /* 0x000000ffff237224 */ /* 0x000fe200010e06ff */
[----:B------:R-:W-:Y:S01]  /*5f6f0*/  IADD3 R14, P1, P2, R16, R8, R15 ;  /* 0x00000008100e7210 */ /* 0x000fe20007a3e00f */
[----:B------:R-:W-:Y:S02]  /*5f700*/  IMAD.IADD R17, R17, 0x1, R39 ;  /* 0x0000000111117824 */ /* 0x000fe400078e0227 */
[----:B------:R-:W-:-:S02]  /*5f710*/  IMAD.MOV.U32 R34, RZ, RZ, R33 ;  /* 0x000000ffff227224 */ /* 0x000fc400078e0021 */
        /* <DEDUP_REMOVED lines=21> */
.L_x_1698:
        /* <DEDUP_REMOVED lines=12> */
.L_x_1697:
[----:B------:R2:W5:Y:S04]  /*5f930*/  LDL.64 R16, [R1+0x20] ;  /* 0x0000200001107983 */ /* 0x0005680000100a00 */
[----:B------:R2:W5:Y:S04]  /*5f940*/  LDL.64 R10, [R1+0x8] ;  /* 0x00000800010a7983 */ /* 0x0005680000100a00 */
[----:B------:R2:W5:Y:S02]  /*5f950*/  LDL.128 R12, [R1+0x10] ;  /* 0x00001000010c7983 */ /* 0x0005640000100c00 */
.L_x_1696:
[----:B------:R-:W-:Y:S05]  /*5f960*/  BSYNC.RECONVERGENT B1 ;  /* 0x0000000000017941 */ /* 0x000fea0003800200 */
.L_x_1695:
        /* <DEDUP_REMOVED lines=39> */
[----:B------:R-:W-:Y:S02]  /*5fbe0*/  IMAD R39, R3, R28, R30 ;  /* 0x0000001c03277224 */ /* 0x000fe400078e021e */
[----:B------:R-:W-:Y:S01]  /*5fbf0*/  IMAD.WIDE.U32 R12, R21, R3, RZ ;  /* 0x00000003150c7225 */ /* 0x000fe200078e00ff */
[----:B------:R-:W-:Y:S02]  /*5fc00*/  IADD3.X R11, PT, PT, RZ, R11, RZ, P0, P1 ;  /* 0x0000000bff0b7210 */ /* 0x000fe400007e24ff */
[----:B------:R-:W-:Y:S01]  /*5fc10*/  IADD3 R10, P4, PT, R37, R34, RZ ;  /* 0x00000022250a7210 */ /* 0x000fe20007f9e0ff */
[----:B------:R-:W-:Y:S01]  /*5fc20*/  IMAD.IADD R30, R35, 0x1, R39 ;  /* 0x00000001231e7824 */ /* 0x000fe200078e0227 */
[----:B------:R-:W-:Y:S01]  /*5fc30*/  ISETP.GE.U32.AND P0, PT, R34, R14, PT ;  /* 0x0000000e2200720c */ /* 0x000fe20003f06070 */
[----:B------:R-:W-:Y:S01]  /*5fc40*/  IMAD.WIDE.U32 R32, P3, R25, R21, R32 ;  /* 0x0000001519207225 */ /* 0x000fe20007860020 */
[----:B------:R-:W-:-:S02]  /*5fc50*/  ISETP.GE.U32.AND P1, PT, R10, R34, PT ;  /* 0x000000220a00720c */ /* 0x000fc40003f26070 */
[C---:B------:R-:W-:Y:S01]  /*5fc60*/  ISETP.GE.U32.AND.EX P0, PT, R30.reuse, R15, PT, P0 ;  /* 0x0000000f1e00720c */ /* 0x040fe20003f06100 */
[----:B------:R-:W-:Y:S01]  /*5fc70*/  IMAD.X R11, R30, 0x1, R11, P4 ;  /* 0x000000011e0b7824 */ /* 0x000fe200020e060b */
[----:B------:R-:W-:Y:S01]  /*5fc80*/  IADD3 RZ, P2, PT, R13, R32, RZ ;  /* 0x000000200dff7210 */ /* 0x000fe20007f5e0ff */
[----:B------:R-:W-:-:S03]  /*5fc90*/  IMAD.WIDE.U32 R34, R28, R51, RZ ;  /* 0x000000331c227225 */ /* 0x000fc600078e00ff */
[----:B------:R-:W-:Y:S01]  /*5fca0*/  ISETP.GE.U32.AND.EX P1, PT, R11, R30, PT, P1 ;  /* 0x0000001e0b00720c */ /* 0x000fe20003f26110 */
[----:B------:R-:W-:Y:S01]  /*5fcb0*/  IMAD.X R13, RZ, RZ, RZ, P3 ;  /* 0x000000ffff0d7224 */ /* 0x000fe200018e06ff */
[----:B------:R0:W-:Y:S01]  /*5fcc0*/  STL.128 [R1+0x10], R8 ;  /* 0x0000100801007387 */ /* 0x0001e20000100c00 */
[----:B------:R-:W-:Y:S02]  /*5fcd0*/  IMAD.MOV.U32 R12, RZ, RZ, R33 ;  /* 0x000000ffff0c7224 */ /* 0x000fe400078e0021 */
[----:B------:R-:W-:Y:S02]  /*5fce0*/  IMAD.MOV.U32 R36, RZ, RZ, R16 ;  /* 0x000000ffff247224 */ /* 0x000fe400078e0010 */
[----:B------:R-:W-:Y:S02]  /*5fcf0*/  IMAD.MOV.U32 R37, RZ, RZ, R17 ;  /* 0x000000ffff257224 */ /* 0x000fe400078e0011 */
        /* <DEDUP_REMOVED lines=35> */
.L_x_1702:
        /* <DEDUP_REMOVED lines=12> */
.L_x_1701:
[----:B------:R0:W5:Y:S04]  /*5fff0*/  LDL.64 R34, [R1+0x20] ;  /* 0x0000200001227983 */ /* 0x0001680000100a00 */
[----:B------:R0:W5:Y:S02]  /*60000*/  LDL.128 R8, [R1+0x10] ;  /* 0x0000100001087983 */ /* 0x0001640000100c00 */
.L_x_1700:
[----:B------:R-:W-:Y:S05]  /*60010*/  BSYNC.RECONVERGENT B1 ;  /* 0x0000000000017941 */ /* 0x000fea0003800200 */
.L_x_1699:
        /* <DEDUP_REMOVED lines=60> */
[----:B------:R-:W-:-:S04]  /*603e0*/  IMAD.WIDE.U32 R16, P2, R48, R31, R14 ;  /* 0x0000001f30107225 */ /* 0x000fc8000784000e */
[----:B------:R-:W-:Y:S01]  /*603f0*/  IMAD.WIDE.U32 R14, R31, R51, RZ ;  /* 0x000000331f0e7225 */ /* 0x000fe200078e00ff */
[----:B------:R-:W-:-:S03]  /*60400*/  IADD3.X R14, PT, PT, RZ, R11, RZ, P0, P1 ;  /* 0x0000000bff0e7210 */ /* 0x000fc600007e24ff */
[----:B------:R-:W-:Y:S01]  /*60410*/  IMAD.X R19, RZ, RZ, RZ, P2 ;  /* 0x000000ffff137224 */ /* 0x000fe200010e06ff */
[----:B------:R-:W-:Y:S01]  /*60420*/  IADD3 RZ, P2, PT, R15, R16, RZ ;  /* 0x000000100fff7210 */ /* 0x000fe20007f5e0ff */
[----:B------:R-:W-:Y:S02]  /*60430*/  IMAD.MOV.U32 R18, RZ, RZ, R17 ;  /* 0x000000ffff127224 */ /* 0x000fe400078e0011 */
[----:B------:R-:W-:Y:S02]  /*60440*/  IMAD.MOV.U32 R16, RZ, RZ, R12 ;  /* 0x000000ffff107224 */ /* 0x000fe400078e000c */
[----:B------:R-:W-:Y:S02]  /*60450*/  IMAD.MOV.U32 R17, RZ, RZ, R13 ;  /* 0x000000ffff117224 */ /* 0x000fe400078e000d */
[----:B---3--:R-:W-:-:S03]  /*60460*/  IMAD.WIDE.U32 R34, R51, R31, R36 ;  /* 0x0000001f33227225 */ /* 0x008fc600078e0024 */
[----:B------:R-:W-:Y:S01]  /*60470*/  IADD3 R10, P3, PT, R21, R34, RZ ;  /* 0x00000022150a7210 */ /* 0x000fe20007f7e0ff */
[----:B------:R-:W-:Y:S01]  /*60480*/  IMAD.IADD R21, R35, 0x1, R39 ;  /* 0x0000000123157824 */ /* 0x000fe200078e0227 */
        /* <DEDUP_REMOVED lines=17> */
[----:B------:R-:W-:Y:S01]  /*605a0*/  BSSY.RECONVERGENT B2, `(.L_x_1705) ;  /* 0x000000f000027945 */ /* 0x000fe20003800200 */
[----:B------:R-:W-:Y:S02]  /*605b0*/  IMAD.MOV.U32 R15, RZ, RZ, R12 ;  /* 0x000000ffff0f7224 */ /* 0x000fe400078e000c */
[----:B------:R-:W-:Y:S02]  /*605c0*/  IMAD.MOV.U32 R17, RZ, RZ, R13 ;  /* 0x000000ffff117224 */ /* 0x000fe400078e000d */
[----:B------:R-:W-:-:S07]  /*605d0*/  IMAD.MOV.U32 R12, RZ, RZ, 0x6 ;  /* 0x00000006ff0c7424 */ /* 0x000fce00078e00ff */
.L_x_1706:
        /* <DEDUP_REMOVED lines=12> */
.L_x_1705:
[----:B------:R3:W5:Y:S04]  /*606a0*/  LDL.64 R32, [R1+0x18] ;  /* 0x0000180001207983 */ /* 0x0007680000100a00 */
[----:B------:R3:W5:Y:S02]  /*606b0*/  LDL.128 R8, [R1+0x20] ;  /* 0x0000200001087983 */ /* 0x0007640000100c00 */
.L_x_1704:
[----:B------:R-:W-:Y:S05]  /*606c0*/  BSYNC.RECONVERGENT B1 ;  /* 0x0000000000017941 */ /* 0x000fea0003800200 */
.L_x_1703:
        /* <DEDUP_REMOVED lines=42> */
[----:B------:R-:W-:Y:S02]  /*60970*/  IADD3 R35, P5, PT, R35, R32, RZ ;  /* 0x0000002023237210 */ /* 0x000fe40007fbe0ff */
        /* <DEDUP_REMOVED lines=15> */
[CC--:B------:R-:W-:Y:S01]  /*60a70*/  IMAD R21, R48.reuse, R27.reuse, RZ ;  /* 0x0000001b30157224 */ /* 0x0c0fe200078e02ff */
[----:B------:R-:W-:Y:S01]  /*60a80*/  IADD3 R3, P0, P1, R3, R8, R18 ;  /* 0x0000000803037210 */ /* 0x000fe2000791e012 */
[----:B------:R-:W-:-:S03]  /*60a90*/  IMAD.WIDE.U32 R16, P2, R48, R27, R16 ;  /* 0x0000001b30107225 */ /* 0x000fc60007840010 */
[----:B------:R-:W-:Y:S01]  /*60aa0*/  IADD3.X R8, PT, PT, RZ, R9, RZ, P0, P1 ;  /* 0x00000009ff087210 */ /* 0x000fe200007e24ff */
[----:B------:R-:W-:-:S04]  /*60ab0*/  IMAD.WIDE.U32 R10, R27, R51, RZ ;  /* 0x000000331b0a7225 */ /* 0x000fc800078e00ff */
[----:B------:R-:W-:Y:S02]  /*60ac0*/  IMAD R21, R51, R20, R21 ;  /* 0x0000001433157224 */ /* 0x000fe400078e0215 */
[----:B------:R-:W-:Y:S01]  /*60ad0*/  IMAD.X R19, RZ, RZ, RZ, P2 ;  /* 0x000000ffff137224 */ /* 0x000fe200010e06ff */
[----:B------:R-:W-:Y:S01]  /*60ae0*/  IADD3 RZ, P2, PT, R11, R16, RZ ;  /* 0x000000100bff7210 */ /* 0x000fe20007f5e0ff */
[----:B------:R-:W-:Y:S02]  /*60af0*/  IMAD.MOV.U32 R18, RZ, RZ, R17 ;  /* 0x000000ffff127224 */ /* 0x000fe400078e0011 */
[----:B------:R-:W-:Y:S02]  /*60b00*/  IMAD.MOV.U32 R11, RZ, RZ, R4 ;  /* 0x000000ffff0b7224 */ /* 0x000fe400078e0004 */
[----:B------:R-:W-:Y:S02]  /*60b10*/  IMAD.MOV.U32 R9, RZ, RZ, R15 ;  /* 0x000000ffff097224 */ /* 0x000fe400078e000f */
[----:B------:R-:W-:-:S02]  /*60b20*/  IMAD.MOV.U32 R10, RZ, RZ, R35 ;  /* 0x000000ffff0a7224 */ /* 0x000fc400078e0023 */
[----:B--2---:R-:W-:-:S03]  /*60b30*/  IMAD.WIDE.U32 R24, R51, R27, R30 ;  /* 0x0000001b33187225 */ /* 0x004fc600078e001e */
[----:B------:R-:W-:Y:S01]  /*60b40*/  IADD3 R16, P3, PT, R3, R24, RZ ;  /* 0x0000001803107210 */ /* 0x000fe20007f7e0ff */
[----:B------:R-:W-:Y:S01]  /*60b50*/  IMAD.IADD R3, R25, 0x1, R21 ;  /* 0x0000000119037824 */ /* 0x000fe200078e0215 */
[----:B------:R-:W-:Y:S01]  /*60b60*/  ISETP.GE.U32.AND P0, PT, R24, R30, PT ;  /* 0x0000001e1800720c */ /* 0x000fe20003f06070 */
[----:B------:R-:W-:Y:S01]  /*60b70*/  IMAD.WIDE.U32.X R20, R48, R20, R18, P2 ;  /* 0x0000001430147225 */ /* 0x000fe200010e0412 */
[----:B------:R-:W-:Y:S02]  /*60b80*/  ISETP.GE.U32.AND P1, PT, R16, R24, PT ;  /* 0x000000181000720c */ /* 0x000fe40003f26070 */
[C---:B------:R-:W-:Y:S01]  /*60b90*/  ISETP.GE.U32.AND.EX P0, PT, R3.reuse, R31, PT, P0 ;  /* 0x0000001f0300720c */ /* 0x040fe20003f06100 */
[----:B------:R-:W-:Y:S02]  /*60ba0*/  IMAD.X R17, R3, 0x1, R8, P3 ;  /* 0x0000000103117824 */ /* 0x000fe400018e0608 */
[----:B------:R-:W-:Y:S01]  /*60bb0*/  IMAD.MOV.U32 R8, RZ, RZ, R14 ;  /* 0x000000ffff087224 */ /* 0x000fe200078e000e */
[----:B------:R-:W-:-:S02]  /*60bc0*/  SEL R4, RZ, 0x1, P0 ;  /* 0x00000001ff047807 */ /* 0x000fc40000000000 */
        /* <DEDUP_REMOVED lines=13> */
.L_x_1710:
        /* <DEDUP_REMOVED lines=12> */
.L_x_1709:
[----:B------:R0:W5:Y:S04]  /*60d60*/  LDL.64 R12, [R1+0x18] ;  /* 0x00001800010c7983 */ /* 0x0001680000100a00 */
[----:B------:R0:W5:Y:S02]  /*60d70*/  LDL.64 R14, [R1+0x20] ;  /* 0x00002000010e7983 */ /* 0x0001640000100a00 */
.L_x_1708:
[----:B------:R-:W-:Y:S05]  /*60d80*/  BSYNC.RECONVERGENT B1 ;  /* 0x0000000000017941 */ /* 0x000fea0003800200 */
.L_x_1707:
        /* <DEDUP_REMOVED lines=11> */
[----:B------:R-:W-:Y:S02]  /*60e40*/  IMAD.MOV.U32 R30, RZ, RZ, RZ ;  /* 0x000000ffff1e7224 */ /* 0x000fe400078e00ff */
[----:B------:R-:W-:Y:S01]  /*60e50*/  IMAD.WIDE.U32 R22, P3, RZ, R14, R22 ;  /* 0x0000000eff167225 */ /* 0x000fe20007860016 */
[----:B------:R-:W-:-:S03]  /*60e60*/  SEL R4, RZ, 0x1, P0 ;  /* 0x00000001ff047807 */ /* 0x000fc60000000000 */
[----:B------:R-:W-:Y:S01]  /*60e70*/  IMAD.X R31, RZ, RZ, RZ, P3 ;  /* 0x000000ffff1f7224 */ /* 0x000fe200018e06ff */
        /* <DEDUP_REMOVED lines=32> */
.L_x_1712:
[----:B------:R-:W-:Y:S05]  /*61080*/  BSYNC.RECONVERGENT B1 ;  /* 0x0000000000017941 */ /* 0x000fea0003800200 */
.L_x_1711:
        /* <DEDUP_REMOVED lines=87> */
.L_x_1714:
[----:B------:R-:W-:Y:S05]  /*61600*/  BSYNC.RECONVERGENT B1 ;  /* 0x0000000000017941 */ /* 0x000fea0003800200 */
.L_x_1713:
        /* <DEDUP_REMOVED lines=113> */
.L_x_1716:
[----:B------:R-:W-:Y:S05]  /*61d20*/  BSYNC.RECONVERGENT B1 ;  /* 0x0000000000017941 */ /* 0x000fea0003800200 */
.L_x_1715:
        /* <DEDUP_REMOVED lines=31> */
.L_x_1719:
[----:B------:R-:W-:Y:S05]  /*61f20*/  BSYNC.RELIABLE B2 ;  /* 0x0000000000027941 */ /* 0x000fea0003800100 */
.L_x_1718:
        /* <DEDUP_REMOVED lines=29> */
.L_x_1720:
[----:B------:R-:W-:Y:S05]  /*62100*/  BSYNC.RECONVERGENT B1 ;  /* 0x0000000000017941 */ /* 0x000fea0003800200 */
.L_x_1717:
[----:B------:R-:W-:Y:S01]  /*62110*/  ISETP.GT.U32.AND P0, PT, R133, R6, PT ;  /* 0x000000068500720c */ /* 0x000fe20003f04070 */
[----:B------:R-:W-:Y:S03]  /*62120*/  BSSY.RELIABLE B1, `(.L_x_1721) ;  /* 0x000001a000017945 */ /* 0x000fe60003800100 */
        /* <DEDUP_REMOVED lines=25> */
.L_x_1722:
[----:B------:R-:W-:Y:S05]  /*622c0*/  BSYNC.RELIABLE B1 ;  /* 0x0000000000017941 */ /* 0x000fea0003800100 */
.L_x_1721:
        /* <DEDUP_REMOVED lines=29> */
.L_x_973:
[----:B------:R-:W-:Y:S05]  /*624a0*/  BSYNC.RECONVERGENT B0 ;  /* 0x0000000000007941 */ /* 0x000fea0003800200 */
.L_x_972:
[----:B------:R-:W-:Y:S05]  /*624b0*/  WARPSYNC.ALL ;  /* 0x0000000000007948 */ /* 0x000fea0003800000 */
[----:B------:R-:W-:-:S05]  /*624c0*/  VIADD R2, R2, 0xffffffff ;  /* 0xffffffff02027836 */ /* 0x000fca0000000000 */
[----:B------:R-:W-:-:S13]  /*624d0*/  ISETP.NE.AND P0, PT, R2, -0x1, PT ;  /* 0xffffffff0200780c */ /* 0x000fda0003f05270 */
[----:B------:R-:W-:Y:S05]  /*624e0*/  @P0 BRA `(.L_x_1723) ;  /* 0xfffff9e000b80947 */ /* 0x000fea000383ffff */
[----:B------:R-:W-:Y:S01]  /*624f0*/  BSSY B0, `(.L_x_1724) ;  /* 0x000ac43000007945 */ /* 0x000fe20003800000 */
[----:B------:R-:W-:Y:S02]  /*62500*/  IMAD.MOV.U32 R158, RZ, RZ, RZ ;  /* 0x000000ffff9e7224 */ /* 0x000fe400078e00ff */
[----:B------:R-:W-:Y:S02]  /*62510*/  IMAD.MOV.U32 R157, RZ, RZ, RZ ;  /* 0x000000ffff9d7224 */ /* 0x000fe400078e00ff */
[C---:B------:R-:W-:Y:S01]  /*62520*/  VIADD R150, R1.reuse, 0x120 ;  /* 0x0000012001967836 */ /* 0x040fe20000000000 */
[----:B------:R-:W0:Y:S05]  /*62530*/  BMOV.32.CLEAR R159, B0 ;  /* 0x00000000009f7355 */ /* 0x000e2a0000100000 */
[----:B------:R-:W-:-:S02]  /*62540*/  VIADD R151, R1, 0x100 ;  /* 0x0000010001977836 */ /* 0x000fc40000000000 */
[C---:B------:R-:W-:Y:S02]  /*62550*/  VIADD R136, R1.reuse, 0x190 ;  /* 0x0000019001887836 */ /* 0x040fe40000000000 */
[C---:B------:R-:W-:Y:S02]  /*62560*/  VIADD R152, R1.reuse, 0x990 ;  /* 0x0000099001987836 */ /* 0x040fe40000000000 */
[----:B0-----:R-:W-:-:S07]  /*62570*/  VIADD R153, R1, 0xb90 ;  /* 0x00000b9001997836 */ /* 0x001fce0000000000 */
.L_x_3536:
[----:B0-----:R0:W5:Y:S04]  /*62580*/  LDL.64 R134, [R1+0x168] ;  /* 0x0001680001867983 */ /* 0x0011680000100a00 */
[----:B------:R0:W5:Y:S04]  /*62590*/  LDL.64 R2, [R1+0x180] ;  /* 0x0001800001027983 */ /* 0x0001680000100a00 */
[----:B------:R0:W5:Y:S01]  /*625a0*/  LDL.128 R4, [R1+0x170] ;  /* 0x0001700001047983 */ /* 0x0001620000100c00 */
[----:B-1234-:R-:W-:-:S07]  /*625b0*/  IMAD.MOV.U32 R17, RZ, RZ, RZ ;  /* 0x000000ffff117224 */ /* 0x01efce00078e00ff */
.L_x_2490:
[----:B------:R-:W-:Y:S02]  /*625c0*/  IMAD R21, R17, 0x60, R136 ;  /* 0x0000006011157824 */ /* 0x000fe400078e0288 */
[----:B------:R-:W-:Y:S02]  /*625d0*/  IMAD.MOV.U32 R10, RZ, RZ, R144 ;  /* 0x000000ffff0a7224 */ /* 0x000fe400078e0090 */
[----:B------:R-:W-:Y:S02]  /*625e0*/  IMAD.MOV.U32 R11, RZ, RZ, R143 ;  /* 0x000000ffff0b7224 */ /* 0x000fe400078e008f */
[----:B------:R-:W-:Y:S02]  /*625f0*/  IMAD.MOV.U32 R8, RZ, RZ, R142 ;  /* 0x000000ffff087224 */ /* 0x000fe400078e008e */
[----:B------:R-:W-:Y:S02]  /*62600*/  IMAD.MOV.U32 R9, RZ, RZ, R141 ;  /* 0x000000ffff097224 */ /* 0x000fe400078e008d */
[----:B------:R-:W-:-:S02]  /*62610*/  IMAD.MOV.U32 R12, RZ, RZ, R138 ;  /* 0x000000ffff0c7224 */ /* 0x000fc400078e008a */
[----:B------:R-:W-:Y:S01]  /*62620*/  IMAD.MOV.U32 R13, RZ, RZ, R137 ;  /* 0x000000ffff0d7224 */ /* 0x000fe200078e0089 */
[----:B------:R2:W-:Y:S01]  /*62630*/  STL.128 [R21+0x10], R8 ;  /* 0x0000100815007387 */ /* 0x0005e20000100c00 */
[----:B------:R-:W-:Y:S02]  /*62640*/  IMAD.MOV.U32 R14, RZ, RZ, R140 ;  /* 0x000000ffff0e7224 */ /* 0x000fe400078e008c */
[----:B------:R-:W-:-:S05]  /*62650*/  IMAD.MOV.U32 R15, RZ, RZ, R139 ;  /* 0x000000ffff0f7224 */ /* 0x000fca00078e008b */
[----:B------:R3:W-:Y:S01]  /*62660*/  STL.128 [R21], R12 ;  /* 0x0000000c15007387 */ /* 0x0007e20000100c00 */
[----:B--2---:R-:W-:Y:S02]  /*62670*/  IMAD.MOV.U32 R10, RZ, RZ, R0 ;  /* 0x000000ffff0a7224 */ /* 0x004fe400078e0000 */
[----:B------:R-:W-:Y:S02]  /*62680*/  IMAD.MOV.U32 R11, RZ, RZ, R149 ;  /* 0x000000ffff0b7224 */ /* 0x000fe400078e0095 */
[----:B------:R-:W-:Y:S02]  /*62690*/  IMAD.MOV.U32 R8, RZ, RZ, R148 ;  /* 0x000000ffff087224 */ /* 0x000fe400078e0094 */
[----:B------:R-:W-:Y:S02]  /*626a0*/  IMAD.MOV.U32 R9, RZ, RZ, R146 ;  /* 0x000000ffff097224 */ /* 0x000fe400078e0092 */
[----:B---3--:R-:W-:Y:S02]  /*626b0*/  IMAD.MOV.U32 R14, RZ, RZ, R147 ;  /* 0x000000ffff0e7224 */ /* 0x008fe400078e0093 */
[----:B------:R-:W-:Y:S01]  /*626c0*/  IMAD.MOV.U32 R15, RZ, RZ, R145 ;  /* 0x000000ffff0f7224 */ /* 0x000fe200078e0091 */
[----:B------:R2:W-:Y:S01]  /*626d0*/  STL.128 [R21+0x30], R8 ;  /* 0x0000300815007387 */ /* 0x0005e20000100c00 */
[----:B------:R-:W-:-:S02]  /*626e0*/  IMAD.MOV.U32 R12, RZ, RZ, R124 ;  /* 0x000000ffff0c7224 */ /* 0x000fc400078e007c */
[----:B------:R-:W-:-:S05]  /*626f0*/  IMAD.MOV.U32 R13, RZ, RZ, R125 ;  /* 0x000000ffff0d7224 */ /* 0x000fca00078e007d */
[----:B------:R-:W-:Y:S01]  /*62700*/  STL.128 [R21+0x20], R12 ;  /* 0x0000200c15007387 */ /* 0x000fe20000100c00 */
[----:B--2---:R-:W-:Y:S02]  /*62710*/  IMAD.MOV.U32 R8, RZ, RZ, R126 ;  /* 0x000000ffff087224 */ /* 0x004fe400078e007e */
[----:B------:R-:W-:Y:S02]  /*62720*/  IMAD.MOV.U32 R9, RZ, RZ, R127 ;  /* 0x000000ffff097224 */ /* 0x000fe400078e007f */
[----:B------:R-:W-:Y:S02]  /*62730*/  IMAD.MOV.U32 R10, RZ, RZ, R129 ;  /* 0x000000ffff0a7224 */ /* 0x000fe400078e0081 */
[----:B------:R-:W-:-:S05]  /*62740*/  IMAD.MOV.U32 R11, RZ, RZ, R128 ;  /* 0x000000ffff0b7224 */ /* 0x000fca00078e0080 */
[----:B------:R2:W-:Y:S02]  /*62750*/  STL.128 [R21+0x40], R8 ;  /* 0x0000400815007387 */ /* 0x0005e40000100c00 */
[----:B--2---:R-:W-:Y:S02]  /*62760*/  IMAD.MOV.U32 R8, RZ, RZ, R131 ;  /* 0x000000ffff087224 */ /* 0x004fe400078e0083 */
[----:B------:R-:W-:Y:S02]  /*62770*/  IMAD.MOV.U32 R9, RZ, RZ, R130 ;  /* 0x000000ffff097224 */ /* 0x000fe400078e0082 */
[----:B------:R-:W-:Y:S02]  /*62780*/  IMAD.MOV.U32 R10, RZ, RZ, R133 ;  /* 0x000000ffff0a7224 */ /* 0x000fe400078e0085 */
[----:B------:R-:W-:-:S05]  /*62790*/  IMAD.MOV.U32 R11, RZ, RZ, R132 ;  /* 0x000000ffff0b7224 */ /* 0x000fca00078e0084 */
[----:B------:R2:W-:Y:S04]  /*627a0*/  STL.128 [R21+0x50], R8 ;  /* 0x0000500815007387 */ /* 0x0005e80000100c00 */
[----:B------:R-:W3:Y:S01]  /*627b0*/  LDL.64 R18, [R1+0x168] ;  /* 0x0001680001127983 */ /* 0x000ee20000100a00 */
[----:B------:R-:W-:Y:S01]  /*627c0*/  BSSY.RECONVERGENT B0, `(.L_x_1725) ;  /* 0x0000017000007945 */ /* 0x000fe20003800200 */
[----:B---3--:R-:W-:-:S05]  /*627d0*/  IADD3 R12, P0, PT, R18, 0x1, RZ ;  /* 0x00000001120c7810 */ /* 0x008fca0007f1e0ff */
[----:B------:R-:W-:Y:S01]  /*627e0*/  IMAD.X R13, RZ, RZ, R19, P0 ;  /* 0x000000ffff0d7224 */ /* 0x000fe200000e0613 */
[----:B------:R-:W-:-:S04]  /*627f0*/  ISETP.NE.U32.AND P0, PT, R12, RZ, PT ;  /* 0x000000ff0c00720c */ /* 0x000fc80003f05070 */
[----:B------:R-:W-:-:S13]  /*62800*/  ISETP.NE.AND.EX P0, PT, R13, RZ, PT, P0 ;  /* 0x000000ff0d00720c */ /* 0x000fda0003f05300 */
[----:B--2---:R-:W-:Y:S05]  /*62810*/  @P0 BRA `(.L_x_1726) ;  /* 0x0000000000440947 */ /* 0x004fea0003800000 */
[----:B------:R-:W2:Y:S02]  /*62820*/  LDL.64 R8, [R1+0x170] ;  /* 0x0001700001087983 */ /* 0x000ea40000100a00 */
[----:B--2---:R-:W-:-:S05]  /*62830*/  IADD3 R8, P0, PT, R8, 0x1, RZ ;  /* 0x0000000108087810 */ /* 0x004fca0007f1e0ff */
[----:B------:R-:W-:Y:S01]  /*62840*/  IMAD.X R9, RZ, RZ, R9, P0 ;  /* 0x000000ffff097224 */ /* 0x000fe200000e0609 */
[----:B------:R-:W-:-:S04]  /*62850*/  ISETP.NE.U32.AND P0, PT, R8, RZ, PT ;  /* 0x000000ff0800720c */ /* 0x000fc80003f05070 */
[----:B------:R2:W-:Y:S01]  /*62860*/  STL.64 [R1+0x170], R8 ;  /* 0x0001700801007387 */ /* 0x0005e20000100a00 */
[----:B------:R-:W-:-:S13]  /*62870*/  ISETP.NE.AND.EX P0, PT, R9, RZ, PT, P0 ;  /* 0x000000ff0900720c */ /* 0x000fda0003f05300 */
[----:B--2---:R-:W-:Y:S05]  /*62880*/  @P0 BRA `(.L_x_1726) ;  /* 0x0000000000280947 */ /* 0x004fea0003800000 */
[----:B------:R-:W2:Y:S02]  /*62890*/  LDL.64 R8, [R1+0x178] ;  /* 0x0001780001087983 */ /* 0x000ea40000100a00 */
[----:B--2---:R-:W-:-:S05]  /*628a0*/  IADD3 R10, P0, PT, R8, 0x1, RZ ;  /* 0x00000001080a7810 */ /* 0x004fca0007f1e0ff */
[----:B------:R-:W-:Y:S01]  /*628b0*/  IMAD.X R11, RZ, RZ, R9, P0 ;  /* 0x000000ffff0b7224 */ /* 0x000fe200000e0609 */
[----:B------:R-:W-:-:S04]  /*628c0*/  ISETP.NE.U32.AND P0, PT, R10, RZ, PT ;  /* 0x000000ff0a00720c */ /* 0x000fc80003f05070 */
[----:B------:R-:W-:-:S13]  /*628d0*/  ISETP.NE.AND.EX P0, PT, R11, RZ, PT, P0 ;  /* 0x000000ff0b00720c */ /* 0x000fda0003f05300 */
[----:B------:R-:W2:Y:S04]  /*628e0*/  @!P0 LDL.64 R8, [R1+0x180] ;  /* 0x0001800001088983 */ /* 0x000ea80000100a00 */
[----:B------:R3:W-:Y:S01]  /*628f0*/  STL.64 [R1+0x178], R10 ;  /* 0x0001780a01007387 */ /* 0x0007e20000100a00 */
[----:B--2---:R-:W-:-:S05]  /*62900*/  @!P0 IADD3 R8, P1, PT, R8, 0x1, RZ ;  /* 0x0000000108088810 */ /* 0x004fca0007f3e0ff */
[----:B------:R-:W-:-:S05]  /*62910*/  @!P0 IMAD.X R9, RZ, RZ, R9, P1 ;  /* 0x000000ffff098224 */ /* 0x000fca00008e0609 */
[----:B------:R3:W-:Y:S03]  /*62920*/  @!P0 STL.64 [R1+0x180], R8 ;  /* 0x0001800801008387 */ /* 0x0007e60000100a00 */
.L_x_1726:
[----:B------:R-:W-:Y:S05]  /*62930*/  BSYNC.RECONVERGENT B0 ;  /* 0x0000000000007941 */ /* 0x000fea0003800200 */
.L_x_1725:
[----:B------:R-:W2:Y:S01]  /*62940*/  LDL.64 R44, [R1+0x180] ;  /* 0x00018000012c7983 */ /* 0x000ea20000100a00 */
[----:B------:R-:W2:Y:S01]  /*62950*/  LDC.64 R26, c[0x3][0x18] ;  /* 0x00c00600ff1a7b82 */ /* 0x000ea20000000a00 */
[----:B------:R-:W-:Y:S01]  /*62960*/  VIADD R17, R17, 0x1 ;  /* 0x0000000111117836 */ /* 0x000fe20000000000 */
[----:B------:R-:W-:Y:S01]  /*62970*/  BSSY.RECONVERGENT B0, `(.L_x_1727) ;  /* 0x000006c000007945 */ /* 0x000fe20003800200 */
[----:B------:R0:W-:Y:S03]  /*62980*/  STL.64 [R1+0x168], R12 ;  /* 0x0001680c01007387 */ /* 0x0001e60000100a00 */
[----:B------:R-:W-:Y:S01]  /*62990*/  BSSY.RELIABLE B10, `(.L_x_1728) ;  /* 0x000003f0000a7945 */ /* 0x000fe20003800100 */
[----:B------:R-:W-:Y:S01]  /*629a0*/  IMAD.MOV.U32 R29, RZ, RZ, R138 ;  /* 0x000000ffff1d7224 */ /* 0x000fe200078e008a */
[----:B------:R-:W-:Y:S01]  /*629b0*/  ISETP.NE.AND P5, PT, R17, 0x10, PT ;  /* 0x000000101100780c */ /* 0x000fe20003fa5270 */
        /* <DEDUP_REMOVED lines=22> */
[----:B------:R-:W-:Y:S01]  /*62b20*/  IMAD.MOV.U32 R24, RZ, RZ, R127 ;  /* 0x000000ffff187224 */ /* 0x000fe200078e007f */
[----:B--2---:R-:W-:-:S04]  /*62b30*/  ISETP.GT.U32.AND P0, PT, R44, R26, PT ;  /* 0x0000001a2c00720c */ /* 0x004fc80003f04070 */
[----:B------:R-:W-:-:S13]  /*62b40*/  ISETP.GT.U32.AND.EX P0, PT, R45, R27, PT, P0 ;  /* 0x0000001b2d00720c */ /* 0x000fda0003f04100 */
[----:B0-----:R-:W-:Y:S05]  /*62b50*/  @!P0 BRA `(.L_x_1729) ;  /* 0x0000000000088947 */ /* 0x001fea0003800000 */
[----:B---3--:R0:W5:Y:S01]  /*62b60*/  LDL.128 R8, [R1+0x170] ;  /* 0x0001700001087983 */ /* 0x0081620000100c00 */
[----:B------:R-:W-:Y:S05]  /*62b70*/  BRA `(.L_x_1730) ;  /* 0x0000000000807947 */ /* 0x000fea0003800000 */
.L_x_1729:
[----:B------:R-:W-:-:S04]  /*62b80*/  ISETP.GE.U32.AND P0, PT, R44, R26, PT ;  /* 0x0000001a2c00720c */ /* 0x000fc80003f06070 */
[----:B------:R-:W-:-:S13]  /*62b90*/  ISETP.GE.U32.AND.EX P0, PT, R45, R27, PT, P0 ;  /* 0x0000001b2d00720c */ /* 0x000fda0003f06100 */
[----:B------:R-:W-:Y:S05]  /*62ba0*/  @!P0 BREAK.RELIABLE B10 ;  /* 0x00000000000a8942 */ /* 0x000fea0003800100 */
[----:B------:R-:W-:Y:S05]  /*62bb0*/  @P0 BRA `(.L_x_1731) ;  /* 0x0000000000100947 */ /* 0x000fea0003800000 */
[----:B---3--:R0:W5:Y:S01]  /*62bc0*/  LDL.128 R8, [R1+0x170] ;  /* 0x0001700001087983 */ /* 0x0081620000100c00 */
[----:B------:R-:W-:Y:S02]  /*62bd0*/  IMAD.MOV.U32 R41, RZ, RZ, R12 ;  /* 0x000000ffff297224 */ /* 0x000fe400078e000c */
[----:B------:R-:W-:Y:S01]  /*62be0*/  IMAD.MOV.U32 R0, RZ, RZ, R13 ;  /* 0x000000ffff007224 */ /* 0x000fe200078e000d */
[----:B------:R-:W-:Y:S06]  /*62bf0*/  BRA `(.L_x_1732) ;  /* 0x00000004000c7947 */ /* 0x000fec0003800000 */
.L_x_1731:
[----:B---3--:R-:W2:Y:S01]  /*62c00*/  LDL.128 R8, [R1+0x170] ;  /* 0x0001700001087983 */ /* 0x008ea20000100c00 */
[----:B------:R-:W2:Y:S02]  /*62c10*/  LDC.64 R14, c[0x3][0x10] ;  /* 0x00c00400ff0e7b82 */ /* 0x000ea40000000a00 */
[----:B--2---:R-:W-:-:S04]  /*62c20*/  ISETP.GT.U32.AND P0, PT, R10, R14, PT ;  /* 0x0000000e0a00720c */ /* 0x004fc80003f04070 */
        /* <DEDUP_REMOVED lines=21> */
.L_x_1730:
[----:B------:R-:W-:Y:S05]  /*62d80*/  BSYNC.RELIABLE B10 ;  /* 0x00000000000a7941 */ /* 0x000fea0003800100 */
.L_x_1728:
[----:B------:R-:W2:Y:S01]  /*62d90*/  LDCU.128 UR4, c[0x3][URZ] ;  /* 0x00c00000ff0477ac */ /* 0x000ea20008000c00 */
[----:B------:R-:W3:Y:S01]  /*62da0*/  LDCU.64 UR8, c[0x3][0x10] ;  /* 0x00c00200ff0877ac */ /* 0x000ee20008000a00 */
[----:B--2---:R-:W-:Y:S02]  /*62db0*/  ISETP.GE.U32.AND P0, PT, R12, UR4, PT ;  /* 0x000000040c007c0c */ /* 0x004fe4000bf06070 */
[----:B-----5:R-:W-:Y:S02]  /*62dc0*/  IADD3 R15, P1, PT, R8, -UR6, RZ ;  /* 0x80000006080f7c10 */ /* 0x020fe4000ff3e0ff */
[----:B------:R-:W-:Y:S02]  /*62dd0*/  ISETP.GE.U32.AND.EX P0, PT, R13, UR5, PT, P0 ;  /* 0x000000050d007c0c */ /* 0x000fe4000bf06100 */
[----:B------:R-:W-:Y:S02]  /*62de0*/  IADD3.X R47, PT, PT, R9, ~UR7, RZ, P1, !PT ;  /* 0x80000007092f7c10 */ /* 0x000fe40008ffe4ff */
[----:B------:R-:W-:-:S02]  /*62df0*/  SEL R0, RZ, 0x1, P0 ;  /* 0x00000001ff007807 */ /* 0x000fc40000000000 */
[----:B------:R-:W-:Y:S02]  /*62e00*/  ISETP.LT.U32.AND P2, PT, R8, UR6, PT ;  /* 0x0000000608007c0c */ /* 0x000fe4000bf41070 */
[----:B------:R-:W-:Y:S02]  /*62e10*/  ISETP.GE.U32.AND P1, PT, R15, R0, PT ;  /* 0x000000000f00720c */ /* 0x000fe40003f26070 */
[----:B---3--:R-:W-:Y:S02]  /*62e20*/  ISETP.LT.U32.AND P3, PT, R10, UR8, PT ;  /* 0x000000080a007c0c */ /* 0x008fe4000bf61070 */
[----:B------:R-:W-:Y:S02]  /*62e30*/  ISETP.GE.U32.AND.EX P1, PT, R47, RZ, PT, P1 ;  /* 0x000000ff2f00720c */ /* 0x000fe40003f26110 */
[----:B------:R-:W-:Y:S02]  /*62e40*/  SEL R48, RZ, 0xffffffff, P0 ;  /* 0xffffffffff307807 */ /* 0x000fe40000000000 */
[----:B------:R-:W-:-:S02]  /*62e50*/  ISETP.LT.U32.OR.EX P1, PT, R9, UR7, !P1, P2 ;  /* 0x0000000709007c0c */ /* 0x000fc4000cf21520 */
[----:B------:R-:W-:Y:S02]  /*62e60*/  IADD3 R14, P2, PT, R10, -UR8, RZ ;  /* 0x800000080a0e7c10 */ /* 0x000fe4000ff5e0ff */
[----:B------:R-:W-:Y:S02]  /*62e70*/  SEL R9, RZ, 0x1, !P1 ;  /* 0x00000001ff097807 */ /* 0x000fe40004800000 */
[----:B------:R-:W-:Y:S02]  /*62e80*/  IADD3.X R46, PT, PT, R11, ~UR9, RZ, P2, !PT ;  /* 0x800000090b2e7c10 */ /* 0x000fe400097fe4ff */
[----:B------:R-:W-:Y:S02]  /*62e90*/  ISETP.GE.U32.AND P2, PT, R14, R9, PT ;  /* 0x000000090e00720c */ /* 0x000fe40003f46070 */
[----:B------:R-:W-:Y:S02]  /*62ea0*/  IADD3 R9, P0, PT, R48, R15, RZ ;  /* 0x0000000f30097210 */ /* 0x000fe40007f1e0ff */
[----:B------:R-:W-:-:S03]  /*62eb0*/  ISETP.GE.U32.AND.EX P2, PT, R46, RZ, PT, P2 ;  /* 0x000000ff2e00720c */ /* 0x000fc60003f46120 */
[----:B------:R-:W-:Y:S01]  /*62ec0*/  IMAD.X R48, R48, 0x1, R47, P0 ;  /* 0x0000000130307824 */ /* 0x000fe200000e062f */
[----:B------:R-:W-:Y:S02]  /*62ed0*/  ISETP.LT.U32.OR.EX P2, PT, R11, UR9, !P2, P3 ;  /* 0x000000090b007c0c */ /* 0x000fe4000d741530 */
[----:B------:R-:W-:Y:S02]  /*62ee0*/  IADD3 R41, P3, PT, R12, -UR4, RZ ;  /* 0x800000040c297c10 */ /* 0x000fe4000ff7e0ff */
[----:B------:R-:W-:Y:S02]  /*62ef0*/  SEL R11, RZ, 0xffffffff, !P1 ;  /* 0xffffffffff0b7807 */ /* 0x000fe40004800000 */
[----:B------:R-:W-:Y:S01]  /*62f00*/  IADD3.X R0, PT, PT, R13, ~UR5, RZ, P3, !PT ;  /* 0x800000050d007c10 */ /* 0x000fe20009ffe4ff */
[----:B------:R-:W-:Y:S01]  /*62f10*/  IMAD.MOV.U32 R12, RZ, RZ, R41 ;  /* 0x000000ffff0c7224 */ /* 0x000fe200078e0029 */
[----:B------:R-:W-:Y:S02]  /*62f20*/  IADD3 R10, P1, PT, R11, R14, RZ ;  /* 0x0000000e0b0a7210 */ /* 0x000fe40007f3e0ff */
[----:B------:R-:W-:Y:S01]  /*62f30*/  SEL R8, RZ, 0xffffffff, !P2 ;  /* 0xffffffffff087807 */ /* 0x000fe20005000000 */
[----:B------:R-:W-:-:S02]  /*62f40*/  IMAD.MOV.U32 R13, RZ, RZ, R0 ;  /* 0x000000ffff0d7224 */ /* 0x000fc400078e0000 */
[----:B------:R-:W-:Y:S01]  /*62f50*/  IMAD.X R11, R11, 0x1, R46, P1 ;  /* 0x000000010b0b7824 */ /* 0x000fe200008e062e */
[C---:B------:R-:W-:Y:S01]  /*62f60*/  IADD3 R44, P2, P3, R8.reuse, -R26, R44 ;  /* 0x8000001a082c7210 */ /* 0x040fe20007b5e02c */
[----:B------:R-:W-:Y:S01]  /*62f70*/  IMAD.MOV.U32 R14, RZ, RZ, R10 ;  /* 0x000000ffff0e7224 */ /* 0x000fe200078e000a */
[----:B------:R2:W-:Y:S01]  /*62f80*/  STL.64 [R1+0x168], R12 ;  /* 0x0001680c01007387 */ /* 0x0005e20000100a00 */
[----:B------:R-:W-:Y:S01]  /*62f90*/  IMAD.MOV.U32 R15, RZ, RZ, R11 ;  /* 0x000000ffff0f7224 */ /* 0x000fe200078e000b */
[----:B------:R-:W-:Y:S01]  /*62fa0*/  IADD3.X R45, PT, PT, R8, ~R27, R45, P2, P3 ;  /* 0x8000001b082d7210 */ /* 0x000fe200017e642d */
[--C-:B------:R-:W-:Y:S02]  /*62fb0*/  IMAD.MOV.U32 R8, RZ, RZ, R9.reuse ;  /* 0x000000ffff087224 */ /* 0x100fe400078e0009 */
[----:B--2---:R-:W-:Y:S02]  /*62fc0*/  IMAD.MOV.U32 R12, RZ, RZ, R9 ;  /* 0x000000ffff0c7224 */ /* 0x004fe400078e0009 */
[----:B------:R-:W-:-:S02]  /*62fd0*/  IMAD.MOV.U32 R13, RZ, RZ, R48 ;  /* 0x000000ffff0d7224 */ /* 0x000fc400078e0030 */
[----:B------:R-:W-:-:S03]  /*62fe0*/  IMAD.MOV.U32 R9, RZ, RZ, R48 ;  /* 0x000000ffff097224 */ /* 0x000fc600078e0030 */
[----:B------:R2:W-:Y:S02]  /*62ff0*/  STL.128 [R1+0x170], R12 ;  /* 0x0001700c01007387 */ /* 0x0005e40000100c00 */
[----:B--2---:R-:W-:Y:S02]  /*63000*/  IMAD.MOV.U32 R12, RZ, RZ, R44 ;  /* 0x000000ffff0c7224 */ /* 0x004fe400078e002c */
[----:B------:R-:W-:-:S05]  /*63010*/  IMAD.MOV.U32 R13, RZ, RZ, R45 ;  /* 0x000000ffff0d7224 */ /* 0x000fca00078e002d */
[----:B------:R2:W-:Y:S02]  /*63020*/  STL.64 [R1+0x180], R12 ;  /* 0x0001800c01007387 */ /* 0x0005e40000100a00 */
.L_x_1732:
[----:B------:R-:W-:Y:S05]  /*63030*/  BSYNC.RECONVERGENT B0 ;  /* 0x0000000000007941 */ /* 0x000fea0003800200 */
.L_x_1727:
[----:B--2--5:R-:W-:Y:S01]  /*63040*/  LOP3.LUT R13, R10, R8, R41, 0xfe, !PT ;  /* 0x000000080a0d7212 */ /* 0x024fe200078efe29 */
[----:B------:R-:W-:Y:S01]  /*63050*/  BSSY.RECONVERGENT B0, `(.L_x_1733) ;  /* 0x000005c000007945 */ /* 0x000fe20003800200 */
[----:B------:R-:W-:Y:S02]  /*63060*/  LOP3.LUT R12, R11, R9, R0, 0xfe, !PT ;  /* 0x000000090b0c7212 */ /* 0x000fe400078efe00 */
[----:B------:R-:W-:-:S04]  /*63070*/  LOP3.LUT P0, RZ, R13, R44, RZ, 0xfc, !PT ;  /* 0x0000002c0dff7212 */ /* 0x000fc8000780fcff */
[----:B------:R-:W-:-:S13]  /*63080*/  LOP3.LUT P0, RZ, R12, R45, RZ, 0xfc, P0 ;  /* 0x0000002d0cff7212 */ /* 0x000fda000000fcff */
[----:B------:R-:W-:Y:S05]  /*63090*/  @P0 BRA `(.L_x_1734) ;  /* 0x00000004005c0947 */ /* 0x000fea0003800000 */
[----:B------:R-:W-:Y:S01]  /*630a0*/  IADD3 R12, P0, PT, R41, 0x1, RZ ;  /* 0x00000001290c7810 */ /* 0x000fe20007f1e0ff */
[----:B------:R-:W-:Y:S04]  /*630b0*/  BSSY.RECONVERGENT B1, `(.L_x_1735) ;  /* 0x000001a000017945 */ /* 0x000fe80003800200 */
[----:B------:R-:W-:Y:S01]  /*630c0*/  IMAD.X R13, RZ, RZ, R0, P0 ;  /* 0x000000ffff0d7224 */ /* 0x000fe200000e0600 */
[----:B------:R-:W-:-:S04]  /*630d0*/  ISETP.NE.U32.AND P0, PT, R12, RZ, PT ;  /* 0x000000ff0c00720c */ /* 0x000fc80003f05070 */
[----:B------:R2:W-:Y:S01]  /*630e0*/  STL.64 [R1+0x168], R12 ;  /* 0x0001680c01007387 */ /* 0x0005e20000100a00 */
[----:B------:R-:W-:-:S13]  /*630f0*/  ISETP.NE.AND.EX P0, PT, R13, RZ, PT, P0 ;  /* 0x000000ff0d00720c */ /* 0x000fda0003f05300 */
[----:B--2---:R-:W-:Y:S05]  /*63100*/  @P0 BRA `(.L_x_1736) ;  /* 0x0000000000500947 */ /* 0x004fea0003800000 */
[----:B------:R-:W-:-:S05]  /*63110*/  IADD3 R8, P0, PT, R8, 0x1, RZ ;  /* 0x0000000108087810 */ /* 0x000fca0007f1e0ff */
[----:B------:R-:W-:Y:S01]  /*63120*/  IMAD.X R9, RZ, RZ, R9, P0 ;  /* 0x000000ffff097224 */ /* 0x000fe200000e0609 */
[----:B------:R-:W-:-:S04]  /*63130*/  ISETP.NE.U32.AND P0, PT, R8, RZ, PT ;  /* 0x000000ff0800720c */ /* 0x000fc80003f05070 */
[----:B------:R2:W-:Y:S01]  /*63140*/  STL.64 [R1+0x170], R8 ;  /* 0x0001700801007387 */ /* 0x0005e20000100a00 */
[----:B------:R-:W-:-:S13]  /*63150*/  ISETP.NE.AND.EX P0, PT, R9, RZ, PT, P0 ;  /* 0x000000ff0900720c */ /* 0x000fda0003f05300 */
[----:B--2---:R-:W-:Y:S05]  /*63160*/  @P0 BRA `(.L_x_1736) ;  /* 0x0000000000380947 */ /* 0x004fea0003800000 */
[----:B------:R-:W-:Y:S02]  /*63170*/  IADD3 R10, P1, PT, R10, 0x1, RZ ;  /* 0x000000010a0a7810 */ /* 0x000fe40007f3e0ff */
[----:B------:R-:W-:Y:S02]  /*63180*/  CS2R R8, SRZ ;  /* 0x0000000000087805 */ /* 0x000fe4000001ff00 */
[----:B------:R-:W-:Y:S01]  /*63190*/  ISETP.NE.U32.AND P0, PT, R10, RZ, PT ;  /* 0x000000ff0a00720c */ /* 0x000fe20003f05070 */
[----:B------:R-:W-:Y:S02]  /*631a0*/  IMAD.X R11, RZ, RZ, R11, P1 ;  /* 0x000000ffff0b7224 */ /* 0x000fe400008e060b */
[----:B------:R-:W-:Y:S02]  /*631b0*/  IMAD.MOV.U32 R14, RZ, RZ, R10 ;  /* 0x000000ffff0e7224 */ /* 0x000fe400078e000a */
[----:B------:R-:W-:Y:S01]  /*631c0*/  IMAD.MOV.U32 R15, RZ, RZ, R11 ;  /* 0x000000ffff0f7224 */ /* 0x000fe200078e000b */
[----:B------:R-:W-:-:S04]  /*631d0*/  ISETP.NE.AND.EX P0, PT, R11, RZ, PT, P0 ;  /* 0x000000ff0b00720c */ /* 0x000fc80003f05300 */
[----:B------:R2:W-:Y:S09]  /*631e0*/  STL.64 [R1+0x178], R14 ;  /* 0x0001780e01007387 */ /* 0x0005f20000100a00 */
[----:B------:R-:W-:Y:S02]  /*631f0*/  @!P0 IADD3 R44, P1, PT, R44, 0x1, RZ ;  /* 0x000000012c2c8810 */ /* 0x000fe40007f3e0ff */
[----:B------:R-:W-:-:S03]  /*63200*/  @!P0 CS2R R10, SRZ ;  /* 0x00000000000a8805 */ /* 0x000fc6000001ff00 */
[----:B------:R-:W-:Y:S02]  /*63210*/  @!P0 IMAD.X R45, RZ, RZ, R45, P1 ;  /* 0x000000ffff2d8224 */ /* 0x000fe400008e062d */
[----:B--2---:R-:W-:Y:S02]  /*63220*/  @!P0 IMAD.MOV.U32 R14, RZ, RZ, R44 ;  /* 0x000000ffff0e8224 */ /* 0x004fe400078e002c */
[----:B------:R-:W-:-:S05]  /*63230*/  @!P0 IMAD.MOV.U32 R15, RZ, RZ, R45 ;  /* 0x000000ffff0f8224 */ /* 0x000fca00078e002d */
[----:B------:R2:W-:Y:S02]  /*63240*/  @!P0 STL.64 [R1+0x180], R14 ;  /* 0x0001800e01008387 */ /* 0x0005e40000100a00 */
.L_x_1736:
[----:B------:R-:W-:Y:S05]  /*63250*/  BSYNC.RECONVERGENT B1 ;  /* 0x0000000000017941 */ /* 0x000fea0003800200 */
.L_x_1735:
        /* <DEDUP_REMOVED lines=8> */
[----:B--2---:R-:W2:Y:S02]  /*632e0*/  LDC.64 R14, c[0x3][0x10] ;  /* 0x00c00400ff0e7b82 */ /* 0x004ea40000000a00 */
[----:B--2---:R-:W-:-:S04]  /*632f0*/  ISETP.GT.U32.AND P0, PT, R10, R14, PT ;  /* 0x0000000e0a00720c */ /* 0x004fc80003f04070 */
[----:B------:R-:W-:-:S13]  /*63300*/  ISETP.GT.U32.AND.EX P0, PT, R11, R15, PT, P0 ;  /* 0x0000000f0b00720c */ /* 0x000fda0003f04100 */
[----:B------:R-:W-:Y:S05]  /*63310*/  @P0 BRA `(.L_x_1738) ;  /* 0x0000000000300947 */ /* 0x000fea0003800000 */
[----:B------:R-:W2:Y:S01]  /*63320*/  LDCU.128 UR4, c[0x3][URZ] ;  /* 0x00c00000ff0477ac */ /* 0x000ea20008000c00 */
[----:B------:R-:W-:-:S04]  /*63330*/  ISETP.GE.U32.AND P1, PT, R10, R14, PT ;  /* 0x0000000e0a00720c */ /* 0x000fc80003f26070 */
[----:B------:R-:W-:Y:S02]  /*63340*/  ISETP.GE.U32.AND.EX P1, PT, R11, R15, PT, P1 ;  /* 0x0000000f0b00720c */ /* 0x000fe40003f26110 */
[----:B--2---:R-:W-:Y:S02]  /*63350*/  ISETP.GE.U32.AND P3, PT, R12, UR4, PT ;  /* 0x000000040c007c0c */ /* 0x004fe4000bf66070 */
[C---:B------:R-:W-:Y:S02]  /*63360*/  ISETP.GT.U32.AND P2, PT, R8.reuse, UR6, PT ;  /* 0x0000000608007c0c */ /* 0x040fe4000bf44070 */
[----:B------:R-:W-:Y:S02]  /*63370*/  ISETP.LT.U32.AND P0, PT, R8, UR6, PT ;  /* 0x0000000608007c0c */ /* 0x000fe4000bf01070 */
[----:B------:R-:W-:Y:S02]  /*63380*/  ISETP.GE.U32.AND.EX P3, PT, R13, UR5, PT, P3 ;  /* 0x000000050d007c0c */ /* 0x000fe4000bf66130 */
[----:B------:R-:W-:-:S02]  /*63390*/  ISETP.GT.U32.AND.EX P2, PT, R9, UR7, PT, P2 ;  /* 0x0000000709007c0c */ /* 0x000fc4000bf44120 */
[----:B------:R-:W-:-:S04]  /*633a0*/  ISETP.LT.U32.OR.EX P0, PT, R9, UR7, !P3, P0 ;  /* 0x0000000709007c0c */ /* 0x000fc8000df01500 */
[----:B------:R-:W-:-:S13]  /*633b0*/  PLOP3.LUT P0, PT, P1, P2, P0, 0x2f, 0x0 ;  /* 0x000000000000781c */ /* 0x000fda0000f04507 */
[----:B------:R-:W-:Y:S05]  /*633c0*/  @P0 BREAK.RELIABLE B1 ;  /* 0x0000000000010942 */ /* 0x000fea0003800100 */
[----:B------:R-:W-:Y:S05]  /*633d0*/  @P0 BRA `(.L_x_1734) ;  /* 0x00000000008c0947 */ /* 0x000fea0003800000 */
.L_x_1738:
[----:B------:R-:W-:Y:S05]  /*633e0*/  BSYNC.RELIABLE B1 ;  /* 0x0000000000017941 */ /* 0x000fea0003800100 */
.L_x_1737:
[----:B------:R-:W3:Y:S01]  /*633f0*/  LDCU.128 UR4, c[0x3][URZ] ;  /* 0x00c00000ff0477ac */ /* 0x000ee20008000c00 */
[----:B------:R-:W5:Y:S01]  /*63400*/  LDCU.64 UR8, c[0x3][0x10] ;  /* 0x00c00200ff0877ac */ /* 0x000f620008000a00 */
[----:B---3--:R-:W-:Y:S02]  /*63410*/  ISETP.GE.U32.AND P0, PT, R12, UR4, PT ;  /* 0x000000040c007c0c */ /* 0x008fe4000bf06070 */
[----:B------:R-:W-:Y:S02]  /*63420*/  IADD3 R48, P1, PT, R8, -UR6, RZ ;  /* 0x8000000608307c10 */ /* 0x000fe4000ff3e0ff */
[----:B------:R-:W-:Y:S02]  /*63430*/  ISETP.GE.U32.AND.EX P0, PT, R13, UR5, PT, P0 ;  /* 0x000000050d007c0c */ /* 0x000fe4000bf06100 */
[----:B------:R-:W-:Y:S02]  /*63440*/  IADD3.X R50, PT, PT, R9, ~UR7, RZ, P1, !PT ;  /* 0x8000000709327c10 */ /* 0x000fe40008ffe4ff */
[----:B--2---:R-:W-:-:S02]  /*63450*/  SEL R15, RZ, 0x1, P0 ;  /* 0x00000001ff0f7807 */ /* 0x004fc40000000000 */
[----:B------:R-:W-:Y:S02]  /*63460*/  ISETP.LT.U32.AND P2, PT, R8, UR6, PT ;  /* 0x0000000608007c0c */ /* 0x000fe4000bf41070 */
[----:B------:R-:W-:Y:S02]  /*63470*/  ISETP.GE.U32.AND P1, PT, R48, R15, PT ;  /* 0x0000000f3000720c */ /* 0x000fe40003f26070 */
[----:B-----5:R-:W-:Y:S02]  /*63480*/  ISETP.LT.U32.AND P3, PT, R10, UR8, PT ;  /* 0x000000080a007c0c */ /* 0x020fe4000bf61070 */
[----:B------:R-:W-:Y:S02]  /*63490*/  ISETP.GE.U32.AND.EX P1, PT, R50, RZ, PT, P1 ;  /* 0x000000ff3200720c */ /* 0x000fe40003f26110 */
[----:B------:R-:W-:Y:S02]  /*634a0*/  SEL R15, RZ, 0xffffffff, P0 ;  /* 0xffffffffff0f7807 */ /* 0x000fe40000000000 */
[----:B------:R-:W-:-:S02]  /*634b0*/  ISETP.LT.U32.OR.EX P1, PT, R9, UR7, !P1, P2 ;  /* 0x0000000709007c0c */ /* 0x000fc4000cf21520 */
[----:B------:R-:W-:Y:S02]  /*634c0*/  IADD3 R14, P2, PT, R10, -UR8, RZ ;  /* 0x800000080a0e7c10 */ /* 0x000fe4000ff5e0ff */
[----:B------:R-:W-:Y:S02]  /*634d0*/  SEL R9, RZ, 0x1, !P1 ;  /* 0x00000001ff097807 */ /* 0x000fe40004800000 */
[----:B------:R-:W-:Y:S02]  /*634e0*/  IADD3.X R46, PT, PT, R11, ~UR9, RZ, P2, !PT ;  /* 0x800000090b2e7c10 */ /* 0x000fe400097fe4ff */
[----:B------:R-:W-:-:S04]  /*634f0*/  ISETP.GE.U32.AND P2, PT, R14, R9, PT ;  /* 0x000000090e00720c */ /* 0x000fc80003f46070 */
[----:B------:R-:W-:-:S04]  /*63500*/  ISETP.GE.U32.AND.EX P2, PT, R46, RZ, PT, P2 ;  /* 0x000000ff2e00720c */ /* 0x000fc80003f46120 */
[----:B------:R-:W-:Y:S02]  /*63510*/  ISETP.LT.U32.OR.EX P2, PT, R11, UR9, !P2, P3 ;  /* 0x000000090b007c0c */ /* 0x000fe4000d741530 */
[----:B------:R-:W-:Y:S02]  /*63520*/  IADD3 R8, P3, PT, R12, -UR4, RZ ;  /* 0x800000040c087c10 */ /* 0x000fe4000ff7e0ff */
[----:B------:R-:W-:Y:S02]  /*63530*/  SEL R11, RZ, 0xffffffff, !P1 ;  /* 0xffffffffff0b7807 */ /* 0x000fe40004800000 */
[----:B------:R-:W-:Y:S02]  /*63540*/  IADD3 R12, P0, PT, R15, R48, RZ ;  /* 0x000000300f0c7210 */ /* 0x000fe40007f1e0ff */
[----:B------:R-:W-:Y:S02]  /*63550*/  SEL R0, RZ, 0xffffffff, !P2 ;  /* 0xffffffffff007807 */ /* 0x000fe40005000000 */
[----:B------:R-:W-:Y:S01]  /*63560*/  IADD3.X R9, PT, PT, R13, ~UR5, RZ, P3, !PT ;  /* 0x800000050d097c10 */ /* 0x000fe20009ffe4ff */
[----:B------:R-:W-:Y:S01]  /*63570*/  IMAD.X R13, R15, 0x1, R50, P0 ;  /* 0x000000010f0d7824 */ /* 0x000fe200000e0632 */
[----:B------:R-:W-:-:S02]  /*63580*/  IADD3 R10, P1, PT, R11, R14, RZ ;  /* 0x0000000e0b0a7210 */ /* 0x000fc40007f3e0ff */
[C---:B------:R-:W-:Y:S01]  /*63590*/  IADD3 R26, P2, P3, R0.reuse, -R26, R44 ;  /* 0x8000001a001a7210 */ /* 0x040fe20007b5e02c */
[----:B------:R2:W-:Y:S02]  /*635a0*/  STL.64 [R1+0x168], R8 ;  /* 0x0001680801007387 */ /* 0x0005e40000100a00 */
[----:B------:R-:W-:Y:S01]  /*635b0*/  IMAD.X R11, R11, 0x1, R46, P1 ;  /* 0x000000010b0b7824 */ /* 0x000fe200008e062e */
[----:B------:R-:W-:-:S05]  /*635c0*/  IADD3.X R27, PT, PT, R0, ~R27, R45, P2, P3 ;  /* 0x8000001b001b7210 */ /* 0x000fca00017e642d */
[----:B------:R3:W-:Y:S01]  /*635d0*/  STL.64 [R1+0x180], R26 ;  /* 0x0001801a01007387 */ /* 0x0007e20000100a00 */
[----:B--2---:R-:W-:Y:S02]  /*635e0*/  IMAD.MOV.U32 R8, RZ, RZ, R12 ;  /* 0x000000ffff087224 */ /* 0x004fe400078e000c */
[----:B------:R-:W-:-:S05]  /*635f0*/  IMAD.MOV.U32 R9, RZ, RZ, R13 ;  /* 0x000000ffff097224 */ /* 0x000fca00078e000d */
[----:B------:R3:W-:Y:S02]  /*63600*/  STL.128 [R1+0x170], R8 ;  /* 0x0001700801007387 */ /* 0x0007e40000100c00 */
.L_x_1734:
[----:B------:R-:W-:Y:S05]  /*63610*/  BSYNC.RECONVERGENT B0 ;  /* 0x0000000000007941 */ /* 0x000fea0003800200 */
.L_x_1733:
[----:B------:R-:W-:Y:S01]  /*63620*/  LOP3.LUT R0, R131, R129, R126, 0xfe, !PT ;  /* 0x0000008183007212 */ /* 0x000fe200078efe7e */
[----:B------:R-:W5:Y:S01]  /*63630*/  LDCU.64 UR4, c[0x3][0x58] ;  /* 0x00c00b00ff0477ac */ /* 0x000f620008000a00 */
[----:B---3--:R-:W-:Y:S01]  /*63640*/  LOP3.LUT R9, R130, R128, R127, 0xfe, !PT ;  /* 0x0000008082097212 */ /* 0x008fe200078efe7f */
[----:B------:R-:W-:Y:S01]  /*63650*/  BSSY.RECONVERGENT B0, `(.L_x_1739) ;  /* 0x0004867000007945 */ /* 0x000fe20003800200 */
[----:B------:R-:W-:Y:S01]  /*63660*/  LOP3.LUT P0, RZ, R0, R133, RZ, 0xfc, !PT ;  /* 0x0000008500ff7212 */ /* 0x000fe2000780fcff */
[----:B------:R-:W3:Y:S01]  /*63670*/  LDCU.64 UR6, c[0x3][0x50] ;  /* 0x00c00a00ff0677ac */ /* 0x000ee20008000a00 */
[----:B------:R-:W-:Y:S01]  /*63680*/  IMAD.MOV.U32 R126, RZ, RZ, 0x1 ;  /* 0x00000001ff7e7424 */ /* 0x000fe200078e00ff */
[----:B------:R-:W-:Y:S02]  /*63690*/  CS2R R130, SRZ ;  /* 0x0000000000827805 */ /* 0x000fe4000001ff00 */
[----:B------:R-:W-:Y:S01]  /*636a0*/  LOP3.LUT P0, RZ, R9, R132, RZ, 0xfc, P0 ;  /* 0x0000008409ff7212 */ /* 0x000fe2000000fcff */
[----:B------:R-:W0:Y:S01]  /*636b0*/  LDCU.64 UR8, c[0x3][0x70] ;  /* 0x00c00e00ff0877ac */ /* 0x000e220008000a00 */
[----:B------:R-:W-:Y:S01]  /*636c0*/  IMAD.MOV.U32 R127, RZ, RZ, RZ ;  /* 0x000000ffff7f7224 */ /* 0x000fe200078e00ff */
[----:B------:R-:W-:-:S02]  /*636d0*/  CS2R R128, SRZ ;  /* 0x0000000000807805 */ /* 0x000fc4000001ff00 */
[----:B------:R-:W-:Y:S01]  /*636e0*/  CS2R R132, SRZ ;  /* 0x0000000000847805 */ /* 0x000fe2000001ff00 */
[----:B------:R-:W1:Y:S01]  /*636f0*/  LDCU.64 UR10, c[0x3][0x78] ;  /* 0x00c00f00ff0a77ac */ /* 0x000e620008000a00 */
[----:B------:R-:W2:Y:S01]  /*63700*/  LDCU.64 UR14, c[0x3][0x68] ;  /* 0x00c00d00ff0e77ac */ /* 0x000ea20008000a00 */
[----:B-----5:R-:W-:Y:S01]  /*63710*/  IMAD.U32 R144, RZ, RZ, UR4 ;  /* 0x00000004ff907e24 */ /* 0x020fe2000f8e00ff */
[----:B------:R-:W5:Y:S01]  /*63720*/  LDCU.64 UR16, c[0x3][0x48] ;  /* 0x00c00900ff1077ac */ /* 0x000f620008000a00 */
[----:B------:R-:W-:Y:S02]  /*63730*/  IMAD.U32 R143, RZ, RZ, UR5 ;  /* 0x00000005ff8f7e24 */ /* 0x000fe4000f8e00ff */
[----:B---3--:R-:W-:Y:S01]  /*63740*/  IMAD.U32 R142, RZ, RZ, UR6 ;  /* 0x00000006ff8e7e24 */ /* 0x008fe2000f8e00ff */
[----:B------:R-:W3:Y:S01]  /*63750*/  LDCU.64 UR18, c[0x3][0x40] ;  /* 0x00c00800ff1277ac */ /* 0x000ee20008000a00 */
[----:B------:R-:W-:Y:S02]  /*63760*/  IMAD.U32 R141, RZ, RZ, UR7 ;  /* 0x00000007ff8d7e24 */ /* 0x000fe4000f8e00ff */
[----:B0-----:R-:W-:Y:S01]  /*63770*/  IMAD.U32 R148, RZ, RZ, UR8 ;  /* 0x00000008ff947e24 */ /* 0x001fe2000f8e00ff */
[----:B------:R-:W0:Y:S01]  /*63780*/  LDCU.64 UR20, c[0x3][0x60] ;  /* 0x00c00c00ff1477ac */ /* 0x000e220008000a00 */
[----:B------:R-:W-:-:S02]  /*63790*/  IMAD.U32 R146, RZ, RZ, UR9 ;  /* 0x00000009ff927e24 */ /* 0x000fc4000f8e00ff */
[----:B-1----:R-:W-:Y:S02]  /*637a0*/  IMAD.U32 R0, RZ, RZ, UR10 ;  /* 0x0000000aff007e24 */ /* 0x002fe4000f8e00ff */
[----:B------:R-:W-:Y:S02]  /*637b0*/  IMAD.U32 R149, RZ, RZ, UR11 ;  /* 0x0000000bff957e24 */ /* 0x000fe4000f8e00ff */
[----:B--2---:R-:W-:Y:S02]  /*637c0*/  IMAD.U32 R147, RZ, RZ, UR14 ;  /* 0x0000000eff937e24 */ /* 0x004fe4000f8e00ff */
[----:B------:R-:W-:Y:S02]  /*637d0*/  IMAD.U32 R145, RZ, RZ, UR15 ;  /* 0x0000000fff917e24 */ /* 0x000fe4000f8e00ff */
[----:B-----5:R-:W-:Y:S02]  /*637e0*/  IMAD.U32 R140, RZ, RZ, UR16 ;  /* 0x00000010ff8c7e24 */ /* 0x020fe4000f8e00ff */
[----:B------:R-:W-:-:S02]  /*637f0*/  IMAD.U32 R139, RZ, RZ, UR17 ;  /* 0x00000011ff8b7e24 */ /* 0x000fc4000f8e00ff */
[----:B---3--:R-:W-:Y:S02]  /*63800*/  IMAD.U32 R138, RZ, RZ, UR18 ;  /* 0x00000012ff8a7e24 */ /* 0x008fe4000f8e00ff */
[----:B------:R-:W-:Y:S02]  /*63810*/  IMAD.U32 R137, RZ, RZ, UR19 ;  /* 0x00000013ff897e24 */ /* 0x000fe4000f8e00ff */
[----:B0-----:R-:W-:Y:S02]  /*63820*/  IMAD.U32 R124, RZ, RZ, UR20 ;  /* 0x00000014ff7c7e24 */ /* 0x001fe4000f8e00ff */
        /* <DEDUP_REMOVED lines=72> */
[----:B------:R-:W-:-:S07]  /*63cb0*/  VIADD R13, R1, 0x20 ;  /* 0x00000020010d7836 */ /* 0x000fce0000000000 */
.L_x_1744:
[----:B------:R-:W2:Y:S02]  /*63cc0*/  LDL.64 R8, [R13] ;  /* 0x000000000d087983 */ /* 0x000ea40000100a00 */
[----:B--2---:R-:W-:Y:S01]  /*63cd0*/  IADD3 R10, P0, PT, R8, R0, RZ ;  /* 0x00000000080a7210 */ /* 0x004fe20007f1e0ff */
[----:B------:R-:W-:-:S04]  /*63ce0*/  IMAD.MOV.U32 R0, RZ, RZ, 0x1 ;  /* 0x00000001ff007424 */ /* 0x000fc800078e00ff */
[----:B------:R-:W-:Y:S01]  /*63cf0*/  IMAD.X R11, R9, 0x1, R41, P0 ;  /* 0x00000001090b7824 */ /* 0x000fe200000e0629 */
[----:B------:R-:W-:Y:S01]  /*63d00*/  ISETP.GE.U32.AND P0, PT, R10, R8, PT ;  /* 0x000000080a00720c */ /* 0x000fe20003f06070 */
[----:B------:R-:W-:-:S03]  /*63d10*/  IMAD.MOV.U32 R41, RZ, RZ, RZ ;  /* 0x000000ffff297224 */ /* 0x000fc600078e00ff */
[----:B------:R-:W-:Y:S01]  /*63d20*/  ISETP.GE.U32.AND.EX P0, PT, R11, R9, PT, P0 ;  /* 0x000000090b00720c */ /* 0x000fe20003f06100 */
[----:B------:R0:W-:Y:S02]  /*63d30*/  STL.64 [R13], R10 ;  /* 0x0000000a0d007387 */ /* 0x0001e40000100a00 */
[----:B0-----:R-:W-:-:S10]  /*63d40*/  VIADD R13, R13, 0x8 ;  /* 0x000000080d0d7836 */ /* 0x001fd40000000000 */
[----:B------:R-:W-:Y:S05]  /*63d50*/  @!P0 BRA `(.L_x_1744) ;  /* 0xfffffffc00d88947 */ /* 0x000fea000383ffff */
[----:B------:R-:W-:Y:S05]  /*63d60*/  BSYNC.RECONVERGENT B2 ;  /* 0x0000000000027941 */ /* 0x000fea0003800200 */
.L_x_1743:
[----:B------:R0:W5:Y:S04]  /*63d70*/  LDL.64 R26, [R1+0x20] ;  /* 0x00002000011a7983 */ /* 0x0001680000100a00 */
[----:B------:R0:W5:Y:S04]  /*63d80*/  LDL.64 R14, [R1+0x8] ;  /* 0x00000800010e7983 */ /* 0x0001680000100a00 */
[----:B------:R0:W5:Y:S02]  /*63d90*/  LDL.128 R8, [R1+0x10] ;  /* 0x0000100001087983 */ /* 0x0001640000100c00 */
.L_x_1742:
[----:B------:R-:W-:Y:S05]  /*63da0*/  BSYNC.RECONVERGENT B1 ;  /* 0x0000000000017941 */ /* 0x000fea0003800200 */
.L_x_1741:
        /* <DEDUP_REMOVED lines=88> */
.L_x_1748:
        /* <DEDUP_REMOVED lines=12> */
.L_x_1747:
[----:B------:R1:W5:Y:S04]  /*643f0*/  LDL.64 R52, [R1+0x20] ;  /* 0x0000200001347983 */ /* 0x0003680000100a00 */
[----:B------:R1:W5:Y:S02]  /*64400*/  LDL.128 R12, [R1+0x10] ;  /* 0x00001000010c7983 */ /* 0x0003640000100c00 */
.L_x_1746:
[----:B------:R-:W-:Y:S05]  /*64410*/  BSYNC.RECONVERGENT B1 ;  /* 0x0000000000017941 */ /* 0x000fea0003800200 */
.L_x_1745:
        /* <DEDUP_REMOVED lines=85> */
.L_x_1752:
        /* <DEDUP_REMOVED lines=12> */
.L_x_1751:
[----:B------:R2:W5:Y:S04]  /*64a30*/  LDL.64 R54, [R1+0x18] ;  /* 0x0000180001367983 */ /* 0x0005680000100a00 */
[----:B------:R2:W5:Y:S02]  /*64a40*/  LDL.128 R8, [R1+0x20] ;  /* 0x0000200001087983 */ /* 0x0005640000100c00 */
.L_x_1750:
[----:B------:R-:W-:Y:S05]  /*64a50*/  BSYNC.RECONVERGENT B1 ;  /* 0x0000000000017941 */ /* 0x000fea0003800200 */
.L_x_1749:
        /* <DEDUP_REMOVED lines=84> */
.L_x_1756:
        /* <DEDUP_REMOVED lines=12> */
.L_x_1755:
[----:B------:R0:W5:Y:S04]  /*65060*/  LDL.64 R12, [R1+0x18] ;  /* 0x00001800010c7983 */ /* 0x0001680000100a00 */
[----:B------:R0:W5:Y:S02]  /*65070*/  LDL.64 R14, [R1+0x20] ;  /* 0x00002000010e7983 */ /* 0x0001640000100a00 */
.L_x_1754:
[----:B------:R-:W-:Y:S05]  /*65080*/  BSYNC.RECONVERGENT B1 ;  /* 0x0000000000017941 */ /* 0x000fea0003800200 */
.L_x_1753:
        /* <DEDUP_REMOVED lines=11> */
[----:B------:R-:W-:-:S03]  /*65140*/  IMAD.WIDE.U32 R50, R15, 0x3d1, RZ ;  /* 0x000003d10f327825 */ /* 0x000fc600078e00ff */
[----:B------:R-:W-:-:S04]  /*65150*/  SEL R0, RZ, 0x1, P0 ;  /* 0x00000001ff007807 */ /* 0x000fc80000000000 */
[----:B------:R-:W-:-:S05]  /*65160*/  IADD3 R0, P0, PT, R15, R0, RZ ;  /* 0x000000000f007210 */ /* 0x000fca0007f1e0ff */
[----:B------:R-:W-:Y:S01]  /*65170*/  IMAD.X R41, RZ, RZ, RZ, P0 ;  /* 0x000000ffff297224 */ /* 0x000fe200000e06ff */
[----:B---3--:R-:W-:Y:S02]  /*65180*/  ISETP.GT.U32.AND P0, PT, R0, R52, PT ;  /* 0x000000340000720c */ /* 0x008fe40003f04070 */
[----:B------:R-:W-:Y:S02]  /*65190*/  IADD3 R46, P1, PT, R52, R0, RZ ;  /* 0x00000000342e7210 */ /* 0x000fe40007f3e0ff */
[-C--:B------:R-:W-:Y:S02]  /*651a0*/  ISETP.GT.U32.AND.EX P0, PT, R41, R53.reuse, PT, P0 ;  /* 0x000000352900720c */ /* 0x080fe40003f04100 */
[----:B------:R-:W-:Y:S01]  /*651b0*/  IADD3 R56, P2, PT, RZ, R46, RZ ;  /* 0x0000002eff387210 */ /* 0x000fe20007f5e0ff */
[----:B------:R-:W-:Y:S01]  /*651c0*/  IMAD.X R54, R53, 0x1, R41, P1 ;  /* 0x0000000135367824 */ /* 0x000fe200008e0629 */
[----:B------:R-:W-:Y:S02]  /*651d0*/  SEL R47, R0, R52, P0 ;  /* 0x00000034002f7207 */ /* 0x000fe40000000000 */
[----:B------:R-:W-:Y:S01]  /*651e0*/  SEL R41, R41, R53, P0 ;  /* 0x0000003529297207 */ /* 0x000fe20000000000 */
[----:B--2---:R-:W-:Y:S01]  /*651f0*/  IMAD.X R63, R54, 0x1, R26, P2 ;  /* 0x00000001363f7824 */ /* 0x004fe200010e061a */
[----:B------:R-:W-:Y:S01]  /*65200*/  ISETP.GT.U32.AND P1, PT, R47, R46, PT ;  /* 0x0000002e2f00720c */ /* 0x000fe20003f24070 */
[----:B------:R-:W-:Y:S01]  /*65210*/  IMAD.WIDE.U32 R52, P3, RZ, R14, R50 ;  /* 0x0000000eff347225 */ /* 0x000fe20007860032 */
[----:B------:R-:W-:-:S02]  /*65220*/  ISETP.GE.U32.AND P0, PT, R56, R46, PT ;  /* 0x0000002e3800720c */ /* 0x000fc40003f06070 */
[-C--:B------:R-:W-:Y:S01]  /*65230*/  ISETP.GT.U32.AND.EX P1, PT, R41, R54.reuse, PT, P1 ;  /* 0x000000362900720c */ /* 0x080fe20003f24110 */
[----:B------:R-:W-:Y:S01]  /*65240*/  IMAD.WIDE.U32 R46, R14, 0x3d1, R48 ;  /* 0x000003d10e2e7825 */ /* 0x000fe200078e0030 */
[----:B------:R-:W-:-:S03]  /*65250*/  ISETP.GE.U32.AND.EX P0, PT, R63, R54, PT, P0 ;  /* 0x000000363f00720c */ /* 0x000fc60003f06100 */
[----:B------:R-:W-:Y:S01]  /*65260*/  IMAD.WIDE.U32 R50, R14, 0x3d1, RZ ;  /* 0x000003d10e327825 */ /* 0x000fe200078e00ff */
[----:B------:R-:W-:Y:S02]  /*65270*/  SEL R55, RZ, 0x1, P0 ;  /* 0x00000001ff377807 */ /* 0x000fe40000000000 */
[----:B------:R-:W-:Y:S01]  /*65280*/  ISETP.GE.U32.AND P0, PT, R46, R48, PT ;  /* 0x000000302e00720c */ /* 0x000fe20003f06070 */
[----:B------:R-:W-:Y:S01]  /*65290*/  IMAD.X R61, RZ, RZ, RZ, P3 ;  /* 0x000000ffff3d7224 */ /* 0x000fe200018e06ff */
[----:B------:R-:W-:Y:S01]  /*652a0*/  IADD3 R55, P2, PT, R55, R27, RZ ;  /* 0x0000001b37377210 */ /* 0x000fe20007f5e0ff */
[----:B------:R-:W-:-:S04]  /*652b0*/  IMAD.IADD R41, R52, 0x1, R47 ;  /* 0x0000000134297824 */ /* 0x000fc800078e022f */
[----:B------:R-:W-:Y:S01]  /*652c0*/  IMAD.X R0, RZ, RZ, RZ, P2 ;  /* 0x000000ffff007224 */ /* 0x000fe200010e06ff */
[----:B0-----:R-:W-:Y:S07]  /*652d0*/  @!P1 BRA `(.L_x_1758) ;  /* 0x00000000002c9947 */ /* 0x001fee0003800000 */
        /* <DEDUP_REMOVED lines=11> */
.L_x_1758:
[----:B------:R-:W-:Y:S05]  /*65390*/  BSYNC.RECONVERGENT B1 ;  /* 0x0000000000017941 */ /* 0x000fea0003800200 */
.L_x_1757:
[----:B------:R-:W-:Y:S01]  /*653a0*/  IADD3 RZ, P3, PT, R51, R52, RZ ;  /* 0x0000003433ff7210 */ /* 0x000fe20007f7e0ff */
[----:B------:R-:W-:Y:S01]  /*653b0*/  IMAD.MOV.U32 R52, RZ, RZ, R53 ;  /* 0x000000ffff347224 */ /* 0x000fe200078e0035 */
[----:B------:R-:W-:Y:S01]  /*653c0*/  ISETP.GE.U32.AND.EX P0, PT, R41, R49, PT, P0 ;  /* 0x000000312900720c */ /* 0x000fe20003f06100 */
[----:B------:R-:W-:Y:S01]  /*653d0*/  IMAD.MOV.U32 R53, RZ, RZ, R61 ;  /* 0x000000ffff357224 */ /* 0x000fe200078e003d */
[----:B------:R-:W-:Y:S01]  /*653e0*/  ISETP.GT.U32.AND P1, PT, R55, R44, PT ;  /* 0x0000002c3700720c */ /* 0x000fe20003f24070 */
[----:B------:R-:W-:Y:S01]  /*653f0*/  BSSY.RECONVERGENT B1, `(.L_x_1759) ;  /* 0x0000051000017945 */ /* 0x000fe20003800200 */
[----:B------:R-:W-:Y:S01]  /*65400*/  IADD3 R49, P2, PT, R44, R55, RZ ;  /* 0x000000372c317210 */ /* 0x000fe20007f5e0ff */
[----:B------:R-:W-:Y:S01]  /*65410*/  IMAD.WIDE.U32.X R14, RZ, R15, R52, P3 ;  /* 0x0000000fff0e7225 */ /* 0x000fe200018e0434 */
[----:B------:R-:W-:Y:S02]  /*65420*/  SEL R53, RZ, 0x1, P0 ;  /* 0x00000001ff357807 */ /* 0x000fe40000000000 */
[----:B------:R-:W-:Y:S01]  /*65430*/  ISETP.GT.U32.AND.EX P1, PT, R0, R45, PT, P1 ;  /* 0x0000002d0000720c */ /* 0x000fe20003f24110 */
[----:B------:R-:W-:Y:S01]  /*65440*/  IMAD.X R51, R45, 0x1, R0, P2 ;  /* 0x000000012d337824 */ /* 0x000fe200010e0600 */
[----:B------:R-:W-:-:S02]  /*65450*/  IADD3 R53, P0, PT, R53, R14, RZ ;  /* 0x0000000e35357210 */ /* 0x000fc40007f1e0ff */
[----:B------:R-:W-:Y:S02]  /*65460*/  SEL R44, R55, R44, P1 ;  /* 0x0000002c372c7207 */ /* 0x000fe40000800000 */
[----:B------:R-:W-:Y:S01]  /*65470*/  SEL R48, R0, R45, P1 ;  /* 0x0000002d00307207 */ /* 0x000fe20000800000 */
[----:B------:R-:W-:Y:S01]  /*65480*/  IMAD.X R0, RZ, RZ, R15, P0 ;  /* 0x000000ffff007224 */ /* 0x000fe200000e060f */
[-C--:B------:R-:W-:Y:S01]  /*65490*/  IADD3 R47, P0, PT, RZ, R49.reuse, RZ ;  /* 0x00000031ff2f7210 */ /* 0x080fe20007f1e0ff */
[----:B------:R-:W-:Y:S01]  /*654a0*/  IMAD.WIDE.U32 R14, R26, 0x3d1, RZ ;  /* 0x000003d11a0e7825 */ /* 0x000fe200078e00ff */
[-C--:B------:R-:W-:Y:S02]  /*654b0*/  ISETP.GT.U32.AND P1, PT, R44, R49.reuse, PT ;  /* 0x000000312c00720c */ /* 0x080fe40003f24070 */
[----:B------:R-:W-:Y:S01]  /*654c0*/  ISETP.GE.U32.AND P2, PT, R47, R49, PT ;  /* 0x000000312f00720c */ /* 0x000fe20003f46070 */
[----:B------:R-:W-:Y:S01]  /*654d0*/  IMAD.X R60, R8, 0x1, R51, P0 ;  /* 0x00000001083c7824 */ /* 0x000fe200000e0633 */
[----:B------:R-:W-:Y:S01]  /*654e0*/  ISETP.GT.U32.AND.EX P1, PT, R48, R51, PT, P1 ;  /* 0x000000333000720c */ /* 0x000fe20003f24110 */
[----:B------:R-:W-:Y:S01]  /*654f0*/  IMAD.WIDE.U32 R44, R27, 0x3d1, RZ ;  /* 0x000003d11b2c7825 */ /* 0x000fe200078e00ff */
[----:B------:R-:W-:-:S02]  /*65500*/  IADD3 R50, P6, PT, R53, R56, RZ ;  /* 0x0000003835327210 */ /* 0x000fc40007fde0ff */
[----:B------:R-:W-:Y:S02]  /*65510*/  ISETP.GE.U32.AND.EX P2, PT, R60, R51, PT, P2 ;  /* 0x000000333c00720c */ /* 0x000fe40003f46120 */
[----:B------:R-:W-:Y:S01]  /*65520*/  ISETP.GT.U32.AND P0, PT, R53, R56, PT ;  /* 0x000000383500720c */ /* 0x000fe20003f04070 */
[C---:B------:R-:W-:Y:S01]  /*65530*/  IMAD.X R51, R0.reuse, 0x1, R63, P6 ;  /* 0x0000000100337824 */ /* 0x040fe200030e063f */
[----:B------:R-:W-:Y:S01]  /*65540*/  SEL R55, RZ, 0x1, P2 ;  /* 0x00000001ff377807 */ /* 0x000fe20001000000 */
[----:B------:R-:W-:Y:S01]  /*65550*/  IMAD.WIDE.U32 R44, P3, RZ, R26, R44 ;  /* 0x0000001aff2c7225 */ /* 0x000fe2000786002c */
[----:B------:R-:W-:Y:S02]  /*65560*/  ISETP.GT.U32.AND.EX P0, PT, R0, R63, PT, P0 ;  /* 0x0000003f0000720c */ /* 0x000fe40003f04100 */
[----:B------:R-:W-:Y:S01]  /*65570*/  IADD3 R55, P2, PT, R9, R55, RZ ;  /* 0x0000003709377210 */ /* 0x000fe20007f5e0ff */
[----:B------:R-:W-:Y:S01]  /*65580*/  IMAD.X R49, RZ, RZ, RZ, P3 ;  /* 0x000000ffff317224 */ /* 0x000fe200018e06ff */
[----:B------:R-:W-:Y:S01]  /*65590*/  @P1 IADD3 R12, P6, PT, R12, 0x1, RZ ;  /* 0x000000010c0c1810 */ /* 0x000fe20007fde0ff */
[----:B------:R-:W-:Y:S01]  /*655a0*/  IMAD.MOV.U32 R48, RZ, RZ, R45 ;  /* 0x000000ffff307224 */ /* 0x000fe200078e002d */
[----:B------:R-:W-:Y:S01]  /*655b0*/  IADD3 RZ, P4, PT, R15, R44, RZ ;  /* 0x0000002c0fff7210 */ /* 0x000fe20007f9e0ff */
[----:B------:R-:W-:Y:S01]  /*655c0*/  IMAD.X R52, RZ, RZ, RZ, P2 ;  /* 0x000000ffff347224 */ /* 0x000fe200010e06ff */
[----:B------:R-:W-:Y:S01]  /*655d0*/  ISETP.GT.U32.AND P3, PT, R55, R12, PT ;  /* 0x0000000c3700720c */ /* 0x000fe20003f64070 */
        /* <DEDUP_REMOVED lines=9> */
[----:B------:R-:W-:Y:S02]  /*65670*/  SEL R12, R55, R12, P3 ;  /* 0x0000000c370c7207 */ /* 0x000fe40001800000 */
[----:B------:R-:W-:Y:S01]  /*65680*/  ISETP.GT.U32.AND P0, PT, R53, R50, PT ;  /* 0x000000323500720c */ /* 0x000fe20003f04070 */
[----:B------:R-:W-:Y:S01]  /*65690*/  IMAD.X R53, R13, 0x1, R52, P2 ;  /* 0x000000010d357824 */ /* 0x000fe200010e0634 */
[----:B------:R-:W-:-:S02]  /*656a0*/  IADD3 R56, P2, PT, RZ, R45, RZ ;  /* 0x0000002dff387210 */ /* 0x000fc40007f5e0ff */
[----:B------:R-:W-:Y:S02]  /*656b0*/  SEL R0, R52, R13, P3 ;  /* 0x0000000d34007207 */ /* 0x000fe40001800000 */
[----:B------:R-:W-:Y:S01]  /*656c0*/  ISETP.GT.U32.AND P3, PT, R12, R45, PT ;  /* 0x0000002d0c00720c */ /* 0x000fe20003f64070 */
[----:B------:R-:W-:Y:S01]  /*656d0*/  IMAD.X R58, R10, 0x1, R53, P2 ;  /* 0x000000010a3a7824 */ /* 0x000fe200010e0635 */
[----:B------:R-:W-:Y:S02]  /*656e0*/  @P1 ISETP.NE.AND.EX P4, PT, R13, RZ, PT, P4 ;  /* 0x000000ff0d00120c */ /* 0x000fe40003f85340 */
[----:B------:R-:W-:Y:S02]  /*656f0*/  ISETP.GT.U32.AND.EX P3, PT, R0, R53, PT, P3 ;  /* 0x000000350000720c */ /* 0x000fe40003f64130 */
[----:B------:R-:W-:Y:S02]  /*65700*/  ISETP.GE.U32.AND P2, PT, R56, R45, PT ;  /* 0x0000002d3800720c */ /* 0x000fe40003f46070 */
[----:B------:R-:W-:-:S02]  /*65710*/  @P1 SEL R0, RZ, 0x1, P4 ;  /* 0x00000001ff001807 */ /* 0x000fc40002000000 */
[----:B------:R-:W-:Y:S02]  /*65720*/  ISETP.GE.U32.AND P4, PT, R14, R50, PT ;  /* 0x000000320e00720c */ /* 0x000fe40003f86070 */
[----:B------:R-:W-:Y:S02]  /*65730*/  SEL R55, RZ, 0x1, !P3 ;  /* 0x00000001ff377807 */ /* 0x000fe40005800000 */
[----:B------:R-:W-:Y:S02]  /*65740*/  ISETP.GE.U32.AND.EX P2, PT, R58, R53, PT, P2 ;  /* 0x000000353a00720c */ /* 0x000fe40003f46120 */
[----:B------:R-:W-:Y:S02]  /*65750*/  @P1 IADD3 R57, P3, PT, R0, R57, RZ ;  /* 0x0000003900391210 */ /* 0x000fe40007f7e0ff */
[-C--:B------:R-:W-:Y:S02]  /*65760*/  ISETP.GT.U32.AND.EX P0, PT, R27, R51.reuse, PT, P0 ;  /* 0x000000331b00720c */ /* 0x080fe40003f04100 */
[----:B------:R-:W-:Y:S01]  /*65770*/  ISETP.GE.U32.AND.EX P4, PT, R54, R51, PT, P4 ;  /* 0x000000333600720c */ /* 0x000fe20003f86140 */
[----:B------:R-:W-:Y:S01]  /*65780*/  @P1 IMAD.X R59, RZ, RZ, R59, P3 ;  /* 0x000000ffff3b1224 */ /* 0x000fe200018e063b */
        /* <DEDUP_REMOVED lines=23> */
.L_x_1760:
[----:B------:R-:W-:Y:S05]  /*65900*/  BSYNC.RECONVERGENT B1 ;  /* 0x0000000000017941 */ /* 0x000fea0003800200 */
.L_x_1759:
        /* <DEDUP_REMOVED lines=39> */
[----:B------:R-:W-:Y:S01]  /*65b80*/  IMAD.X R13, RZ, RZ, RZ, P3 ;  /* 0x000000ffff0d7224 */ /* 0x000fe200018e06ff */
[----:B------:R-:W-:Y:S01]  /*65b90*/  IADD3 RZ, P3, PT, R9, R50, RZ ;  /* 0x0000003209ff7210 */ /* 0x000fe20007f7e0ff */
[----:B------:R-:W-:Y:S01]  /*65ba0*/  IMAD.WIDE.U32 R44, R10, 0x3d1, R26 ;  /* 0x000003d10a2c7825 */ /* 0x000fe200078e001a */
[----:B------:R-:W-:-:S03]  /*65bb0*/  ISETP.GT.U32.AND.EX P2, PT, R15, R27, PT, P2 ;  /* 0x0000001b0f00720c */ /* 0x000fc60003f44120 */
[----:B------:R-:W-:Y:S01]  /*65bc0*/  IMAD.MOV.U32 R12, RZ, RZ, R51 ;  /* 0x000000ffff0c7224 */ /* 0x000fe200078e0033 */
[----:B------:R-:W-:Y:S01]  /*65bd0*/  ISETP.GE.U32.AND P1, PT, R44, R26, PT ;  /* 0x0000001a2c00720c */ /* 0x000fe20003f26070 */
[----:B------:R-:W-:Y:S01]  /*65be0*/  IMAD.IADD R50, R50, 0x1, R45 ;  /* 0x0000000132327824 */ /* 0x000fe200078e022d */
[----:B------:R-:W-:Y:S01]  /*65bf0*/  SEL R9, RZ, 0x1, !P2 ;  /* 0x00000001ff097807 */ /* 0x000fe20005000000 */
[----:B------:R-:W-:Y:S01]  /*65c00*/  IMAD.WIDE.U32.X R10, RZ, R11, R12, P3 ;  /* 0x0000000bff0a7225 */ /* 0x000fe200018e040c */
[----:B------:R-:W-:Y:S02]  /*65c10*/  @P0 IADD3 R55, P3, PT, R0, R55, RZ ;  /* 0x0000003700370210 */ /* 0x000fe40007f7e0ff */
[----:B------:R-:W-:Y:S01]  /*65c20*/  ISETP.GE.U32.AND.EX P1, PT, R50, R27, PT, P1 ;  /* 0x0000001b3200720c */ /* 0x000fe20003f26110 */
[----:B------:R-:W-:Y:S01]  /*65c30*/  IMAD.MOV.U32 R51, RZ, RZ, R44 ;  /* 0x000000ffff337224 */ /* 0x000fe200078e002c */
[----:B------:R-:W0:Y:S01]  /*65c40*/  LDC.64 R26, c[0x3][0x38] ;  /* 0x00c00e00ff1a7b82 */ /* 0x000e220000000a00 */
[----:B------:R-:W-:Y:S01]  /*65c50*/  @P0 IMAD.X R49, RZ, RZ, R49, P3 ;  /* 0x000000ffff310224 */ /* 0x000fe200018e0631 */
[----:B------:R-:W-:Y:S01]  /*65c60*/  IADD3 R0, P0, P2, R10, R55, R9 ;  /* 0x000000370a007210 */ /* 0x000fe20007a1e009 */
[----:B------:R-:W-:Y:S01]  /*65c70*/  IMAD.MOV.U32 R55, RZ, RZ, R14 ;  /* 0x000000ffff377224 */ /* 0x000fe200078e000e */
[----:B------:R-:W-:-:S02]  /*65c80*/  SEL R9, RZ, 0x1, P1 ;  /* 0x00000001ff097807 */ /* 0x000fc40000800000 */
        /* <DEDUP_REMOVED lines=58> */
.L_x_1762:
[----:B------:R-:W-:Y:S05]  /*66030*/  BSYNC.RECONVERGENT B1 ;  /* 0x0000000000017941 */ /* 0x000fea0003800200 */
.L_x_1761:
        /* <DEDUP_REMOVED lines=28> */
.L_x_1765:
[----:B------:R-:W-:Y:S05]  /*66200*/  BSYNC.RELIABLE B2 ;  /* 0x0000000000027941 */ /* 0x000fea0003800100 */
.L_x_1764:
        /* <DEDUP_REMOVED lines=29> */
.L_x_1766:
[----:B------:R-:W-:Y:S05]  /*663e0*/  BSYNC.RECONVERGENT B1 ;  /* 0x0000000000017941 */ /* 0x000fea0003800200 */
.L_x_1763:
        /* <DEDUP_REMOVED lines=31> */
.L_x_1769:
[----:B------:R-:W-:Y:S05]  /*665e0*/  BSYNC.RELIABLE B2 ;  /* 0x0000000000027941 */ /* 0x000fea0003800100 */
.L_x_1768:
        /* <DEDUP_REMOVED lines=29> */
.L_x_1770:
[----:B------:R-:W-:Y:S05]  /*667c0*/  BSYNC.RECONVERGENT B1 ;  /* 0x0000000000017941 */ /* 0x000fea0003800200 */
.L_x_1767:
        /* <DEDUP_REMOVED lines=23> */
[----:B--2---:R-:W-:Y:S01]  /*66940*/  IMAD.X R49, R58, 0x1, R63, P1 ;  /* 0x000000013a317824 */ /* 0x004fe200008e063f */
[----:B------:R-:W-:-:S04]  /*66950*/  ISETP.GE.U32.AND P1, PT, R41, R60, PT ;  /* 0x0000003c2900720c */ /* 0x000fc80003f26070 */
[----:B------:R-:W-:-:S04]  /*66960*/  ISETP.GE.U32.AND.EX P0, PT, R49, R63, PT, P0 ;  /* 0x0000003f3100720c */ /* 0x000fc80003f06100 */
[----:B0-----:R-:W-:Y:S02]  /*66970*/  SEL R13, RZ, 0x1, P0 ;  /* 0x00000001ff0d7807 */ /* 0x001fe40000000000 */
[----:B------:R-:W-:Y:S01]  /*66980*/  ISETP.GE.U32.AND.EX P0, PT, R63, R61, PT, P1 ;  /* 0x0000003d3f00720c */ /* 0x000fe20003f06110 */
[----:B------:R-:W-:Y:S01]  /*66990*/  IMAD.MOV.U32 R63, RZ, RZ, RZ ;  /* 0x000000ffff3f7224 */ /* 0x000fe200078e00ff */
        /* <DEDUP_REMOVED lines=13> */
.L_x_1772:
[----:B------:R-:W-:Y:S05]  /*66a70*/  BSYNC.RECONVERGENT B1 ;  /* 0x0000000000017941 */ /* 0x000fea0003800200 */
.L_x_1771:
[----:B------:R-:W-:Y:S01]  /*66a80*/  IMAD.X R0, RZ, RZ, RZ, P2 ;  /* 0x000000ffff007224 */ /* 0x000fe200010e06ff */
[-C--:B-----5:R-:W-:Y:S01]  /*66a90*/  ISETP.GT.U32.AND P0, PT, R13, R8.reuse, PT ;  /* 0x000000080d00720c */ /* 0x0a0fe20003f04070 */
[----:B------:R-:W-:Y:S01]  /*66aa0*/  BSSY.RECONVERGENT B1, `(.L_x_1773) ;  /* 0x000004b000017945 */ /* 0x000fe20003800200 */
[----:B------:R-:W-:Y:S01]  /*66ab0*/  IADD3 R15, P1, PT, R8, R13, RZ ;  /* 0x0000000d080f7210 */ /* 0x000fe20007f3e0ff */
[----:B------:R-:W-:Y:S01]  /*66ac0*/  IMAD.MOV.U32 R67, RZ, RZ, RZ ;  /* 0x000000ffff437224 */ /* 0x000fe200078e00ff */
[C---:B------:R-:W-:Y:S02]  /*66ad0*/  ISETP.GT.U32.AND.EX P0, PT, R0.reuse, R9, PT, P0 ;  /* 0x000000090000720c */ /* 0x040fe40003f04100 */
[----:B------:R-:W-:Y:S01]  /*66ae0*/  IADD3 R14, P2, PT, RZ, R15, RZ ;  /* 0x0000000fff0e7210 */ /* 0x000fe20007f5e0ff */
[----:B------:R-:W-:Y:S01]  /*66af0*/  IMAD.X R12, R9, 0x1, R0, P1 ;  /* 0x00000001090c7824 */ /* 0x000fe200008e0600 */
[----:B------:R-:W-:Y:S02]  /*66b00*/  SEL R8, R13, R8, P0 ;  /* 0x000000080d087207 */ /* 0x000fe40000000000 */
        /* <DEDUP_REMOVED lines=8> */
[----:B------:R-:W-:Y:S01]  /*66b90*/  IMAD.WIDE.U32 R12, R59, 0x3d1, RZ ;  /* 0x000003d13b0c7825 */ /* 0x000fe200078e00ff */
[----:B------:R-:W-:-:S02]  /*66ba0*/  ISETP.GT.U32.AND.EX P2, PT, R49, RZ, PT, P2 ;  /* 0x000000ff3100720c */ /* 0x000fc40003f44120 */
[----:B------:R-:W-:Y:S01]  /*66bb0*/  SEL R61, RZ, 0x1, P0 ;  /* 0x00000001ff3d7807 */ /* 0x000fe20000000000 */
[----:B------:R-:W-:-:S03]  /*66bc0*/  IMAD.WIDE.U32 R72, P4, RZ, R58, R12 ;  /* 0x0000003aff487225 */ /* 0x000fc6000788000c */
[----:B------:R-:W-:Y:S02]  /*66bd0*/  IADD3 R61, P6, PT, R61, R45, RZ ;  /* 0x0000002d3d3d7210 */ /* 0x000fe40007fde0ff */
[----:B------:R-:W-:Y:S01]  /*66be0*/  @P1 IADD3 R10, P3, PT, R10, 0x1, RZ ;  /* 0x000000010a0a1810 */ /* 0x000fe20007f7e0ff */
[----:B------:R-:W-:Y:S01]  /*66bf0*/  IMAD.MOV.U32 R8, RZ, RZ, R73 ;  /* 0x000000ffff087224 */ /* 0x000fe200078e0049 */
[----:B------:R-:W-:Y:S01]  /*66c00*/  SEL R13, R48, RZ, P2 ;  /* 0x000000ff300d7207 */ /* 0x000fe20001000000 */
[----:B------:R-:W-:Y:S01]  /*66c10*/  IMAD.X R0, RZ, RZ, RZ, P6 ;  /* 0x000000ffff007224 */ /* 0x000fe200030e06ff */
[----:B------:R-:W-:Y:S01]  /*66c20*/  IADD3 RZ, P6, PT, R9, R72, RZ ;  /* 0x0000004809ff7210 */ /* 0x000fe20007fde0ff */
[----:B------:R-:W-:Y:S01]  /*66c30*/  @P1 IMAD.X R11, RZ, RZ, R11, P3 ;  /* 0x000000ffff0b1224 */ /* 0x000fe200018e060b */
[----:B------:R-:W-:Y:S01]  /*66c40*/  ISETP.GT.U32.AND P3, PT, R61, R10, PT ;  /* 0x0000000a3d00720c */ /* 0x000fe20003f64070 */
[----:B------:R-:W-:Y:S01]  /*66c50*/  IMAD.X R9, RZ, RZ, RZ, P4 ;  /* 0x000000ffff097224 */ /* 0x000fe200020e06ff */
[----:B------:R-:W-:-:S02]  /*66c60*/  @P1 ISETP.NE.U32.AND P0, PT, R10, RZ, PT ;  /* 0x000000ff0a00120c */ /* 0x000fc40003f05070 */
[----:B------:R-:W-:Y:S02]  /*66c70*/  ISETP.GT.U32.AND.EX P4, PT, R0, R11, PT, P3 ;  /* 0x0000000b0000720c */ /* 0x000fe40003f84130 */
[----:B------:R-:W-:Y:S02]  /*66c80*/  IADD3 R41, P3, PT, R10, R61, RZ ;  /* 0x0000003d0a297210 */ /* 0x000fe40007f7e0ff */
[----:B------:R-:W-:Y:S02]  /*66c90*/  @P1 ISETP.NE.AND.EX P0, PT, R11, RZ, PT, P0 ;  /* 0x000000ff0b00120c */ /* 0x000fe40003f05300 */
[----:B------:R-:W-:Y:S01]  /*66ca0*/  SEL R10, R61, R10, P4 ;  /* 0x0000000a3d0a7207 */ /* 0x000fe20002000000 */
[----:B------:R-:W-:Y:S01]  /*66cb0*/  IMAD.X R61, R11, 0x1, R0, P3 ;  /* 0x000000010b3d7824 */ /* 0x000fe200018e0600 */
[----:B------:R-:W-:Y:S02]  /*66cc0*/  @P1 SEL R66, RZ, 0x1, P0 ;  /* 0x00000001ff421807 */ /* 0x000fe40000000000 */
[----:B------:R-:W-:-:S02]  /*66cd0*/  SEL R0, R0, R11, P4 ;  /* 0x0000000b00007207 */ /* 0x000fc40002000000 */
[----:B------:R-:W-:Y:S01]  /*66ce0*/  ISETP.GT.U32.AND P0, PT, R13, R48, PT ;  /* 0x000000300d00720c */ /* 0x000fe20003f04070 */
[----:B------:R-:W-:Y:S01]  /*66cf0*/  IMAD.WIDE.U32 R12, R58, 0x3d1, R48 ;  /* 0x000003d13a0c7825 */ /* 0x000fe200078e0030 */
[-C--:B------:R-:W-:Y:S02]  /*66d00*/  IADD3 R60, P3, PT, RZ, R41.reuse, RZ ;  /* 0x00000029ff3c7210 */ /* 0x080fe40007f7e0ff */
[----:B------:R-:W-:Y:S01]  /*66d10*/  ISETP.GT.U32.AND P4, PT, R10, R41, PT ;  /* 0x000000290a00720c */ /* 0x000fe20003f84070 */
[----:B------:R-:W-:Y:S01]  /*66d20*/  IMAD.IADD R72, R72, 0x1, R13 ;  /* 0x0000000148487824 */ /* 0x000fe200078e020d */
[----:B------:R-:W-:Y:S01]  /*66d30*/  SEL R11, R49, RZ, P2 ;  /* 0x000000ff310b7207 */ /* 0x000fe20001000000 */
[----:B------:R-:W-:Y:S01]  /*66d40*/  IMAD.X R62, R61, 0x1, R46, P3 ;  /* 0x000000013d3e7824 */ /* 0x000fe200018e062e */
[----:B------:R-:W-:Y:S01]  /*66d50*/  ISETP.GT.U32.AND.EX P4, PT, R0, R61, PT, P4 ;  /* 0x0000003d0000720c */ /* 0x000fe20003f84140 */
[----:B------:R-:W-:Y:S01]  /*66d60*/  IMAD.WIDE.U32.X R58, RZ, R59, R8, P6 ;  /* 0x0000003bff3a7225 */ /* 0x000fe200030e0408 */
[----:B------:R-:W-:-:S02]  /*66d70*/  ISETP.GE.U32.AND P3, PT, R60, R41, PT ;  /* 0x000000293c00720c */ /* 0x000fc40003f66070 */
[----:B------:R-:W-:Y:S02]  /*66d80*/  ISETP.GE.U32.AND P2, PT, R12, R48, PT ;  /* 0x000000300c00720c */ /* 0x000fe40003f46070 */
[----:B------:R-:W-:Y:S02]  /*66d90*/  SEL R41, RZ, 0x1, !P4 ;  /* 0x00000001ff297807 */ /* 0x000fe40006000000 */
[----:B------:R-:W-:Y:S01]  /*66da0*/  @P1 IADD3 R63, P4, PT, R66, R63, RZ ;  /* 0x0000003f423f1210 */ /* 0x000fe20007f9e0ff */
[----:B------:R-:W-:Y:S01]  /*66db0*/  IMAD.MOV.U32 R66, RZ, RZ, 0x1 ;  /* 0x00000001ff427424 */ /* 0x000fe200078e00ff */
[----:B------:R-:W-:Y:S02]  /*66dc0*/  ISETP.GT.U32.AND.EX P0, PT, R11, R49, PT, P0 ;  /* 0x000000310b00720c */ /* 0x000fe40003f04100 */
[----:B------:R-:W-:Y:S01]  /*66dd0*/  ISETP.GE.U32.AND.EX P3, PT, R62, R61, PT, P3 ;  /* 0x0000003d3e00720c */ /* 0x000fe20003f66130 */
[----:B------:R-:W-:Y:S01]  /*66de0*/  @P1 IMAD.X R64, RZ, RZ, R64, P4 ;  /* 0x000000ffff401224 */ /* 0x000fe200020e0640 */
[----:B------:R-:W-:-:S02]  /*66df0*/  ISETP.GE.U32.AND.EX P2, PT, R72, R49, PT, P2 ;  /* 0x000000314800720c */ /* 0x000fc40003f46120 */
[----:B------:R-:W-:Y:S02]  /*66e00*/  SEL R0, RZ, 0x1, P3 ;  /* 0x00000001ff007807 */ /* 0x000fe40001800000 */
[----:B------:R-:W-:Y:S02]  /*66e10*/  SEL R11, RZ, 0x1, P2 ;  /* 0x00000001ff0b7807 */ /* 0x000fe40001000000 */
[----:B------:R-:W-:Y:S02]  /*66e20*/  IADD3 R41, P3, P2, R47, R63, R41 ;  /* 0x0000003f2f297210 */ /* 0x000fe40007a7e029 */
        /* <DEDUP_REMOVED lines=18> */
.L_x_1774:
[----:B------:R-:W-:Y:S05]  /*66f50*/  BSYNC.RECONVERGENT B1 ;  /* 0x0000000000017941 */ /* 0x000fea0003800200 */
.L_x_1773:
[-C--:B------:R-:W-:Y:S01]  /*66f60*/  ISETP.GT.U32.AND P0, PT, R11, R14.reuse, PT ;  /* 0x0000000e0b00720c */ /* 0x080fe20003f04070 */
[----:B------:R-:W-:Y:S01]  /*66f70*/  IMAD.WIDE.U32 R8, R45, 0x3d1, RZ ;  /* 0x000003d12d087825 */ /* 0x000fe200078e00ff */
[----:B------:R-:W-:Y:S01]  /*66f80*/  IADD3 R70, P1, PT, R14, R11, RZ ;  /* 0x0000000b0e467210 */ /* 0x000fe20007f3e0ff */
[----:B------:R0:W-:Y:S01]  /*66f90*/  STL.64 [R1+0x30], R44 ;  /* 0x0000302c01007387 */ /* 0x0001e20000100a00 */
[CC--:B------:R-:W-:Y:S01]  /*66fa0*/  ISETP.GT.U32.AND.EX P0, PT, R58.reuse, R15.reuse, PT, P0 ;  /* 0x0000000f3a00720c */ /* 0x0c0fe20003f04100 */
[----:B------:R-:W-:Y:S01]  /*66fb0*/  BSSY.RECONVERGENT B1, `(.L_x_1775) ;  /* 0x000006d000017945 */ /* 0x000fe20003800200 */
[----:B------:R-:W-:Y:S02]  /*66fc0*/  IMAD.MOV.U32 R73, RZ, RZ, R12 ;  /* 0x000000ffff497224 */ /* 0x000fe400078e000c */
[----:B------:R-:W-:Y:S01]  /*66fd0*/  SEL R11, R11, R14, P0 ;  /* 0x0000000e0b0b7207 */ /* 0x000fe20000000000 */
[----:B------:R-:W-:Y:S01]  /*66fe0*/  IMAD.X R71, R15, 0x1, R58, P1 ;  /* 0x000000010f477824 */ /* 0x000fe200008e063a */
        /* <DEDUP_REMOVED lines=43> */
[----:B------:R-:W-:Y:S02]  /*672a0*/  IMAD.MOV.U32 R69, RZ, RZ, R48 ;  /* 0x000000ffff457224 */ /* 0x000fe400078e0030 */
[----:B------:R-:W-:Y:S01]  /*672b0*/  @P0 IMAD.X R61, RZ, RZ, R61, P3 ;  /* 0x000000ffff3d0224 */ /* 0x000fe200018e063d */
[----:B------:R-:W-:-:S02]  /*672c0*/  IADD3 R8, P0, P2, R46, R41, R9 ;  /* 0x000000292e087210 */ /* 0x000fc40007a1e009 */
[----:B------:R-:W-:Y:S02]  /*672d0*/  SEL R9, RZ, 0x1, P1 ;  /* 0x00000001ff097807 */ /* 0x000fe40000800000 */
[----:B------:R-:W-:Y:S02]  /*672e0*/  IADD3.X R0, PT, PT, R47, R61, RZ, P0, P2 ;  /* 0x0000003d2f007210 */ /* 0x000fe400007e44ff */
        /* <DEDUP_REMOVED lines=57> */
.L_x_1776:
[----:B------:R-:W-:Y:S05]  /*67680*/  BSYNC.RECONVERGENT B1 ;  /* 0x0000000000017941 */ /* 0x000fea0003800200 */
.L_x_1775:
        /* <DEDUP_REMOVED lines=28> */
.L_x_1779:
[----:B------:R-:W-:Y:S05]  /*67850*/  BSYNC.RELIABLE B2 ;  /* 0x0000000000027941 */ /* 0x000fea0003800100 */
.L_x_1778:
        /* <DEDUP_REMOVED lines=29> */
.L_x_1780:
[----:B------:R-:W-:Y:S05]  /*67a30*/  BSYNC.RECONVERGENT B1 ;  /* 0x0000000000017941 */ /* 0x000fea0003800200 */
.L_x_1777:
        /* <DEDUP_REMOVED lines=28> */
.L_x_1783:
[----:B------:R-:W-:Y:S05]  /*67c00*/  BSYNC.RELIABLE B2 ;  /* 0x0000000000027941 */ /* 0x000fea0003800100 */
.L_x_1782:
        /* <DEDUP_REMOVED lines=29> */
.L_x_1784:
[----:B------:R-:W-:Y:S05]  /*67de0*/  BSYNC.RECONVERGENT B1 ;  /* 0x0000000000017941 */ /* 0x000fea0003800200 */
.L_x_1781:
        /* <DEDUP_REMOVED lines=72> */
[----:B------:R-:W-:Y:S01]  /*68270*/  BSSY.RECONVERGENT B2, `(.L_x_1787) ;  /* 0x000000e000027945 */ /* 0x000fe20003800200 */
[----:B0-----:R-:W-:Y:S02]  /*68280*/  IMAD.MOV.U32 R15, RZ, RZ, R0 ;  /* 0x000000ffff0f7224 */ /* 0x001fe400078e0000 */
[----:B------:R-:W-:-:S07]  /*68290*/  IMAD.MOV.U32 R0, RZ, RZ, 0x4 ;  /* 0x00000004ff007424 */ /* 0x000fce00078e00ff */
.L_x_1788:
        /* <DEDUP_REMOVED lines=12> */
.L_x_1787:
[----:B------:R1:W5:Y:S04]  /*68360*/  LDL.64 R44, [R1+0x20] ;  /* 0x00002000012c7983 */ /* 0x0003680000100a00 */
[----:B------:R1:W5:Y:S04]  /*68370*/  LDL.64 R14, [R1+0x8] ;  /* 0x00000800010e7983 */ /* 0x0003680000100a00 */
[----:B------:R1:W5:Y:S02]  /*68380*/  LDL.128 R8, [R1+0x10] ;  /* 0x0000100001087983 */ /* 0x0003640000100c00 */
.L_x_1786:
[----:B------:R-:W-:Y:S05]  /*68390*/  BSYNC.RECONVERGENT B1 ;  /* 0x0000000000017941 */ /* 0x000fea0003800200 */
.L_x_1785:
        /* <DEDUP_REMOVED lines=64> */
[----:B------:R-:W-:Y:S01]  /*687a0*/  IMAD.WIDE.U32 R58, P3, R38, R68, R62 ;  /* 0x00000044263a7225 */ /* 0x000fe2000786003e */
[----:B------:R-:W-:Y:S02]  /*687b0*/  IADD3 R62, P4, PT, R41, R64, RZ ;  /* 0x00000040293e7210 */ /* 0x000fe40007f9e0ff */
[----:B------:R-:W-:Y:S01]  /*687c0*/  ISETP.GE.U32.AND P0, PT, R64, R44, PT ;  /* 0x0000002c4000720c */ /* 0x000fe20003f06070 */
[-C--:B------:R-:W-:Y:S01]  /*687d0*/  IMAD R63, R22, R69.reuse, R60 ;  /* 0x00000045163f7224 */ /* 0x080fe200078e023c */
[----:B------:R-:W-:Y:S01]  /*687e0*/  ISETP.GE.U32.AND P1, PT, R62, R64, PT ;  /* 0x000000403e00720c */ /* 0x000fe20003f26070 */
[----:B------:R-:W-:-:S04]  /*687f0*/  IMAD.WIDE.U32 R10, R38, R69, RZ ;  /* 0x00000045260a7225 */ /* 0x000fc800078e00ff */
        /* <DEDUP_REMOVED lines=22> */
.L_x_1792:
        /* <DEDUP_REMOVED lines=12> */
.L_x_1791:
[----:B------:R0:W5:Y:S04]  /*68a20*/  LDL.64 R62, [R1+0x20] ;  /* 0x00002000013e7983 */ /* 0x0001680000100a00 */
[----:B------:R0:W5:Y:S02]  /*68a30*/  LDL.128 R12, [R1+0x10] ;  /* 0x00001000010c7983 */ /* 0x0001640000100c00 */
.L_x_1790:
[----:B------:R-:W-:Y:S05]  /*68a40*/  BSYNC.RECONVERGENT B1 ;  /* 0x0000000000017941 */ /* 0x000fea0003800200 */
.L_x_1789:
        /* <DEDUP_REMOVED lines=39> */
[----:B------:R-:W-:Y:S01]  /*68cc0*/  IMAD.WIDE.U32 R48, R40, R71, R62 ;  /* 0x0000004728307225 */ /* 0x000fe200078e003e */
[----:B------:R-:W-:-:S03]  /*68cd0*/  IADD3.X R9, PT, PT, RZ, R9, RZ, P4, P6 ;  /* 0x00000009ff097210 */ /* 0x000fc600027ec4ff */
[----:B------:R-:W-:Y:S01]  /*68ce0*/  IMAD R41, R20, R71, R41 ;  /* 0x0000004714297224 */ /* 0x000fe200078e0229 */
[----:B------:R-:W-:Y:S01]  /*68cf0*/  IADD3 R8, P3, PT, R13, R48, RZ ;  /* 0x000000300d087210 */ /* 0x000fe20007f7e0ff */
[----:B------:R-:W-:Y:S01]  /*68d00*/  IMAD.WIDE.U32 R14, P1, R40, R70, R14 ;  /* 0x00000046280e7225 */ /* 0x000fe2000782000e */
[----:B------:R-:W-:-:S03]  /*68d10*/  ISETP.GE.U32.AND P0, PT, R48, R62, PT ;  /* 0x0000003e3000720c */ /* 0x000fc60003f06070 */
[----:B------:R-:W-:Y:S01]  /*68d20*/  IMAD.IADD R12, R49, 0x1, R41 ;  /* 0x00000001310c7824 */ /* 0x000fe200078e0229 */
[----:B------:R-:W-:Y:S01]  /*68d30*/  IADD3 RZ, P2, PT, R11, R14, RZ ;  /* 0x0000000e0bff7210 */ /* 0x000fe20007f5e0ff */
[----:B------:R-:W-:Y:S01]  /*68d40*/  IMAD.X R11, RZ, RZ, RZ, P1 ;  /* 0x000000ffff0b7224 */ /* 0x000fe200008e06ff */
[----:B------:R-:W-:Y:S01]  /*68d50*/  ISETP.GE.U32.AND P1, PT, R8, R48, PT ;  /* 0x000000300800720c */ /* 0x000fe20003f26070 */
        /* <DEDUP_REMOVED lines=38> */
[----:B--2---:R-:W-:Y:S05]  /*68fc0*/  @!P0 BRA `(.L_x_1794) ;  /* 0x0000000000448947 */ /* 0x004fea0003800000 */
[----:B------:R-:W-:Y:S01]  /*68fd0*/  BSSY.RECONVERGENT B2, `(.L_x_1795) ;  /* 0x000000e000027945 */ /* 0x000fe20003800200 */
[----:B------:R-:W-:Y:S02]  /*68fe0*/  IMAD.MOV.U32 R15, RZ, RZ, R0 ;  /* 0x000000ffff0f7224 */ /* 0x000fe400078e0000 */
[----:B------:R-:W-:-:S07]  /*68ff0*/  IMAD.MOV.U32 R0, RZ, RZ, 0x6 ;  /* 0x00000006ff007424 */ /* 0x000fce00078e00ff */
.L_x_1796:
        /* <DEDUP_REMOVED lines=12> */
.L_x_1795:
[----:B------:R2:W5:Y:S04]  /*690c0*/  LDL.64 R58, [R1+0x18] ;  /* 0x00001800013a7983 */ /* 0x0005680000100a00 */
[----:B------:R2:W5:Y:S02]  /*690d0*/  LDL.128 R8, [R1+0x20] ;  /* 0x0000200001087983 */ /* 0x0005640000100c00 */
.L_x_1794:
[----:B------:R-:W-:Y:S05]  /*690e0*/  BSYNC.RECONVERGENT B1 ;  /* 0x0000000000017941 */ /* 0x000fea0003800200 */
.L_x_1793:
        /* <DEDUP_REMOVED lines=69> */
[----:B------:R-:W-:-:S04]  /*69540*/  IMAD.WIDE.U32.X R44, R23, R68, R58, P2 ;  /* 0x00000044172c7225 */ /* 0x000fc800010e043a */
        /* <DEDUP_REMOVED lines=22> */
.L_x_1800:
        /* <DEDUP_REMOVED lines=12> */
.L_x_1799:
[----:B------:R0:W5:Y:S04]  /*69770*/  LDL.64 R12, [R1+0x18] ;  /* 0x00001800010c7983 */ /* 0x0001680000100a00 */
[----:B------:R0:W5:Y:S02]  /*69780*/  LDL.64 R14, [R1+0x20] ;  /* 0x00002000010e7983 */ /* 0x0001640000100a00 */
.L_x_1798:
[----:B------:R-:W-:Y:S05]  /*69790*/  BSYNC.RECONVERGENT B1 ;  /* 0x0000000000017941 */ /* 0x000fea0003800200 */
.L_x_1797:
        /* <DEDUP_REMOVED lines=22> */
[-C--:B------:R-:W-:Y:S01]  /*69900*/  ISETP.GT.U32.AND P1, PT, R47, R46.reuse, PT ;  /* 0x0000002e2f00720c */ /* 0x080fe20003f24070 */
[----:B------:R-:W-:Y:S01]  /*69910*/  IMAD.WIDE.U32 R62, R14, 0x3d1, RZ ;  /* 0x000003d10e3e7825 */ /* 0x000fe200078e00ff */
[----:B------:R-:W-:-:S02]  /*69920*/  ISETP.GE.U32.AND P0, PT, R78, R46, PT ;  /* 0x0000002e4e00720c */ /* 0x000fc40003f06070 */
[-C--:B------:R-:W-:Y:S01]  /*69930*/  ISETP.GT.U32.AND.EX P1, PT, R41, R64.reuse, PT, P1 ;  /* 0x000000402900720c */ /* 0x080fe20003f24110 */
[----:B------:R-:W-:Y:S01]  /*69940*/  IMAD.WIDE.U32 R46, R14, 0x3d1, R58 ;  /* 0x000003d10e2e7825 */ /* 0x000fe200078e003a */
[----:B------:R-:W-:-:S03]  /*69950*/  ISETP.GE.U32.AND.EX P0, PT, R79, R64, PT, P0 ;  /* 0x000000404f00720c */ /* 0x000fc60003f06100 */
[----:B------:R-:W-:Y:S01]  /*69960*/  IMAD.WIDE.U32 R64, P3, RZ, R14, R60 ;  /* 0x0000000eff407225 */ /* 0x000fe2000786003c */
        /* <DEDUP_REMOVED lines=18> */
.L_x_1802:
[----:B------:R-:W-:Y:S05]  /*69a90*/  BSYNC.RECONVERGENT B1 ;  /* 0x0000000000017941 */ /* 0x000fea0003800200 */
.L_x_1801:
[----:B------:R-:W-:Y:S01]  /*69aa0*/  IADD3 RZ, P3, PT, R63, R64, RZ ;  /* 0x000000403fff7210 */ /* 0x000fe20007f7e0ff */
[----:B------:R-:W-:Y:S01]  /*69ab0*/  IMAD.MOV.U32 R64, RZ, RZ, R65 ;  /* 0x000000ffff407224 */ /* 0x000fe200078e0041 */
[----:B------:R-:W-:Y:S01]  /*69ac0*/  ISETP.GE.U32.AND.EX P0, PT, R61, R59, PT, P0 ;  /* 0x0000003b3d00720c */ /* 0x000fe20003f06100 */
[----:B------:R-:W-:Y:S01]  /*69ad0*/  IMAD.MOV.U32 R65, RZ, RZ, R41 ;  /* 0x000000ffff417224 */ /* 0x000fe200078e0029 */
[----:B------:R-:W-:Y:S01]  /*69ae0*/  ISETP.GT.U32.AND P1, PT, R75, R48, PT ;  /* 0x000000304b00720c */ /* 0x000fe20003f24070 */
[----:B------:R-:W-:Y:S01]  /*69af0*/  IMAD.WIDE.U32 R62, R45, 0x3d1, RZ ;  /* 0x000003d12d3e7825 */ /* 0x000fe200078e00ff */
[----:B------:R-:W-:Y:S01]  /*69b00*/  SEL R41, RZ, 0x1, P0 ;  /* 0x00000001ff297807 */ /* 0x000fe20000000000 */
[----:B------:R-:W-:Y:S01]  /*69b10*/  BSSY.RECONVERGENT B1, `(.L_x_1803) ;  /* 0x000004f000017945 */ /* 0x000fe20003800200 */
[----:B------:R-:W-:Y:S01]  /*69b20*/  IADD3 R47, P2, PT, R48, R75, RZ ;  /* 0x0000004b302f7210 */ /* 0x000fe20007f5e0ff */
[----:B------:R-:W-:Y:S01]  /*69b30*/  IMAD.WIDE.U32.X R14, RZ, R15, R64, P3 ;  /* 0x0000000fff0e7225 */ /* 0x000fe200018e0440 */
[----:B------:R-:W-:-:S03]  /*69b40*/  ISETP.GT.U32.AND.EX P1, PT, R0, R49, PT, P1 ;  /* 0x000000310000720c */ /* 0x000fc60003f24110 */
[----:B------:R-:W-:Y:S01]  /*69b50*/  IMAD.X R58, R49, 0x1, R0, P2 ;  /* 0x00000001313a7824 */ /* 0x000fe200010e0600 */
[----:B------:R-:W-:Y:S01]  /*69b60*/  IADD3 R41, P0, PT, R41, R14, RZ ;  /* 0x0000000e29297210 */ /* 0x000fe20007f1e0ff */
[----:B------:R-:W-:Y:S01]  /*69b70*/  IMAD.WIDE.U32 R62, P3, RZ, R44, R62 ;  /* 0x0000002cff3e7225 */ /* 0x000fe2000786003e */
        /* <DEDUP_REMOVED lines=9> */
[----:B------:R-:W-:Y:S01]  /*69c10*/  IMAD.X R49, RZ, RZ, RZ, P3 ;  /* 0x000000ffff317224 */ /* 0x000fe200018e06ff */
[----:B------:R-:W-:Y:S01]  /*69c20*/  ISETP.GT.U32.AND P0, PT, R41, R78, PT ;  /* 0x0000004e2900720c */ /* 0x000fe20003f04070 */
[----:B------:R-:W-:Y:S01]  /*69c30*/  IMAD.MOV.U32 R48, RZ, RZ, R63 ;  /* 0x000000ffff307224 */ /* 0x000fe200078e003f */
[----:B------:R-:W-:-:S02]  /*69c40*/  ISETP.GE.U32.AND.EX P2, PT, R47, R58, PT, P2 ;  /* 0x0000003a2f00720c */ /* 0x000fc40003f46120 */
[----:B------:R-:W-:Y:S02]  /*69c50*/  IADD3 R58, P6, PT, R41, R78, RZ ;  /* 0x0000004e293a7210 */ /* 0x000fe40007fde0ff */
[----:B------:R-:W-:Y:S02]  /*69c60*/  SEL R65, RZ, 0x1, P2 ;  /* 0x00000001ff417807 */ /* 0x000fe40001000000 */
[----:B------:R-:W-:Y:S01]  /*69c70*/  IADD3 RZ, P4, PT, R15, R62, RZ ;  /* 0x0000003e0fff7210 */ /* 0x000fe20007f9e0ff */
[----:B------:R-:W-:Y:S01]  /*69c80*/  IMAD.X R59, R0, 0x1, R79, P6 ;  /* 0x00000001003b7824 */ /* 0x000fe200030e064f */
[----:B------:R-:W-:Y:S02]  /*69c90*/  IADD3 R65, P2, PT, R9, R65, RZ ;  /* 0x0000004109417210 */ /* 0x000fe40007f5e0ff */
[----:B------:R-:W-:Y:S01]  /*69ca0*/  @P1 IADD3 R12, P6, PT, R12, 0x1, RZ ;  /* 0x000000010c0c1810 */ /* 0x000fe20007fde0ff */
[----:B------:R-:W-:Y:S01]  /*69cb0*/  IMAD.WIDE.U32.X R48, RZ, R45, R48, P4 ;  /* 0x0000002dff307225 */ /* 0x000fe200020e0430 */
[----:B------:R-:W-:-:S02]  /*69cc0*/  ISETP.GT.U32.AND.EX P0, PT, R0, R79, PT, P0 ;  /* 0x0000004f0000720c */ /* 0x000fc40003f04100 */
[----:B------:R-:W-:Y:S01]  /*69cd0*/  ISETP.GT.U32.AND P3, PT, R65, R12, PT ;  /* 0x0000000c4100720c */ /* 0x000fe20003f64070 */
[----:B------:R-:W-:Y:S01]  /*69ce0*/  IMAD.X R64, RZ, RZ, RZ, P2 ;  /* 0x000000ffff407224 */ /* 0x000fe200010e06ff */
[----:B------:R-:W-:Y:S01]  /*69cf0*/  SEL R41, R41, R78, P0 ;  /* 0x0000004e29297207 */ /* 0x000fe20000000000 */
[----:B------:R-:W-:Y:S01]  /*69d00*/  @P1 IMAD.X R13, RZ, RZ, R13, P6 ;  /* 0x000000ffff0d1224 */ /* 0x000fe200030e060d */
[----:B------:R-:W-:Y:S01]  /*69d10*/  IADD3 R63, P2, PT, R12, R65, RZ ;  /* 0x000000410c3f7210 */ /* 0x000fe20007f5e0ff */
[----:B------:R-:W-:Y:S01]  /*69d20*/  IMAD.WIDE.U32 R14, R44, 0x3d1, R58 ;  /* 0x000003d12c0e7825 */ /* 0x000fe200078e003a */
[----:B------:R-:W-:Y:S02]  /*69d30*/  @P1 ISETP.NE.U32.AND P4, PT, R12, RZ, PT ;  /* 0x000000ff0c00120c */ /* 0x000fe40003f85070 */
[----:B------:R-:W-:Y:S02]  /*69d40*/  ISETP.GT.U32.AND.EX P3, PT, R64, R13, PT, P3 ;  /* 0x0000000d4000720c */ /* 0x000fe40003f64130 */
[----:B------:R-:W-:Y:S01]  /*69d50*/  SEL R45, R0, R79, P0 ;  /* 0x0000004f002d7207 */ /* 0x000fe20000000000 */
[----:B------:R-:W-:Y:S01]  /*69d60*/  IMAD.IADD R0, R62, 0x1, R15 ;  /* 0x000000013e007824 */ /* 0x000fe200078e020f */
[----:B------:R-:W-:Y:S01]  /*69d70*/  SEL R12, R65, R12, P3 ;  /* 0x0000000c410c7207 */ /* 0x000fe20001800000 */
[----:B------:R-:W-:Y:S01]  /*69d80*/  IMAD.X R65, R13, 0x1, R64, P2 ;  /* 0x000000010d417824 */ /* 0x000fe200010e0640 */
[----:B------:R-:W-:-:S02]  /*69d90*/  ISETP.GT.U32.AND P0, PT, R41, R58, PT ;  /* 0x0000003a2900720c */ /* 0x000fc40003f04070 */
[----:B------:R-:W-:Y:S02]  /*69da0*/  SEL R41, R64, R13, P3 ;  /* 0x0000000d40297207 */ /* 0x000fe40001800000 */
[-C--:B------:R-:W-:Y:S02]  /*69db0*/  IADD3 R60, P2, PT, RZ, R63.reuse, RZ ;  /* 0x0000003fff3c7210 */ /* 0x080fe40007f5e0ff */
[----:B------:R-:W-:Y:S02]  /*69dc0*/  ISETP.GT.U32.AND P3, PT, R12, R63, PT ;  /* 0x0000003f0c00720c */ /* 0x000fe40003f64070 */
[----:B------:R-:W-:Y:S01]  /*69dd0*/  @P1 ISETP.NE.AND.EX P4, PT, R13, RZ, PT, P4 ;  /* 0x000000ff0d00120c */ /* 0x000fe20003f85340 */
[----:B------:R-:W-:Y:S01]  /*69de0*/  IMAD.X R64, R10, 0x1, R65, P2 ;  /* 0x000000010a407824 */ /* 0x000fe200010e0641 */
[----:B------:R-:W-:Y:S02]  /*69df0*/  ISETP.GT.U32.AND.EX P3, PT, R41, R65, PT, P3 ;  /* 0x000000412900720c */ /* 0x000fe40003f64130 */
[----:B------:R-:W-:-:S02]  /*69e00*/  @P1 SEL R13, RZ, 0x1, P4 ;  /* 0x00000001ff0d1807 */ /* 0x000fc40002000000 */
[----:B------:R-:W-:Y:S02]  /*69e10*/  ISETP.GE.U32.AND P2, PT, R60, R63, PT ;  /* 0x0000003f3c00720c */ /* 0x000fe40003f46070 */
[----:B------:R-:W-:Y:S02]  /*69e20*/  ISETP.GE.U32.AND P4, PT, R14, R58, PT ;  /* 0x0000003a0e00720c */ /* 0x000fe40003f86070 */
[----:B------:R-:W-:Y:S02]  /*69e30*/  SEL R41, RZ, 0x1, !P3 ;  /* 0x00000001ff297807 */ /* 0x000fe40005800000 */
[----:B------:R-:W-:Y:S02]  /*69e40*/  @P1 IADD3 R76, P3, PT, R13, R76, RZ ;  /* 0x0000004c0d4c1210 */ /* 0x000fe40007f7e0ff */
[----:B------:R-:W-:Y:S02]  /*69e50*/  ISETP.GT.U32.AND.EX P0, PT, R45, R59, PT, P0 ;  /* 0x0000003b2d00720c */ /* 0x000fe40003f04100 */
[----:B------:R-:W-:Y:S01]  /*69e60*/  ISETP.GE.U32.AND.EX P2, PT, R64, R65, PT, P2 ;  /* 0x000000414000720c */ /* 0x000fe20003f46120 */
[----:B------:R-:W-:Y:S01]  /*69e70*/  @P1 IMAD.X R77, RZ, RZ, R77, P3 ;  /* 0x000000ffff4d1224 */ /* 0x000fe200018e064d */
[----:B------:R-:W-:Y:S01]  /*69e80*/  ISETP.GE.U32.AND.EX P4, PT, R0, R59, PT, P4 ;  /* 0x0000003b0000720c */ /* 0x000fe20003f86140 */
[----:B------:R-:W-:Y:S01]  /*69e90*/  IMAD.MOV.U32 R65, RZ, RZ, R46 ;  /* 0x000000ffff417224 */ /* 0x000fe200078e002e */
        /* <DEDUP_REMOVED lines=22> */
.L_x_1804:
[----:B------:R-:W-:Y:S05]  /*6a000*/  BSYNC.RECONVERGENT B1 ;  /* 0x0000000000017941 */ /* 0x000fea0003800200 */
.L_x_1803:
        /* <DEDUP_REMOVED lines=19> */
[----:B------:R-:W-:-:S03]  /*6a140*/  IMAD.WIDE.U32 R46, R10, 0x3d1, RZ ;  /* 0x000003d10a2e7825 */ /* 0x000fc600078e00ff */
[----:B------:R-:W-:Y:S01]  /*6a150*/  SEL R13, RZ, 0x1, P1 ;  /* 0x00000001ff0d7807 */ /* 0x000fe20000800000 */
[----:B------:R-:W-:Y:S01]  /*6a160*/  IMAD.WIDE.U32.X R8, RZ, R9, R48, P2 ;  /* 0x00000009ff087225 */ /* 0x000fe200010e0430 */
[----:B------:R-:W-:-:S03]  /*6a170*/  @P0 IADD3 R60, P2, PT, R60, 0x1, RZ ;  /* 0x000000013c3c0810 */ /* 0x000fc60007f5e0ff */
[----:B------:R-:W-:Y:S01]  /*6a180*/  IMAD.MOV.U32 R45, RZ, RZ, R12 ;  /* 0x000000ffff2d7224 */ /* 0x000fe200078e000c */
[----:B------:R-:W-:Y:S01]  /*6a190*/  IADD3 R13, P1, PT, R13, R8, RZ ;  /* 0x000000080d0d7210 */ /* 0x000fe20007f3e0ff */
[----:B------:R-:W-:-:S03]  /*6a1a0*/  @P0 IMAD.X R64, RZ, RZ, R64, P2 ;  /* 0x000000ffff400224 */ /* 0x000fc600010e0640 */
        /* <DEDUP_REMOVED lines=11> */
[----:B------:R-:W-:Y:S01]  /*6a260*/  IMAD.X R59, RZ, RZ, RZ, P3 ;  /* 0x000000ffff3b7224 */ /* 0x000fe200018e06ff */
[----:B------:R-:W-:Y:S01]  /*6a270*/  ISETP.GT.U32.AND P2, PT, R13, R62, PT ;  /* 0x0000003e0d00720c */ /* 0x000fe20003f44070 */
[----:B------:R-:W-:Y:S01]  /*6a280*/  IMAD.WIDE.U32 R8, R10, 0x3d1, R62 ;  /* 0x000003d10a087825 */ /* 0x000fe200078e003e */
[----:B------:R-:W-:Y:S02]  /*6a290*/  IADD3 RZ, P3, PT, R47, R48, RZ ;  /* 0x000000302fff7210 */ /* 0x000fe40007f7e0ff */
[----:B------:R-:W-:Y:S01]  /*6a2a0*/  @P0 SEL R60, RZ, 0x1, P1 ;  /* 0x00000001ff3c0807 */ /* 0x000fe20000800000 */
[----:B------:R-:W-:Y:S01]  /*6a2b0*/  IMAD.MOV.U32 R58, RZ, RZ, R49 ;  /* 0x000000ffff3a7224 */ /* 0x000fe200078e0031 */
[----:B------:R-:W-:Y:S01]  /*6a2c0*/  ISETP.GT.U32.AND.EX P2, PT, R15, R63, PT, P2 ;  /* 0x0000003f0f00720c */ /* 0x000fe20003f44120 */
[----:B------:R-:W-:Y:S01]  /*6a2d0*/  IMAD.IADD R46, R48, 0x1, R9 ;  /* 0x00000001302e7824 */ /* 0x000fe200078e0209 */
[----:B------:R-:W-:Y:S01]  /*6a2e0*/  ISETP.GE.U32.AND P1, PT, R8, R62, PT ;  /* 0x0000003e0800720c */ /* 0x000fe20003f26070 */
[----:B------:R-:W-:Y:S01]  /*6a2f0*/  IMAD.WIDE.U32.X R10, RZ, R11, R58, P3 ;  /* 0x0000000bff0a7225 */ /* 0x000fe200018e043a */
[----:B------:R-:W-:-:S02]  /*6a300*/  @P0 IADD3 R41, P3, PT, R60, R41, RZ ;  /* 0x000000293c290210 */ /* 0x000fc40007f7e0ff */
[----:B------:R-:W-:Y:S01]  /*6a310*/  SEL R9, RZ, 0x1, !P2 ;  /* 0x00000001ff097807 */ /* 0x000fe20005000000 */
[----:B------:R-:W-:Y:S01]  /*6a320*/  IMAD.MOV.U32 R47, RZ, RZ, R8 ;  /* 0x000000ffff2f7224 */ /* 0x000fe200078e0008 */
[----:B------:R-:W-:Y:S01]  /*6a330*/  ISETP.GE.U32.AND.EX P1, PT, R46, R63, PT, P1 ;  /* 0x0000003f2e00720c */ /* 0x000fe20003f26110 */
        /* <DEDUP_REMOVED lines=62> */
.L_x_1806:
[----:B------:R-:W-:Y:S05]  /*6a720*/  BSYNC.RECONVERGENT B1 ;  /* 0x0000000000017941 */ /* 0x000fea0003800200 */
.L_x_1805:
        /* <DEDUP_REMOVED lines=34> */
.L_x_1809:
[----:B------:R-:W-:Y:S05]  /*6a950*/  BSYNC.RELIABLE B2 ;  /* 0x0000000000027941 */ /* 0x000fea0003800100 */
.L_x_1808:
        /* <DEDUP_REMOVED lines=25> */
[----:B------:R-:W-:Y:S01]  /*6aaf0*/  IADD3 R47, P3, P4, R0, -R26, R47 ;  /* 0x8000001a002f7210 */ /* 0x000fe20007c7e02f */
[----:B------:R-:W-:Y:S02]  /*6ab00*/  IMAD.X R8, R8, 0x1, R15, P1 ;  /* 0x0000000108087824 */ /* 0x000fe400008e060f */
[----:B------:R-:W-:Y:S01]  /*6ab10*/  IMAD.X R44, R44, 0x1, R11, P2 ;  /* 0x000000012c2c7824 */ /* 0x000fe200010e060b */
[----:B------:R-:W-:Y:S01]  /*6ab20*/  IADD3.X R46, PT, PT, R0, ~R27, R46, P3, P4 ;  /* 0x8000001b002e7210 */ /* 0x000fe20001fe842e */
[----:B------:R-:W-:-:S08]  /*6ab30*/  IMAD.MOV.U32 R0, RZ, RZ, R8 ;  /* 0x000000ffff007224 */ /* 0x000fd000078e0008 */
.L_x_1810:
[----:B------:R-:W-:Y:S05]  /*6ab40*/  BSYNC.RECONVERGENT B1 ;  /* 0x0000000000017941 */ /* 0x000fea0003800200 */
.L_x_1807:
        /* <DEDUP_REMOVED lines=28> */
.L_x_1813:
[----:B------:R-:W-:Y:S05]  /*6ad10*/  BSYNC.RELIABLE B2 ;  /* 0x0000000000027941 */ /* 0x000fea0003800100 */
.L_x_1812:
        /* <DEDUP_REMOVED lines=30> */
.L_x_1814:
[----:B------:R-:W-:Y:S05]  /*6af00*/  BSYNC.RECONVERGENT B1 ;  /* 0x0000000000017941 */ /* 0x000fea0003800200 */
.L_x_1811:
        /* <DEDUP_REMOVED lines=31> */
[----:B------:R-:W-:Y:S01]  /*6b100*/  IMAD.WIDE.U32 R64, P1, R51, UR5, R64 ;  /* 0x0000000533407c25 */ /* 0x000fe2000f820040 */
[----:B------:R-:W-:Y:S02]  /*6b110*/  ISETP.GE.U32.AND P0, PT, R8, R60, PT ;  /* 0x0000003c0800720c */ /* 0x000fe40003f06070 */
[----:B------:R-:W-:Y:S01]  /*6b120*/  IADD3.X R9, PT, PT, R11, R9, RZ, P3, P4 ;  /* 0x000000090b097210 */ /* 0x000fe20001fe84ff */
[----:B------:R-:W-:-:S03]  /*6b130*/  IMAD.WIDE.U32 R60, R51, UR4, RZ ;  /* 0x00000004333c7c25 */ /* 0x000fc6000f8e00ff */
[----:B------:R-:W-:Y:S01]  /*6b140*/  ISETP.GE.U32.AND.EX P0, PT, R9, R11, PT, P0 ;  /* 0x0000000b0900720c */ /* 0x000fe20003f06100 */
[----:B------:R-:W-:Y:S01]  /*6b150*/  IMAD.WIDE.U32.X R12, R52, UR5, R12, P2 ;  /* 0x00000005340c7c25 */ /* 0x000fe200090e040c */
[----:B------:R-:W-:Y:S02]  /*6b160*/  IADD3 R61, P3, PT, R61, R64, RZ ;  /* 0x000000403d3d7210 */ /* 0x000fe40007f7e0ff */
[----:B------:R-:W-:Y:S01]  /*6b170*/  SEL R11, RZ, 0x1, P0 ;  /* 0x00000001ff0b7807 */ /* 0x000fe20000000000 */
[----:B------:R-:W-:Y:S02]  /*6b180*/  IMAD.X R63, RZ, RZ, RZ, P1 ;  /* 0x000000ffff3f7224 */ /* 0x000fe400008e06ff */
[----:B------:R-:W-:Y:S01]  /*6b190*/  IMAD.IADD R75, R59, 0x1, R10 ;  /* 0x000000013b4b7824 */ /* 0x000fe200078e020a */
[----:B------:R-:W-:Y:S01]  /*6b1a0*/  IADD3 R10, P1, P2, R60, R12, R11 ;  /* 0x0000000c3c0a7210 */ /* 0x000fe20007a3e00b */
[----:B------:R-:W-:Y:S02]  /*6b1b0*/  IMAD.MOV.U32 R62, RZ, RZ, R65 ;  /* 0x000000ffff3e7224 */ /* 0x000fe400078e0041 */
[----:B------:R-:W-:Y:S01]  /*6b1c0*/  IMAD.MOV.U32 R12, RZ, RZ, R58 ;  /* 0x000000ffff0c7224 */ /* 0x000fe200078e003a */
[----:B------:R-:W-:-:S02]  /*6b1d0*/  ISETP.GE.U32.AND P0, PT, R10, R60, PT ;  /* 0x0000003c0a00720c */ /* 0x000fc40003f06070 */
        /* <DEDUP_REMOVED lines=15> */
.L_x_1818:
        /* <DEDUP_REMOVED lines=12> */
.L_x_1817:
[----:B------:R0:W5:Y:S04]  /*6b390*/  LDL.64 R60, [R1+0x20] ;  /* 0x00002000013c7983 */ /* 0x0001680000100a00 */
[----:B------:R0:W5:Y:S04]  /*6b3a0*/  LDL.64 R14, [R1+0x8] ;  /* 0x00000800010e7983 */ /* 0x0001680000100a00 */
[----:B------:R0:W5:Y:S02]  /*6b3b0*/  LDL.128 R8, [R1+0x10] ;  /* 0x0000100001087983 */ /* 0x0001640000100c00 */
.L_x_1816:
[----:B------:R-:W-:Y:S05]  /*6b3c0*/  BSYNC.RECONVERGENT B1 ;  /* 0x0000000000017941 */ /* 0x000fea0003800200 */
.L_x_1815:
        /* <DEDUP_REMOVED lines=35> */
[----:B------:R-:W-:-:S03]  /*6b600*/  IMAD.WIDE.U32 R64, P2, R53, UR5, R14 ;  /* 0x0000000535407c25 */ /* 0x000fc6000f84000e */
[----:B------:R-:W-:Y:S02]  /*6b610*/  IADD3.X R15, PT, PT, RZ, R9, RZ, P0, P1 ;  /* 0x00000009ff0f7210 */ /* 0x000fe400007e24ff */
[----:B------:R-:W-:Y:S01]  /*6b620*/  IADD3 R14, P3, PT, R79, R76, RZ ;  /* 0x0000004c4f0e7210 */ /* 0x000fe20007f7e0ff */
[----:B------:R-:W-:Y:S01]  /*6b630*/  IMAD.WIDE.U32 R8, R53, UR4, RZ ;  /* 0x0000000435087c25 */ /* 0x000fe2000f8e00ff */
        /* <DEDUP_REMOVED lines=8> */
[----:B------:R-:W-:Y:S01]  /*6b6c0*/  IMAD.MOV.U32 R9, RZ, RZ, R61 ;  /* 0x000000ffff097224 */ /* 0x000fe200078e003d */
[----:B------:R-:W-:Y:S01]  /*6b6d0*/  ISETP.GE.U32.AND.EX P1, PT, R15, R8, PT, P1 ;  /* 0x000000080f00720c */ /* 0x000fe20003f26110 */
[----:B------:R-:W-:Y:S01]  /*6b6e0*/  IMAD.MOV.U32 R8, RZ, RZ, R60 ;  /* 0x000000ffff087224 */ /* 0x000fe200078e003c */
[----:B------:R-:W-:Y:S01]  /*6b6f0*/  SEL R74, RZ, 0x1, P0 ;  /* 0x00000001ff4a7807 */ /* 0x000fe20000000000 */
[----:B------:R-:W-:Y:S01]  /*6b700*/  IMAD.WIDE.U32 R10, R50, UR4, RZ ;  /* 0x00000004320a7c25 */ /* 0x000fe2000f8e00ff */
[----:B------:R2:W-:Y:S03]  /*6b710*/  STL.128 [R1+0x10], R12 ;  /* 0x0000100c01007387 */ /* 0x0005e60000100c00 */
        /* <DEDUP_REMOVED lines=14> */
[----:B------:R-:W-:-:S02]  /*6b800*/  IMAD.X R9, RZ, RZ, RZ, P6 ;  /* 0x000000ffff097224 */ /* 0x000fc400030e06ff */
[----:B------:R-:W-:Y:S01]  /*6b810*/  IMAD.MOV.U32 R8, RZ, RZ, R11 ;  /* 0x000000ffff087224 */ /* 0x000fe200078e000b */
[----:B------:R-:W-:Y:S01]  /*6b820*/  ISETP.GE.U32.AND.EX P1, PT, R65, R60, PT, P1 ;  /* 0x0000003c4100720c */ /* 0x000fe20003f26110 */
[----:B------:R2:W-:Y:S02]  /*6b830*/  STL.64 [R1+0x20], R64 ;  /* 0x0000204001007387 */ /* 0x0005e40000100a00 */
[----:B------:R-:W-:Y:S01]  /*6b840*/  IMAD.WIDE.U32.X R10, R50, UR5, R8, P2 ;  /* 0x00000005320a7c25 */ /* 0x000fe200090e0408 */
[----:B------:R-:W-:Y:S02]  /*6b850*/  SEL R9, RZ, 0x1, P0 ;  /* 0x00000001ff097807 */ /* 0x000fe40000000000 */
[----:B------:R-:W-:-:S04]  /*6b860*/  SEL R8, RZ, 0x1, P1 ;  /* 0x00000001ff087807 */ /* 0x000fc80000800000 */
        /* <DEDUP_REMOVED lines=9> */
.L_x_1822:
        /* <DEDUP_REMOVED lines=12> */
.L_x_1821:
[----:B------:R2:W5:Y:S04]  /*6b9c0*/  LDL.64 R64, [R1+0x20] ;  /* 0x0000200001407983 */ /* 0x0005680000100a00 */
[----:B------:R2:W5:Y:S02]  /*6b9d0*/  LDL.128 R12, [R1+0x10] ;  /* 0x00001000010c7983 */ /* 0x0005640000100c00 */
.L_x_1820:
[----:B------:R-:W-:Y:S05]  /*6b9e0*/  BSYNC.RECONVERGENT B1 ;  /* 0x0000000000017941 */ /* 0x000fea0003800200 */
.L_x_1819:
        /* <DEDUP_REMOVED lines=16> */
[----:B------:R-:W-:Y:S01]  /*6baf0*/  IMAD.WIDE.U32 R76, P2, R55, UR5, R76 ;  /* 0x00000005374c7c25 */ /* 0x000fe2000f84004c */
[----:B------:R-:W-:-:S03]  /*6bb00*/  ISETP.GE.U32.AND P0, PT, R10, R14, PT ;  /* 0x0000000e0a00720c */ /* 0x000fc60003f06070 */
        /* <DEDUP_REMOVED lines=24> */
[----:B------:R-:W-:Y:S02]  /*6bc90*/  IMAD.X R77, RZ, RZ, RZ, P3 ;  /* 0x000000ffff4d7224 */ /* 0x000fe400018e06ff */
[----:B------:R-:W-:Y:S01]  /*6bca0*/  IMAD.X R9, R12, 0x1, R9, P2 ;  /* 0x000000010c097824 */ /* 0x000fe200010e0609 */
[----:B------:R-:W-:Y:S01]  /*6bcb0*/  IADD3 RZ, P2, PT, R13, R14, RZ ;  /* 0x0000000e0dff7210 */ /* 0x000fe20007f5e0ff */
[----:B------:R-:W-:Y:S01]  /*6bcc0*/  IMAD.WIDE.U32 R10, R50, UR4, RZ ;  /* 0x00000004320a7c25 */ /* 0x000fe2000f8e00ff */
[----:B------:R-:W-:Y:S02]  /*6bcd0*/  ISETP.GE.U32.AND.EX P0, PT, R12, R65, PT, P0 ;  /* 0x000000410c00720c */ /* 0x000fe40003f06100 */
[----:B------:R-:W-:Y:S01]  /*6bce0*/  ISETP.GE.U32.AND.EX P1, PT, R9, R12, PT, P1 ;  /* 0x0000000c0900720c */ /* 0x000fe20003f26110 */
[----:B------:R-:W-:-:S02]  /*6bcf0*/  IMAD.MOV.U32 R76, RZ, RZ, R15 ;  /* 0x000000ffff4c7224 */ /* 0x000fc400078e000f */
[----:B------:R-:W-:Y:S01]  /*6bd00*/  IMAD.WIDE.U32 R64, R51, UR4, RZ ;  /* 0x0000000433407c25 */ /* 0x000fe2000f8e00ff */
[----:B------:R-:W-:-:S03]  /*6bd10*/  SEL R64, RZ, 0x1, P0 ;  /* 0x00000001ff407807 */ /* 0x000fc60000000000 */
[----:B------:R-:W-:Y:S01]  /*6bd20*/  IMAD.WIDE.U32.X R14, R52, UR5, R76, P2 ;  /* 0x00000005340e7c25 */ /* 0x000fe200090e044c */
[----:B------:R-:W-:-:S03]  /*6bd30*/  SEL R77, RZ, 0x1, P1 ;  /* 0x00000001ff4d7807 */ /* 0x000fc60000800000 */
[----:B------:R-:W-:Y:S01]  /*6bd40*/  IMAD.WIDE.U32 R10, P3, R51, UR5, R10 ;  /* 0x00000005330a7c25 */ /* 0x000fe2000f86000a */
[----:B------:R-:W-:-:S03]  /*6bd50*/  IADD3 R77, P1, P4, R77, R14, R64 ;  /* 0x0000000e4d4d7210 */ /* 0x000fc60007c3e040 */
[----:B------:R-:W-:Y:S01]  /*6bd60*/  IMAD.MOV.U32 R64, RZ, RZ, R11 ;  /* 0x000000ffff407224 */ /* 0x000fe200078e000b */
[----:B------:R-:W-:Y:S01]  /*6bd70*/  IADD3 RZ, P2, PT, R65, R10, RZ ;  /* 0x0000000a41ff7210 */ /* 0x000fe20007f5e0ff */
[----:B------:R-:W-:Y:S01]  /*6bd80*/  IMAD.X R65, RZ, RZ, RZ, P3 ;  /* 0x000000ffff417224 */ /* 0x000fe200018e06ff */
[----:B------:R-:W-:Y:S01]  /*6bd90*/  IADD3.X R15, PT, PT, RZ, R15, RZ, P1, P4 ;  /* 0x0000000fff0f7210 */ /* 0x000fe20000fe84ff */
[----:B------:R-:W-:Y:S02]  /*6bda0*/  IMAD.MOV.U32 R14, RZ, RZ, R62 ;  /* 0x000000ffff0e7224 */ /* 0x000fe400078e003e */
[----:B------:R-:W-:-:S04]  /*6bdb0*/  IMAD.WIDE.U32.X R64, R50, UR5, R64, P2 ;  /* 0x0000000532407c25 */ /* 0x000fc800090e0440 */
[----:B---3--:R-:W-:-:S03]  /*6bdc0*/  IMAD.WIDE.U32 R12, R51, UR4, R78 ;  /* 0x00000004330c7c25 */ /* 0x008fc6000f8e004e */
[----:B------:R-:W-:Y:S01]  /*6bdd0*/  ISETP.GE.U32.AND P0, PT, R12, R78, PT ;  /* 0x0000004e0c00720c */ /* 0x000fe20003f06070 */
[----:B------:R-:W-:Y:S01]  /*6bde0*/  IMAD.IADD R78, R10, 0x1, R13 ;  /* 0x000000010a4e7824 */ /* 0x000fe200078e020d */
[----:B------:R-:W-:Y:S01]  /*6bdf0*/  IADD3 R10, P3, PT, R77, R12, RZ ;  /* 0x0000000c4d0a7210 */ /* 0x000fe20007f7e0ff */
[----:B------:R-:W-:-:S03]  /*6be00*/  IMAD.MOV.U32 R13, RZ, RZ, R61 ;  /* 0x000000ffff0d7224 */ /* 0x000fc600078e003d */
        /* <DEDUP_REMOVED lines=17> */
.L_x_1826:
        /* <DEDUP_REMOVED lines=12> */
.L_x_1825:
[----:B------:R0:W5:Y:S04]  /*6bfe0*/  LDL.64 R62, [R1+0x18] ;  /* 0x00001800013e7983 */ /* 0x0001680000100a00 */
[----:B------:R0:W5:Y:S02]  /*6bff0*/  LDL.128 R8, [R1+0x20] ;  /* 0x0000200001087983 */ /* 0x0001640000100c00 */
.L_x_1824:
[----:B------:R-:W-:Y:S05]  /*6c000*/  BSYNC.RECONVERGENT B1 ;  /* 0x0000000000017941 */ /* 0x000fea0003800200 */
.L_x_1823:
        /* <DEDUP_REMOVED lines=34> */
[----:B------:R-:W-:-:S03]  /*6c230*/  IMAD.WIDE.U32 R8, P2, R53, UR5, R8 ;  /* 0x0000000535087c25 */ /* 0x000fc6000f840008 */
[----:B------:R-:W-:Y:S01]  /*6c240*/  IADD3 R81, P0, P1, R81, R60, R62 ;  /* 0x0000003c51517210 */ /* 0x000fe2000791e03e */
[----:B------:R-:W-:-:S03]  /*6c250*/  IMAD.WIDE.U32 R62, R53, UR4, R10 ;  /* 0x00000004353e7c25 */ /* 0x000fc6000f8e000a */
        /* <DEDUP_REMOVED lines=12> */
[----:B------:R-:W-:-:S03]  /*6c320*/  IMAD.WIDE.U32 R60, R50, UR4, RZ ;  /* 0x00000004323c7c25 */ /* 0x000fc6000f8e00ff */
[----:B------:R-:W-:Y:S01]  /*6c330*/  SEL R77, RZ, 0x1, P1 ;  /* 0x00000001ff4d7807 */ /* 0x000fe20000800000 */
[----:B------:R-:W-:Y:S01]  /*6c340*/  IMAD.WIDE.U32.X R10, R52, UR5, R62, P2 ;  /* 0x00000005340a7c25 */ /* 0x000fe200090e043e */
[----:B------:R-:W-:-:S03]  /*6c350*/  SEL R62, RZ, 0x1, P0 ;  /* 0x00000001ff3e7807 */ /* 0x000fc60000000000 */
        /* <DEDUP_REMOVED lines=9> */
[----:B---3--:R-:W-:-:S04]  /*6c3f0*/  IMAD.WIDE.U32 R62, R51, UR4, R78 ;  /* 0x00000004333e7c25 */ /* 0x008fc8000f8e004e */
        /* <DEDUP_REMOVED lines=21> */
.L_x_1830:
        /* <DEDUP_REMOVED lines=12> */
.L_x_1829:
[----:B------:R1:W5:Y:S04]  /*6c610*/  LDL.64 R12, [R1+0x18] ;  /* 0x00001800010c7983 */ /* 0x0003680000100a00 */
[----:B------:R1:W5:Y:S02]  /*6c620*/  LDL.64 R14, [R1+0x20] ;  /* 0x00002000010e7983 */ /* 0x0003640000100a00 */
.L_x_1828:
[----:B------:R-:W-:Y:S05]  /*6c630*/  BSYNC.RECONVERGENT B1 ;  /* 0x0000000000017941 */ /* 0x000fea0003800200 */
.L_x_1827:
        /* <DEDUP_REMOVED lines=30> */
[----:B------:R-:W-:Y:S01]  /*6c820*/  IMAD.WIDE.U32 R78, R14, 0x3d1, RZ ;  /* 0x000003d10e4e7825 */ /* 0x000fe200078e00ff */
[----:B------:R-:W-:-:S03]  /*6c830*/  IADD3 R81, P2, PT, R81, R61, RZ ;  /* 0x0000003d51517210 */ /* 0x000fc60007f5e0ff */
[----:B------:R-:W-:Y:S02]  /*6c840*/  IMAD.X R85, RZ, RZ, RZ, P3 ;  /* 0x000000ffff557224 */ /* 0x000fe400018e06ff */
[----:B------:R-:W-:Y:S02]  /*6c850*/  IMAD.IADD R75, R76, 0x1, R59 ;  /* 0x000000014c4b7824 */ /* 0x000fe400078e023b */
        /* <DEDUP_REMOVED lines=13> */
.L_x_1832:
[----:B------:R-:W-:Y:S05]  /*6c930*/  BSYNC.RECONVERGENT B1 ;  /* 0x0000000000017941 */ /* 0x000fea0003800200 */
.L_x_1831:
[----:B------:R-:W-:Y:S01]  /*6c940*/  IADD3 RZ, P3, PT, R79, R76, RZ ;  /* 0x0000004c4fff7210 */ /* 0x000fe20007f7e0ff */
[----:B------:R-:W-:Y:S01]  /*6c950*/  IMAD.MOV.U32 R76, RZ, RZ, R77 ;  /* 0x000000ffff4c7224 */ /* 0x000fe200078e004d */
[----:B------:R-:W-:Y:S01]  /*6c960*/  ISETP.GE.U32.AND.EX P0, PT, R75, R65, PT, P0 ;  /* 0x000000414b00720c */ /* 0x000fe20003f06100 */
[----:B------:R-:W-:Y:S01]  /*6c970*/  IMAD.MOV.U32 R77, RZ, RZ, R85 ;  /* 0x000000ffff4d7224 */ /* 0x000fe200078e0055 */
[----:B------:R-:W-:Y:S01]  /*6c980*/  ISETP.GT.U32.AND P1, PT, R81, R62, PT ;  /* 0x0000003e5100720c */ /* 0x000fe20003f24070 */
[----:B------:R-:W-:Y:S01]  /*6c990*/  BSSY.RECONVERGENT B1, `(.L_x_1833) ;  /* 0x0000051000017945 */ /* 0x000fe20003800200 */
[----:B------:R-:W-:Y:S01]  /*6c9a0*/  SEL R59, RZ, 0x1, P0 ;  /* 0x00000001ff3b7807 */ /* 0x000fe20000000000 */
[----:B------:R-:W-:Y:S01]  /*6c9b0*/  IMAD.WIDE.U32.X R14, RZ, R15, R76, P3 ;  /* 0x0000000fff0e7225 */ /* 0x000fe200018e044c */
[----:B------:R-:W-:Y:S02]  /*6c9c0*/  ISETP.GT.U32.AND.EX P1, PT, R74, R63, PT, P1 ;  /* 0x0000003f4a00720c */ /* 0x000fe40003f24110 */
[----:B------:R-:W-:Y:S01]  /*6c9d0*/  IADD3 R65, P2, PT, R62, R81, RZ ;  /* 0x000000513e417210 */ /* 0x000fe20007f5e0ff */
[----:B------:R-:W-:Y:S01]  /*6c9e0*/  IMAD.WIDE.U32 R76, R61, 0x3d1, RZ ;  /* 0x000003d13d4c7825 */ /* 0x000fe200078e00ff */
[----:B------:R-:W-:-:S02]  /*6c9f0*/  IADD3 R59, P0, PT, R59, R14, RZ ;  /* 0x0000000e3b3b7210 */ /* 0x000fc40007f1e0ff */
[----:B------:R-:W-:Y:S01]  /*6ca00*/  SEL R62, R81, R62, P1 ;  /* 0x0000003e513e7207 */ /* 0x000fe20000800000 */
[----:B------:R-:W-:Y:S01]  /*6ca10*/  IMAD.X R64, R63, 0x1, R74, P2 ;  /* 0x000000013f407824 */ /* 0x000fe200010e064a */
        /* <DEDUP_REMOVED lines=8> */
[----:B------:R-:W-:Y:S01]  /*6caa0*/  IMAD.WIDE.U32 R76, P3, RZ, R60, R76 ;  /* 0x0000003cff4c7225 */ /* 0x000fe2000786004c */
[----:B------:R-:W-:-:S02]  /*6cab0*/  ISETP.GT.U32.AND P0, PT, R59, R80, PT ;  /* 0x000000503b00720c */ /* 0x000fc40003f04070 */
[----:B------:R-:W-:Y:S01]  /*6cac0*/  ISETP.GE.U32.AND.EX P2, PT, R87, R64, PT, P2 ;  /* 0x000000405700720c */ /* 0x000fe20003f46120 */
[----:B------:R-:W-:Y:S01]  /*6cad0*/  IMAD.MOV.U32 R14, RZ, RZ, R77 ;  /* 0x000000ffff0e7224 */ /* 0x000fe200078e004d */
[----:B------:R-:W-:Y:S02]  /*6cae0*/  IADD3 R64, P6, PT, R59, R80, RZ ;  /* 0x000000503b407210 */ /* 0x000fe40007fde0ff */
[----:B------:R-:W-:Y:S02]  /*6caf0*/  SEL R79, RZ, 0x1, P2 ;  /* 0x00000001ff4f7807 */ /* 0x000fe40001000000 */
[C---:B------:R-:W-:Y:S01]  /*6cb00*/  ISETP.GT.U32.AND.EX P0, PT, R78.reuse, R89, PT, P0 ;  /* 0x000000594e00720c */ /* 0x040fe20003f04100 */
[----:B------:R-:W-:Y:S01]  /*6cb10*/  IMAD.X R65, R78, 0x1, R89, P6 ;  /* 0x000000014e417824 */ /* 0x000fe200030e0659 */
[----:B------:R-:W-:Y:S02]  /*6cb20*/  IADD3 R79, P2, PT, R9, R79, RZ ;  /* 0x0000004f094f7210 */ /* 0x000fe40007f5e0ff */
[----:B------:R-:W-:Y:S01]  /*6cb30*/  @P1 IADD3 R12, P6, PT, R12, 0x1, RZ ;  /* 0x000000010c0c1810 */ /* 0x000fe20007fde0ff */
[----:B------:R-:W-:Y:S01]  /*6cb40*/  IMAD.WIDE.U32 R62, R60, 0x3d1, R64 ;  /* 0x000003d13c3e7825 */ /* 0x000fe200078e0040 */
[----:B------:R-:W-:-:S02]  /*6cb50*/  IADD3 RZ, P4, PT, R15, R76, RZ ;  /* 0x0000004c0fff7210 */ /* 0x000fc40007f9e0ff */
[----:B------:R-:W-:Y:S01]  /*6cb60*/  SEL R59, R59, R80, P0 ;  /* 0x000000503b3b7207 */ /* 0x000fe20000000000 */
[----:B------:R-:W-:Y:S01]  /*6cb70*/  IMAD.X R15, RZ, RZ, RZ, P3 ;  /* 0x000000ffff0f7224 */ /* 0x000fe200018e06ff */
[----:B------:R-:W-:Y:S01]  /*6cb80*/  ISETP.GT.U32.AND P3, PT, R79, R12, PT ;  /* 0x0000000c4f00720c */ /* 0x000fe20003f64070 */
[----:B------:R-:W-:Y:S01]  /*6cb90*/  IMAD.X R80, RZ, RZ, RZ, P2 ;  /* 0x000000ffff507224 */ /* 0x000fe200010e06ff */
[----:B------:R-:W-:Y:S01]  /*6cba0*/  SEL R77, R78, R89, P0 ;  /* 0x000000594e4d7207 */ /* 0x000fe20000000000 */
[----:B------:R-:W-:Y:S01]  /*6cbb0*/  @P1 IMAD.X R13, RZ, RZ, R13, P6 ;  /* 0x000000ffff0d1224 */ /* 0x000fe200030e060d */
[C---:B------:R-:W-:Y:S01]  /*6cbc0*/  IADD3 R78, P2, PT, R12.reuse, R79, RZ ;  /* 0x0000004f0c4e7210 */ /* 0x040fe20007f5e0ff */
[----:B------:R-:W-:Y:S01]  /*6cbd0*/  IMAD.WIDE.U32.X R14, RZ, R61, R14, P4 ;  /* 0x0000003dff0e7225 */ /* 0x000fe200020e040e */
[----:B------:R-:W-:Y:S02]  /*6cbe0*/  @P1 ISETP.NE.U32.AND P4, PT, R12, RZ, PT ;  /* 0x000000ff0c00120c */ /* 0x000fe40003f85070 */
[----:B------:R-:W-:Y:S01]  /*6cbf0*/  ISETP.GT.U32.AND.EX P3, PT, R80, R13, PT, P3 ;  /* 0x0000000d5000720c */ /* 0x000fe20003f64130 */
[----:B------:R-:W-:Y:S01]  /*6cc00*/  IMAD.IADD R61, R76, 0x1, R63 ;  /* 0x000000014c3d7824 */ /* 0x000fe200078e023f */
[----:B------:R-:W-:-:S02]  /*6cc10*/  ISETP.GT.U32.AND P0, PT, R59, R64, PT ;  /* 0x000000403b00720c */ /* 0x000fc40003f04070 */
[----:B------:R-:W-:Y:S01]  /*6cc20*/  SEL R12, R79, R12, P3 ;  /* 0x0000000c4f0c7207 */ /* 0x000fe20001800000 */
[C---:B------:R-:W-:Y:S01]  /*6cc30*/  IMAD.X R79, R13.reuse, 0x1, R80, P2 ;  /* 0x000000010d4f7824 */ /* 0x040fe200010e0650 */
[----:B------:R-:W-:Y:S02]  /*6cc40*/  SEL R59, R80, R13, P3 ;  /* 0x0000000d503b7207 */ /* 0x000fe40001800000 */
[-C--:B------:R-:W-:Y:S02]  /*6cc50*/  IADD3 R85, P2, PT, RZ, R78.reuse, RZ ;  /* 0x0000004eff557210 */ /* 0x080fe40007f5e0ff */
[----:B------:R-:W-:Y:S02]  /*6cc60*/  ISETP.GT.U32.AND P3, PT, R12, R78, PT ;  /* 0x0000004e0c00720c */ /* 0x000fe40003f64070 */
[----:B------:R-:W-:Y:S01]  /*6cc70*/  @P1 ISETP.NE.AND.EX P4, PT, R13, RZ, PT, P4 ;  /* 0x000000ff0d00120c */ /* 0x000fe20003f85340 */
[----:B------:R-:W-:Y:S01]  /*6cc80*/  IMAD.X R60, R10, 0x1, R79, P2 ;  /* 0x000000010a3c7824 */ /* 0x000fe200010e064f */
[----:B------:R-:W-:-:S02]  /*6cc90*/  ISETP.GT.U32.AND.EX P3, PT, R59, R79, PT, P3 ;  /* 0x0000004f3b00720c */ /* 0x000fc40003f64130 */
[----:B------:R-:W-:Y:S02]  /*6cca0*/  @P1 SEL R13, RZ, 0x1, P4 ;  /* 0x00000001ff0d1807 */ /* 0x000fe40002000000 */
[----:B------:R-:W-:Y:S02]  /*6ccb0*/  ISETP.GE.U32.AND P2, PT, R85, R78, PT ;  /* 0x0000004e5500720c */ /* 0x000fe40003f46070 */
[----:B------:R-:W-:Y:S02]  /*6ccc0*/  ISETP.GE.U32.AND P4, PT, R62, R64, PT ;  /* 0x000000403e00720c */ /* 0x000fe40003f86070 */
[----:B------:R-:W-:Y:S02]  /*6ccd0*/  SEL R81, RZ, 0x1, !P3 ;  /* 0x00000001ff517807 */ /* 0x000fe40005800000 */
[----:B------:R-:W-:Y:S02]  /*6cce0*/  @P1 IADD3 R82, P3, PT, R13, R82, RZ ;  /* 0x000000520d521210 */ /* 0x000fe40007f7e0ff */
[----:B------:R-:W-:-:S02]  /*6ccf0*/  ISETP.GT.U32.AND.EX P0, PT, R77, R65, PT, P0 ;  /* 0x000000414d00720c */ /* 0x000fc40003f04100 */
[----:B------:R-:W-:Y:S01]  /*6cd00*/  ISETP.GE.U32.AND.EX P2, PT, R60, R79, PT, P2 ;  /* 0x0000004f3c00720c */ /* 0x000fe20003f46120 */
[----:B------:R-:W-:Y:S01]  /*6cd10*/  @P1 IMAD.X R83, RZ, RZ, R83, P3 ;  /* 0x000000ffff531224 */ /* 0x000fe200018e0653 */
[----:B------:R-:W-:Y:S01]  /*6cd20*/  ISETP.GE.U32.AND.EX P4, PT, R61, R65, PT, P4 ;  /* 0x000000413d00720c */ /* 0x000fe20003f86140 */
[----:B------:R-:W-:Y:S01]  /*6cd30*/  IMAD.MOV.U32 R79, RZ, RZ, R58 ;  /* 0x000000ffff4f7224 */ /* 0x000fe200078e003a */
[----:B------:R-:W-:Y:S02]  /*6cd40*/  SEL R12, RZ, 0x1, P2 ;  /* 0x00000001ff0c7807 */ /* 0x000fe40001000000 */
[----:B------:R-:W-:Y:S02]  /*6cd50*/  IADD3 R81, P6, P2, R11, R82, R81 ;  /* 0x000000520b517210 */ /* 0x000fe40007ade051 */
[----:B------:R-:W-:Y:S02]  /*6cd60*/  SEL R59, RZ, 0x1, P4 ;  /* 0x00000001ff3b7807 */ /* 0x000fe40002000000 */
[----:B------:R-:W-:-:S02]  /*6cd70*/  IADD3 R81, P1, PT, R81, R12, RZ ;  /* 0x0000000c51517210 */ /* 0x000fc40007f3e0ff */
        /* <DEDUP_REMOVED lines=18> */
.L_x_1834:
[----:B------:R-:W-:Y:S05]  /*6cea0*/  BSYNC.RECONVERGENT B1 ;  /* 0x0000000000017941 */ /* 0x000fea0003800200 */
.L_x_1833:
        /* <DEDUP_REMOVED lines=23> */
[----:B------:R-:W-:Y:S01]  /*6d020*/  IMAD.WIDE.U32 R58, P3, RZ, R10, R58 ;  /* 0x0000000aff3a7225 */ /* 0x000fe2000786003a */
[----:B------:R-:W-:-:S03]  /*6d030*/  IADD3 R8, P1, PT, R13, R8, RZ ;  /* 0x000000080d087210 */ /* 0x000fc60007f3e0ff */
[----:B------:R-:W-:Y:S01]  /*6d040*/  @P0 IMAD.X R60, RZ, RZ, R60, P2 ;  /* 0x000000ffff3c0224 */ /* 0x000fe200010e063c */
[-C--:B------:R-:W-:Y:S01]  /*6d050*/  ISETP.GT.U32.AND P2, PT, R8, R85.reuse, PT ;  /* 0x000000550800720c */ /* 0x080fe20003f44070 */
[----:B------:R-:W-:Y:S01]  /*6d060*/  IMAD.X R65, RZ, RZ, R9, P1 ;  /* 0x000000ffff417224 */ /* 0x000fe200008e0609 */
[C---:B------:R-:W-:Y:S01]  /*6d070*/  IADD3 R12, P4, PT, R85.reuse, R8, RZ ;  /* 0x00000008550c7210 */ /* 0x040fe20007f9e0ff */
[----:B------:R-:W-:Y:S01]  /*6d080*/  IMAD.WIDE.U32 R14, R10, 0x3d1, RZ ;  /* 0x000003d10a0e7825 */ /* 0x000fe200078e00ff */
[----:B------:R-:W-:Y:S02]  /*6d090*/  @P0 ISETP.NE.U32.AND P1, PT, R85, RZ, PT ;  /* 0x000000ff5500020c */ /* 0x000fe40003f25070 */
[CC--:B------:R-:W-:Y:S01]  /*6d0a0*/  ISETP.GT.U32.AND.EX P2, PT, R65.reuse, R60.reuse, PT, P2 ;  /* 0x0000003c4100720c */ /* 0x0c0fe20003f44120 */
[C---:B------:R-:W-:Y:S01]  /*6d0b0*/  IMAD.X R13, R60.reuse, 0x1, R65, P4 ;  /* 0x000000013c0d7824 */ /* 0x040fe200020e0641 */
[----:B------:R-:W-:Y:S01]  /*6d0c0*/  @P0 ISETP.NE.AND.EX P1, PT, R60, RZ, PT, P1 ;  /* 0x000000ff3c00020c */ /* 0x000fe20003f25310 */
[----:B------:R-:W-:Y:S01]  /*6d0d0*/  IMAD.X R77, RZ, RZ, RZ, P3 ;  /* 0x000000ffff4d7224 */ /* 0x000fe200018e06ff */
[----:B------:R-:W-:Y:S01]  /*6d0e0*/  SEL R9, R8, R85, P2 ;  /* 0x0000005508097207 */ /* 0x000fe20001000000 */
[----:B------:R-:W-:Y:S01]  /*6d0f0*/  IMAD.MOV.U32 R76, RZ, RZ, R59 ;  /* 0x000000ffff4c7224 */ /* 0x000fe200078e003b */
[----:B------:R-:W-:-:S02]  /*6d100*/  SEL R65, R65, R60, P2 ;  /* 0x0000003c41417207 */ /* 0x000fc40001000000 */
[----:B------:R-:W-:Y:S01]  /*6d110*/  ISETP.GT.U32.AND P2, PT, R9, R12, PT ;  /* 0x0000000c0900720c */ /* 0x000fe20003f44070 */
[----:B------:R-:W-:Y:S01]  /*6d120*/  IMAD.WIDE.U32 R8, R10, 0x3d1, R12 ;  /* 0x000003d10a087825 */ /* 0x000fe200078e000c */
[----:B------:R-:W-:Y:S02]  /*6d130*/  IADD3 RZ, P3, PT, R15, R58, RZ ;  /* 0x0000003a0fff7210 */ /* 0x000fe40007f7e0ff */
[----:B------:R-:W-:Y:S01]  /*6d140*/  @P0 SEL R14, RZ, 0x1, P1 ;  /* 0x00000001ff0e0807 */ /* 0x000fe20000800000 */
[----:B------:R-:W-:Y:S01]  /*6d150*/  IMAD.IADD R58, R58, 0x1, R9 ;  /* 0x000000013a3a7824 */ /* 0x000fe200078e0209 */
[----:B------:R-:W-:Y:S01]  /*6d160*/  ISETP.GT.U32.AND.EX P2, PT, R65, R13, PT, P2 ;  /* 0x0000000d4100720c */ /* 0x000fe20003f44120 */
[----:B------:R-:W-:Y:S01]  /*6d170*/  IMAD.WIDE.U32.X R10, RZ, R11, R76, P3 ;  /* 0x0000000bff0a7225 */ /* 0x000fe200018e044c */
[----:B------:R-:W-:Y:S02]  /*6d180*/  ISETP.GE.U32.AND P1, PT, R8, R12, PT ;  /* 0x0000000c0800720c */ /* 0x000fe40003f26070 */
[----:B------:R-:W-:Y:S01]  /*6d190*/  @P0 IADD3 R81, P3, PT, R14, R81, RZ ;  /* 0x000000510e510210 */ /* 0x000fe20007f7e0ff */
[----:B------:R-:W-:Y:S01]  /*6d1a0*/  IMAD.MOV.U32 R65, RZ, RZ, R8 ;  /* 0x000000ffff417224 */ /* 0x000fe200078e0008 */
[----:B------:R-:W-:-:S02]  /*6d1b0*/  SEL R9, RZ, 0x1, !P2 ;  /* 0x00000001ff097807 */ /* 0x000fc40005000000 */
[----:B------:R-:W-:Y:S01]  /*6d1c0*/  ISETP.GE.U32.AND.EX P1, PT, R58, R13, PT, P1 ;  /* 0x0000000d3a00720c */ /* 0x000fe20003f26110 */
[----:B------:R-:W-:Y:S01]  /*6d1d0*/  @P0 IMAD.X R83, RZ, RZ, R83, P3 ;  /* 0x000000ffff530224 */ /* 0x000fe200018e0653 */
[----:B------:R-:W-:Y:S02]  /*6d1e0*/  IADD3 R9, P0, P2, R10, R81, R9 ;  /* 0x000000510a097210 */ /* 0x000fe40007a1e009 */
        /* <DEDUP_REMOVED lines=59> */
.L_x_1836:
[----:B------:R-:W-:Y:S05]  /*6d5a0*/  BSYNC.RECONVERGENT B1 ;  /* 0x0000000000017941 */ /* 0x000fea0003800200 */
.L_x_1835:
        /* <DEDUP_REMOVED lines=34> */
.L_x_1839:
[----:B------:R-:W-:Y:S05]  /*6d7d0*/  BSYNC.RELIABLE B2 ;  /* 0x0000000000027941 */ /* 0x000fea0003800100 */
.L_x_1838:
        /* <DEDUP_REMOVED lines=29> */
.L_x_1840:
[----:B------:R-:W-:Y:S05]  /*6d9b0*/  BSYNC.RECONVERGENT B1 ;  /* 0x0000000000017941 */ /* 0x000fea0003800200 */
.L_x_1837:
        /* <DEDUP_REMOVED lines=31> */
.L_x_1843:
[----:B------:R-:W-:Y:S05]  /*6dbb0*/  BSYNC.RELIABLE B2 ;  /* 0x0000000000027941 */ /* 0x000fea0003800100 */
.L_x_1842:
        /* <DEDUP_REMOVED lines=29> */
.L_x_1844:
[----:B------:R-:W-:Y:S05]  /*6dd90*/  BSYNC.RECONVERGENT B1 ;  /* 0x0000000000017941 */ /* 0x000fea0003800200 */
.L_x_1841:
        /* <DEDUP_REMOVED lines=14> */
[----:B------:R-:W-:-:S04]  /*6de80*/  ISETP.GE.U32.AND.EX P0, PT, RZ, RZ, PT, P0 ;  /* 0x000000ffff00720c */ /* 0x000fc80003f06100 */
        /* <DEDUP_REMOVED lines=8> */
[----:B------:R0:W-:Y:S01]  /*6df10*/  STL.64 [R1+0x8], R12 ;  /* 0x0000080c01007387 */ /* 0x0001e20000100a00 */
[----:B------:R-:W-:Y:S01]  /*6df20*/  IMAD.MOV.U32 R73, RZ, RZ, RZ ;  /* 0x000000ffff497224 */ /* 0x000fe200078e00ff */
        /* <DEDUP_REMOVED lines=12> */
.L_x_1848:
        /* <DEDUP_REMOVED lines=11> */
.L_x_1847:
[----:B------:R2:W5:Y:S04]  /*6e0a0*/  LDL.64 R72, [R1+0x20] ;  /* 0x0000200001487983 */ /* 0x0005680000100a00 */
[----:B------:R2:W5:Y:S02]  /*6e0b0*/  LDL.128 R8, [R1+0x10] ;  /* 0x0000100001087983 */ /* 0x0005640000100c00 */
.L_x_1846:
[----:B------:R-:W-:Y:S05]  /*6e0c0*/  BSYNC.RECONVERGENT B1 ;  /* 0x0000000000017941 */ /* 0x000fea0003800200 */
.L_x_1845:
        /* <DEDUP_REMOVED lines=28> */
.L_x_1852:
        /* <DEDUP_REMOVED lines=11> */
.L_x_1851:
[----:B------:R3:W5:Y:S04]  /*6e340*/  LDL.64 R14, [R1+0x18] ;  /* 0x00001800010e7983 */ /* 0x0007680000100a00 */
[----:B------:R3:W5:Y:S02]  /*6e350*/  LDL.128 R8, [R1+0x20] ;  /* 0x0000200001087983 */ /* 0x0007640000100c00 */
.L_x_1850:
[----:B------:R-:W-:Y:S05]  /*6e360*/  BSYNC.RECONVERGENT B1 ;  /* 0x0000000000017941 */ /* 0x000fea0003800200 */
.L_x_1849:
        /* <DEDUP_REMOVED lines=33> */
.L_x_1856:
        /* <DEDUP_REMOVED lines=11> */
.L_x_1855:
[----:B------:R0:W5:Y:S04]  /*6e630*/  LDL.64 R12, [R1+0x18] ;  /* 0x00001800010c7983 */ /* 0x0001680000100a00 */
[----:B------:R0:W5:Y:S02]  /*6e640*/  LDL.64 R14, [R1+0x20] ;  /* 0x00002000010e7983 */ /* 0x0001640000100a00 */
.L_x_1854:
[----:B------:R-:W-:Y:S05]  /*6e650*/  BSYNC.RECONVERGENT B1 ;  /* 0x0000000000017941 */ /* 0x000fea0003800200 */
.L_x_1853:
        /* <DEDUP_REMOVED lines=13> */
[----:B--2---:R-:W-:Y:S02]  /*6e730*/  ISETP.GT.U32.AND P0, PT, R66, R76, PT ;  /* 0x0000004c4200720c */ /* 0x004fe40003f04070 */
[----:B------:R-:W-:Y:S02]  /*6e740*/  IADD3 R74, P1, PT, R76, R66, RZ ;  /* 0x000000424c4a7210 */ /* 0x000fe40007f3e0ff */
[-C--:B------:R-:W-:Y:S02]  /*6e750*/  ISETP.GT.U32.AND.EX P0, PT, R67, R77.reuse, PT, P0 ;  /* 0x0000004d4300720c */ /* 0x080fe40003f04100 */
[----:B------:R-:W-:Y:S01]  /*6e760*/  IADD3 R80, P2, PT, RZ, R74, RZ ;  /* 0x0000004aff507210 */ /* 0x000fe20007f5e0ff */
[----:B------:R-:W-:Y:S01]  /*6e770*/  IMAD.X R79, R77, 0x1, R67, P1 ;  /* 0x000000014d4f7824 */ /* 0x000fe200008e0643 */
[----:B------:R-:W-:Y:S02]  /*6e780*/  SEL R75, R66, R76, P0 ;  /* 0x0000004c424b7207 */ /* 0x000fe40000000000 */
[----:B------:R-:W-:Y:S01]  /*6e790*/  SEL R78, R67, R77, P0 ;  /* 0x0000004d434e7207 */ /* 0x000fe20000000000 */
[----:B---3--:R-:W-:Y:S01]  /*6e7a0*/  IMAD.X R87, R79, 0x1, R68, P2 ;  /* 0x000000014f577824 */ /* 0x008fe200010e0644 */
        /* <DEDUP_REMOVED lines=26> */
.L_x_1858:
[----:B------:R-:W-:Y:S05]  /*6e950*/  BSYNC.RECONVERGENT B1 ;  /* 0x0000000000017941 */ /* 0x000fea0003800200 */
.L_x_1857:
        /* <DEDUP_REMOVED lines=9> */
[----:B------:R-:W-:-:S02]  /*6e9f0*/  IADD3 R73, P2, PT, R70, R81, RZ ;  /* 0x0000005146497210 */ /* 0x000fc40007f5e0ff */
[----:B------:R-:W-:Y:S02]  /*6ea00*/  IADD3 R67, P0, PT, R67, R14, RZ ;  /* 0x0000000e43437210 */ /* 0x000fe40007f1e0ff */
        /* <DEDUP_REMOVED lines=22> */
[----:B------:R-:W-:Y:S01]  /*6eb70*/  SEL R67, R67, R80, P0 ;  /* 0x0000005043437207 */ /* 0x000fe20000000000 */
[----:B------:R-:W-:Y:S01]  /*6eb80*/  IMAD.X R80, RZ, RZ, RZ, P2 ;  /* 0x000000ffff507224 */ /* 0x000fe200010e06ff */
[----:B------:R-:W-:Y:S01]  /*6eb90*/  ISETP.GT.U32.AND P3, PT, R79, R12, PT ;  /* 0x0000000c4f00720c */ /* 0x000fe20003f64070 */
[----:B------:R-:W-:Y:S01]  /*6eba0*/  @P1 IMAD.X R13, RZ, RZ, R13, P6 ;  /* 0x000000ffff0d1224 */ /* 0x000fe200030e060d */
[----:B------:R-:W-:Y:S01]  /*6ebb0*/  IADD3 RZ, P4, PT, R15, R70, RZ ;  /* 0x000000460fff7210 */ /* 0x000fe20007f9e0ff */
[----:B------:R-:W-:Y:S01]  /*6ebc0*/  IMAD.WIDE.U32 R14, R68, 0x3d1, R76 ;  /* 0x000003d1440e7825 */ /* 0x000fe200078e004c */
[----:B------:R-:W-:-:S02]  /*6ebd0*/  IADD3 R68, P2, PT, R12, R79, RZ ;  /* 0x0000004f0c447210 */ /* 0x000fc40007f5e0ff */
[----:B------:R-:W-:Y:S01]  /*6ebe0*/  ISETP.GT.U32.AND.EX P3, PT, R80, R13, PT, P3 ;  /* 0x0000000d5000720c */ /* 0x000fe20003f64130 */
[----:B------:R-:W-:Y:S01]  /*6ebf0*/  IMAD.WIDE.U32.X R72, RZ, R69, R72, P4 ;  /* 0x00000045ff487225 */ /* 0x000fe200020e0448 */
[----:B------:R-:W-:Y:S02]  /*6ec00*/  @P1 ISETP.NE.U32.AND P4, PT, R12, RZ, PT ;  /* 0x000000ff0c00120c */ /* 0x000fe40003f85070 */
[----:B------:R-:W-:Y:S01]  /*6ec10*/  SEL R12, R79, R12, P3 ;  /* 0x0000000c4f0c7207 */ /* 0x000fe20001800000 */
[----:B------:R-:W-:Y:S01]  /*6ec20*/  IMAD.X R71, R13, 0x1, R80, P2 ;  /* 0x000000010d477824 */ /* 0x000fe200010e0650 */
[----:B------:R-:W-:Y:S01]  /*6ec30*/  SEL R69, R74, R87, P0 ;  /* 0x000000574a457207 */ /* 0x000fe20000000000 */
[----:B------:R-:W-:Y:S01]  /*6ec40*/  IMAD.IADD R70, R70, 0x1, R15 ;  /* 0x0000000146467824 */ /* 0x000fe200078e020f */
[----:B------:R-:W-:Y:S02]  /*6ec50*/  ISETP.GT.U32.AND P0, PT, R67, R76, PT ;  /* 0x0000004c4300720c */ /* 0x000fe40003f04070 */
[----:B------:R-:W-:-:S02]  /*6ec60*/  SEL R67, R80, R13, P3 ;  /* 0x0000000d50437207 */ /* 0x000fc40001800000 */
[-C--:B------:R-:W-:Y:S02]  /*6ec70*/  IADD3 R85, P2, PT, RZ, R68.reuse, RZ ;  /* 0x00000044ff557210 */ /* 0x080fe40007f5e0ff */
[-C--:B------:R-:W-:Y:S02]  /*6ec80*/  ISETP.GT.U32.AND P3, PT, R12, R68.reuse, PT ;  /* 0x000000440c00720c */ /* 0x080fe40003f64070 */
[----:B------:R-:W-:Y:S01]  /*6ec90*/  @P1 ISETP.NE.AND.EX P4, PT, R13, RZ, PT, P4 ;  /* 0x000000ff0d00120c */ /* 0x000fe20003f85340 */
[----:B------:R-:W-:Y:S01]  /*6eca0*/  IMAD.X R74, R10, 0x1, R71, P2 ;  /* 0x000000010a4a7824 */ /* 0x000fe200010e0647 */
[----:B------:R-:W-:Y:S02]  /*6ecb0*/  ISETP.GT.U32.AND.EX P3, PT, R67, R71, PT, P3 ;  /* 0x000000474300720c */ /* 0x000fe40003f64130 */
[----:B------:R-:W-:Y:S02]  /*6ecc0*/  @P1 SEL R13, RZ, 0x1, P4 ;  /* 0x00000001ff0d1807 */ /* 0x000fe40002000000 */
[----:B------:R-:W-:-:S02]  /*6ecd0*/  ISETP.GE.U32.AND P2, PT, R85, R68, PT ;  /* 0x000000445500720c */ /* 0x000fc40003f46070 */
        /* <DEDUP_REMOVED lines=30> */
.L_x_1860:
[----:B------:R-:W-:Y:S05]  /*6eec0*/  BSYNC.RECONVERGENT B1 ;  /* 0x0000000000017941 */ /* 0x000fea0003800200 */
.L_x_1859:
        /* <DEDUP_REMOVED lines=37> */
[----:B------:R-:W-:Y:S01]  /*6f120*/  SEL R13, R13, R74, P2 ;  /* 0x0000004a0d0d7207 */ /* 0x000fe20001000000 */
[----:B------:R-:W-:Y:S01]  /*6f130*/  IMAD.MOV.U32 R85, RZ, RZ, R14 ;  /* 0x000000ffff557224 */ /* 0x000fe200078e000e */
[----:B------:R-:W-:Y:S01]  /*6f140*/  ISETP.GT.U32.AND P2, PT, R9, R66, PT ;  /* 0x000000420900720c */ /* 0x000fe20003f44070 */
[----:B------:R-:W-:Y:S01]  /*6f150*/  IMAD.WIDE.U32 R8, R10, 0x3d1, R66 ;  /* 0x000003d10a087825 */ /* 0x000fe200078e0042 */
[----:B------:R-:W-:-:S02]  /*6f160*/  IADD3 RZ, P3, PT, R73, R80, RZ ;  /* 0x0000005049ff7210 */ /* 0x000fc40007f7e0ff */
[----:B------:R-:W-:Y:S01]  /*6f170*/  @P0 SEL R72, RZ, 0x1, P1 ;  /* 0x00000001ff480807 */ /* 0x000fe20000800000 */
[----:B------:R-:W-:Y:S01]  /*6f180*/  IMAD.IADD R80, R80, 0x1, R9 ;  /* 0x0000000150507824 */ /* 0x000fe200078e0209 */
[----:B------:R-:W-:Y:S01]  /*6f190*/  ISETP.GT.U32.AND.EX P2, PT, R13, R67, PT, P2 ;  /* 0x000000430d00720c */ /* 0x000fe20003f44120 */
[----:B------:R-:W-:Y:S01]  /*6f1a0*/  IMAD.WIDE.U32.X R10, RZ, R11, R76, P3 ;  /* 0x0000000bff0a7225 */ /* 0x000fe200018e044c */
[----:B------:R-:W-:Y:S02]  /*6f1b0*/  ISETP.GE.U32.AND P1, PT, R8, R66, PT ;  /* 0x000000420800720c */ /* 0x000fe40003f26070 */
[----:B------:R-:W-:Y:S01]  /*6f1c0*/  @P0 IADD3 R79, P3, PT, R72, R79, RZ ;  /* 0x0000004f484f0210 */ /* 0x000fe20007f7e0ff */
[----:B------:R-:W-:Y:S01]  /*6f1d0*/  IMAD.MOV.U32 R81, RZ, RZ, R8 ;  /* 0x000000ffff517224 */ /* 0x000fe200078e0008 */
[----:B------:R-:W-:Y:S02]  /*6f1e0*/  SEL R9, RZ, 0x1, !P2 ;  /* 0x00000001ff097807 */ /* 0x000fe40005000000 */
[----:B------:R-:W-:Y:S01]  /*6f1f0*/  ISETP.GE.U32.AND.EX P1, PT, R80, R67, PT, P1 ;  /* 0x000000435000720c */ /* 0x000fe20003f26110 */
[----:B------:R-:W-:Y:S01]  /*6f200*/  @P0 IMAD.X R83, RZ, RZ, R83, P3 ;  /* 0x000000ffff530224 */ /* 0x000fe200018e0653 */
[----:B------:R-:W-:-:S02]  /*6f210*/  IADD3 R9, P0, P2, R10, R79, R9 ;  /* 0x0000004f0a097210 */ /* 0x000fc40007a1e009 */
        /* <DEDUP_REMOVED lines=60> */
.L_x_1862:
[----:B------:R-:W-:Y:S05]  /*6f5e0*/  BSYNC.RECONVERGENT B1 ;  /* 0x0000000000017941 */ /* 0x000fea0003800200 */
.L_x_1861:
        /* <DEDUP_REMOVED lines=31> */
.L_x_1865:
[----:B------:R-:W-:Y:S05]  /*6f7e0*/  BSYNC.RELIABLE B2 ;  /* 0x0000000000027941 */ /* 0x000fea0003800100 */
.L_x_1864:
        /* <DEDUP_REMOVED lines=29> */
.L_x_1866:
[----:B------:R-:W-:Y:S05]  /*6f9c0*/  BSYNC.RECONVERGENT B1 ;  /* 0x0000000000017941 */ /* 0x000fea0003800200 */
.L_x_1863:
        /* <DEDUP_REMOVED lines=28> */
.L_x_1869:
[----:B------:R-:W-:Y:S05]  /*6fb90*/  BSYNC.RELIABLE B2 ;  /* 0x0000000000027941 */ /* 0x000fea0003800100 */
.L_x_1868:
        /* <DEDUP_REMOVED lines=29> */
.L_x_1870:
[----:B------:R-:W-:Y:S05]  /*6fd70*/  BSYNC.RECONVERGENT B1 ;  /* 0x0000000000017941 */ /* 0x000fea0003800200 */
.L_x_1867:
        /* <DEDUP_REMOVED lines=32> */
[----:B------:R-:W-:-:S04]  /*6ff80*/  IMAD.WIDE.U32 R66, R57, R33, RZ ;  /* 0x0000002139427225 */ /* 0x000fc800078e00ff */
[----:B------:R-:W-:Y:S02]  /*6ff90*/  IMAD.IADD R66, R11, 0x1, R75 ;  /* 0x000000010b427824 */ /* 0x000fe400078e024b */
[----:B------:R-:W-:Y:S01]  /*6ffa0*/  IMAD.X R73, RZ, RZ, RZ, P0 ;  /* 0x000000ffff497224 */ /* 0x000fe200000e06ff */
[----:B------:R-:W-:Y:S01]  /*6ffb0*/  ISETP.GE.U32.AND P0, PT, R8, R10, PT ;  /* 0x0000000a0800720c */ /* 0x000fe20003f06070 */
[----:B------:R-:W-:Y:S01]  /*6ffc0*/  IMAD.WIDE.U32 R10, R56, R35, RZ ;  /* 0x00000023380a7225 */ /* 0x000fe200078e00ff */
[----:B------:R-:W-:Y:S02]  /*6ffd0*/  IADD3.X R9, PT, PT, R66, R9, RZ, P1, P2 ;  /* 0x0000000942097210 */ /* 0x000fe40000fe44ff */
[----:B------:R-:W-:Y:S01]  /*6ffe0*/  IADD3 RZ, P1, PT, R67, R12, RZ ;  /* 0x0000000c43ff7210 */ /* 0x000fe20007f3e0ff */
[----:B------:R-:W-:Y:S01]  /*6fff0*/  IMAD.MOV.U32 R72, RZ, RZ, R13 ;  /* 0x000000ffff487224 */ /* 0x000fe200078e000d */
[----:B------:R-:W-:Y:S01]  /*70000*/  ISETP.GE.U32.AND.EX P0, PT, R9, R66, PT, P0 ;  /* 0x000000420900720c */ /* 0x000fe20003f06100 */
[----:B------:R-:W-:-:S02]  /*70010*/  IMAD R75, R30, R57, RZ ;  /* 0x000000391e4b7224 */ /* 0x000fc400078e02ff */
        /* <DEDUP_REMOVED lines=32> */
.L_x_1874:
        /* <DEDUP_REMOVED lines=12> */
.L_x_1873:
[----:B------:R0:W5:Y:S04]  /*702e0*/  LDL.64 R56, [R1+0x20] ;  /* 0x0000200001387983 */ /* 0x0001680000100a00 */
[----:B------:R0:W5:Y:S04]  /*702f0*/  LDL.64 R14, [R1+0x8] ;  /* 0x00000800010e7983 */ /* 0x0001680000100a00 */
[----:B------:R0:W5:Y:S02]  /*70300*/  LDL.128 R8, [R1+0x10] ;  /* 0x0000100001087983 */ /* 0x0001640000100c00 */
.L_x_1872:
[----:B------:R-:W-:Y:S05]  /*70310*/  BSYNC.RECONVERGENT B1 ;  /* 0x0000000000017941 */ /* 0x000fea0003800200 */
.L_x_1871:
        /* <DEDUP_REMOVED lines=39> */
[----:B------:R-:W-:-:S04]  /*70590*/  IMAD.WIDE.U32 R74, P3, R28, R55, R74 ;  /* 0x000000371c4a7225 */ /* 0x000fc8000786004a */
[----:B------:R-:W-:Y:S01]  /*705a0*/  IMAD.WIDE.U32 R8, R33, R55, R10 ;  /* 0x0000003721087225 */ /* 0x000fe200078e000a */
[----:B------:R-:W-:Y:S02]  /*705b0*/  IADD3 RZ, P2, PT, R15, R74, RZ ;  /* 0x0000004a0fff7210 */ /* 0x000fe40007f5e0ff */
[----:B------:R-:W-:Y:S01]  /*705c0*/  IADD3.X R15, PT, PT, RZ, R77, RZ, P0, P1 ;  /* 0x0000004dff0f7210 */ /* 0x000fe200007e24ff */
[----:B------:R-:W-:Y:S01]  /*705d0*/  IMAD R89, R33, R54, R78 ;  /* 0x0000003621597224 */ /* 0x000fe200078e024e */
[----:B------:R-:W-:Y:S01]  /*705e0*/  IADD3 R14, P4, PT, R87, R8, RZ ;  /* 0x00000008570e7210 */ /* 0x000fe20007f9e0ff */
[----:B------:R-:W-:Y:S01]  /*705f0*/  IMAD.WIDE.U32 R76, R54, R35, RZ ;  /* 0x00000023364c7225 */ /* 0x000fe200078e00ff */
[----:B------:R-:W-:Y:S02]  /*70600*/  ISETP.GE.U32.AND P0, PT, R8, R10, PT ;  /* 0x0000000a0800720c */ /* 0x000fe40003f06070 */
[----:B------:R-:W-:Y:S01]  /*70610*/  ISETP.GE.U32.AND P1, PT, R14, R8, PT ;  /* 0x000000080e00720c */ /* 0x000fe20003f26070 */
[----:B------:R-:W-:-:S02]  /*70620*/  IMAD.IADD R74, R9, 0x1, R89 ;  /* 0x00000001094a7824 */ /* 0x000fc400078e0259 */
[----:B------:R-:W-:Y:S02]  /*70630*/  IMAD.X R9, RZ, RZ, RZ, P3 ;  /* 0x000000ffff097224 */ /* 0x000fe400018e06ff */
[C---:B------:R-:W-:Y:S01]  /*70640*/  IMAD.X R15, R74.reuse, 0x1, R15, P4 ;  /* 0x000000014a0f7824 */ /* 0x040fe200020e060f */
[----:B------:R-:W-:Y:S01]  /*70650*/  ISETP.GE.U32.AND.EX P0, PT, R74, R11, PT, P0 ;  /* 0x0000000b4a00720c */ /* 0x000fe20003f06100 */
[----:B------:R-:W-:Y:S02]  /*70660*/  IMAD.MOV.U32 R8, RZ, RZ, R75 ;  /* 0x000000ffff087224 */ /* 0x000fe400078e004b */
[----:B------:R-:W-:Y:S01]  /*70670*/  IMAD.MOV.U32 R10, RZ, RZ, R56 ;  /* 0x000000ffff0a7224 */ /* 0x000fe200078e0038 */
[----:B------:R-:W-:Y:S01]  /*70680*/  ISETP.GE.U32.AND.EX P1, PT, R15, R74, PT, P1 ;  /* 0x0000004a0f00720c */ /* 0x000fe20003f26110 */
[----:B------:R-:W-:Y:S01]  /*70690*/  IMAD.MOV.U32 R11, RZ, RZ, R57 ;  /* 0x000000ffff0b7224 */ /* 0x000fe200078e0039 */
[----:B------:R2:W-:Y:S01]  /*706a0*/  STL.128 [R1+0x10], R12 ;  /* 0x0000100c01007387 */ /* 0x0005e20000100c00 */
[----:B------:R-:W-:-:S04]  /*706b0*/  IMAD.WIDE.U32 R74, P3, R30, R55, R76 ;  /* 0x000000371e4a7225 */ /* 0x000fc8000786004c */
[-C--:B------:R-:W-:Y:S02]  /*706c0*/  IMAD R78, R30, R55.reuse, RZ ;  /* 0x000000371e4e7224 */ /* 0x080fe400078e02ff */
        /* <DEDUP_REMOVED lines=31> */
.L_x_1878:
        /* <DEDUP_REMOVED lines=12> */
.L_x_1877:
[----:B------:R2:W5:Y:S04]  /*70980*/  LDL.64 R56, [R1+0x20] ;  /* 0x0000200001387983 */ /* 0x0005680000100a00 */
[----:B------:R2:W5:Y:S02]  /*70990*/  LDL.128 R12, [R1+0x10] ;  /* 0x00001000010c7983 */ /* 0x0005640000100c00 */
.L_x_1876:
[----:B------:R-:W-:Y:S05]  /*709a0*/  BSYNC.RECONVERGENT B1 ;  /* 0x0000000000017941 */ /* 0x000fea0003800200 */
.L_x_1875:
[----:B------:R-:W3:Y:S01]  /*709b0*/  LDL.64 R74, [R1+0x28] ;  /* 0x00002800014a7983 */ /* 0x000ee20000100a00 */
[----:B------:R-:W-:Y:S01]  /*709c0*/  IMAD.WIDE.U32 R10, R52, R31, RZ ;  /* 0x0000001f340a7225 */ /* 0x000fe200078e00ff */
[----:B------:R-:W-:Y:S03]  /*709d0*/  BSSY.RECONVERGENT B1, `(.L_x_1879) ;  /* 0x0000066000017945 */ /* 0x000fe60003800200 */
[CC--:B------:R-:W-:Y:S02]  /*709e0*/  IMAD R8, R24.reuse, R53.reuse, RZ ;  /* 0x0000003518087224 */ /* 0x0c0fe400078e02ff */
[----:B------:R-:W-:-:S04]  /*709f0*/  IMAD.WIDE.U32 R10, P0, R24, R53, R10 ;  /* 0x00000035180a7225 */ /* 0x000fc8000780000a */
[----:B-----5:R-:W-:-:S04]  /*70a00*/  IMAD.WIDE.U32 R54, R31, R53, R12 ;  /* 0x000000351f367225 */ /* 0x020fc800078e000c */
[----:B------:R-:W-:Y:S02]  /*70a10*/  IMAD R77, R31, R52, R8 ;  /* 0x000000341f4d7224 */ /* 0x000fe400078e0208 */
[----:B------:R-:W-:Y:S01]  /*70a20*/  IMAD.X R9, RZ, RZ, RZ, P0 ;  /* 0x000000ffff097224 */ /* 0x000fe200000e06ff */
[----:B------:R-:W-:Y:S01]  /*70a30*/  ISETP.GE.U32.AND P0, PT, R54, R12, PT ;  /* 0x0000000c3600720c */ /* 0x000fe20003f06070 */
[----:B------:R-:W-:Y:S02]  /*70a40*/  IMAD.IADD R55, R55, 0x1, R77 ;  /* 0x0000000137377824 */ /* 0x000fe400078e024d */
[----:B------:R-:W-:-:S03]  /*70a50*/  IMAD.WIDE.U32 R72, R53, R31, RZ ;  /* 0x0000001f35487225 */ /* 0x000fc600078e00ff */
[----:B------:R-:W-:Y:S01]  /*70a60*/  ISETP.GE.U32.AND.EX P0, PT, R55, R13, PT, P0 ;  /* 0x0000000d3700720c */ /* 0x000fe20003f06100 */
[----:B------:R-:W-:Y:S01]  /*70a70*/  IMAD R13, R43, R53, RZ ;  /* 0x000000352b0d7224 */ /* 0x000fe200078e02ff */
[----:B------:R-:W-:Y:S01]  /*70a80*/  IADD3 RZ, P1, PT, R73, R10, RZ ;  /* 0x0000000a49ff7210 */ /* 0x000fe20007f3e0ff */
[----:B------:R-:W-:Y:S01]  /*70a90*/  IMAD.MOV.U32 R8, RZ, RZ, R11 ;  /* 0x000000ffff087224 */ /* 0x000fe200078e000b */
[----:B------:R-:W-:Y:S01]  /*70aa0*/  SEL R77, RZ, 0x1, P0 ;  /* 0x00000001ff4d7807 */ /* 0x000fe20000000000 */
[----:B------:R-:W-:-:S04]  /*70ab0*/  IMAD.WIDE.U32 R72, R52, R42, RZ ;  /* 0x0000002a34487225 */ /* 0x000fc800078e00ff */
[C---:B------:R-:W-:Y:S02]  /*70ac0*/  IMAD R87, R42.reuse, R52, R13 ;  /* 0x000000342a577224 */ /* 0x040fe400078e020d */
        /* <DEDUP_REMOVED lines=16> */
[----:B------:R-:W-:Y:S02]  /*70bd0*/  SEL R10, RZ, 0x1, P1 ;  /* 0x00000001ff0a7807 */ /* 0x000fe40000800000 */
[----:B------:R-:W-:Y:S01]  /*70be0*/  SEL R77, RZ, 0x1, P0 ;  /* 0x00000001ff4d7807 */ /* 0x000fe20000000000 */
[----:B------:R-:W-:-:S03]  /*70bf0*/  IMAD.WIDE.U32 R12, R52, R33, RZ ;  /* 0x00000021340c7225 */ /* 0x000fc600078e00ff */
[----:B------:R-:W-:Y:S01]  /*70c00*/  IADD3 R77, P0, P1, R77, R8, R10 ;  /* 0x000000084d4d7210 */ /* 0x000fe2000791e00a */
[----:B------:R-:W-:-:S03]  /*70c10*/  IMAD.WIDE.U32 R10, R33, R53, R56 ;  /* 0x00000035210a7225 */ /* 0x000fc600078e0038 */
[----:B------:R-:W-:Y:S01]  /*70c20*/  IADD3.X R9, PT, PT, RZ, R9, RZ, P0, P1 ;  /* 0x00000009ff097210 */ /* 0x000fe200007e24ff */
[----:B------:R-:W-:Y:S01]  /*70c30*/  IMAD R87, R33, R52, R14 ;  /* 0x0000003421577224 */ /* 0x000fe200078e020e */
        /* <DEDUP_REMOVED lines=19> */
[----:B------:R-:W-:Y:S01]  /*70d70*/  IMAD R87, R35, R52, R11 ;  /* 0x0000003423577224 */ /* 0x000fe200078e020b */
[----:B------:R-:W-:Y:S01]  /*70d80*/  IADD3.X R56, PT, PT, RZ, R57, RZ, P0, P1 ;  /* 0x00000039ff387210 */ /* 0x000fe200007e24ff */
        /* <DEDUP_REMOVED lines=26> */
[----:B------:R-:W-:Y:S01]  /*70f30*/  BSSY.RECONVERGENT B2, `(.L_x_1881) ;  /* 0x000000d000027945 */ /* 0x000fe20003800200 */
[----:B------:R-:W-:-:S07]  /*70f40*/  IMAD.MOV.U32 R12, RZ, RZ, 0x6 ;  /* 0x00000006ff0c7424 */ /* 0x000fce00078e00ff */
.L_x_1882:
        /* <DEDUP_REMOVED lines=12> */
.L_x_1881:
[----:B------:R3:W5:Y:S04]  /*71010*/  LDL.64 R72, [R1+0x18] ;  /* 0x0000180001487983 */ /* 0x0007680000100a00 */
[----:B------:R3:W5:Y:S02]  /*71020*/  LDL.128 R8, [R1+0x20] ;  /* 0x0000200001087983 */ /* 0x0007640000100c00 */
.L_x_1880:
[----:B------:R-:W-:Y:S05]  /*71030*/  BSYNC.RECONVERGENT B1 ;  /* 0x0000000000017941 */ /* 0x000fea0003800200 */
.L_x_1879:
        /* <DEDUP_REMOVED lines=13> */
[----:B------:R-:W-:Y:S01]  /*71110*/  IMAD.WIDE.U32 R54, R50, R42, RZ ;  /* 0x0000002a32367225 */ /* 0x000fe200078e00ff */
[----:B------:R-:W-:Y:S01]  /*71120*/  ISETP.GE.U32.AND.EX P0, PT, R13, R73, PT, P0 ;  /* 0x000000490d00720c */ /* 0x000fe20003f06100 */
[----:B------:R0:W-:Y:S02]  /*71130*/  STL.64 [R1+0x18], R12 ;  /* 0x0000180c01007387 */ /* 0x0001e40000100a00 */
[-C--:B------:R-:W-:Y:S01]  /*71140*/  IMAD R73, R43, R51.reuse, RZ ;  /* 0x000000332b497224 */ /* 0x080fe200078e02ff */
[----:B------:R-:W-:Y:S01]  /*71150*/  SEL R75, RZ, 0x1, P0 ;  /* 0x00000001ff4b7807 */ /* 0x000fe20000000000 */
        /* <DEDUP_REMOVED lines=25> */
[-C--:B------:R-:W-:Y:S02]  /*712f0*/  IADD3 R77, P4, PT, R77, R52.reuse, RZ ;  /* 0x000000344d4d7210 */ /* 0x080fe40007f9e0ff */
[----:B------:R-:W-:Y:S01]  /*71300*/  IADD3.X R75, PT, PT, RZ, R55, RZ, P1, P2 ;  /* 0x00000037ff4b7210 */ /* 0x000fe20000fe44ff */
        /* <DEDUP_REMOVED lines=8> */
[----:B------:R-:W-:Y:S01]  /*71390*/  IMAD.WIDE.U32 R72, R50, R35, RZ ;  /* 0x0000002332487225 */ /* 0x000fe200078e00ff */
[----:B------:R-:W-:-:S03]  /*713a0*/  ISETP.GE.U32.AND.EX P1, PT, R74, R10, PT, P1 ;  /* 0x0000000a4a00720c */ /* 0x000fc60003f26110 */
[----:B------:R-:W-:Y:S01]  /*713b0*/  IMAD.MOV.U32 R52, RZ, RZ, R9 ;  /* 0x000000ffff347224 */ /* 0x000fe200078e0009 */
[----:B------:R-:W-:Y:S01]  /*713c0*/  SEL R75, RZ, 0x1, P1 ;  /* 0x00000001ff4b7807 */ /* 0x000fe20000800000 */
[----:B------:R-:W-:Y:S02]  /*713d0*/  IMAD R76, R30, R51, RZ ;  /* 0x000000331e4c7224 */ /* 0x000fe400078e02ff */
[----:B------:R-:W-:-:S04]  /*713e0*/  IMAD.WIDE.U32.X R52, R28, R50, R52, P2 ;  /* 0x000000321c347225 */ /* 0x000fc800010e0434 */
[----:B------:R-:W-:-:S04]  /*713f0*/  IMAD.WIDE.U32 R10, P3, R30, R51, R72 ;  /* 0x000000331e0a7225 */ /* 0x000fc80007860048 */
[----:B------:R-:W-:-:S04]  /*71400*/  IMAD.WIDE.U32 R72, R51, R35, RZ ;  /* 0x0000002333487225 */ /* 0x000fc800078e00ff */
[----:B------:R-:W-:Y:S01]  /*71410*/  IMAD.X R55, RZ, RZ, RZ, P3 ;  /* 0x000000ffff377224 */ /* 0x000fe200018e06ff */
[----:B------:R-:W-:Y:S01]  /*71420*/  IADD3 RZ, P2, PT, R73, R10, RZ ;  /* 0x0000000a49ff7210 */ /* 0x000fe20007f5e0ff */
        /* <DEDUP_REMOVED lines=17> */
[----:B------:R0:W-:Y:S01]  /*71540*/  STL.64 [R1+0x30], R52 ;  /* 0x0000303401007387 */ /* 0x0001e20000100a00 */
[----:B------:R-:W-:Y:S01]  /*71550*/  IMAD.MOV.U32 R11, RZ, RZ, R74 ;  /* 0x000000ffff0b7224 */ /* 0x000fe200078e004a */
[----:B------:R-:W-:-:S04]  /*71560*/  SEL R50, RZ, 0x1, P1 ;  /* 0x00000001ff327807 */ /* 0x000fc80000800000 */
[----:B------:R-:W-:Y:S01]  /*71570*/  IADD3 R50, P0, P1, R50, R54, R51 ;  /* 0x0000003632327210 */ /* 0x000fe2000791e033 */
[----:B------:R0:W-:Y:S03]  /*71580*/  STL.128 [R1+0x20], R8 ;  /* 0x0000200801007387 */ /* 0x0001e60000100c00 */
[----:B------:R-:W-:Y:S02]  /*71590*/  IADD3.X R51, PT, PT, RZ, R55, RZ, P0, P1 ;  /* 0x00000037ff337210 */ /* 0x000fe400007e24ff */
[----:B------:R-:W-:-:S04]  /*715a0*/  ISETP.NE.U32.AND P0, PT, R50, RZ, PT ;  /* 0x000000ff3200720c */ /* 0x000fc80003f05070 */
[----:B------:R-:W-:-:S13]  /*715b0*/  ISETP.NE.AND.EX P0, PT, R51, RZ, PT, P0 ;  /* 0x000000ff3300720c */ /* 0x000fda0003f05300 */
[----:B0-----:R-:W-:Y:S05]  /*715c0*/  @!P0 BRA `(.L_x_1884) ;  /* 0x0000000000408947 */ /* 0x001fea0003800000 */
[----:B------:R-:W-:Y:S01]  /*715d0*/  BSSY.RECONVERGENT B2, `(.L_x_1885) ;  /* 0x000000d000027945 */ /* 0x000fe20003800200 */
[----:B------:R-:W-:-:S07]  /*715e0*/  IMAD.MOV.U32 R12, RZ, RZ, 0x7 ;  /* 0x00000007ff0c7424 */ /* 0x000fce00078e00ff */
.L_x_1886:
        /* <DEDUP_REMOVED lines=12> */
.L_x_1885:
[----:B------:R0:W5:Y:S04]  /*716b0*/  LDL.64 R12, [R1+0x18] ;  /* 0x00001800010c7983 */ /* 0x0001680000100a00 */
[----:B------:R0:W5:Y:S02]  /*716c0*/  LDL.64 R14, [R1+0x20] ;  /* 0x00002000010e7983 */ /* 0x0001640000100a00 */
.L_x_1884:
[----:B------:R-:W-:Y:S05]  /*716d0*/  BSYNC.RECONVERGENT B1 ;  /* 0x0000000000017941 */ /* 0x000fea0003800200 */
.L_x_1883:
        /* <DEDUP_REMOVED lines=48> */
.L_x_1888:
[----:B------:R-:W-:Y:S05]  /*719e0*/  BSYNC.RECONVERGENT B1 ;  /* 0x0000000000017941 */ /* 0x000fea0003800200 */
.L_x_1887:
        /* <DEDUP_REMOVED lines=8> */
[----:B------:R-:W-:Y:S01]  /*71a70*/  ISETP.GT.U32.AND.EX P1, PT, R66, R53, PT, P1 ;  /* 0x000000354200720c */ /* 0x000fe20003f24110 */
[----:B------:R-:W-:Y:S01]  /*71a80*/  IMAD.WIDE.U32.X R14, RZ, R15, R72, P3 ;  /* 0x0000000fff0e7225 */ /* 0x000fe200018e0448 */
[----:B------:R-:W-:-:S02]  /*71a90*/  IADD3 R55, P2, PT, R52, R77, RZ ;  /* 0x0000004d34377210 */ /* 0x000fc40007f5e0ff */
[----:B------:R-:W-:Y:S01]  /*71aa0*/  SEL R52, R77, R52, P1 ;  /* 0x000000344d347207 */ /* 0x000fe20000800000 */
[----:B------:R-:W-:Y:S01]  /*71ab0*/  IMAD.WIDE.U32 R74, P3, RZ, R50, R74 ;  /* 0x00000032ff4a7225 */ /* 0x000fe2000786004a */
[----:B------:R-:W-:-:S03]  /*71ac0*/  IADD3 R57, P0, PT, R57, R14, RZ ;  /* 0x0000000e39397210 */ /* 0x000fc60007f1e0ff */
        /* <DEDUP_REMOVED lines=9> */
[----:B------:R-:W-:Y:S01]  /*71b60*/  IMAD.MOV.U32 R14, RZ, RZ, R75 ;  /* 0x000000ffff0e7224 */ /* 0x000fe200078e004b */
[----:B------:R-:W-:-:S02]  /*71b70*/  IADD3 R52, P6, PT, R57, R82, RZ ;  /* 0x0000005239347210 */ /* 0x000fc40007fde0ff */
[----:B------:R-:W-:Y:S02]  /*71b80*/  ISETP.GE.U32.AND.EX P2, PT, R55, R72, PT, P2 ;  /* 0x000000483700720c */ /* 0x000fe40003f46120 */
[----:B------:R-:W-:Y:S01]  /*71b90*/  ISETP.GT.U32.AND P0, PT, R57, R82, PT ;  /* 0x000000523900720c */ /* 0x000fe20003f04070 */
[----:B------:R-:W-:Y:S01]  /*71ba0*/  IMAD.X R53, R73, 0x1, R84, P6 ;  /* 0x0000000149357824 */ /* 0x000fe200030e0654 */
[----:B------:R-:W-:Y:S02]  /*71bb0*/  SEL R77, RZ, 0x1, P2 ;  /* 0x00000001ff4d7807 */ /* 0x000fe40001000000 */
[----:B------:R-:W-:Y:S01]  /*71bc0*/  IADD3 RZ, P4, PT, R15, R74, RZ ;  /* 0x0000004a0fff7210 */ /* 0x000fe20007f9e0ff */
[----:B------:R-:W-:Y:S01]  /*71bd0*/  IMAD.X R15, RZ, RZ, RZ, P3 ;  /* 0x000000ffff0f7224 */ /* 0x000fe200018e06ff */
        /* <DEDUP_REMOVED lines=12> */
[----:B------:R-:W-:Y:S01]  /*71ca0*/  IMAD.X R75, R13, 0x1, R66, P2 ;  /* 0x000000010d4b7824 */ /* 0x000fe200010e0642 */
[----:B------:R-:W-:Y:S01]  /*71cb0*/  SEL R73, R73, R84, P0 ;  /* 0x0000005449497207 */ /* 0x000fe20000000000 */
[----:B------:R-:W-:Y:S01]  /*71cc0*/  IMAD.IADD R74, R74, 0x1, R51 ;  /* 0x000000014a4a7824 */ /* 0x000fe200078e0233 */
[----:B------:R-:W-:-:S02]  /*71cd0*/  SEL R12, R77, R12, P3 ;  /* 0x0000000c4d0c7207 */ /* 0x000fc40001800000 */
[----:B------:R-:W-:Y:S02]  /*71ce0*/  ISETP.GT.U32.AND P0, PT, R57, R52, PT ;  /* 0x000000343900720c */ /* 0x000fe40003f04070 */
        /* <DEDUP_REMOVED lines=14> */
[----:B------:R-:W-:Y:S02]  /*71dd0*/  ISETP.GE.U32.AND.EX P4, PT, R74, R53, PT, P4 ;  /* 0x000000354a00720c */ /* 0x000fe40003f86140 */
[----:B------:R-:W-:Y:S02]  /*71de0*/  SEL R12, RZ, 0x1, P2 ;  /* 0x00000001ff0c7807 */ /* 0x000fe40001000000 */
[----:B------:R-:W-:Y:S02]  /*71df0*/  IADD3 R57, P6, P2, R11, R76, R57 ;  /* 0x0000004c0b397210 */ /* 0x000fe40007ade039 */
[----:B------:R-:W-:Y:S02]  /*71e00*/  SEL R13, RZ, 0x1, P4 ;  /* 0x00000001ff0d7807 */ /* 0x000fe40002000000 */
[----:B------:R-:W-:-:S02]  /*71e10*/  IADD3 R57, P1, PT, R57, R12, RZ ;  /* 0x0000000c39397210 */ /* 0x000fc40007f3e0ff */
[----:B------:R-:W-:Y:S02]  /*71e20*/  IADD3 R13, P3, PT, R13, R14, RZ ;  /* 0x0000000e0d0d7210 */ /* 0x000fe40007f7e0ff */
        /* <DEDUP_REMOVED lines=17> */
.L_x_1890:
[----:B------:R-:W-:Y:S05]  /*71f40*/  BSYNC.RECONVERGENT B1 ;  /* 0x0000000000017941 */ /* 0x000fea0003800200 */
.L_x_1889:
[----:B------:R-:W-:Y:S01]  /*71f50*/  ISETP.GT.U32.AND P0, PT, R13, R54, PT ;  /* 0x000000360d00720c */ /* 0x000fe20003f04070 */
[----:B------:R-:W-:Y:S01]  /*71f60*/  IMAD.WIDE.U32 R14, R9, 0x3d1, RZ ;  /* 0x000003d1090e7825 */ /* 0x000fe200078e00ff */
[----:B------:R-:W-:Y:S01]  /*71f70*/  IADD3 R72, P1, PT, R54, R13, RZ ;  /* 0x0000000d36487210 */ /* 0x000fe20007f3e0ff */
[----:B------:R-:W-:Y:S01]  /*71f80*/  BSSY.RECONVERGENT B1, `(.L_x_1891) ;  /* 0x000006e000017945 */ /* 0x000fe20003800200 */
        /* <DEDUP_REMOVED lines=16> */
[----:B------:R-:W-:-:S03]  /*72090*/  IMAD.WIDE.U32 R76, P3, RZ, R10, R76 ;  /* 0x0000000aff4c7225 */ /* 0x000fc6000786004c */
[----:B------:R-:W-:Y:S01]  /*720a0*/  SEL R13, RZ, 0x1, P1 ;  /* 0x00000001ff0d7807 */ /* 0x000fe20000800000 */
[----:B------:R-:W-:Y:S01]  /*720b0*/  IMAD.WIDE.U32.X R8, RZ, R9, R54, P2 ;  /* 0x00000009ff087225 */ /* 0x000fe200010e0436 */
[----:B------:R-:W-:-:S03]  /*720c0*/  @P0 IADD3 R79, P2, PT, R79, 0x1, RZ ;  /* 0x000000014f4f0810 */ /* 0x000fc60007f5e0ff */
[----:B------:R-:W-:Y:S01]  /*720d0*/  IMAD.WIDE.U32 R52, R10, 0x3d1, RZ ;  /* 0x000003d10a347825 */ /* 0x000fe200078e00ff */
[----:B------:R-:W-:-:S03]  /*720e0*/  IADD3 R8, P1, PT, R13, R8, RZ ;  /* 0x000000080d087210 */ /* 0x000fc60007f3e0ff */
[----:B------:R-:W-:Y:S01]  /*720f0*/  @P0 IMAD.X R66, RZ, RZ, R66, P2 ;  /* 0x000000ffff420224 */ /* 0x000fe200010e0642 */
[-C--:B------:R-:W-:Y:S01]  /*72100*/  ISETP.GT.U32.AND P2, PT, R8, R79.reuse, PT ;  /* 0x0000004f0800720c */ /* 0x080fe20003f44070 */
[----:B------:R-:W-:Y:S01]  /*72110*/  IMAD.X R13, RZ, RZ, R9, P1 ;  /* 0x000000ffff0d7224 */ /* 0x000fe200008e0609 */
[C---:B------:R-:W-:Y:S01]  /*72120*/  IADD3 R14, P4, PT, R79.reuse, R8, RZ ;  /* 0x000000084f0e7210 */ /* 0x040fe20007f9e0ff */
[----:B------:R-:W-:Y:S01]  /*72130*/  IMAD.X R55, RZ, RZ, RZ, P3 ;  /* 0x000000ffff377224 */ /* 0x000fe200018e06ff */
[----:B------:R-:W-:Y:S01]  /*72140*/  @P0 ISETP.NE.U32.AND P1, PT, R79, RZ, PT ;  /* 0x000000ff4f00020c */ /* 0x000fe20003f25070 */
[----:B------:R-:W-:Y:S01]  /*72150*/  IMAD.MOV.U32 R54, RZ, RZ, R77 ;  /* 0x000000ffff367224 */ /* 0x000fe200078e004d */
[----:B------:R-:W-:Y:S01]  /*72160*/  ISETP.GT.U32.AND.EX P2, PT, R13, R66, PT, P2 ;  /* 0x000000420d00720c */ /* 0x000fe20003f44120 */
[C---:B------:R-:W-:Y:S01]  /*72170*/  IMAD.X R15, R66.reuse, 0x1, R13, P4 ;  /* 0x00000001420f7824 */ /* 0x040fe200020e060d */
[----:B------:R-:W-:Y:S01]  /*72180*/  @P0 ISETP.NE.AND.EX P1, PT, R66, RZ, PT, P1 ;  /* 0x000000ff4200020c */ /* 0x000fe20003f25310 */
[----:B------:R-:W-:Y:S01]  /*72190*/  IMAD.MOV.U32 R73, RZ, RZ, R50 ;  /* 0x000000ffff497224 */ /* 0x000fe200078e0032 */
[----:B------:R-:W-:-:S02]  /*721a0*/  SEL R9, R8, R79, P2 ;  /* 0x0000004f08097207 */ /* 0x000fc40001000000 */
[----:B------:R-:W-:Y:S02]  /*721b0*/  SEL R13, R13, R66, P2 ;  /* 0x000000420d0d7207 */ /* 0x000fe40001000000 */
[----:B------:R-:W-:Y:S01]  /*721c0*/  ISETP.GT.U32.AND P2, PT, R9, R14, PT ;  /* 0x0000000e0900720c */ /* 0x000fe20003f44070 */
[----:B------:R-:W-:Y:S01]  /*721d0*/  IMAD.WIDE.U32 R8, R10, 0x3d1, R14 ;  /* 0x000003d10a087825 */ /* 0x000fe200078e000e */
[----:B------:R-:W-:Y:S02]  /*721e0*/  IADD3 RZ, P3, PT, R53, R76, RZ ;  /* 0x0000004c35ff7210 */ /* 0x000fe40007f7e0ff */
[----:B------:R-:W-:Y:S01]  /*721f0*/  @P0 SEL R52, RZ, 0x1, P1 ;  /* 0x00000001ff340807 */ /* 0x000fe20000800000 */
[----:B------:R-:W-:Y:S01]  /*72200*/  IMAD.IADD R76, R76, 0x1, R9 ;  /* 0x000000014c4c7824 */ /* 0x000fe200078e0209 */
[----:B------:R-:W-:Y:S01]  /*72210*/  ISETP.GT.U32.AND.EX P2, PT, R13, R15, PT, P2 ;  /* 0x0000000f0d00720c */ /* 0x000fe20003f44120 */
[----:B------:R-:W-:Y:S01]  /*72220*/  IMAD.WIDE.U32.X R10, RZ, R11, R54, P3 ;  /* 0x0000000bff0a7225 */ /* 0x000fe200018e0436 */
[----:B------:R-:W-:-:S02]  /*72230*/  ISETP.GE.U32.AND P1, PT, R8, R14, PT ;  /* 0x0000000e0800720c */ /* 0x000fc40003f26070 */
[----:B------:R-:W-:Y:S01]  /*72240*/  @P0 IADD3 R57, P3, PT, R52, R57, RZ ;  /* 0x0000003934390210 */ /* 0x000fe20007f7e0ff */
[----:B------:R-:W-:Y:S01]  /*72250*/  IMAD.MOV.U32 R77, RZ, RZ, R8 ;  /* 0x000000ffff4d7224 */ /* 0x000fe200078e0008 */
[----:B------:R-:W-:Y:S02]  /*72260*/  SEL R9, RZ, 0x1, !P2 ;  /* 0x00000001ff097807 */ /* 0x000fe40005000000 */
[----:B------:R-:W-:Y:S01]  /*72270*/  ISETP.GE.U32.AND.EX P1, PT, R76, R15, PT, P1 ;  /* 0x0000000f4c00720c */ /* 0x000fe20003f26110 */
        /* <DEDUP_REMOVED lines=62> */
.L_x_1892:
[----:B------:R-:W-:Y:S05]  /*72660*/  BSYNC.RECONVERGENT B1 ;  /* 0x0000000000017941 */ /* 0x000fea0003800200 */
.L_x_1891:
        /* <DEDUP_REMOVED lines=28> */
.L_x_1895:
[----:B------:R-:W-:Y:S05]  /*72830*/  BSYNC.RELIABLE B2 ;  /* 0x0000000000027941 */ /* 0x000fea0003800100 */
.L_x_1894:
        /* <DEDUP_REMOVED lines=29> */
.L_x_1896:
[----:B------:R-:W-:Y:S05]  /*72a10*/  BSYNC.RECONVERGENT B1 ;  /* 0x0000000000017941 */ /* 0x000fea0003800200 */
.L_x_1893:
        /* <DEDUP_REMOVED lines=31> */
.L_x_1899:
[----:B------:R-:W-:Y:S05]  /*72c10*/  BSYNC.RELIABLE B2 ;  /* 0x0000000000027941 */ /* 0x000fea0003800100 */
.L_x_1898:
        /* <DEDUP_REMOVED lines=29> */
.L_x_1900:
[----:B------:R-:W-:Y:S05]  /*72df0*/  BSYNC.RECONVERGENT B1 ;  /* 0x0000000000017941 */ /* 0x000fea0003800200 */
.L_x_1897:
        /* <DEDUP_REMOVED lines=74> */
.L_x_1904:
        /* <DEDUP_REMOVED lines=12> */
.L_x_1903:
[----:B------:R0:W5:Y:S04]  /*73360*/  LDL.64 R52, [R1+0x20] ;  /* 0x0000200001347983 */ /* 0x0001680000100a00 */
[----:B------:R0:W5:Y:S04]  /*73370*/  LDL.64 R14, [R1+0x8] ;  /* 0x00000800010e7983 */ /* 0x0001680000100a00 */
[----:B------:R0:W5:Y:S02]  /*73380*/  LDL.128 R8, [R1+0x10] ;  /* 0x0000100001087983 */ /* 0x0001640000100c00 */
.L_x_1902:
[----:B------:R-:W-:Y:S05]  /*73390*/  BSYNC.RECONVERGENT B1 ;  /* 0x0000000000017941 */ /* 0x000fea0003800200 */
.L_x_1901:
        /* <DEDUP_REMOVED lines=32> */
[----:B------:R-:W-:Y:S01]  /*735a0*/  IMAD.WIDE.U32 R8, R16, R83, RZ ;  /* 0x0000005310087225 */ /* 0x000fe200078e00ff */
[----:B------:R-:W-:-:S02]  /*735b0*/  ISETP.GE.U32.AND.EX P1, PT, R13, R66, PT, P1 ;  /* 0x000000420d00720c */ /* 0x000fc40003f26110 */
        /* <DEDUP_REMOVED lines=34> */
[----:B------:R-:W-:Y:S02]  /*737e0*/  IADD3 R8, P4, PT, R89, R56, RZ ;  /* 0x0000003859087210 */ /* 0x000fe40007f9e0ff */
[----:B------:R-:W-:Y:S01]  /*737f0*/  ISETP.GE.U32.AND P0, PT, R56, R52, PT ;  /* 0x000000343800720c */ /* 0x000fe20003f06070 */
[----:B------:R-:W-:Y:S01]  /*73800*/  IMAD.IADD R10, R57, 0x1, R91 ;  /* 0x00000001390a7824 */ /* 0x000fe200078e025b */
[----:B------:R-:W-:Y:S01]  /*73810*/  ISETP.GE.U32.AND P1, PT, R8, R56, PT ;  /* 0x000000380800720c */ /* 0x000fe20003f26070 */
        /* <DEDUP_REMOVED lines=17> */
.L_x_1908:
        /* <DEDUP_REMOVED lines=12> */
.L_x_1907:
[----:B------:R2:W5:Y:S04]  /*739f0*/  LDL.64 R8, [R1+0x20] ;  /* 0x0000200001087983 */ /* 0x0005680000100a00 */
[----:B------:R2:W5:Y:S02]  /*73a00*/  LDL.128 R12, [R1+0x10] ;  /* 0x00001000010c7983 */ /* 0x0005640000100c00 */
.L_x_1906:
[----:B------:R-:W-:Y:S05]  /*73a10*/  BSYNC.RECONVERGENT B1 ;  /* 0x0000000000017941 */ /* 0x000fea0003800200 */
.L_x_1905:
        /* <DEDUP_REMOVED lines=51> */
[----:B------:R-:W-:Y:S02]  /*73d50*/  IMAD.X R9, R56, 0x1, R57, P3 ;  /* 0x0000000138097824 */ /* 0x000fe400018e0639 */
[----:B------:R-:W-:Y:S02]  /*73d60*/  IMAD.MOV.U32 R66, RZ, RZ, R15 ;  /* 0x000000ffff427224 */ /* 0x000fe400078e000f */
[----:B------:R-:W-:Y:S01]  /*73d70*/  IMAD R14, R80, R37, RZ ;  /* 0x00000025500e7224 */ /* 0x000fe200078e02ff */
[----:B------:R-:W-:Y:S01]  /*73d80*/  ISETP.GE.U32.AND.EX P1, PT, R9, R56, PT, P1 ;  /* 0x000000380900720c */ /* 0x000fe20003f26110 */
[----:B------:R-:W-:Y:S01]  /*73d90*/  IMAD.WIDE.U32 R56, R37, R81, RZ ;  /* 0x0000005125387225 */ /* 0x000fe200078e00ff */
[----:B------:R-:W-:Y:S02]  /*73da0*/  SEL R56, RZ, 0x1, P0 ;  /* 0x00000001ff387807 */ /* 0x000fe40000000000 */
[----:B------:R-:W-:Y:S01]  /*73db0*/  SEL R89, RZ, 0x1, P1 ;  /* 0x00000001ff597807 */ /* 0x000fe20000800000 */
[----:B------:R-:W-:-:S04]  /*73dc0*/  IMAD.WIDE.U32.X R66, R36, R68, R66, P2 ;  /* 0x0000004424427225 */ /* 0x000fc800010e0442 */
[----:B------:R-:W-:Y:S01]  /*73dd0*/  IMAD R91, R36, R81, R14 ;  /* 0x00000051245b7224 */ /* 0x000fe200078e020e */
        /* <DEDUP_REMOVED lines=14> */
[----:B------:R-:W-:Y:S02]  /*73ec0*/  ISETP.GE.U32.AND.EX P0, PT, R66, R11, PT, P0 ;  /* 0x0000000b4200720c */ /* 0x000fe40003f06100 */
        /* <DEDUP_REMOVED lines=15> */
.L_x_1912:
        /* <DEDUP_REMOVED lines=12> */
.L_x_1911:
[----:B------:R3:W5:Y:S04]  /*74080*/  LDL.64 R52, [R1+0x18] ;  /* 0x0000180001347983 */ /* 0x0007680000100a00 */
[----:B------:R3:W5:Y:S02]  /*74090*/  LDL.128 R8, [R1+0x20] ;  /* 0x0000200001087983 */ /* 0x0007640000100c00 */
.L_x_1910:
[----:B------:R-:W-:Y:S05]  /*740a0*/  BSYNC.RECONVERGENT B1 ;  /* 0x0000000000017941 */ /* 0x000fea0003800200 */
.L_x_1909:
        /* <DEDUP_REMOVED lines=19> */
[-C--:B------:R-:W-:Y:S01]  /*741e0*/  IMAD R69, R32, R85.reuse, R14 ;  /* 0x0000005520457224 */ /* 0x080fe200078e020e */
[----:B------:R-:W-:Y:S01]  /*741f0*/  IADD3 R14, P3, P4, R66, R56, R15 ;  /* 0x00000038420e7210 */ /* 0x000fe20007c7e00f */
[----:B------:R-:W-:Y:S01]  /*74200*/  IMAD.WIDE.U32 R52, R32, R85, RZ ;  /* 0x0000005520347225 */ /* 0x000fe200078e00ff */
[----:B------:R-:W-:Y:S02]  /*74210*/  ISETP.GE.U32.AND P1, PT, R66, R8, PT ;  /* 0x000000084200720c */ /* 0x000fe40003f26070 */
[----:B------:R-:W-:Y:S01]  /*74220*/  ISETP.GE.U32.AND P0, PT, R14, R66, PT ;  /* 0x000000420e00720c */ /* 0x000fe20003f06070 */
[----:B------:R-:W-:Y:S02]  /*74230*/  IMAD.IADD R56, R67, 0x1, R69 ;  /* 0x0000000143387824 */ /* 0x000fe400078e0245 */
        /* <DEDUP_REMOVED lines=14> */
[----:B------:R-:W-:-:S03]  /*74320*/  IMAD.WIDE.U32 R52, R34, R83, RZ ;  /* 0x0000005322347225 */ /* 0x000fc600078e00ff */
[----:B------:R-:W-:Y:S01]  /*74330*/  IADD3.X R69, PT, PT, RZ, R71, RZ, P0, P1 ;  /* 0x00000047ff457210 */ /* 0x000fe200007e24ff */
[----:B------:R-:W-:-:S04]  /*74340*/  IMAD.WIDE.U32 R8, P3, R34, R68, R8 ;  /* 0x0000004422087225 */ /* 0x000fc80007860008 */
        /* <DEDUP_REMOVED lines=49> */
.L_x_1916:
        /* <DEDUP_REMOVED lines=12> */
.L_x_1915:
[----:B------:R0:W5:Y:S04]  /*74720*/  LDL.64 R12, [R1+0x18] ;  /* 0x00001800010c7983 */ /* 0x0001680000100a00 */
[----:B------:R0:W5:Y:S02]  /*74730*/  LDL.64 R14, [R1+0x20] ;  /* 0x00002000010e7983 */ /* 0x0001640000100a00 */
.L_x_1914:
[----:B------:R-:W-:Y:S05]  /*74740*/  BSYNC.RECONVERGENT B1 ;  /* 0x0000000000017941 */ /* 0x000fea0003800200 */
.L_x_1913:
        /* <DEDUP_REMOVED lines=47> */
.L_x_1918:
[----:B------:R-:W-:Y:S05]  /*74a40*/  BSYNC.RECONVERGENT B1 ;  /* 0x0000000000017941 */ /* 0x000fea0003800200 */
.L_x_1917:
        /* <DEDUP_REMOVED lines=23> */
[----:B------:R-:W-:Y:S01]  /*74bc0*/  ISETP.GE.U32.AND.EX P2, PT, R85, R69, PT, P2 ;  /* 0x000000455500720c */ /* 0x000fe20003f46120 */
[----:B------:R-:W-:Y:S01]  /*74bd0*/  IMAD.MOV.U32 R81, RZ, RZ, R50 ;  /* 0x000000ffff517224 */ /* 0x000fe200078e0032 */
        /* <DEDUP_REMOVED lines=23> */
[----:B------:R-:W-:Y:S02]  /*74d50*/  IADD3 R71, P2, PT, RZ, R52, RZ ;  /* 0x00000034ff477210 */ /* 0x000fe40007f5e0ff */
[----:B------:R-:W-:-:S02]  /*74d60*/  ISETP.GT.U32.AND P0, PT, R51, R68, PT ;  /* 0x000000443300720c */ /* 0x000fc40003f04070 */
[----:B------:R-:W-:Y:S01]  /*74d70*/  SEL R51, R80, R13, P3 ;  /* 0x0000000d50337207 */ /* 0x000fe20001800000 */
[----:B------:R-:W-:Y:S01]  /*74d80*/  IMAD.X R66, R10, 0x1, R55, P2 ;  /* 0x000000010a427824 */ /* 0x000fe200010e0637 */
[-C--:B------:R-:W-:Y:S02]  /*74d90*/  ISETP.GT.U32.AND P3, PT, R12, R52.reuse, PT ;  /* 0x000000340c00720c */ /* 0x080fe40003f64070 */
[----:B------:R-:W-:Y:S02]  /*74da0*/  @P1 ISETP.NE.AND.EX P4, PT, R13, RZ, PT, P4 ;  /* 0x000000ff0d00120c */ /* 0x000fe40003f85340 */
[----:B------:R-:W-:Y:S02]  /*74db0*/  ISETP.GE.U32.AND P2, PT, R71, R52, PT ;  /* 0x000000344700720c */ /* 0x000fe40003f46070 */
[----:B------:R-:W-:Y:S02]  /*74dc0*/  ISETP.GT.U32.AND.EX P3, PT, R51, R55, PT, P3 ;  /* 0x000000373300720c */ /* 0x000fe40003f64130 */
[----:B------:R-:W-:-:S02]  /*74dd0*/  @P1 SEL R13, RZ, 0x1, P4 ;  /* 0x00000001ff0d1807 */ /* 0x000fc40002000000 */
[----:B------:R-:W-:Y:S02]  /*74de0*/  ISETP.GE.U32.AND P4, PT, R14, R68, PT ;  /* 0x000000440e00720c */ /* 0x000fe40003f86070 */
[----:B------:R-:W-:Y:S02]  /*74df0*/  ISETP.GE.U32.AND.EX P2, PT, R66, R55, PT, P2 ;  /* 0x000000374200720c */ /* 0x000fe40003f46120 */
[----:B------:R-:W-:Y:S02]  /*74e00*/  SEL R55, RZ, 0x1, !P3 ;  /* 0x00000001ff377807 */ /* 0x000fe40005800000 */
[----:B------:R-:W-:Y:S02]  /*74e10*/  @P1 IADD3 R82, P3, PT, R13, R82, RZ ;  /* 0x000000520d521210 */ /* 0x000fe40007f7e0ff */
[-C--:B------:R-:W-:Y:S02]  /*74e20*/  ISETP.GT.U32.AND.EX P0, PT, R53, R69.reuse, PT, P0 ;  /* 0x000000453500720c */ /* 0x080fe40003f04100 */
[----:B------:R-:W-:Y:S01]  /*74e30*/  ISETP.GE.U32.AND.EX P4, PT, R54, R69, PT, P4 ;  /* 0x000000453600720c */ /* 0x000fe20003f86140 */
[----:B------:R-:W-:Y:S01]  /*74e40*/  @P1 IMAD.X R83, RZ, RZ, R83, P3 ;  /* 0x000000ffff531224 */ /* 0x000fe200018e0653 */
        /* <DEDUP_REMOVED lines=22> */
.L_x_1920:
[----:B------:R-:W-:Y:S05]  /*74fb0*/  BSYNC.RECONVERGENT B1 ;  /* 0x0000000000017941 */ /* 0x000fea0003800200 */
.L_x_1919:
        /* <DEDUP_REMOVED lines=34> */
[----:B------:R-:W-:Y:S01]  /*751e0*/  IMAD.MOV.U32 R70, RZ, RZ, R51 ;  /* 0x000000ffff467224 */ /* 0x000fe200078e0033 */
[----:B------:R-:W-:Y:S01]  /*751f0*/  SEL R9, R8, R71, P2 ;  /* 0x0000004708097207 */ /* 0x000fe20001000000 */
[----:B------:R-:W-:Y:S01]  /*75200*/  IMAD.X R71, RZ, RZ, RZ, P3 ;  /* 0x000000ffff477224 */ /* 0x000fe200018e06ff */
        /* <DEDUP_REMOVED lines=76> */
.L_x_1922:
[----:B------:R-:W-:Y:S05]  /*756d0*/  BSYNC.RECONVERGENT B1 ;  /* 0x0000000000017941 */ /* 0x000fea0003800200 */
.L_x_1921:
        /* <DEDUP_REMOVED lines=34> */
.L_x_1925:
[----:B------:R-:W-:Y:S05]  /*75900*/  BSYNC.RELIABLE B2 ;  /* 0x0000000000027941 */ /* 0x000fea0003800100 */
.L_x_1924:
        /* <DEDUP_REMOVED lines=29> */
.L_x_1926:
[----:B------:R-:W-:Y:S05]  /*75ae0*/  BSYNC.RECONVERGENT B1 ;  /* 0x0000000000017941 */ /* 0x000fea0003800200 */
.L_x_1923:
        /* <DEDUP_REMOVED lines=28> */
.L_x_1929:
[----:B------:R-:W-:Y:S05]  /*75cb0*/  BSYNC.RELIABLE B2 ;  /* 0x0000000000027941 */ /* 0x000fea0003800100 */
.L_x_1928:
        /* <DEDUP_REMOVED lines=29> */
.L_x_1930:
[----:B------:R-:W-:Y:S05]  /*75e90*/  BSYNC.RECONVERGENT B1 ;  /* 0x0000000000017941 */ /* 0x000fea0003800200 */
.L_x_1927:
        /* <DEDUP_REMOVED lines=23> */
[----:B------:R-:W-:Y:S01]  /*76010*/  IMAD.WIDE.U32 R12, R75, UR4, RZ ;  /* 0x000000044b0c7c25 */ /* 0x000fe2000f8e00ff */
[----:B------:R-:W-:-:S03]  /*76020*/  SEL R69, RZ, 0x1, P0 ;  /* 0x00000001ff457807 */ /* 0x000fc60000000000 */
[----:B------:R-:W-:-:S04]  /*76030*/  IMAD.WIDE.U32 R10, P1, R75, UR5, R10 ;  /* 0x000000054b0a7c25 */ /* 0x000fc8000f82000a */
[----:B------:R-:W-:Y:S01]  /*76040*/  IMAD.WIDE.U32.X R8, R74, UR5, R8, P2 ;  /* 0x000000054a087c25 */ /* 0x000fe200090e0408 */
[----:B------:R-:W-:-:S03]  /*76050*/  IADD3 R10, P2, PT, R13, R10, RZ ;  /* 0x0000000a0d0a7210 */ /* 0x000fc60007f5e0ff */
[----:B------:R-:W-:Y:S01]  /*76060*/  IMAD.X R81, RZ, RZ, RZ, P1 ;  /* 0x000000ffff517224 */ /* 0x000fe200008e06ff */
[----:B------:R-:W-:Y:S01]  /*76070*/  IADD3 R8, P3, P4, R12, R8, R69 ;  /* 0x000000080c087210 */ /* 0x000fe20007c7e045 */
[----:B------:R-:W-:Y:S02]  /*76080*/  IMAD.MOV.U32 R80, RZ, RZ, R11 ;  /* 0x000000ffff507224 */ /* 0x000fe400078e000b */
[----:B------:R-:W-:Y:S01]  /*76090*/  IMAD.IADD R87, R67, 0x1, R68 ;  /* 0x0000000143577824 */ /* 0x000fe200078e0244 */
[----:B------:R-:W-:Y:S01]  /*760a0*/  ISETP.GE.U32.AND P0, PT, R8, R12, PT ;  /* 0x0000000c0800720c */ /* 0x000fe20003f06070 */
[----:B------:R-:W-:Y:S01]  /*760b0*/  IMAD.WIDE.U32 R12, P1, R77, UR5, R70 ;  /* 0x000000054d0c7c25 */ /* 0x000fe2000f820046 */
[----:B------:R-:W-:-:S03]  /*760c0*/  IADD3.X R9, PT, PT, R10, R9, RZ, P3, P4 ;  /* 0x000000090a097210 */ /* 0x000fc60001fe84ff */
[----:B------:R-:W-:Y:S01]  /*760d0*/  IMAD.WIDE.U32 R70, R77, UR4, RZ ;  /* 0x000000044d467c25 */ /* 0x000fe2000f8e00ff */
        /* <DEDUP_REMOVED lines=24> */
.L_x_1934:
        /* <DEDUP_REMOVED lines=12> */
.L_x_1933:
[----:B------:R0:W5:Y:S04]  /*76320*/  LDL.64 R68, [R1+0x20] ;  /* 0x0000200001447983 */ /* 0x0001680000100a00 */
[----:B------:R0:W5:Y:S04]  /*76330*/  LDL.64 R14, [R1+0x8] ;  /* 0x00000800010e7983 */ /* 0x0001680000100a00 */
[----:B------:R0:W5:Y:S02]  /*76340*/  LDL.128 R8, [R1+0x10] ;  /* 0x0000100001087983 */ /* 0x0001640000100c00 */
.L_x_1932:
[----:B------:R-:W-:Y:S05]  /*76350*/  BSYNC.RECONVERGENT B1 ;  /* 0x0000000000017941 */ /* 0x000fea0003800200 */
.L_x_1931:
        /* <DEDUP_REMOVED lines=28> */
[----:B------:R-:W-:Y:S01]  /*76520*/  IMAD.WIDE.U32 R8, R72, UR4, RZ ;  /* 0x0000000448087c25 */ /* 0x000fe2000f8e00ff */
[----:B------:R-:W-:Y:S02]  /*76530*/  ISETP.GE.U32.AND.EX P1, PT, R13, R82, PT, P1 ;  /* 0x000000520d00720c */ /* 0x000fe40003f26110 */
[----:B------:R-:W-:Y:S01]  /*76540*/  SEL R80, RZ, 0x1, P0 ;  /* 0x00000001ff507807 */ /* 0x000fe20000000000 */
[----:B------:R-:W-:Y:S01]  /*76550*/  IMAD.WIDE.U32.X R14, R74, UR5, R14, P2 ;  /* 0x000000054a0e7c25 */ /* 0x000fe200090e040e */
[----:B------:R-:W-:-:S03]  /*76560*/  SEL R85, RZ, 0x1, P1 ;  /* 0x00000001ff557807 */ /* 0x000fc60000800000 */
[----:B------:R-:W-:Y:S01]  /*76570*/  IMAD.WIDE.U32 R82, R75, UR4, R10 ;  /* 0x000000044b527c25 */ /* 0x000fe2000f8e000a */
[----:B------:R-:W-:-:S03]  /*76580*/  IADD3 R85, P0, P1, R85, R14, R80 ;  /* 0x0000000e55557210 */ /* 0x000fc6000791e050 */
[----:B------:R-:W-:Y:S01]  /*76590*/  IMAD.WIDE.U32 R8, P2, R75, UR5, R8 ;  /* 0x000000054b087c25 */ /* 0x000fe2000f840008 */
        /* <DEDUP_REMOVED lines=14> */
[----:B------:R2:W-:Y:S01]  /*76680*/  STL.128 [R1+0x10], R12 ;  /* 0x0000100c01007387 */ /* 0x0005e20000100c00 */
[----:B------:R-:W-:-:S04]  /*76690*/  IMAD.WIDE.U32 R80, R76, UR4, RZ ;  /* 0x000000044c507c25 */ /* 0x000fc8000f8e00ff */
        /* <DEDUP_REMOVED lines=11> */
[----:B------:R-:W-:Y:S01]  /*76750*/  IMAD.X R9, RZ, RZ, RZ, P6 ;  /* 0x000000ffff097224 */ /* 0x000fe200030e06ff */
[----:B------:R-:W-:Y:S01]  /*76760*/  ISETP.GE.U32.AND P1, PT, R10, R8, PT ;  /* 0x000000080a00720c */ /* 0x000fe20003f26070 */
[----:B------:R-:W-:Y:S01]  /*76770*/  IMAD.MOV.U32 R8, RZ, RZ, R81 ;  /* 0x000000ffff087224 */ /* 0x000fe200078e0051 */
[----:B------:R-:W-:Y:S01]  /*76780*/  IADD3 RZ, P2, PT, R83, R80, RZ ;  /* 0x0000005053ff7210 */ /* 0x000fe20007f5e0ff */
[C---:B------:R-:W-:Y:S01]  /*76790*/  IMAD.X R11, R68.reuse, 0x1, R11, P3 ;  /* 0x00000001440b7824 */ /* 0x040fe200018e060b */
[----:B------:R-:W-:-:S03]  /*767a0*/  ISETP.GE.U32.AND.EX P0, PT, R68, R69, PT, P0 ;  /* 0x000000454400720c */ /* 0x000fc60003f06100 */
[----:B------:R-:W-:Y:S01]  /*767b0*/  IMAD.WIDE.U32.X R8, R76, UR5, R8, P2 ;  /* 0x000000054c087c25 */ /* 0x000fe200090e0408 */
        /* <DEDUP_REMOVED lines=13> */
.L_x_1938:
        /* <DEDUP_REMOVED lines=12> */
.L_x_1937:
[----:B------:R2:W5:Y:S04]  /*76950*/  LDL.64 R10, [R1+0x20] ;  /* 0x00002000010a7983 */ /* 0x0005680000100a00 */
[----:B------:R2:W5:Y:S02]  /*76960*/  LDL.128 R12, [R1+0x10] ;  /* 0x00001000010c7983 */ /* 0x0005640000100c00 */
.L_x_1936:
[----:B------:R-:W-:Y:S05]  /*76970*/  BSYNC.RECONVERGENT B1 ;  /* 0x0000000000017941 */ /* 0x000fea0003800200 */
.L_x_1935:
        /* <DEDUP_REMOVED lines=33> */
[----:B------:R-:W-:Y:S01]  /*76b90*/  IMAD.WIDE.U32 R82, R72, UR4, RZ ;  /* 0x0000000448527c25 */ /* 0x000fe2000f8e00ff */
[----:B------:R-:W-:Y:S02]  /*76ba0*/  ISETP.GE.U32.AND P0, PT, R12, R10, PT ;  /* 0x0000000a0c00720c */ /* 0x000fe40003f06070 */
[----:B------:R-:W-:Y:S01]  /*76bb0*/  IADD3 R15, P1, P2, R15, R8, R14 ;  /* 0x000000080f0f7210 */ /* 0x000fe20007a3e00e */
[----:B------:R-:W-:-:S03]  /*76bc0*/  IMAD.WIDE.U32 R84, R75, UR4, RZ ;  /* 0x000000044b547c25 */ /* 0x000fc6000f8e00ff */
[----:B------:R-:W-:Y:S01]  /*76bd0*/  IADD3.X R9, PT, PT, RZ, R9, RZ, P1, P2 ;  /* 0x00000009ff097210 */ /* 0x000fe20000fe44ff */
[----:B------:R-:W-:Y:S01]  /*76be0*/  IMAD.WIDE.U32 R82, P3, R75, UR5, R82 ;  /* 0x000000054b527c25 */ /* 0x000fe2000f860052 */
        /* <DEDUP_REMOVED lines=44> */
.L_x_1942:
        /* <DEDUP_REMOVED lines=12> */
.L_x_1941:
[----:B------:R0:W5:Y:S04]  /*76f70*/  LDL.64 R68, [R1+0x18] ;  /* 0x0000180001447983 */ /* 0x0001680000100a00 */
[----:B------:R0:W5:Y:S02]  /*76f80*/  LDL.128 R8, [R1+0x20] ;  /* 0x0000200001087983 */ /* 0x0001640000100c00 */
.L_x_1940:
[----:B------:R-:W-:Y:S05]  /*76f90*/  BSYNC.RECONVERGENT B1 ;  /* 0x0000000000017941 */ /* 0x000fea0003800200 */
.L_x_1939:
        /* <DEDUP_REMOVED lines=49> */
[----:B------:R-:W-:Y:S01]  /*772b0*/  IMAD.WIDE.U32 R10, R76, UR4, RZ ;  /* 0x000000044c0a7c25 */ /* 0x000fe2000f8e00ff */
[----:B------:R-:W-:-:S02]  /*772c0*/  SEL R74, RZ, 0x1, P0 ;  /* 0x00000001ff4a7807 */ /* 0x000fc40000000000 */
[----:B------:R-:W-:Y:S01]  /*772d0*/  SEL R79, RZ, 0x1, P1 ;  /* 0x00000001ff4f7807 */ /* 0x000fe20000800000 */
[----:B------:R-:W-:-:S04]  /*772e0*/  IMAD.WIDE.U32.X R72, R72, UR5, R68, P2 ;  /* 0x0000000548487c25 */ /* 0x000fc800090e0444 */
[----:B------:R-:W-:Y:S01]  /*772f0*/  IMAD.WIDE.U32 R8, P2, R77, UR5, R10 ;  /* 0x000000054d087c25 */ /* 0x000fe2000f84000a */
[----:B------:R-:W-:-:S03]  /*77300*/  IADD3 R79, P0, P1, R79, R72, R74 ;  /* 0x000000484f4f7210 */ /* 0x000fc6000791e04a */
[----:B------:R-:W-:Y:S01]  /*77310*/  IMAD.WIDE.U32 R68, R77, UR4, RZ ;  /* 0x000000044d447c25 */ /* 0x000fe2000f8e00ff */
[----:B------:R-:W-:-:S03]  /*77320*/  IADD3.X R72, PT, PT, RZ, R73, RZ, P0, P1 ;  /* 0x00000049ff487210 */ /* 0x000fc600007e24ff */
[----:B------:R-:W-:Y:S02]  /*77330*/  IMAD.MOV.U32 R10, RZ, RZ, R9 ;  /* 0x000000ffff0a7224 */ /* 0x000fe400078e0009 */
[----:B------:R-:W-:Y:S01]  /*77340*/  IMAD.X R11, RZ, RZ, RZ, P2 ;  /* 0x000000ffff0b7224 */ /* 0x000fe200010e06ff */
[----:B------:R-:W-:Y:S01]  /*77350*/  IADD3 RZ, P2, PT, R69, R8, RZ ;  /* 0x0000000845ff7210 */ /* 0x000fe20007f5e0ff */
        /* <DEDUP_REMOVED lines=22> */
[----:B------:R-:W-:Y:S01]  /*774c0*/  BSSY.RECONVERGENT B2, `(.L_x_1945) ;  /* 0x000000d000027945 */ /* 0x000fe20003800200 */
[----:B------:R-:W-:-:S07]  /*774d0*/  IMAD.MOV.U32 R12, RZ, RZ, 0x7 ;  /* 0x00000007ff0c7424 */ /* 0x000fce00078e00ff */
.L_x_1946:
        /* <DEDUP_REMOVED lines=12> */
.L_x_1945:
[----:B------:R1:W5:Y:S04]  /*775a0*/  LDL.64 R12, [R1+0x18] ;  /* 0x00001800010c7983 */ /* 0x0003680000100a00 */
[----:B------:R1:W5:Y:S02]  /*775b0*/  LDL.64 R14, [R1+0x20] ;  /* 0x00002000010e7983 */ /* 0x0003640000100a00 */
.L_x_1944:
[----:B------:R-:W-:Y:S05]  /*775c0*/  BSYNC.RECONVERGENT B1 ;  /* 0x0000000000017941 */ /* 0x000fea0003800200 */
.L_x_1943:
        /* <DEDUP_REMOVED lines=48> */
.L_x_1948:
[----:B------:R-:W-:Y:S05]  /*778d0*/  BSYNC.RECONVERGENT B1 ;  /* 0x0000000000017941 */ /* 0x000fea0003800200 */
.L_x_1947:
        /* <DEDUP_REMOVED lines=15> */
[-C--:B------:R-:W-:Y:S02]  /*779d0*/  IADD3 R76, P0, PT, RZ, R85.reuse, RZ ;  /* 0x00000055ff4c7210 */ /* 0x080fe40007f1e0ff */
[-C--:B------:R-:W-:Y:S01]  /*779e0*/  ISETP.GT.U32.AND P1, PT, R70, R85.reuse, PT ;  /* 0x000000554600720c */ /* 0x080fe20003f24070 */
[----:B------:R-:W-:Y:S01]  /*779f0*/  IMAD.WIDE.U32 R70, R69, 0x3d1, RZ ;  /* 0x000003d145467825 */ /* 0x000fe200078e00ff */
[----:B------:R-:W-:-:S02]  /*77a00*/  ISETP.GE.U32.AND P2, PT, R76, R85, PT ;  /* 0x000000554c00720c */ /* 0x000fc40003f46070 */
[-C--:B------:R-:W-:Y:S01]  /*77a10*/  ISETP.GT.U32.AND.EX P1, PT, R72, R81.reuse, PT, P1 ;  /* 0x000000514800720c */ /* 0x080fe20003f24110 */
[----:B------:R-:W-:Y:S01]  /*77a20*/  IMAD.X R77, R8, 0x1, R81, P0 ;  /* 0x00000001084d7824 */ /* 0x000fe200000e0651 */
[CC--:B------:R-:W-:Y:S01]  /*77a30*/  ISETP.GT.U32.AND P0, PT, R67.reuse, R82.reuse, PT ;  /* 0x000000524300720c */ /* 0x0c0fe20003f04070 */
[----:B------:R-:W-:Y:S01]  /*77a40*/  IMAD.WIDE.U32 R72, R68, 0x3d1, RZ ;  /* 0x000003d144487825 */ /* 0x000fe200078e00ff */
[----:B------:R-:W-:Y:S02]  /*77a50*/  IADD3 R72, P6, PT, R67, R82, RZ ;  /* 0x0000005243487210 */ /* 0x000fe40007fde0ff */
[----:B------:R-:W-:Y:S01]  /*77a60*/  ISETP.GE.U32.AND.EX P2, PT, R77, R81, PT, P2 ;  /* 0x000000514d00720c */ /* 0x000fe20003f46120 */
[----:B------:R-:W-:Y:S01]  /*77a70*/  IMAD.WIDE.U32 R14, P3, RZ, R68, R70 ;  /* 0x00000044ff0e7225 */ /* 0x000fe20007860046 */
[----:B------:R-:W-:Y:S02]  /*77a80*/  ISETP.GT.U32.AND.EX P0, PT, R79, R84, PT, P0 ;  /* 0x000000544f00720c */ /* 0x000fe40003f04100 */
[----:B------:R-:W-:Y:S01]  /*77a90*/  SEL R81, RZ, 0x1, P2 ;  /* 0x00000001ff517807 */ /* 0x000fe20001000000 */
[----:B------:R-:W-:Y:S01]  /*77aa0*/  IMAD.X R71, RZ, RZ, RZ, P3 ;  /* 0x000000ffff477224 */ /* 0x000fe200018e06ff */
[----:B------:R-:W-:Y:S01]  /*77ab0*/  IADD3 RZ, P4, PT, R73, R14, RZ ;  /* 0x0000000e49ff7210 */ /* 0x000fe20007f9e0ff */
[----:B------:R-:W-:Y:S01]  /*77ac0*/  IMAD.X R73, R79, 0x1, R84, P6 ;  /* 0x000000014f497824 */ /* 0x000fe200030e0654 */
[----:B------:R-:W-:Y:S01]  /*77ad0*/  @P1 IADD3 R12, P6, PT, R12, 0x1, RZ ;  /* 0x000000010c0c1810 */ /* 0x000fe20007fde0ff */
[----:B------:R-:W-:Y:S01]  /*77ae0*/  IMAD.MOV.U32 R70, RZ, RZ, R15 ;  /* 0x000000ffff467224 */ /* 0x000fe200078e000f */
[----:B------:R-:W-:-:S02]  /*77af0*/  IADD3 R81, P2, PT, R9, R81, RZ ;  /* 0x0000005109517210 */ /* 0x000fc40007f5e0ff */
[----:B------:R-:W-:Y:S01]  /*77b00*/  SEL R67, R67, R82, P0 ;  /* 0x0000005243437207 */ /* 0x000fe20000000000 */
[----:B------:R-:W-:Y:S01]  /*77b10*/  @P1 IMAD.X R13, RZ, RZ, R13, P6 ;  /* 0x000000ffff0d1224 */ /* 0x000fe200030e060d */
[----:B------:R-:W-:Y:S01]  /*77b20*/  ISETP.GT.U32.AND P3, PT, R81, R12, PT ;  /* 0x0000000c5100720c */ /* 0x000fe20003f64070 */
[----:B------:R-:W-:Y:S01]  /*77b30*/  IMAD.X R78, RZ, RZ, RZ, P2 ;  /* 0x000000ffff4e7224 */ /* 0x000fe200010e06ff */
[----:B------:R-:W-:Y:S01]  /*77b40*/  SEL R79, R79, R84, P0 ;  /* 0x000000544f4f7207 */ /* 0x000fe20000000000 */
        /* <DEDUP_REMOVED lines=10> */
[----:B------:R-:W-:Y:S02]  /*77bf0*/  SEL R14, R78, R13, P3 ;  /* 0x0000000d4e0e7207 */ /* 0x000fe40001800000 */
[----:B------:R-:W-:Y:S01]  /*77c00*/  ISETP.GT.U32.AND P3, PT, R12, R67, PT ;  /* 0x000000430c00720c */ /* 0x000fe20003f64070 */
[----:B------:R-:W-:Y:S01]  /*77c10*/  IMAD.X R78, R10, 0x1, R81, P2 ;  /* 0x000000010a4e7824 */ /* 0x000fe200010e0651 */
[----:B------:R-:W-:-:S02]  /*77c20*/  @P1 ISETP.NE.AND.EX P4, PT, R13, RZ, PT, P4 ;  /* 0x000000ff0d00120c */ /* 0x000fc40003f85340 */
[----:B------:R-:W-:Y:S02]  /*77c30*/  ISETP.GE.U32.AND P2, PT, R74, R67, PT ;  /* 0x000000434a00720c */ /* 0x000fe40003f46070 */
[-C--:B------:R-:W-:Y:S02]  /*77c40*/  ISETP.GT.U32.AND.EX P3, PT, R14, R81.reuse, PT, P3 ;  /* 0x000000510e00720c */ /* 0x080fe40003f64130 */
[----:B------:R-:W-:Y:S02]  /*77c50*/  @P1 SEL R13, RZ, 0x1, P4 ;  /* 0x00000001ff0d1807 */ /* 0x000fe40002000000 */
[----:B------:R-:W-:Y:S02]  /*77c60*/  ISETP.GE.U32.AND P4, PT, R68, R72, PT ;  /* 0x000000484400720c */ /* 0x000fe40003f86070 */
[----:B------:R-:W-:Y:S02]  /*77c70*/  ISETP.GE.U32.AND.EX P2, PT, R78, R81, PT, P2 ;  /* 0x000000514e00720c */ /* 0x000fe40003f46120 */
[----:B------:R-:W-:-:S02]  /*77c80*/  SEL R81, RZ, 0x1, !P3 ;  /* 0x00000001ff517807 */ /* 0x000fc40005800000 */
[----:B------:R-:W-:Y:S02]  /*77c90*/  @P1 IADD3 R80, P3, PT, R13, R80, RZ ;  /* 0x000000500d501210 */ /* 0x000fe40007f7e0ff */
[-C--:B------:R-:W-:Y:S01]  /*77ca0*/  ISETP.GT.U32.AND.EX P0, PT, R79, R73.reuse, PT, P0 ;  /* 0x000000494f00720c */ /* 0x080fe20003f04100 */
[----:B------:R-:W-:Y:S01]  /*77cb0*/  IMAD.MOV.U32 R79, RZ, RZ, R66 ;  /* 0x000000ffff4f7224 */ /* 0x000fe200078e0042 */
[----:B------:R-:W-:Y:S01]  /*77cc0*/  ISETP.GE.U32.AND.EX P4, PT, R15, R73, PT, P4 ;  /* 0x000000490f00720c */ /* 0x000fe20003f86140 */
[----:B------:R-:W-:Y:S01]  /*77cd0*/  @P1 IMAD.X R83, RZ, RZ, R83, P3 ;  /* 0x000000ffff531224 */ /* 0x000fe200018e0653 */
        /* <DEDUP_REMOVED lines=21> */
.L_x_1950:
[----:B------:R-:W-:Y:S05]  /*77e30*/  BSYNC.RECONVERGENT B1 ;  /* 0x0000000000017941 */ /* 0x000fea0003800200 */
.L_x_1949:
        /* <DEDUP_REMOVED lines=47> */
[----:B------:R-:W-:Y:S02]  /*78130*/  SEL R9, RZ, 0x1, !P2 ;  /* 0x00000001ff097807 */ /* 0x000fe40005000000 */
[----:B------:R-:W-:Y:S01]  /*78140*/  ISETP.GE.U32.AND.EX P1, PT, R8, R71, PT, P1 ;  /* 0x000000470800720c */ /* 0x000fe20003f26110 */
[----:B------:R-:W-:Y:S01]  /*78150*/  @P0 IMAD.X R83, RZ, RZ, R83, P3 ;  /* 0x000000ffff530224 */ /* 0x000fe200018e0653 */
        /* <DEDUP_REMOVED lines=61> */
.L_x_1952:
[----:B------:R-:W-:Y:S05]  /*78530*/  BSYNC.RECONVERGENT B1 ;  /* 0x0000000000017941 */ /* 0x000fea0003800200 */
.L_x_1951:
        /* <DEDUP_REMOVED lines=34> */
.L_x_1955:
[----:B------:R-:W-:Y:S05]  /*78760*/  BSYNC.RELIABLE B2 ;  /* 0x0000000000027941 */ /* 0x000fea0003800100 */
.L_x_1954:
        /* <DEDUP_REMOVED lines=29> */
.L_x_1956:
[----:B------:R-:W-:Y:S05]  /*78940*/  BSYNC.RECONVERGENT B1 ;  /* 0x0000000000017941 */ /* 0x000fea0003800200 */
.L_x_1953:
        /* <DEDUP_REMOVED lines=31> */
.L_x_1959:
[----:B------:R-:W-:Y:S05]  /*78b40*/  BSYNC.RELIABLE B2 ;  /* 0x0000000000027941 */ /* 0x000fea0003800100 */
.L_x_1958:
        /* <DEDUP_REMOVED lines=29> */
.L_x_1960:
[----:B------:R-:W-:Y:S05]  /*78d20*/  BSYNC.RECONVERGENT B1 ;  /* 0x0000000000017941 */ /* 0x000fea0003800200 */
.L_x_1957:
        /* <DEDUP_REMOVED lines=110> */
[----:B------:R-:W-:-:S07]  /*79410*/  IMAD.MOV.U32 R0, RZ, RZ, 0x4 ;  /* 0x00000004ff007424 */ /* 0x000fce00078e00ff */
.L_x_1966:
        /* <DEDUP_REMOVED lines=12> */
.L_x_1965:
[----:B------:R0:W5:Y:S04]  /*794e0*/  LDL.64 R44, [R1+0x20] ;  /* 0x00002000012c7983 */ /* 0x0001680000100a00 */
[----:B------:R0:W5:Y:S04]  /*794f0*/  LDL.64 R14, [R1+0x8] ;  /* 0x00000800010e7983 */ /* 0x0001680000100a00 */
[----:B------:R0:W5:Y:S02]  /*79500*/  LDL.128 R8, [R1+0x10] ;  /* 0x0000100001087983 */ /* 0x0001640000100c00 */
.L_x_1964:
[----:B------:R-:W-:Y:S05]  /*79510*/  BSYNC.RECONVERGENT B2 ;  /* 0x0000000000027941 */ /* 0x000fea0003800200 */
.L_x_1963:
        /* <DEDUP_REMOVED lines=88> */
.L_x_1970:
        /* <DEDUP_REMOVED lines=12> */
.L_x_1969:
[----:B------:R2:W5:Y:S04]  /*79b60*/  LDL.64 R54, [R1+0x20] ;  /* 0x0000200001367983 */ /* 0x0005680000100a00 */
[----:B------:R2:W5:Y:S02]  /*79b70*/  LDL.128 R12, [R1+0x10] ;  /* 0x00001000010c7983 */ /* 0x0005640000100c00 */
.L_x_1968:
[----:B------:R-:W-:Y:S05]  /*79b80*/  BSYNC.RECONVERGENT B2 ;  /* 0x0000000000027941 */ /* 0x000fea0003800200 */
.L_x_1967:
        /* <DEDUP_REMOVED lines=82> */
[----:B------:R-:W-:Y:S01]  /*7a0b0*/  BSSY.RECONVERGENT B3, `(.L_x_1973) ;  /* 0x000000e000037945 */ /* 0x000fe20003800200 */
[----:B------:R-:W-:Y:S02]  /*7a0c0*/  IMAD.MOV.U32 R15, RZ, RZ, R0 ;  /* 0x000000ffff0f7224 */ /* 0x000fe400078e0000 */
[----:B------:R-:W-:-:S07]  /*7a0d0*/  IMAD.MOV.U32 R0, RZ, RZ, 0x6 ;  /* 0x00000006ff007424 */ /* 0x000fce00078e00ff */
.L_x_1974:
        /* <DEDUP_REMOVED lines=12> */
.L_x_1973:
[----:B------:R3:W5:Y:S04]  /*7a1a0*/  LDL.64 R56, [R1+0x18] ;  /* 0x0000180001387983 */ /* 0x0007680000100a00 */
[----:B------:R3:W5:Y:S02]  /*7a1b0*/  LDL.128 R8, [R1+0x20] ;  /* 0x0000200001087983 */ /* 0x0007640000100c00 */
.L_x_1972:
[----:B------:R-:W-:Y:S05]  /*7a1c0*/  BSYNC.RECONVERGENT B2 ;  /* 0x0000000000027941 */ /* 0x000fea0003800200 */
.L_x_1971:
        /* <DEDUP_REMOVED lines=84> */
.L_x_1978:
        /* <DEDUP_REMOVED lines=12> */
.L_x_1977:
[----:B------:R0:W5:Y:S04]  /*7a7d0*/  LDL.64 R12, [R1+0x18] ;  /* 0x00001800010c7983 */ /* 0x0001680000100a00 */
[----:B------:R0:W5:Y:S02]  /*7a7e0*/  LDL.64 R14, [R1+0x20] ;  /* 0x00002000010e7983 */ /* 0x0001640000100a00 */
.L_x_1976:
[----:B------:R-:W-:Y:S05]  /*7a7f0*/  BSYNC.RECONVERGENT B2 ;  /* 0x0000000000027941 */ /* 0x000fea0003800200 */
.L_x_1975:
        /* <DEDUP_REMOVED lines=47> */
.L_x_1980:
[----:B------:R-:W-:Y:S05]  /*7aaf0*/  BSYNC.RECONVERGENT B2 ;  /* 0x0000000000027941 */ /* 0x000fea0003800200 */
.L_x_1979:
        /* <DEDUP_REMOVED lines=25> */
[----:B------:R-:W-:Y:S01]  /*7ac90*/  IMAD.WIDE.U32 R46, P3, RZ, R44, R46 ;  /* 0x0000002cff2e7225 */ /* 0x000fe2000786002e */
[----:B------:R-:W-:Y:S02]  /*7aca0*/  SEL R57, RZ, 0x1, P2 ;  /* 0x00000001ff397807 */ /* 0x000fe40001000000 */
[C---:B------:R-:W-:Y:S01]  /*7acb0*/  ISETP.GT.U32.AND.EX P0, PT, R0.reuse, R63, PT, P0 ;  /* 0x0000003f0000720c */ /* 0x040fe20003f04100 */
[----:B------:R-:W-:Y:S01]  /*7acc0*/  IMAD.X R53, R0, 0x1, R63, P6 ;  /* 0x0000000100357824 */ /* 0x000fe200030e063f */
[----:B------:R-:W-:Y:S01]  /*7acd0*/  IADD3 R57, P2, PT, R9, R57, RZ ;  /* 0x0000003909397210 */ /* 0x000fe20007f5e0ff */
[----:B------:R-:W-:Y:S01]  /*7ace0*/  IMAD.MOV.U32 R14, RZ, RZ, R47 ;  /* 0x000000ffff0e7224 */ /* 0x000fe200078e002f */
[----:B------:R-:W-:-:S02]  /*7acf0*/  @P1 IADD3 R12, P6, PT, R12, 0x1, RZ ;  /* 0x000000010c0c1810 */ /* 0x000fc40007fde0ff */
        /* <DEDUP_REMOVED lines=54> */
.L_x_1982:
[----:B------:R-:W-:Y:S05]  /*7b060*/  BSYNC.RECONVERGENT B2 ;  /* 0x0000000000027941 */ /* 0x000fea0003800200 */
.L_x_1981:
        /* <DEDUP_REMOVED lines=40> */
[----:B------:R-:W-:Y:S01]  /*7b2f0*/  IMAD.X R13, RZ, RZ, RZ, P3 ;  /* 0x000000ffff0d7224 */ /* 0x000fe200018e06ff */
[----:B------:R-:W-:Y:S01]  /*7b300*/  IADD3 RZ, P3, PT, R9, R54, RZ ;  /* 0x0000003609ff7210 */ /* 0x000fe20007f7e0ff */
[----:B------:R-:W-:Y:S01]  /*7b310*/  IMAD.WIDE.U32 R14, R10, 0x3d1, R46 ;  /* 0x000003d10a0e7825 */ /* 0x000fe200078e002e */
[----:B------:R-:W-:-:S03]  /*7b320*/  SEL R9, RZ, 0x1, !P2 ;  /* 0x00000001ff097807 */ /* 0x000fc60005000000 */
[----:B------:R-:W-:Y:S01]  /*7b330*/  IMAD.MOV.U32 R12, RZ, RZ, R55 ;  /* 0x000000ffff0c7224 */ /* 0x000fe200078e0037 */
[----:B------:R-:W-:Y:S01]  /*7b340*/  ISETP.GE.U32.AND P1, PT, R14, R46, PT ;  /* 0x0000002e0e00720c */ /* 0x000fe20003f26070 */
[----:B------:R-:W-:Y:S02]  /*7b350*/  IMAD.IADD R54, R54, 0x1, R15 ;  /* 0x0000000136367824 */ /* 0x000fe400078e020f */
[----:B------:R-:W-:Y:S01]  /*7b360*/  IMAD.WIDE.U32.X R10, RZ, R11, R12, P3 ;  /* 0x0000000bff0a7225 */ /* 0x000fe200018e040c */
[----:B------:R-:W-:Y:S02]  /*7b370*/  @P0 IADD3 R51, P3, PT, R0, R51, RZ ;  /* 0x0000003300330210 */ /* 0x000fe40007f7e0ff */
[----:B------:R-:W-:Y:S01]  /*7b380*/  ISETP.GE.U32.AND.EX P1, PT, R54, R47, PT, P1 ;  /* 0x0000002f3600720c */ /* 0x000fe20003f26110 */
[----:B------:R-:W-:Y:S02]  /*7b390*/  IMAD.MOV.U32 R55, RZ, RZ, R14 ;  /* 0x000000ffff377224 */ /* 0x000fe400078e000e */
        /* <DEDUP_REMOVED lines=62> */
.L_x_1984:
[----:B------:R-:W-:Y:S05]  /*7b780*/  BSYNC.RECONVERGENT B2 ;  /* 0x0000000000027941 */ /* 0x000fea0003800200 */
.L_x_1983:
        /* <DEDUP_REMOVED lines=28> */
.L_x_1987:
[----:B------:R-:W-:Y:S05]  /*7b950*/  BSYNC.RELIABLE B3 ;  /* 0x0000000000037941 */ /* 0x000fea0003800100 */
.L_x_1986:
        /* <DEDUP_REMOVED lines=29> */
.L_x_1988:
[----:B------:R-:W-:Y:S05]  /*7bb30*/  BSYNC.RECONVERGENT B2 ;  /* 0x0000000000027941 */ /* 0x000fea0003800200 */
.L_x_1985:
        /* <DEDUP_REMOVED lines=31> */
.L_x_1991:
[----:B------:R-:W-:Y:S05]  /*7bd30*/  BSYNC.RELIABLE B3 ;  /* 0x0000000000037941 */ /* 0x000fea0003800100 */
.L_x_1990:
        /* <DEDUP_REMOVED lines=29> */
.L_x_1992:
[----:B------:R-:W-:Y:S05]  /*7bf10*/  BSYNC.RECONVERGENT B2 ;  /* 0x0000000000027941 */ /* 0x000fea0003800200 */
.L_x_1989:
        /* <DEDUP_REMOVED lines=72> */
.L_x_1996:
        /* <DEDUP_REMOVED lines=12> */
.L_x_1995:
[----:B------:R0:W5:Y:S04]  /*7c460*/  LDL.64 R44, [R1+0x20] ;  /* 0x00002000012c7983 */ /* 0x0001680000100a00 */
[----:B------:R0:W5:Y:S04]  /*7c470*/  LDL.64 R14, [R1+0x8] ;  /* 0x00000800010e7983 */ /* 0x0001680000100a00 */
[----:B------:R0:W5:Y:S02]  /*7c480*/  LDL.128 R8, [R1+0x10] ;  /* 0x0000100001087983 */ /* 0x0001640000100c00 */
.L_x_1994:
[----:B------:R-:W-:Y:S05]  /*7c490*/  BSYNC.RECONVERGENT B2 ;  /* 0x0000000000027941 */ /* 0x000fea0003800200 */
.L_x_1993:
        /* <DEDUP_REMOVED lines=88> */
.L_x_2000:
        /* <DEDUP_REMOVED lines=12> */
.L_x_1999:
[----:B------:R2:W5:Y:S04]  /*7cae0*/  LDL.64 R62, [R1+0x20] ;  /* 0x00002000013e7983 */ /* 0x0005680000100a00 */
[----:B------:R2:W5:Y:S02]  /*7caf0*/  LDL.128 R12, [R1+0x10] ;  /* 0x00001000010c7983 */ /* 0x0005640000100c00 */
.L_x_1998:
[----:B------:R-:W-:Y:S05]  /*7cb00*/  BSYNC.RECONVERGENT B2 ;  /* 0x0000000000027941 */ /* 0x000fea0003800200 */
.L_x_1997:
        /* <DEDUP_REMOVED lines=85> */
.L_x_2004:
        /* <DEDUP_REMOVED lines=12> */
.L_x_2003:
[----:B------:R3:W5:Y:S04]  /*7d120*/  LDL.64 R64, [R1+0x18] ;  /* 0x0000180001407983 */ /* 0x0007680000100a00 */
[----:B------:R3:W5:Y:S02]  /*7d130*/  LDL.128 R8, [R1+0x20] ;  /* 0x0000200001087983 */ /* 0x0007640000100c00 */
.L_x_2002:
[----:B------:R-:W-:Y:S05]  /*7d140*/  BSYNC.RECONVERGENT B2 ;  /* 0x0000000000027941 */ /* 0x000fea0003800200 */
.L_x_2001:
        /* <DEDUP_REMOVED lines=84> */
.L_x_2008:
        /* <DEDUP_REMOVED lines=12> */
.L_x_2007:
[----:B------:R0:W5:Y:S04]  /*7d750*/  LDL.64 R12, [R1+0x18] ;  /* 0x00001800010c7983 */ /* 0x0001680000100a00 */
[----:B------:R0:W5:Y:S02]  /*7d760*/  LDL.64 R14, [R1+0x20] ;  /* 0x00002000010e7983 */ /* 0x0001640000100a00 */
.L_x_2006:
[----:B------:R-:W-:Y:S05]  /*7d770*/  BSYNC.RECONVERGENT B2 ;  /* 0x0000000000027941 */ /* 0x000fea0003800200 */
.L_x_2005:
        /* <DEDUP_REMOVED lines=48> */
.L_x_2010:
[----:B------:R-:W-:Y:S05]  /*7da80*/  BSYNC.RECONVERGENT B2 ;  /* 0x0000000000027941 */ /* 0x000fea0003800200 */
.L_x_2009:
        /* <DEDUP_REMOVED lines=15> */
[-C--:B------:R-:W-:Y:S01]  /*7db80*/  ISETP.GT.U32.AND P1, PT, R46, R61.reuse, PT ;  /* 0x0000003d2e00720c */ /* 0x080fe20003f24070 */
[----:B------:R-:W-:Y:S01]  /*7db90*/  IMAD.WIDE.U32 R46, R45, 0x3d1, RZ ;  /* 0x000003d12d2e7825 */ /* 0x000fe200078e00ff */
[-C--:B------:R-:W-:Y:S02]  /*7dba0*/  IADD3 R70, P0, PT, RZ, R61.reuse, RZ ;  /* 0x0000003dff467210 */ /* 0x080fe40007f1e0ff */
[----:B------:R-:W-:Y:S01]  /*7dbb0*/  ISETP.GT.U32.AND.EX P1, PT, R49, R58, PT, P1 ;  /* 0x0000003a3100720c */ /* 0x000fe20003f24110 */
[----:B------:R-:W-:Y:S01]  /*7dbc0*/  IMAD.WIDE.U32 R14, R44, 0x3d1, RZ ;  /* 0x000003d12c0e7825 */ /* 0x000fe200078e00ff */
[----:B------:R-:W-:-:S02]  /*7dbd0*/  ISETP.GE.U32.AND P2, PT, R70, R61, PT ;  /* 0x0000003d4600720c */ /* 0x000fc40003f46070 */
[CC--:B------:R-:W-:Y:S01]  /*7dbe0*/  IADD3 R60, P6, PT, R59.reuse, R66.reuse, RZ ;  /* 0x000000423b3c7210 */ /* 0x0c0fe20007fde0ff */
[----:B------:R-:W-:Y:S01]  /*7dbf0*/  IMAD.X R49, R8, 0x1, R58, P0 ;  /* 0x0000000108317824 */ /* 0x000fe200000e063a */
[----:B------:R-:W-:Y:S01]  /*7dc00*/  ISETP.GT.U32.AND P0, PT, R59, R66, PT ;  /* 0x000000423b00720c */ /* 0x000fe20003f04070 */
[----:B------:R-:W-:-:S03]  /*7dc10*/  IMAD.WIDE.U32 R46, P3, RZ, R44, R46 ;  /* 0x0000002cff2e7225 */ /* 0x000fc6000786002e */
[----:B------:R-:W-:Y:S01]  /*7dc20*/  ISETP.GE.U32.AND.EX P2, PT, R49, R58, PT, P2 ;  /* 0x0000003a3100720c */ /* 0x000fe20003f46120 */
[C---:B------:R-:W-:Y:S01]  /*7dc30*/  IMAD.X R61, R0.reuse, 0x1, R71, P6 ;  /* 0x00000001003d7824 */ /* 0x040fe200030e0647 */
[----:B------:R-:W-:Y:S01]  /*7dc40*/  ISETP.GT.U32.AND.EX P0, PT, R0, R71, PT, P0 ;  /* 0x000000470000720c */ /* 0x000fe20003f04100 */
[----:B------:R-:W-:Y:S01]  /*7dc50*/  IMAD.MOV.U32 R14, RZ, RZ, R47 ;  /* 0x000000ffff0e7224 */ /* 0x000fe200078e002f */
[----:B------:R-:W-:Y:S02]  /*7dc60*/  SEL R63, RZ, 0x1, P2 ;  /* 0x00000001ff3f7807 */ /* 0x000fe40001000000 */
[----:B------:R-:W-:Y:S02]  /*7dc70*/  @P1 IADD3 R12, P6, PT, R12, 0x1, RZ ;  /* 0x000000010c0c1810 */ /* 0x000fe40007fde0ff */
[----:B------:R-:W-:Y:S02]  /*7dc80*/  IADD3 R63, P2, PT, R9, R63, RZ ;  /* 0x0000003f093f7210 */ /* 0x000fe40007f5e0ff */
        /* <DEDUP_REMOVED lines=8> */
[----:B------:R-:W-:-:S02]  /*7dd10*/  ISETP.GT.U32.AND P0, PT, R59, R60, PT ;  /* 0x0000003c3b00720c */ /* 0x000fc40003f04070 */
[----:B------:R-:W-:Y:S01]  /*7dd20*/  ISETP.GT.U32.AND.EX P3, PT, R62, R13, PT, P3 ;  /* 0x0000000d3e00720c */ /* 0x000fe20003f64130 */
[----:B------:R-:W-:Y:S01]  /*7dd30*/  IMAD.WIDE.U32 R44, R44, 0x3d1, R60 ;  /* 0x000003d12c2c7825 */ /* 0x000fe200078e003c */
[C---:B------:R-:W-:Y:S02]  /*7dd40*/  IADD3 R59, P2, PT, R12.reuse, R63, RZ ;  /* 0x0000003f0c3b7210 */ /* 0x040fe40007f5e0ff */
[----:B------:R-:W-:Y:S01]  /*7dd50*/  @P1 ISETP.NE.U32.AND P4, PT, R12, RZ, PT ;  /* 0x000000ff0c00120c */ /* 0x000fe20003f85070 */
[----:B------:R-:W-:Y:S01]  /*7dd60*/  IMAD.IADD R58, R46, 0x1, R45 ;  /* 0x000000012e3a7824 */ /* 0x000fe200078e022d */
[----:B------:R-:W-:Y:S01]  /*7dd70*/  SEL R12, R63, R12, P3 ;  /* 0x0000000c3f0c7207 */ /* 0x000fe20001800000 */
[----:B------:R-:W-:Y:S01]  /*7dd80*/  IMAD.X R63, R13, 0x1, R62, P2 ;  /* 0x000000010d3f7824 */ /* 0x000fe200010e063e */
[----:B------:R-:W-:Y:S02]  /*7dd90*/  SEL R0, R62, R13, P3 ;  /* 0x0000000d3e007207 */ /* 0x000fe40001800000 */
[----:B------:R-:W-:-:S02]  /*7dda0*/  IADD3 R64, P2, PT, RZ, R59, RZ ;  /* 0x0000003bff407210 */ /* 0x000fc40007f5e0ff */
[----:B------:R-:W-:Y:S02]  /*7ddb0*/  ISETP.GT.U32.AND P3, PT, R12, R59, PT ;  /* 0x0000003b0c00720c */ /* 0x000fe40003f64070 */
[----:B------:R-:W-:Y:S01]  /*7ddc0*/  @P1 ISETP.NE.AND.EX P4, PT, R13, RZ, PT, P4 ;  /* 0x000000ff0d00120c */ /* 0x000fe20003f85340 */
[----:B------:R-:W-:Y:S01]  /*7ddd0*/  IMAD.X R66, R10, 0x1, R63, P2 ;  /* 0x000000010a427824 */ /* 0x000fe200010e063f */
[----:B------:R-:W-:Y:S02]  /*7dde0*/  ISETP.GT.U32.AND.EX P3, PT, R0, R63, PT, P3 ;  /* 0x0000003f0000720c */ /* 0x000fe40003f64130 */
[----:B------:R-:W-:Y:S02]  /*7ddf0*/  @P1 SEL R0, RZ, 0x1, P4 ;  /* 0x00000001ff001807 */ /* 0x000fe40002000000 */
[----:B------:R-:W-:Y:S02]  /*7de00*/  ISETP.GE.U32.AND P2, PT, R64, R59, PT ;  /* 0x0000003b4000720c */ /* 0x000fe40003f46070 */
[----:B------:R-:W-:-:S02]  /*7de10*/  ISETP.GE.U32.AND P4, PT, R44, R60, PT ;  /* 0x0000003c2c00720c */ /* 0x000fc40003f86070 */
[----:B------:R-:W-:Y:S02]  /*7de20*/  SEL R59, RZ, 0x1, !P3 ;  /* 0x00000001ff3b7807 */ /* 0x000fe40005800000 */
[----:B------:R-:W-:Y:S02]  /*7de30*/  @P1 IADD3 R67, P3, PT, R0, R67, RZ ;  /* 0x0000004300431210 */ /* 0x000fe40007f7e0ff */
[----:B------:R-:W-:Y:S02]  /*7de40*/  ISETP.GT.U32.AND.EX P0, PT, R47, R61, PT, P0 ;  /* 0x0000003d2f00720c */ /* 0x000fe40003f04100 */
[----:B------:R-:W-:Y:S01]  /*7de50*/  ISETP.GE.U32.AND.EX P2, PT, R66, R63, PT, P2 ;  /* 0x0000003f4200720c */ /* 0x000fe20003f46120 */
[----:B------:R-:W-:Y:S01]  /*7de60*/  @P1 IMAD.X R68, RZ, RZ, R68, P3 ;  /* 0x000000ffff441224 */ /* 0x000fe200018e0644 */
[----:B------:R-:W-:Y:S02]  /*7de70*/  ISETP.GE.U32.AND.EX P4, PT, R58, R61, PT, P4 ;  /* 0x0000003d3a00720c */ /* 0x000fe40003f86140 */
[----:B------:R-:W-:-:S02]  /*7de80*/  SEL R0, RZ, 0x1, P2 ;  /* 0x00000001ff007807 */ /* 0x000fc40001000000 */
[----:B------:R-:W-:Y:S02]  /*7de90*/  IADD3 R59, P6, P2, R11, R67, R59 ;  /* 0x000000430b3b7210 */ /* 0x000fe40007ade03b */
[----:B------:R-:W-:Y:S02]  /*7dea0*/  SEL R13, RZ, 0x1, P4 ;  /* 0x00000001ff0d7807 */ /* 0x000fe40002000000 */
[----:B------:R-:W-:Y:S02]  /*7deb0*/  IADD3 R59, P1, PT, R59, R0, RZ ;  /* 0x000000003b3b7210 */ /* 0x000fe40007f3e0ff */
[----:B------:R-:W-:Y:S02]  /*7dec0*/  IADD3 R13, P3, PT, R13, R14, RZ ;  /* 0x0000000e0d0d7210 */ /* 0x000fe40007f7e0ff */
[----:B------:R-:W-:Y:S01]  /*7ded0*/  IADD3.X R61, PT, PT, RZ, R68, RZ, P6, P2 ;  /* 0x00000044ff3d7210 */ /* 0x000fe200037e44ff */
[----:B------:R-:W-:Y:S02]  /*7dee0*/  IMAD.MOV.U32 R68, RZ, RZ, R48 ;  /* 0x000000ffff447224 */ /* 0x000fe400078e0030 */
[----:B------:R-:W-:-:S02]  /*7def0*/  IMAD.X R12, RZ, RZ, R15, P3 ;  /* 0x000000ffff0c7224 */ /* 0x000fc400018e060f */
        /* <DEDUP_REMOVED lines=15> */
.L_x_2012:
[----:B------:R-:W-:Y:S05]  /*7dff0*/  BSYNC.RECONVERGENT B2 ;  /* 0x0000000000027941 */ /* 0x000fea0003800200 */
.L_x_2011:
        /* <DEDUP_REMOVED lines=113> */
.L_x_2014:
[----:B------:R-:W-:Y:S05]  /*7e710*/  BSYNC.RECONVERGENT B2 ;  /* 0x0000000000027941 */ /* 0x000fea0003800200 */
.L_x_2013:
        /* <DEDUP_REMOVED lines=28> */
.L_x_2017:
[----:B------:R-:W-:Y:S05]  /*7e8e0*/  BSYNC.RELIABLE B3 ;  /* 0x0000000000037941 */ /* 0x000fea0003800100 */
.L_x_2016:
        /* <DEDUP_REMOVED lines=29> */
.L_x_2018:
[----:B------:R-:W-:Y:S05]  /*7eac0*/  BSYNC.RECONVERGENT B2 ;  /* 0x0000000000027941 */ /* 0x000fea0003800200 */
.L_x_2015:
        /* <DEDUP_REMOVED lines=31> */
.L_x_2021:
[----:B------:R-:W-:Y:S05]  /*7ecc0*/  BSYNC.RELIABLE B3 ;  /* 0x0000000000037941 */ /* 0x000fea0003800100 */
.L_x_2020:
        /* <DEDUP_REMOVED lines=29> */
.L_x_2022:
[----:B------:R-:W-:Y:S05]  /*7eea0*/  BSYNC.RECONVERGENT B2 ;  /* 0x0000000000027941 */ /* 0x000fea0003800200 */
.L_x_2019:
        /* <DEDUP_REMOVED lines=72> */
.L_x_2026:
        /* <DEDUP_REMOVED lines=12> */
.L_x_2025:
[----:B------:R0:W5:Y:S04]  /*7f3f0*/  LDL.64 R44, [R1+0x20] ;  /* 0x00002000012c7983 */ /* 0x0001680000100a00 */
[----:B------:R0:W5:Y:S04]  /*7f400*/  LDL.64 R14, [R1+0x8] ;  /* 0x00000800010e7983 */ /* 0x0001680000100a00 */
[----:B------:R0:W5:Y:S02]  /*7f410*/  LDL.128 R8, [R1+0x10] ;  /* 0x0000100001087983 */ /* 0x0001640000100c00 */
.L_x_2024:
[----:B------:R-:W-:Y:S05]  /*7f420*/  BSYNC.RECONVERGENT B2 ;  /* 0x0000000000027941 */ /* 0x000fea0003800200 */
.L_x_2023:
        /* <DEDUP_REMOVED lines=88> */
.L_x_2030:
        /* <DEDUP_REMOVED lines=12> */
.L_x_2029:
[----:B------:R2:W5:Y:S04]  /*7fa70*/  LDL.64 R72, [R1+0x20] ;  /* 0x0000200001487983 */ /* 0x0005680000100a00 */
[----:B------:R2:W5:Y:S02]  /*7fa80*/  LDL.128 R12, [R1+0x10] ;  /* 0x00001000010c7983 */ /* 0x0005640000100c00 */
.L_x_2028:
[----:B------:R-:W-:Y:S05]  /*7fa90*/  BSYNC.RECONVERGENT B2 ;  /* 0x0000000000027941 */ /* 0x000fea0003800200 */
.L_x_2027:
        /* <DEDUP_REMOVED lines=85> */
.L_x_2034:
        /* <DEDUP_REMOVED lines=12> */
.L_x_2033:
[----:B------:R3:W5:Y:S04]  /*800b0*/  LDL.64 R70, [R1+0x18] ;  /* 0x0000180001467983 */ /* 0x0007680000100a00 */
[----:B------:R3:W5:Y:S02]  /*800c0*/  LDL.128 R8, [R1+0x20] ;  /* 0x0000200001087983 */ /* 0x0007640000100c00 */
.L_x_2032:
[----:B------:R-:W-:Y:S05]  /*800d0*/  BSYNC.RECONVERGENT B2 ;  /* 0x0000000000027941 */ /* 0x000fea0003800200 */
.L_x_2031:
        /* <DEDUP_REMOVED lines=84> */
.L_x_2038:
        /* <DEDUP_REMOVED lines=12> */
.L_x_2037:
[----:B------:R0:W5:Y:S04]  /*806e0*/  LDL.64 R12, [R1+0x18] ;  /* 0x00001800010c7983 */ /* 0x0001680000100a00 */
[----:B------:R0:W5:Y:S02]  /*806f0*/  LDL.64 R14, [R1+0x20] ;  /* 0x00002000010e7983 */ /* 0x0001640000100a00 */
.L_x_2036:
[----:B------:R-:W-:Y:S05]  /*80700*/  BSYNC.RECONVERGENT B2 ;  /* 0x0000000000027941 */ /* 0x000fea0003800200 */
.L_x_2035:
        /* <DEDUP_REMOVED lines=9> */
[----:B------:R-:W-:-:S03]  /*807a0*/  IMAD.WIDE.U32 R72, R14, 0x3d1, RZ ;  /* 0x000003d10e487825 */ /* 0x000fc600078e00ff */
[----:B------:R-:W-:Y:S01]  /*807b0*/  ISETP.GE.U32.AND.EX P0, PT, R61, R67, PT, P0 ;  /* 0x000000433d00720c */ /* 0x000fe20003f06100 */
[----:B------:R-:W-:-:S03]  /*807c0*/  IMAD.MOV.U32 R78, RZ, RZ, RZ ;  /* 0x000000ffff4e7224 */ /* 0x000fc600078e00ff */
        /* <DEDUP_REMOVED lines=12> */
[----:B------:R-:W-:Y:S01]  /*80890*/  IMAD.WIDE.U32 R70, R14, 0x3d1, R60 ;  /* 0x000003d10e467825 */ /* 0x000fe200078e003c */
[----:B------:R-:W-:-:S02]  /*808a0*/  ISETP.GE.U32.AND P0, PT, R80, R48, PT ;  /* 0x000000305000720c */ /* 0x000fc40003f06070 */
[-C--:B------:R-:W-:Y:S01]  /*808b0*/  ISETP.GT.U32.AND.EX P1, PT, R41, R67.reuse, PT, P1 ;  /* 0x000000432900720c */ /* 0x080fe20003f24110 */
[----:B------:R-:W-:Y:S01]  /*808c0*/  IMAD.WIDE.U32 R48, R15, 0x3d1, RZ ;  /* 0x000003d10f307825 */ /* 0x000fe200078e00ff */
[----:B------:R-:W-:-:S04]  /*808d0*/  ISETP.GE.U32.AND.EX P0, PT, R79, R67, PT, P0 ;  /* 0x000000434f00720c */ /* 0x000fc80003f06100 */
[----:B------:R-:W-:Y:S01]  /*808e0*/  SEL R67, RZ, 0x1, P0 ;  /* 0x00000001ff437807 */ /* 0x000fe20000000000 */
[----:B------:R-:W-:Y:S01]  /*808f0*/  IMAD.WIDE.U32 R74, P3, RZ, R14, R48 ;  /* 0x0000000eff4a7225 */ /* 0x000fe20007860030 */
[----:B------:R-:W-:Y:S02]  /*80900*/  ISETP.GE.U32.AND P0, PT, R70, R60, PT ;  /* 0x0000003c4600720c */ /* 0x000fe40003f06070 */
[----:B------:R-:W-:Y:S01]  /*80910*/  IADD3 R67, P2, PT, R67, R45, RZ ;  /* 0x0000002d43437210 */ /* 0x000fe20007f5e0ff */
[----:B------:R-:W-:Y:S02]  /*80920*/  IMAD.X R41, RZ, RZ, RZ, P3 ;  /* 0x000000ffff297224 */ /* 0x000fe400018e06ff */
[----:B------:R-:W-:Y:S02]  /*80930*/  IMAD.IADD R49, R74, 0x1, R71 ;  /* 0x000000014a317824 */ /* 0x000fe400078e0247 */
        /* <DEDUP_REMOVED lines=13> */
.L_x_2040:
[----:B------:R-:W-:Y:S05]  /*80a10*/  BSYNC.RECONVERGENT B2 ;  /* 0x0000000000027941 */ /* 0x000fea0003800200 */
.L_x_2039:
        /* <DEDUP_REMOVED lines=24> */
[----:B------:R-:W-:Y:S01]  /*80ba0*/  IADD3 R60, P6, PT, R41, R80, RZ ;  /* 0x00000050293c7210 */ /* 0x000fe20007fde0ff */
[----:B------:R-:W-:Y:S01]  /*80bb0*/  IMAD.MOV.U32 R46, RZ, RZ, R73 ;  /* 0x000000ffff2e7224 */ /* 0x000fe200078e0049 */
[----:B------:R-:W-:-:S02]  /*80bc0*/  ISETP.GE.U32.AND.EX P2, PT, R69, R48, PT, P2 ;  /* 0x000000304500720c */ /* 0x000fc40003f46120 */
[----:B------:R-:W-:Y:S01]  /*80bd0*/  ISETP.GT.U32.AND P0, PT, R41, R80, PT ;  /* 0x000000502900720c */ /* 0x000fe20003f04070 */
[C---:B------:R-:W-:Y:S01]  /*80be0*/  IMAD.X R61, R0.reuse, 0x1, R79, P6 ;  /* 0x00000001003d7824 */ /* 0x040fe200030e064f */
[----:B------:R-:W-:Y:S02]  /*80bf0*/  SEL R67, RZ, 0x1, P2 ;  /* 0x00000001ff437807 */ /* 0x000fe40001000000 */
[----:B------:R-:W-:Y:S02]  /*80c00*/  ISETP.GT.U32.AND.EX P0, PT, R0, R79, PT, P0 ;  /* 0x0000004f0000720c */ /* 0x000fe40003f04100 */
[----:B------:R-:W-:Y:S02]  /*80c10*/  IADD3 R67, P2, PT, R9, R67, RZ ;  /* 0x0000004309437210 */ /* 0x000fe40007f5e0ff */
[----:B------:R-:W-:Y:S02]  /*80c20*/  @P1 IADD3 R12, P6, PT, R12, 0x1, RZ ;  /* 0x000000010c0c1810 */ /* 0x000fe40007fde0ff */
[----:B------:R-:W-:Y:S01]  /*80c30*/  IADD3 RZ, P4, PT, R15, R72, RZ ;  /* 0x000000480fff7210 */ /* 0x000fe20007f9e0ff */
[----:B------:R-:W-:Y:S01]  /*80c40*/  IMAD.X R74, RZ, RZ, RZ, P2 ;  /* 0x000000ffff4a7224 */ /* 0x000fe200010e06ff */
[----:B------:R-:W-:Y:S01]  /*80c50*/  ISETP.GT.U32.AND P3, PT, R67, R12, PT ;  /* 0x0000000c4300720c */ /* 0x000fe20003f64070 */
[----:B------:R-:W-:Y:S01]  /*80c60*/  @P1 IMAD.X R13, RZ, RZ, R13, P6 ;  /* 0x000000ffff0d1224 */ /* 0x000fe200030e060d */
[----:B------:R-:W-:Y:S01]  /*80c70*/  SEL R41, R41, R80, P0 ;  /* 0x0000005029297207 */ /* 0x000fe20000000000 */
[----:B------:R-:W-:Y:S01]  /*80c80*/  IMAD.WIDE.U32.X R46, RZ, R45, R46, P4 ;  /* 0x0000002dff2e7225 */ /* 0x000fe200020e042e */
[----:B------:R-:W-:-:S02]  /*80c90*/  SEL R45, R0, R79, P0 ;  /* 0x0000004f002d7207 */ /* 0x000fc40000000000 */
[----:B------:R-:W-:Y:S01]  /*80ca0*/  ISETP.GT.U32.AND.EX P3, PT, R74, R13, PT, P3 ;  /* 0x0000000d4a00720c */ /* 0x000fe20003f64130 */
[----:B------:R-:W-:Y:S01]  /*80cb0*/  IMAD.WIDE.U32 R14, R44, 0x3d1, R60 ;  /* 0x000003d12c0e7825 */ /* 0x000fe200078e003c */
[----:B------:R-:W-:Y:S02]  /*80cc0*/  ISETP.GT.U32.AND P0, PT, R41, R60, PT ;  /* 0x0000003c2900720c */ /* 0x000fe40003f04070 */
[----:B------:R-:W-:Y:S01]  /*80cd0*/  IADD3 R41, P2, PT, R12, R67, RZ ;  /* 0x000000430c297210 */ /* 0x000fe20007f5e0ff */
[----:B------:R-:W-:Y:S01]  /*80ce0*/  IMAD.IADD R44, R72, 0x1, R15 ;  /* 0x00000001482c7824 */ /* 0x000fe200078e020f */
[----:B------:R-:W-:Y:S02]  /*80cf0*/  @P1 ISETP.NE.U32.AND P4, PT, R12, RZ, PT ;  /* 0x000000ff0c00120c */ /* 0x000fe40003f85070 */
[----:B------:R-:W-:Y:S01]  /*80d00*/  SEL R12, R67, R12, P3 ;  /* 0x0000000c430c7207 */ /* 0x000fe20001800000 */
[----:B------:R-:W-:Y:S01]  /*80d10*/  IMAD.X R67, R13, 0x1, R74, P2 ;  /* 0x000000010d437824 */ /* 0x000fe200010e064a */
[----:B------:R-:W-:-:S02]  /*80d20*/  SEL R0, R74, R13, P3 ;  /* 0x0000000d4a007207 */ /* 0x000fc40001800000 */
[-C--:B------:R-:W-:Y:S02]  /*80d30*/  IADD3 R48, P2, PT, RZ, R41.reuse, RZ ;  /* 0x00000029ff307210 */ /* 0x080fe40007f5e0ff */
[----:B------:R-:W-:Y:S02]  /*80d40*/  ISETP.GT.U32.AND P3, PT, R12, R41, PT ;  /* 0x000000290c00720c */ /* 0x000fe40003f64070 */
        /* <DEDUP_REMOVED lines=35> */
.L_x_2042:
[----:B------:R-:W-:Y:S05]  /*80f80*/  BSYNC.RECONVERGENT B2 ;  /* 0x0000000000027941 */ /* 0x000fea0003800200 */
.L_x_2041:
        /* <DEDUP_REMOVED lines=113> */
.L_x_2044:
[----:B------:R-:W-:Y:S05]  /*816a0*/  BSYNC.RECONVERGENT B2 ;  /* 0x0000000000027941 */ /* 0x000fea0003800200 */
.L_x_2043:
        /* <DEDUP_REMOVED lines=34> */
.L_x_2047:
[----:B------:R-:W-:Y:S05]  /*818d0*/  BSYNC.RELIABLE B3 ;  /* 0x0000000000037941 */ /* 0x000fea0003800100 */
.L_x_2046:
        /* <DEDUP_REMOVED lines=30> */
.L_x_2048:
[----:B------:R-:W-:Y:S05]  /*81ac0*/  BSYNC.RECONVERGENT B2 ;  /* 0x0000000000027941 */ /* 0x000fea0003800200 */
.L_x_2045:
        /* <DEDUP_REMOVED lines=31> */
.L_x_2051:
[----:B------:R-:W-:Y:S05]  /*81cc0*/  BSYNC.RELIABLE B3 ;  /* 0x0000000000037941 */ /* 0x000fea0003800100 */
.L_x_2050:
        /* <DEDUP_REMOVED lines=30> */
.L_x_2052:
[----:B------:R-:W-:Y:S05]  /*81eb0*/  BSYNC.RECONVERGENT B2 ;  /* 0x0000000000027941 */ /* 0x000fea0003800200 */
.L_x_2049:
        /* <DEDUP_REMOVED lines=42> */
[----:B------:R-:W-:Y:S02]  /*82160*/  IMAD R67, R66, R29, RZ ;  /* 0x0000001d42437224 */ /* 0x000fe400078e02ff */
[----:B------:R-:W-:-:S04]  /*82170*/  IMAD.WIDE.U32 R74, P2, R29, R64, R10 ;  /* 0x000000401d4a7225 */ /* 0x000fc8000784000a */
[----:B------:R-:W-:-:S04]  /*82180*/  IMAD.WIDE.U32 R72, R29, R63, RZ ;  /* 0x0000003f1d487225 */ /* 0x000fc800078e00ff */
[----:B------:R-:W-:-:S04]  /*82190*/  IMAD.WIDE.U32 R12, R63, R29, RZ ;  /* 0x0000001d3f0c7225 */ /* 0x000fc800078e00ff */
        /* <DEDUP_REMOVED lines=28> */
.L_x_2056:
        /* <DEDUP_REMOVED lines=12> */
.L_x_2055:
[----:B------:R0:W5:Y:S04]  /*82420*/  LDL.64 R70, [R1+0x20] ;  /* 0x0000200001467983 */ /* 0x0001680000100a00 */
[----:B------:R0:W5:Y:S04]  /*82430*/  LDL.64 R14, [R1+0x8] ;  /* 0x00000800010e7983 */ /* 0x0001680000100a00 */
[----:B------:R0:W5:Y:S02]  /*82440*/  LDL.128 R8, [R1+0x10] ;  /* 0x0000100001087983 */ /* 0x0001640000100c00 */
.L_x_2054:
[----:B------:R-:W-:Y:S05]  /*82450*/  BSYNC.RECONVERGENT B2 ;  /* 0x0000000000027941 */ /* 0x000fea0003800200 */
.L_x_2053:
        /* <DEDUP_REMOVED lines=62> */
[----:B------:R-:W-:Y:S01]  /*82840*/  IMAD.WIDE.U32 R8, P3, R38, R64, R76 ;  /* 0x0000004026087225 */ /* 0x000fe2000786004c */
[----:B------:R-:W-:-:S03]  /*82850*/  IADD3.X R75, PT, PT, RZ, R75, RZ, P1, P4 ;  /* 0x0000004bff4b7210 */ /* 0x000fc60000fe84ff */
[----:B------:R-:W-:-:S04]  /*82860*/  IMAD.WIDE.U32 R10, R38, R63, R10 ;  /* 0x0000003f260a7225 */ /* 0x000fc800078e000a */
[-C--:B------:R-:W-:Y:S01]  /*82870*/  IMAD.WIDE.U32 R76, R38, R63.reuse, RZ ;  /* 0x0000003f264c7225 */ /* 0x080fe200078e00ff */
[----:B------:R-:W-:Y:S02]  /*82880*/  IADD3 R74, P4, PT, R25, R10, RZ ;  /* 0x0000000a194a7210 */ /* 0x000fe40007f9e0ff */
[----:B------:R-:W-:Y:S01]  /*82890*/  ISETP.GE.U32.AND P0, PT, R10, R70, PT ;  /* 0x000000460a00720c */ /* 0x000fe20003f06070 */
[----:B------:R-:W-:Y:S01]  /*828a0*/  IMAD R69, R22, R63, R69 ;  /* 0x0000003f16457224 */ /* 0x000fe200078e0245 */
[----:B------:R-:W-:Y:S01]  /*828b0*/  IADD3 RZ, P2, PT, R77, R8, RZ ;  /* 0x000000084dff7210 */ /* 0x000fe20007f5e0ff */
[----:B------:R-:W-:Y:S01]  /*828c0*/  IMAD.MOV.U32 R70, RZ, RZ, R74 ;  /* 0x000000ffff467224 */ /* 0x000fe200078e004a */
[----:B------:R-:W-:Y:S01]  /*828d0*/  ISETP.GE.U32.AND P1, PT, R74, R10, PT ;  /* 0x0000000a4a00720c */ /* 0x000fe20003f26070 */
[----:B------:R-:W-:Y:S02]  /*828e0*/  IMAD.IADD R8, R11, 0x1, R69 ;  /* 0x000000010b087824 */ /* 0x000fe400078e0245 */
[----:B------:R-:W-:-:S02]  /*828f0*/  IMAD.X R11, RZ, RZ, RZ, P3 ;  /* 0x000000ffff0b7224 */ /* 0x000fc400018e06ff */
        /* <DEDUP_REMOVED lines=18> */
.L_x_2060:
        /* <DEDUP_REMOVED lines=12> */
.L_x_2059:
[----:B------:R2:W5:Y:S04]  /*82ae0*/  LDL.64 R74, [R1+0x20] ;  /* 0x00002000014a7983 */ /* 0x0005680000100a00 */
[----:B------:R2:W5:Y:S02]  /*82af0*/  LDL.128 R12, [R1+0x10] ;  /* 0x00001000010c7983 */ /* 0x0005640000100c00 */
.L_x_2058:
[----:B------:R-:W-:Y:S05]  /*82b00*/  BSYNC.RECONVERGENT B2 ;  /* 0x0000000000027941 */ /* 0x000fea0003800200 */
.L_x_2057:
        /* <DEDUP_REMOVED lines=90> */
.L_x_2064:
        /* <DEDUP_REMOVED lines=12> */
.L_x_2063:
[----:B------:R3:W5:Y:S04]  /*83170*/  LDL.64 R72, [R1+0x18] ;  /* 0x0000180001487983 */ /* 0x0007680000100a00 */
[----:B------:R3:W5:Y:S02]  /*83180*/  LDL.128 R8, [R1+0x20] ;  /* 0x0000200001087983 */ /* 0x0007640000100c00 */
.L_x_2062:
[----:B------:R-:W-:Y:S05]  /*83190*/  BSYNC.RECONVERGENT B2 ;  /* 0x0000000000027941 */ /* 0x000fea0003800200 */
.L_x_2061:
        /* <DEDUP_REMOVED lines=91> */
.L_x_2068:
        /* <DEDUP_REMOVED lines=12> */
.L_x_2067:
[----:B------:R0:W5:Y:S04]  /*83810*/  LDL.64 R12, [R1+0x18] ;  /* 0x00001800010c7983 */ /* 0x0001680000100a00 */
[----:B------:R0:W5:Y:S02]  /*83820*/  LDL.64 R14, [R1+0x20] ;  /* 0x00002000010e7983 */ /* 0x0001640000100a00 */
.L_x_2066:
[----:B------:R-:W-:Y:S05]  /*83830*/  BSYNC.RECONVERGENT B2 ;  /* 0x0000000000027941 */ /* 0x000fea0003800200 */
.L_x_2065:
        /* <DEDUP_REMOVED lines=26> */
[-C--:B------:R-:W-:Y:S02]  /*839e0*/  ISETP.GT.U32.AND.EX P1, PT, R25, R40.reuse, PT, P1 ;  /* 0x000000281900720c */ /* 0x080fe40003f24110 */
[----:B------:R-:W-:Y:S01]  /*839f0*/  ISETP.GE.U32.AND.EX P0, PT, R66, R40, PT, P0 ;  /* 0x000000284200720c */ /* 0x000fe20003f06100 */
[----:B------:R-:W-:-:S03]  /*83a00*/  IMAD.WIDE.U32 R64, P3, RZ, R14, R62 ;  /* 0x0000000eff407225 */ /* 0x000fc6000786003e */
[----:B------:R-:W-:Y:S01]  /*83a10*/  SEL R67, RZ, 0x1, P0 ;  /* 0x00000001ff437807 */ /* 0x000fe20000000000 */
[----:B------:R-:W-:Y:S01]  /*83a20*/  IMAD.WIDE.U32 R62, R14, 0x3d1, RZ ;  /* 0x000003d10e3e7825 */ /* 0x000fe200078e00ff */
        /* <DEDUP_REMOVED lines=17> */
.L_x_2070:
[----:B------:R-:W-:Y:S05]  /*83b40*/  BSYNC.RECONVERGENT B2 ;  /* 0x0000000000027941 */ /* 0x000fea0003800200 */
.L_x_2069:
        /* <DEDUP_REMOVED lines=30> */
[----:B------:R-:W-:Y:S01]  /*83d30*/  IMAD.X R39, RZ, RZ, RZ, P3 ;  /* 0x000000ffff277224 */ /* 0x000fe200018e06ff */
[----:B------:R-:W-:Y:S01]  /*83d40*/  @P1 IADD3 R12, P6, PT, R12, 0x1, RZ ;  /* 0x000000010c0c1810 */ /* 0x000fe20007fde0ff */
[----:B------:R-:W-:Y:S01]  /*83d50*/  IMAD.MOV.U32 R38, RZ, RZ, R59 ;  /* 0x000000ffff267224 */ /* 0x000fe200078e003b */
[----:B------:R-:W-:-:S02]  /*83d60*/  IADD3 RZ, P4, PT, R15, R58, RZ ;  /* 0x0000003a0fff7210 */ /* 0x000fc40007f9e0ff */
[----:B------:R-:W-:Y:S01]  /*83d70*/  SEL R15, R20, R71, P0 ;  /* 0x00000047140f7207 */ /* 0x000fe20000000000 */
[----:B------:R-:W-:Y:S01]  /*83d80*/  IMAD.X R20, RZ, RZ, RZ, P2 ;  /* 0x000000ffff147224 */ /* 0x000fe200010e06ff */
[----:B------:R-:W-:Y:S01]  /*83d90*/  ISETP.GT.U32.AND P3, PT, R61, R12, PT ;  /* 0x0000000c3d00720c */ /* 0x000fe20003f64070 */
[----:B------:R-:W-:Y:S01]  /*83da0*/  @P1 IMAD.X R13, RZ, RZ, R13, P6 ;  /* 0x000000ffff0d1224 */ /* 0x000fe200030e060d */
[C---:B------:R-:W-:Y:S01]  /*83db0*/  IADD3 R59, P2, PT, R12.reuse, R61, RZ ;  /* 0x0000003d0c3b7210 */ /* 0x040fe20007f5e0ff */
[----:B------:R-:W-:Y:S01]  /*83dc0*/  IMAD.WIDE.U32.X R38, RZ, R23, R38, P4 ;  /* 0x00000017ff267225 */ /* 0x000fe200020e0426 */
[----:B------:R-:W-:Y:S02]  /*83dd0*/  @P1 ISETP.NE.U32.AND P4, PT, R12, RZ, PT ;  /* 0x000000ff0c00120c */ /* 0x000fe40003f85070 */
[----:B------:R-:W-:Y:S01]  /*83de0*/  ISETP.GT.U32.AND.EX P3, PT, R20, R13, PT, P3 ;  /* 0x0000000d1400720c */ /* 0x000fe20003f64130 */
[----:B------:R-:W-:Y:S01]  /*83df0*/  IMAD.WIDE.U32 R22, R22, 0x3d1, R62 ;  /* 0x000003d116167825 */ /* 0x000fe200078e003e */
[----:B------:R-:W-:-:S02]  /*83e00*/  SEL R29, R29, R66, P0 ;  /* 0x000000421d1d7207 */ /* 0x000fc40000000000 */
[----:B------:R-:W-:Y:S01]  /*83e10*/  SEL R12, R61, R12, P3 ;  /* 0x0000000c3d0c7207 */ /* 0x000fe20001800000 */
[----:B------:R-:W-:Y:S01]  /*83e20*/  IMAD.X R61, R13, 0x1, R20, P2 ;  /* 0x000000010d3d7824 */ /* 0x000fe200010e0614 */
[----:B------:R-:W-:Y:S01]  /*83e30*/  ISETP.GT.U32.AND P0, PT, R15, R62, PT ;  /* 0x0000003e0f00720c */ /* 0x000fe20003f04070 */
[----:B------:R-:W-:Y:S01]  /*83e40*/  IMAD.IADD R14, R58, 0x1, R23 ;  /* 0x000000013a0e7824 */ /* 0x000fe200078e0217 */
[----:B------:R-:W-:Y:S02]  /*83e50*/  IADD3 R40, P2, PT, RZ, R59, RZ ;  /* 0x0000003bff287210 */ /* 0x000fe40007f5e0ff */
[----:B------:R-:W-:Y:S01]  /*83e60*/  SEL R15, R20, R13, P3 ;  /* 0x0000000d140f7207 */ /* 0x000fe20001800000 */
[----:B------:R-:W-:Y:S01]  /*83e70*/  IMAD.MOV.U32 R20, RZ, RZ, R60 ;  /* 0x000000ffff147224 */ /* 0x000fe200078e003c */
[----:B------:R-:W-:Y:S01]  /*83e80*/  ISETP.GT.U32.AND P3, PT, R12, R59, PT ;  /* 0x0000003b0c00720c */ /* 0x000fe20003f64070 */
[----:B------:R-:W-:Y:S01]  /*83e90*/  IMAD.X R66, R10, 0x1, R61, P2 ;  /* 0x000000010a427824 */ /* 0x000fe200010e063d */
[----:B------:R-:W-:-:S02]  /*83ea0*/  @P1 ISETP.NE.AND.EX P4, PT, R13, RZ, PT, P4 ;  /* 0x000000ff0d00120c */ /* 0x000fc40003f85340 */
[----:B------:R-:W-:Y:S02]  /*83eb0*/  ISETP.GT.U32.AND.EX P3, PT, R15, R61, PT, P3 ;  /* 0x0000003d0f00720c */ /* 0x000fe40003f64130 */
[----:B------:R-:W-:Y:S02]  /*83ec0*/  ISETP.GE.U32.AND P2, PT, R40, R59, PT ;  /* 0x0000003b2800720c */ /* 0x000fe40003f46070 */
[----:B------:R-:W-:Y:S02]  /*83ed0*/  @P1 SEL R12, RZ, 0x1, P4 ;  /* 0x00000001ff0c1807 */ /* 0x000fe40002000000 */
[----:B------:R-:W-:Y:S02]  /*83ee0*/  ISETP.GE.U32.AND P4, PT, R22, R62, PT ;  /* 0x0000003e1600720c */ /* 0x000fe40003f86070 */
[----:B------:R-:W-:Y:S02]  /*83ef0*/  SEL R13, RZ, 0x1, !P3 ;  /* 0x00000001ff0d7807 */ /* 0x000fe40005800000 */
[----:B------:R-:W-:-:S02]  /*83f00*/  ISETP.GE.U32.AND.EX P2, PT, R66, R61, PT, P2 ;  /* 0x0000003d4200720c */ /* 0x000fc40003f46120 */
[----:B------:R-:W-:Y:S02]  /*83f10*/  @P1 IADD3 R69, P3, PT, R12, R69, RZ ;  /* 0x000000450c451210 */ /* 0x000fe40007f7e0ff */
[-C--:B------:R-:W-:Y:S02]  /*83f20*/  ISETP.GT.U32.AND.EX P0, PT, R29, R63.reuse, PT, P0 ;  /* 0x0000003f1d00720c */ /* 0x080fe40003f04100 */
        /* <DEDUP_REMOVED lines=24> */
.L_x_2072:
[----:B------:R-:W-:Y:S05]  /*840b0*/  BSYNC.RECONVERGENT B2 ;  /* 0x0000000000027941 */ /* 0x000fea0003800200 */
.L_x_2071:
        /* <DEDUP_REMOVED lines=113> */
.L_x_2074:
[----:B------:R-:W-:Y:S05]  /*847d0*/  BSYNC.RECONVERGENT B2 ;  /* 0x0000000000027941 */ /* 0x000fea0003800200 */
.L_x_2073:
        /* <DEDUP_REMOVED lines=28> */
.L_x_2077:
[----:B------:R-:W-:Y:S05]  /*849a0*/  BSYNC.RELIABLE B3 ;  /* 0x0000000000037941 */ /* 0x000fea0003800100 */
.L_x_2076:
        /* <DEDUP_REMOVED lines=32> */
.L_x_2078:
[----:B------:R-:W-:Y:S05]  /*84bb0*/  BSYNC.RECONVERGENT B2 ;  /* 0x0000000000027941 */ /* 0x000fea0003800200 */
.L_x_2075:
        /* <DEDUP_REMOVED lines=34> */
.L_x_2081:
[----:B------:R-:W-:Y:S05]  /*84de0*/  BSYNC.RELIABLE B3 ;  /* 0x0000000000037941 */ /* 0x000fea0003800100 */
.L_x_2080:
        /* <DEDUP_REMOVED lines=32> */
.L_x_2082:
[----:B------:R-:W-:Y:S05]  /*84ff0*/  BSYNC.RECONVERGENT B2 ;  /* 0x0000000000027941 */ /* 0x000fea0003800200 */
.L_x_2079:
        /* <DEDUP_REMOVED lines=8> */
[----:B------:R-:W-:Y:S02]  /*85080*/  SHF.L.W.U32.HI R63, R15, 0x1, R63 ;  /* 0x000000010f3f7819 */ /* 0x000fe40000010e3f */
[C---:B------:R-:W-:Y:S01]  /*85090*/  SHF.L.U64.HI R20, R12.reuse, 0x1, R15 ;  /* 0x000000010c147819 */ /* 0x040fe2000001020f */
[----:B------:R-:W-:Y:S01]  /*850a0*/  IMAD.SHL.U32 R15, R12, 0x2, RZ ;  /* 0x000000020c0f7824 */ /* 0x000fe200078e00ff */
        /* <DEDUP_REMOVED lines=25> */
.L_x_2085:
[----:B------:R-:W-:Y:S05]  /*85240*/  BSYNC.RELIABLE B3 ;  /* 0x0000000000037941 */ /* 0x000fea0003800100 */
.L_x_2084:
        /* <DEDUP_REMOVED lines=31> */
.L_x_2086:
[----:B------:R-:W-:Y:S05]  /*85440*/  BSYNC.RECONVERGENT B2 ;  /* 0x0000000000027941 */ /* 0x000fea0003800200 */
.L_x_2083:
        /* <DEDUP_REMOVED lines=36> */
.L_x_2089:
[----:B------:R-:W-:Y:S05]  /*85690*/  BSYNC.RELIABLE B3 ;  /* 0x0000000000037941 */ /* 0x000fea0003800100 */
.L_x_2088:
        /* <DEDUP_REMOVED lines=29> */
.L_x_2090:
[----:B------:R-:W-:Y:S05]  /*85870*/  BSYNC.RECONVERGENT B2 ;  /* 0x0000000000027941 */ /* 0x000fea0003800200 */
.L_x_2087:
[----:B------:R-:W-:Y:S01]  /*85880*/  SHF.L.W.U32.HI R15, R52, 0x1, R55 ;  /* 0x00000001340f7819 */ /* 0x000fe20000010e37 */
[----:B------:R-:W-:Y:S01]  /*85890*/  BSSY.RECONVERGENT B2, `(.L_x_2091) ;  /* 0x0000047000027945 */ /* 0x000fe20003800200 */
[----:B------:R-:W-:-:S03]  /*858a0*/  SHF.L.W.U32.HI R38, R55, 0x1, R54 ;  /* 0x0000000137267819 */ /* 0x000fc60000010e36 */
[----:B------:R-:W-:Y:S01]  /*858b0*/  BSSY.RELIABLE B3, `(.L_x_2092) ;  /* 0x0000021000037945 */ /* 0x000fe20003800100 */
        /* <DEDUP_REMOVED lines=32> */
.L_x_2093:
[----:B------:R-:W-:Y:S05]  /*85ac0*/  BSYNC.RELIABLE B3 ;  /* 0x0000000000037941 */ /* 0x000fea0003800100 */
.L_x_2092:
        /* <DEDUP_REMOVED lines=35> */
.L_x_2094:
[----:B------:R-:W-:Y:S05]  /*85d00*/  BSYNC.RECONVERGENT B2 ;  /* 0x0000000000027941 */ /* 0x000fea0003800200 */
.L_x_2091:
        /* <DEDUP_REMOVED lines=53> */
.L_x_2097:
[----:B------:R-:W-:Y:S05]  /*86060*/  BSYNC.RELIABLE B3 ;  /* 0x0000000000037941 */ /* 0x000fea0003800100 */
.L_x_2096:
        /* <DEDUP_REMOVED lines=29> */
.L_x_2098:
[----:B------:R-:W-:Y:S05]  /*86240*/  BSYNC.RECONVERGENT B2 ;  /* 0x0000000000027941 */ /* 0x000fea0003800200 */
.L_x_2095:
        /* <DEDUP_REMOVED lines=71> */
.L_x_2102:
        /* <DEDUP_REMOVED lines=12> */
.L_x_2101:
[----:B------:R0:W5:Y:S04]  /*86780*/  LDL.64 R22, [R1+0x20] ;  /* 0x0000200001167983 */ /* 0x0001680000100a00 */
[----:B------:R0:W5:Y:S04]  /*86790*/  LDL.64 R14, [R1+0x8] ;  /* 0x00000800010e7983 */ /* 0x0001680000100a00 */
[----:B------:R0:W5:Y:S02]  /*867a0*/  LDL.128 R8, [R1+0x10] ;  /* 0x0000100001087983 */ /* 0x0001640000100c00 */
.L_x_2100:
[----:B------:R-:W-:Y:S05]  /*867b0*/  BSYNC.RECONVERGENT B2 ;  /* 0x0000000000027941 */ /* 0x000fea0003800200 */
.L_x_2099:
        /* <DEDUP_REMOVED lines=88> */
.L_x_2106:
        /* <DEDUP_REMOVED lines=12> */
.L_x_2105:
[----:B------:R2:W5:Y:S04]  /*86e00*/  LDL.64 R72, [R1+0x20] ;  /* 0x0000200001487983 */ /* 0x0005680000100a00 */
[----:B------:R2:W5:Y:S02]  /*86e10*/  LDL.128 R12, [R1+0x10] ;  /* 0x00001000010c7983 */ /* 0x0005640000100c00 */
.L_x_2104:
[----:B------:R-:W-:Y:S05]  /*86e20*/  BSYNC.RECONVERGENT B2 ;  /* 0x0000000000027941 */ /* 0x000fea0003800200 */
.L_x_2103:
        /* <DEDUP_REMOVED lines=84> */
.L_x_2110:
        /* <DEDUP_REMOVED lines=12> */
.L_x_2109:
[----:B------:R3:W5:Y:S04]  /*87430*/  LDL.64 R70, [R1+0x18] ;  /* 0x0000180001467983 */ /* 0x0007680000100a00 */
[----:B------:R3:W5:Y:S02]  /*87440*/  LDL.128 R8, [R1+0x20] ;  /* 0x0000200001087983 */ /* 0x0007640000100c00 */
.L_x_2108:
[----:B------:R-:W-:Y:S05]  /*87450*/  BSYNC.RECONVERGENT B2 ;  /* 0x0000000000027941 */ /* 0x000fea0003800200 */
.L_x_2107:
        /* <DEDUP_REMOVED lines=83> */
.L_x_2114:
        /* <DEDUP_REMOVED lines=12> */
.L_x_2113:
[----:B------:R0:W5:Y:S04]  /*87a50*/  LDL.64 R12, [R1+0x18] ;  /* 0x00001800010c7983 */ /* 0x0001680000100a00 */
[----:B------:R0:W5:Y:S02]  /*87a60*/  LDL.64 R14, [R1+0x20] ;  /* 0x00002000010e7983 */ /* 0x0001640000100a00 */
.L_x_2112:
[----:B------:R-:W-:Y:S05]  /*87a70*/  BSYNC.RECONVERGENT B2 ;  /* 0x0000000000027941 */ /* 0x000fea0003800200 */
.L_x_2111:
        /* <DEDUP_REMOVED lines=48> */
.L_x_2116:
[----:B------:R-:W-:Y:S05]  /*87d80*/  BSYNC.RECONVERGENT B2 ;  /* 0x0000000000027941 */ /* 0x000fea0003800200 */
.L_x_2115:
        /* <DEDUP_REMOVED lines=12> */
[----:B------:R-:W-:Y:S02]  /*87e50*/  IADD3 R69, P0, PT, R69, R14, RZ ;  /* 0x0000000e45457210 */ /* 0x000fe40007f1e0ff */
[----:B------:R-:W-:Y:S01]  /*87e60*/  SEL R38, R73, R38, P1 ;  /* 0x0000002649267207 */ /* 0x000fe20000800000 */
[----:B------:R-:W-:Y:S01]  /*87e70*/  IMAD.MOV.U32 R73, RZ, RZ, R52 ;  /* 0x000000ffff497224 */ /* 0x000fe200078e0034 */
[----:B------:R-:W-:Y:S01]  /*87e80*/  SEL R39, R20, R39, P1 ;  /* 0x0000002714277207 */ /* 0x000fe20000800000 */
[----:B------:R-:W-:Y:S01]  /*87e90*/  IMAD.X R20, RZ, RZ, R15, P0 ;  /* 0x000000ffff147224 */ /* 0x000fe200000e060f */
[-C--:B------:R-:W-:Y:S01]  /*87ea0*/  IADD3 R70, P0, PT, RZ, R53.reuse, RZ ;  /* 0x00000035ff467210 */ /* 0x080fe20007f1e0ff */
[----:B------:R-:W-:Y:S01]  /*87eb0*/  IMAD.WIDE.U32 R14, P3, RZ, R22, R50 ;  /* 0x00000016ff0e7225 */ /* 0x000fe20007860032 */
        /* <DEDUP_REMOVED lines=10> */
[----:B------:R-:W-:Y:S02]  /*87f60*/  SEL R71, RZ, 0x1, P2 ;  /* 0x00000001ff477807 */ /* 0x000fe40001000000 */
[----:B------:R-:W-:Y:S02]  /*87f70*/  ISETP.GT.U32.AND.EX P0, PT, R20, R79, PT, P0 ;  /* 0x0000004f1400720c */ /* 0x000fe40003f04100 */
[----:B------:R-:W-:Y:S02]  /*87f80*/  IADD3 R71, P2, PT, R9, R71, RZ ;  /* 0x0000004709477210 */ /* 0x000fe40007f5e0ff */
[----:B------:R-:W-:-:S02]  /*87f90*/  @P1 IADD3 R12, P6, PT, R12, 0x1, RZ ;  /* 0x000000010c0c1810 */ /* 0x000fc40007fde0ff */
[----:B------:R-:W-:Y:S01]  /*87fa0*/  IADD3 RZ, P4, PT, R39, R14, RZ ;  /* 0x0000000e27ff7210 */ /* 0x000fe20007f9e0ff */
[----:B------:R-:W-:Y:S01]  /*87fb0*/  IMAD.X R39, RZ, RZ, RZ, P3 ;  /* 0x000000ffff277224 */ /* 0x000fe200018e06ff */
[----:B------:R-:W-:Y:S01]  /*87fc0*/  SEL R69, R69, R76, P0 ;  /* 0x0000004c45457207 */ /* 0x000fe20000000000 */
[----:B------:R-:W-:Y:S01]  /*87fd0*/  IMAD.X R68, RZ, RZ, RZ, P2 ;  /* 0x000000ffff447224 */ /* 0x000fe200010e06ff */
[----:B------:R-:W-:Y:S01]  /*87fe0*/  ISETP.GT.U32.AND P3, PT, R71, R12, PT ;  /* 0x0000000c4700720c */ /* 0x000fe20003f64070 */
        /* <DEDUP_REMOVED lines=48> */
.L_x_2118:
[----:B------:R-:W-:Y:S05]  /*882f0*/  BSYNC.RECONVERGENT B2 ;  /* 0x0000000000027941 */ /* 0x000fea0003800200 */
.L_x_2117:
        /* <DEDUP_REMOVED lines=112> */
.L_x_2120:
[----:B------:R-:W-:Y:S05]  /*88a00*/  BSYNC.RECONVERGENT B2 ;  /* 0x0000000000027941 */ /* 0x000fea0003800200 */
.L_x_2119:
        /* <DEDUP_REMOVED lines=31> */
.L_x_2123:
[----:B------:R-:W-:Y:S05]  /*88c00*/  BSYNC.RELIABLE B3 ;  /* 0x0000000000037941 */ /* 0x000fea0003800100 */
.L_x_2122:
        /* <DEDUP_REMOVED lines=31> */
.L_x_2124:
[----:B------:R-:W-:Y:S05]  /*88e00*/  BSYNC.RECONVERGENT B2 ;  /* 0x0000000000027941 */ /* 0x000fea0003800200 */
.L_x_2121:
        /* <DEDUP_REMOVED lines=31> */
.L_x_2127:
[----:B------:R-:W-:Y:S05]  /*89000*/  BSYNC.RELIABLE B3 ;  /* 0x0000000000037941 */ /* 0x000fea0003800100 */
.L_x_2126:
        /* <DEDUP_REMOVED lines=30> */
.L_x_2128:
[----:B------:R-:W-:Y:S05]  /*891f0*/  BSYNC.RECONVERGENT B2 ;  /* 0x0000000000027941 */ /* 0x000fea0003800200 */
.L_x_2125:
        /* <DEDUP_REMOVED lines=36> */
.L_x_2131:
[----:B------:R-:W-:Y:S05]  /*89440*/  BSYNC.RELIABLE B3 ;  /* 0x0000000000037941 */ /* 0x000fea0003800100 */
.L_x_2130:
        /* <DEDUP_REMOVED lines=35> */
.L_x_2132:
[----:B------:R-:W-:Y:S05]  /*89680*/  BSYNC.RECONVERGENT B2 ;  /* 0x0000000000027941 */ /* 0x000fea0003800200 */
.L_x_2129:
        /* <DEDUP_REMOVED lines=14> */
[----:B------:R-:W-:Y:S02]  /*89770*/  ISETP.GT.U32.AND P2, PT, R72, R23, PT ;  /* 0x000000174800720c */ /* 0x000fe40003f44070 */
[----:B------:R-:W-:Y:S02]  /*89780*/  ISETP.GE.U32.AND P1, PT, R38, R39, PT ;  /* 0x000000272600720c */ /* 0x000fe40003f26070 */
[----:B------:R-:W-:Y:S02]  /*89790*/  ISETP.GE.U32.AND.EX P3, PT, R70, R137, PT, P3 ;  /* 0x000000894600720c */ /* 0x000fe40003f66130 */
[----:B------:R-:W-:-:S02]  /*897a0*/  ISETP.GT.U32.AND.EX P2, PT, R14, R25, PT, P2 ;  /* 0x000000190e00720c */ /* 0x000fc40003f44120 */
[----:B------:R-:W-:Y:S02]  /*897b0*/  ISETP.GE.U32.AND.EX P1, PT, R12, R51, PT, P1 ;  /* 0x000000330c00720c */ /* 0x000fe40003f26110 */
[----:B------:R-:W-:-:S04]  /*897c0*/  ISETP.LT.U32.OR.EX P0, PT, R14, R25, !P3, P0 ;  /* 0x000000190e00720c */ /* 0x000fc80005f01500 */
[----:B------:R-:W-:-:S13]  /*897d0*/  PLOP3.LUT P0, PT, P1, P2, P0, 0x2f, 0x0 ;  /* 0x000000000000781c */ /* 0x000fda0000f04507 */
[----:B------:R-:W-:Y:S05]  /*897e0*/  @!P0 BREAK.RELIABLE B3 ;  /* 0x0000000000038942 */ /* 0x000fea0003800100 */
[----:B------:R-:W-:Y:S05]  /*897f0*/  @P0 BRA `(.L_x_2136) ;  /* 0x0000000000680947 */ /* 0x000fea0003800000 */
.L_x_2134:
        /* <DEDUP_REMOVED lines=26> */
.L_x_2136:
[----:B------:R-:W-:Y:S05]  /*899a0*/  BSYNC.RELIABLE B3 ;  /* 0x0000000000037941 */ /* 0x000fea0003800100 */
.L_x_2135:
        /* <DEDUP_REMOVED lines=52> */
.L_x_2137:
[----:B------:R-:W-:Y:S05]  /*89cf0*/  BSYNC.RECONVERGENT B2 ;  /* 0x0000000000027941 */ /* 0x000fea0003800200 */
.L_x_2133:
        /* <DEDUP_REMOVED lines=25> */
.L_x_2139:
        /* <DEDUP_REMOVED lines=26> */
.L_x_2141:
[----:B------:R-:W-:Y:S05]  /*8a030*/  BSYNC.RELIABLE B3 ;  /* 0x0000000000037941 */ /* 0x000fea0003800100 */
.L_x_2140:
        /* <DEDUP_REMOVED lines=52> */
.L_x_2142:
[----:B------:R-:W-:Y:S05]  /*8a380*/  BSYNC.RECONVERGENT B2 ;  /* 0x0000000000027941 */ /* 0x000fea0003800200 */
.L_x_2138:
        /* <DEDUP_REMOVED lines=47> */
[-C--:B------:R-:W-:Y:S01]  /*8a680*/  IMAD R20, R65, R67.reuse, RZ ;  /* 0x0000004341147224 */ /* 0x080fe200078e02ff */
[----:B------:R-:W-:Y:S01]  /*8a690*/  IADD3 RZ, P0, PT, R23, R70, RZ ;  /* 0x0000004617ff7210 */ /* 0x000fe20007f1e0ff */
        /* <DEDUP_REMOVED lines=27> */
.L_x_2146:
        /* <DEDUP_REMOVED lines=12> */
.L_x_2145:
[----:B------:R0:W5:Y:S04]  /*8a910*/  LDL.64 R22, [R1+0x20] ;  /* 0x0000200001167983 */ /* 0x0001680000100a00 */
[----:B------:R0:W5:Y:S04]  /*8a920*/  LDL.64 R14, [R1+0x8] ;  /* 0x00000800010e7983 */ /* 0x0001680000100a00 */
[----:B------:R0:W5:Y:S02]  /*8a930*/  LDL.128 R8, [R1+0x10] ;  /* 0x0000100001087983 */ /* 0x0001640000100c00 */
.L_x_2144:
[----:B------:R-:W-:Y:S05]  /*8a940*/  BSYNC.RECONVERGENT B2 ;  /* 0x0000000000027941 */ /* 0x000fea0003800200 */
.L_x_2143:
        /* <DEDUP_REMOVED lines=58> */
[----:B------:R-:W-:Y:S01]  /*8acf0*/  IMAD.WIDE.U32 R8, P3, R56, R60, R70 ;  /* 0x0000003c38087225 */ /* 0x000fe20007860046 */
[----:B------:R-:W-:-:S03]  /*8ad00*/  SEL R25, RZ, 0x1, P1 ;  /* 0x00000001ff197807 */ /* 0x000fc60000800000 */
[----:B------:R-:W-:Y:S02]  /*8ad10*/  IMAD R59, R60, R56, RZ ;  /* 0x000000383c3b7224 */ /* 0x000fe400078e02ff */
[----:B------:R-:W-:-:S04]  /*8ad20*/  IMAD.WIDE.U32 R10, R56, R61, R10 ;  /* 0x0000003d380a7225 */ /* 0x000fc800078e000a */
[----:B------:R-:W-:Y:S01]  /*8ad30*/  IMAD.WIDE.U32 R70, R56, R61, RZ ;  /* 0x0000003d38467225 */ /* 0x000fe200078e00ff */
[----:B------:R-:W-:-:S03]  /*8ad40*/  ISETP.GE.U32.AND P0, PT, R10, R22, PT ;  /* 0x000000160a00720c */ /* 0x000fc60003f06070 */
        /* <DEDUP_REMOVED lines=11> */
[----:B------:R-:W-:Y:S01]  /*8ae00*/  IMAD.MOV.U32 R10, RZ, RZ, R9 ;  /* 0x000000ffff0a7224 */ /* 0x000fe200078e0009 */
[----:B------:R-:W-:-:S02]  /*8ae10*/  SEL R9, RZ, 0x1, P0 ;  /* 0x00000001ff097807 */ /* 0x000fc40000000000 */
[----:B------:R-:W-:Y:S01]  /*8ae20*/  ISETP.GE.U32.AND.EX P1, PT, R57, R8, PT, P1 ;  /* 0x000000083900720c */ /* 0x000fe20003f26110 */
[----:B------:R-:W-:-:S03]  /*8ae30*/  IMAD.WIDE.U32.X R58, R58, R60, R10, P2 ;  /* 0x0000003c3a3a7225 */ /* 0x000fc600010e040a */
        /* <DEDUP_REMOVED lines=13> */
.L_x_2150:
        /* <DEDUP_REMOVED lines=12> */
.L_x_2149:
[----:B------:R2:W5:Y:S04]  /*8afd0*/  LDL.64 R56, [R1+0x20] ;  /* 0x0000200001387983 */ /* 0x0005680000100a00 */
[----:B------:R2:W5:Y:S02]  /*8afe0*/  LDL.128 R12, [R1+0x10] ;  /* 0x00001000010c7983 */ /* 0x0005640000100c00 */
.L_x_2148:
[----:B------:R-:W-:Y:S05]  /*8aff0*/  BSYNC.RECONVERGENT B2 ;  /* 0x0000000000027941 */ /* 0x000fea0003800200 */
.L_x_2147:
        /* <DEDUP_REMOVED lines=90> */
.L_x_2154:
        /* <DEDUP_REMOVED lines=12> */
.L_x_2153:
[----:B------:R3:W5:Y:S04]  /*8b660*/  LDL.64 R58, [R1+0x18] ;  /* 0x00001800013a7983 */ /* 0x0007680000100a00 */
[----:B------:R3:W5:Y:S02]  /*8b670*/  LDL.128 R8, [R1+0x20] ;  /* 0x0000200001087983 */ /* 0x0007640000100c00 */
.L_x_2152:
[----:B------:R-:W-:Y:S05]  /*8b680*/  BSYNC.RECONVERGENT B2 ;  /* 0x0000000000027941 */ /* 0x000fea0003800200 */
.L_x_2151:
        /* <DEDUP_REMOVED lines=34> */
[----:B------:R-:W-:-:S03]  /*8b8b0*/  ISETP.GE.U32.AND.EX P1, PT, R15, R20, PT, P1 ;  /* 0x000000140f00720c */ /* 0x000fc60003f26110 */
[CC--:B------:R-:W-:Y:S01]  /*8b8c0*/  IMAD.WIDE.U32 R8, R55.reuse, R52.reuse, RZ ;  /* 0x0000003437087225 */ /* 0x0c0fe200078e00ff */
[----:B------:R-:W-:Y:S02]  /*8b8d0*/  SEL R8, RZ, 0x1, P0 ;  /* 0x00000001ff087807 */ /* 0x000fe40000000000 */
[----:B------:R-:W-:Y:S01]  /*8b8e0*/  SEL R29, RZ, 0x1, P1 ;  /* 0x00000001ff1d7807 */ /* 0x000fe20000800000 */
[----:B------:R-:W-:-:S03]  /*8b8f0*/  IMAD.WIDE.U32 R38, R55, R52, R10 ;  /* 0x0000003437267225 */ /* 0x000fc600078e000a */
[----:B------:R-:W-:Y:S01]  /*8b900*/  IADD3 R29, P1, P4, R29, R62, R8 ;  /* 0x0000003e1d1d7210 */ /* 0x000fe20007c3e008 */
        /* <DEDUP_REMOVED lines=51> */
.L_x_2158:
        /* <DEDUP_REMOVED lines=12> */
.L_x_2157:
[----:B------:R0:W5:Y:S04]  /*8bd00*/  LDL.64 R12, [R1+0x18] ;  /* 0x00001800010c7983 */ /* 0x0001680000100a00 */
[----:B------:R0:W5:Y:S02]  /*8bd10*/  LDL.64 R14, [R1+0x20] ;  /* 0x00002000010e7983 */ /* 0x0001640000100a00 */
.L_x_2156:
[----:B------:R-:W-:Y:S05]  /*8bd20*/  BSYNC.RECONVERGENT B2 ;  /* 0x0000000000027941 */ /* 0x000fea0003800200 */
.L_x_2155:
        /* <DEDUP_REMOVED lines=25> */
[----:B------:R-:W-:Y:S01]  /*8bec0*/  IMAD.WIDE.U32 R56, P3, RZ, R14, R52 ;  /* 0x0000000eff387225 */ /* 0x000fe20007860034 */
[----:B------:R-:W-:-:S02]  /*8bed0*/  ISETP.GE.U32.AND P0, PT, R61, R29, PT ;  /* 0x0000001d3d00720c */ /* 0x000fc40003f06070 */
[-C--:B------:R-:W-:Y:S01]  /*8bee0*/  ISETP.GT.U32.AND.EX P1, PT, R25, R40.reuse, PT, P1 ;  /* 0x000000281900720c */ /* 0x080fe20003f24110 */
[----:B------:R-:W-:Y:S01]  /*8bef0*/  IMAD.WIDE.U32 R52, R14, 0x3d1, RZ ;  /* 0x000003d10e347825 */ /* 0x000fe200078e00ff */
[----:B------:R-:W-:-:S03]  /*8bf00*/  ISETP.GE.U32.AND.EX P0, PT, R62, R40, PT, P0 ;  /* 0x000000283e00720c */ /* 0x000fc60003f06100 */
[----:B------:R-:W-:Y:S01]  /*8bf10*/  IMAD.X R29, RZ, RZ, RZ, P3 ;  /* 0x000000ffff1d7224 */ /* 0x000fe200018e06ff */
[----:B------:R-:W-:Y:S01]  /*8bf20*/  SEL R59, RZ, 0x1, P0 ;  /* 0x00000001ff3b7807 */ /* 0x000fe20000000000 */
[----:B------:R-:W-:Y:S01]  /*8bf30*/  IMAD.IADD R25, R56, 0x1, R51 ;  /* 0x0000000138197824 */ /* 0x000fe200078e0233 */
[----:B------:R-:W-:Y:S02]  /*8bf40*/  ISETP.GE.U32.AND P0, PT, R50, R54, PT ;  /* 0x000000363200720c */ /* 0x000fe40003f06070 */
[----:B------:R-:W-:-:S05]  /*8bf50*/  IADD3 R59, P2, PT, R59, R23, RZ ;  /* 0x000000173b3b7210 */ /* 0x000fca0007f5e0ff */
        /* <DEDUP_REMOVED lines=13> */
.L_x_2160:
[----:B------:R-:W-:Y:S05]  /*8c030*/  BSYNC.RECONVERGENT B2 ;  /* 0x0000000000027941 */ /* 0x000fea0003800200 */
.L_x_2159:
        /* <DEDUP_REMOVED lines=10> */
[----:B------:R-:W-:Y:S01]  /*8c0e0*/  IMAD.MOV.U32 R124, RZ, RZ, R50 ;  /* 0x000000ffff7c7224 */ /* 0x000fe200078e0032 */
        /* <DEDUP_REMOVED lines=30> */
[-C--:B------:R-:W-:Y:S01]  /*8c2d0*/  ISETP.GT.U32.AND.EX P3, PT, R40, R13.reuse, PT, P3 ;  /* 0x0000000d2800720c */ /* 0x080fe20003f64130 */
[----:B------:R-:W-:Y:S01]  /*8c2e0*/  IMAD.WIDE.U32 R22, R22, 0x3d1, R54 ;  /* 0x000003d116167825 */ /* 0x000fe200078e0036 */
        /* <DEDUP_REMOVED lines=43> */
.L_x_2162:
[----:B------:R-:W-:Y:S05]  /*8c5a0*/  BSYNC.RECONVERGENT B2 ;  /* 0x0000000000027941 */ /* 0x000fea0003800200 */
.L_x_2161:
        /* <DEDUP_REMOVED lines=113> */
.L_x_2164:
[----:B------:R-:W-:Y:S05]  /*8ccc0*/  BSYNC.RECONVERGENT B2 ;  /* 0x0000000000027941 */ /* 0x000fea0003800200 */
.L_x_2163:
        /* <DEDUP_REMOVED lines=28> */
.L_x_2167:
[----:B------:R-:W-:Y:S05]  /*8ce90*/  BSYNC.RELIABLE B3 ;  /* 0x0000000000037941 */ /* 0x000fea0003800100 */
.L_x_2166:
        /* <DEDUP_REMOVED lines=31> */
.L_x_2168:
[----:B------:R-:W-:Y:S05]  /*8d090*/  BSYNC.RECONVERGENT B2 ;  /* 0x0000000000027941 */ /* 0x000fea0003800200 */
.L_x_2165:
        /* <DEDUP_REMOVED lines=31> */
.L_x_2171:
[----:B------:R-:W-:Y:S05]  /*8d290*/  BSYNC.RELIABLE B3 ;  /* 0x0000000000037941 */ /* 0x000fea0003800100 */
.L_x_2170:
        /* <DEDUP_REMOVED lines=29> */
.L_x_2172:
[----:B------:R-:W-:Y:S05]  /*8d470*/  BSYNC.RECONVERGENT B2 ;  /* 0x0000000000027941 */ /* 0x000fea0003800200 */
.L_x_2169:
        /* <DEDUP_REMOVED lines=36> */
.L_x_2175:
[----:B------:R-:W-:Y:S05]  /*8d6c0*/  BSYNC.RELIABLE B3 ;  /* 0x0000000000037941 */ /* 0x000fea0003800100 */
.L_x_2174:
        /* <DEDUP_REMOVED lines=20> */
[----:B------:R-:W-:Y:S02]  /*8d810*/  IADD3 R22, P1, PT, R23, R22, RZ ;  /* 0x0000001617167210 */ /* 0x000fe40007f3e0ff */
[----:B------:R-:W-:Y:S02]  /*8d820*/  SEL R0, RZ, 0xffffffff, !P2 ;  /* 0xffffffffff007807 */ /* 0x000fe40005000000 */
[----:B------:R-:W-:Y:S01]  /*8d830*/  IADD3 R10, P2, PT, R15, R10, RZ ;  /* 0x0000000a0f0a7210 */ /* 0x000fe20007f5e0ff */
[----:B------:R-:W-:Y:S01]  /*8d840*/  IMAD.X R23, R23, 0x1, R38, P1 ;  /* 0x0000000117177824 */ /* 0x000fe200008e0626 */
[C---:B------:R-:W-:Y:S01]  /*8d850*/  IADD3 R39, P3, P4, R0.reuse, -R26, R39 ;  /* 0x8000001a00277210 */ /* 0x040fe20007c7e027 */
[----:B------:R-:W-:Y:S01]  /*8d860*/  IMAD.MOV.U32 R41, RZ, RZ, R22 ;  /* 0x000000ffff297224 */ /* 0x000fe200078e0016 */
[----:B------:R-:W-:Y:S01]  /*8d870*/  IADD3 R25, P0, PT, R25, -UR4, RZ ;  /* 0x8000000419197c10 */ /* 0x000fe2000ff1e0ff */
[----:B------:R-:W-:Y:S01]  /*8d880*/  IMAD.X R15, R15, 0x1, R20, P2 ;  /* 0x000000010f0f7824 */ /* 0x000fe200010e0614 */
[----:B------:R-:W-:Y:S01]  /*8d890*/  IADD3.X R40, PT, PT, R0, ~R27, R40, P3, P4 ;  /* 0x8000001b00287210 */ /* 0x000fe20001fe8428 */
[----:B------:R-:W-:Y:S01]  /*8d8a0*/  IMAD.MOV.U32 R20, RZ, RZ, R23 ;  /* 0x000000ffff147224 */ /* 0x000fe200078e0017 */
[----:B------:R-:W-:Y:S01]  /*8d8b0*/  IADD3.X R44, PT, PT, R44, ~UR5, RZ, P0, !PT ;  /* 0x800000052c2c7c10 */ /* 0x000fe200087fe4ff */
[----:B------:R-:W-:-:S02]  /*8d8c0*/  IMAD.MOV.U32 R23, RZ, RZ, R10 ;  /* 0x000000ffff177224 */ /* 0x000fc400078e000a */
[----:B------:R-:W-:-:S07]  /*8d8d0*/  IMAD.MOV.U32 R0, RZ, RZ, R15 ;  /* 0x000000ffff007224 */ /* 0x000fce00078e000f */
.L_x_2176:
[----:B------:R-:W-:Y:S05]  /*8d8e0*/  BSYNC.RECONVERGENT B2 ;  /* 0x0000000000027941 */ /* 0x000fea0003800200 */
.L_x_2173:
        /* <DEDUP_REMOVED lines=36> */
.L_x_2179:
[----:B------:R-:W-:Y:S05]  /*8db30*/  BSYNC.RELIABLE B3 ;  /* 0x0000000000037941 */ /* 0x000fea0003800100 */
.L_x_2178:
        /* <DEDUP_REMOVED lines=33> */
.L_x_2180:
[----:B------:R-:W-:Y:S05]  /*8dd50*/  BSYNC.RECONVERGENT B2 ;  /* 0x0000000000027941 */ /* 0x000fea0003800200 */
.L_x_2177:
        /* <DEDUP_REMOVED lines=8> */
[----:B------:R-:W-:Y:S01]  /*8dde0*/  SHF.L.W.U32.HI R44, R20, 0x1, R23 ;  /* 0x00000001142c7819 */ /* 0x000fe20000010e17 */
[----:B------:R-:W-:Y:S01]  /*8ddf0*/  IMAD.SHL.U32 R23, R25, 0x2, RZ ;  /* 0x0000000219177824 */ /* 0x000fe200078e00ff */
[----:B------:R-:W-:-:S02]  /*8de00*/  SHF.L.W.U32.HI R41, R46, 0x1, R41 ;  /* 0x000000012e297819 */ /* 0x000fc40000010e29 */
[----:B------:R-:W-:-:S05]  /*8de10*/  SHF.L.U64.HI R46, R25, 0x1, R46 ;  /* 0x00000001192e7819 */ /* 0x000fca000001022e */
        /* <DEDUP_REMOVED lines=27> */
.L_x_2183:
[----:B------:R-:W-:Y:S05]  /*8dfd0*/  BSYNC.RELIABLE B3 ;  /* 0x0000000000037941 */ /* 0x000fea0003800100 */
.L_x_2182:
        /* <DEDUP_REMOVED lines=33> */
.L_x_2184:
[----:B------:R-:W-:Y:S05]  /*8e1f0*/  BSYNC.RECONVERGENT B2 ;  /* 0x0000000000027941 */ /* 0x000fea0003800200 */
.L_x_2181:
        /* <DEDUP_REMOVED lines=23> */
.L_x_2186:
[----:B------:R-:W-:Y:S02]  /*8e370*/  ISETP.GE.U32.AND P0, PT, R124, R23, PT ;  /* 0x000000177c00720c */ /* 0x000fe40003f06070 */
[-C--:B------:R-:W-:Y:S02]  /*8e380*/  IADD3 R10, P1, PT, R13, -R41.reuse, RZ ;  /* 0x800000290d0a7210 */ /* 0x080fe40007f3e0ff */
        /* <DEDUP_REMOVED lines=24> */
.L_x_2188:
[----:B------:R-:W-:Y:S05]  /*8e510*/  BSYNC.RELIABLE B3 ;  /* 0x0000000000037941 */ /* 0x000fea0003800100 */
.L_x_2187:
        /* <DEDUP_REMOVED lines=52> */
.L_x_2189:
[----:B------:R-:W-:Y:S05]  /*8e860*/  BSYNC.RECONVERGENT B2 ;  /* 0x0000000000027941 */ /* 0x000fea0003800200 */
.L_x_2185:
        /* <DEDUP_REMOVED lines=42> */
[----:B------:R-:W-:-:S04]  /*8eb10*/  IMAD.WIDE.U32 R46, P2, R30, R21, R10 ;  /* 0x000000151e2e7225 */ /* 0x000fc8000784000a */
[----:B------:R-:W-:-:S04]  /*8eb20*/  IMAD.WIDE.U32 R44, R21, R35, RZ ;  /* 0x00000023152c7225 */ /* 0x000fc800078e00ff */
[-C--:B------:R-:W-:Y:S02]  /*8eb30*/  IMAD R22, R24, R21.reuse, RZ ;  /* 0x0000001518167224 */ /* 0x080fe400078e02ff */
[----:B------:R-:W-:-:S04]  /*8eb40*/  IMAD.WIDE.U32 R40, R35, R21, RZ ;  /* 0x0000001523287225 */ /* 0x000fc800078e00ff */
[----:B------:R-:W-:-:S04]  /*8eb50*/  IMAD.WIDE.U32 R38, R31, R21, RZ ;  /* 0x000000151f267225 */ /* 0x000fc800078e00ff */
        /* <DEDUP_REMOVED lines=8> */
[-C--:B------:R-:W-:Y:S01]  /*8ebe0*/  IMAD R29, R31, R18.reuse, R22 ;  /* 0x000000121f1d7224 */ /* 0x080fe200078e0216 */
[----:B------:R-:W-:Y:S01]  /*8ebf0*/  IADD3.X R11, PT, PT, R21, R11, RZ, P1, P2 ;  /* 0x0000000b150b7210 */ /* 0x000fe20000fe44ff */
[----:B------:R-:W-:Y:S01]  /*8ec00*/  IMAD.WIDE.U32.X R44, R30, R18, R12, P0 ;  /* 0x000000121e2c7225 */ /* 0x000fe200000e040c */
[----:B------:R-:W-:Y:S02]  /*8ec10*/  ISETP.GE.U32.AND P0, PT, R10, R40, PT ;  /* 0x000000280a00720c */ /* 0x000fe40003f06070 */
[----:B------:R-:W-:Y:S01]  /*8ec20*/  IADD3 R124, P1, PT, R124, -R23, RZ ;  /* 0x800000177c7c7210 */ /* 0x000fe20007f3e0ff */
[----:B------:R-:W-:Y:S01]  /*8ec30*/  IMAD.IADD R29, R39, 0x1, R29 ;  /* 0x00000001271d7824 */ /* 0x000fe200078e021d */
[----:B------:R-:W-:Y:S01]  /*8ec40*/  ISETP.GE.U32.AND.EX P0, PT, R11, R21, PT, P0 ;  /* 0x000000150b00720c */ /* 0x000fe20003f06100 */
[----:B------:R-:W-:Y:S01]  /*8ec50*/  IMAD.MOV.U32 R12, RZ, RZ, R38 ;  /* 0x000000ffff0c7224 */ /* 0x000fe200078e0026 */
[----:B------:R0:W-:Y:S01]  /*8ec60*/  STL.128 [R1+0x10], R8 ;  /* 0x0000100801007387 */ /* 0x0001e20000100c00 */
[----:B------:R-:W-:Y:S01]  /*8ec70*/  IMAD.MOV.U32 R13, RZ, RZ, R29 ;  /* 0x000000ffff0d7224 */ /* 0x000fe200078e001d */
[----:B------:R-:W-:Y:S01]  /*8ec80*/  SEL R18, RZ, 0x1, P0 ;  /* 0x00000001ff127807 */ /* 0x000fe20000000000 */
[----:B------:R-:W-:Y:S01]  /*8ec90*/  IMAD.X R125, R125, 0x1, ~R20, P1 ;  /* 0x000000017d7d7824 */ /* 0x000fe200008e0e14 */
[----:B------:R-:W-:-:S02]  /*8eca0*/  CS2R R20, SRZ ;  /* 0x0000000000147805 */ /* 0x000fc4000001ff00 */
        /* <DEDUP_REMOVED lines=8> */
.L_x_2193:
        /* <DEDUP_REMOVED lines=12> */
.L_x_2192:
[----:B------:R0:W5:Y:S04]  /*8edf0*/  LDL.64 R20, [R1+0x20] ;  /* 0x0000200001147983 */ /* 0x0001680000100a00 */
[----:B------:R0:W5:Y:S04]  /*8ee00*/  LDL.64 R14, [R1+0x8] ;  /* 0x00000800010e7983 */ /* 0x0001680000100a00 */
[----:B------:R0:W5:Y:S02]  /*8ee10*/  LDL.128 R8, [R1+0x10] ;  /* 0x0000100001087983 */ /* 0x0001640000100c00 */
.L_x_2191:
[----:B------:R-:W-:Y:S05]  /*8ee20*/  BSYNC.RECONVERGENT B2 ;  /* 0x0000000000027941 */ /* 0x000fea0003800200 */
.L_x_2190:
        /* <DEDUP_REMOVED lines=17> */
[C---:B------:R-:W-:Y:S02]  /*8ef40*/  IMAD R49, R42.reuse, R16, R13 ;  /* 0x000000102a317224 */ /* 0x040fe400078e020d */
        /* <DEDUP_REMOVED lines=74> */
.L_x_2197:
        /* <DEDUP_REMOVED lines=12> */
.L_x_2196:
[----:B------:R2:W5:Y:S04]  /*8f4b0*/  LDL.64 R40, [R1+0x20] ;  /* 0x0000200001287983 */ /* 0x0005680000100a00 */
[----:B------:R2:W5:Y:S02]  /*8f4c0*/  LDL.128 R12, [R1+0x10] ;  /* 0x00001000010c7983 */ /* 0x0005640000100c00 */
.L_x_2195:
[----:B------:R-:W-:Y:S05]  /*8f4d0*/  BSYNC.RECONVERGENT B2 ;  /* 0x0000000000027941 */ /* 0x000fea0003800200 */
.L_x_2194:
        /* <DEDUP_REMOVED lines=90> */
.L_x_2201:
        /* <DEDUP_REMOVED lines=12> */
.L_x_2200:
[----:B------:R3:W5:Y:S04]  /*8fb40*/  LDL.64 R22, [R1+0x18] ;  /* 0x0000180001167983 */ /* 0x0007680000100a00 */
[----:B------:R3:W5:Y:S02]  /*8fb50*/  LDL.128 R8, [R1+0x20] ;  /* 0x0000200001087983 */ /* 0x0007640000100c00 */
.L_x_2199:
[----:B------:R-:W-:Y:S05]  /*8fb60*/  BSYNC.RECONVERGENT B2 ;  /* 0x0000000000027941 */ /* 0x000fea0003800200 */
.L_x_2198:
[----:B------:R-:W2:Y:S01]  /*8fb70*/  LDL.64 R36, [R1+0x30] ;  /* 0x0000300001247983 */ /* 0x000ea20000100a00 */
[----:B------:R-:W-:Y:S01]  /*8fb80*/  IMAD.WIDE.U32 R12, R32, R31, RZ ;  /* 0x0000001f200c7225 */ /* 0x000fe200078e00ff */
[----:B------:R-:W-:Y:S03]  /*8fb90*/  BSSY.RECONVERGENT B2, `(.L_x_2202) ;  /* 0x0000067000027945 */ /* 0x000fe60003800200 */
        /* <DEDUP_REMOVED lines=39> */
[----:B------:R-:W-:Y:S01]  /*8fe10*/  IADD3.X R43, PT, PT, RZ, R43, RZ, P1, P4 ;  /* 0x0000002bff2b7210 */ /* 0x000fe20000fe84ff */
        /* <DEDUP_REMOVED lines=10> */
[----:B------:R-:W-:Y:S01]  /*8fec0*/  IMAD.WIDE.U32 R20, R32, R35, RZ ;  /* 0x0000002320147225 */ /* 0x000fe200078e00ff */
[----:B------:R-:W-:-:S02]  /*8fed0*/  ISETP.GE.U32.AND.EX P1, PT, R16, R10, PT, P1 ;  /* 0x0000000a1000720c */ /* 0x000fc40003f26110 */
        /* <DEDUP_REMOVED lines=36> */
.L_x_2205:
        /* <DEDUP_REMOVED lines=12> */
.L_x_2204:
[----:B------:R0:W5:Y:S04]  /*901e0*/  LDL.64 R12, [R1+0x18] ;  /* 0x00001800010c7983 */ /* 0x0001680000100a00 */
[----:B------:R0:W5:Y:S02]  /*901f0*/  LDL.64 R14, [R1+0x20] ;  /* 0x00002000010e7983 */ /* 0x0001640000100a00 */
.L_x_2203:
[----:B------:R-:W-:Y:S05]  /*90200*/  BSYNC.RECONVERGENT B2 ;  /* 0x0000000000027941 */ /* 0x000fea0003800200 */
.L_x_2202:
        /* <DEDUP_REMOVED lines=23> */
[----:B------:R-:W-:-:S02]  /*90380*/  ISETP.GT.U32.AND P1, PT, R16, R23, PT ;  /* 0x000000171000720c */ /* 0x000fc40003f24070 */
[----:B------:R-:W-:Y:S01]  /*90390*/  ISETP.GE.U32.AND P0, PT, R38, R23, PT ;  /* 0x000000172600720c */ /* 0x000fe20003f06070 */
[----:B------:R-:W-:Y:S01]  /*903a0*/  IMAD.WIDE.U32 R22, R15, 0x3d1, RZ ;  /* 0x000003d10f167825 */ /* 0x000fe200078e00ff */
[-C--:B------:R-:W-:Y:S02]  /*903b0*/  ISETP.GT.U32.AND.EX P1, PT, R30, R33.reuse, PT, P1 ;  /* 0x000000211e00720c */ /* 0x080fe40003f24110 */
[----:B------:R-:W-:Y:S01]  /*903c0*/  ISETP.GE.U32.AND.EX P0, PT, R39, R33, PT, P0 ;  /* 0x000000212700720c */ /* 0x000fe20003f06100 */
[----:B------:R-:W-:-:S03]  /*903d0*/  IMAD.WIDE.U32 R30, R14, 0x3d1, RZ ;  /* 0x000003d10e1e7825 */ /* 0x000fc600078e00ff */
        /* <DEDUP_REMOVED lines=19> */
.L_x_2207:
[----:B------:R-:W-:Y:S05]  /*90510*/  BSYNC.RECONVERGENT B2 ;  /* 0x0000000000027941 */ /* 0x000fea0003800200 */
.L_x_2206:
        /* <DEDUP_REMOVED lines=86> */
.L_x_2209:
[----:B------:R-:W-:Y:S05]  /*90a80*/  BSYNC.RECONVERGENT B2 ;  /* 0x0000000000027941 */ /* 0x000fea0003800200 */
.L_x_2208:
        /* <DEDUP_REMOVED lines=112> */
.L_x_2211:
[----:B------:R-:W-:Y:S05]  /*91190*/  BSYNC.RECONVERGENT B2 ;  /* 0x0000000000027941 */ /* 0x000fea0003800200 */
.L_x_2210:
        /* <DEDUP_REMOVED lines=34> */
.L_x_2214:
[----:B------:R-:W-:Y:S05]  /*913c0*/  BSYNC.RELIABLE B3 ;  /* 0x0000000000037941 */ /* 0x000fea0003800100 */
.L_x_2213:
        /* <DEDUP_REMOVED lines=32> */
.L_x_2215:
[----:B------:R-:W-:Y:S05]  /*915d0*/  BSYNC.RECONVERGENT B2 ;  /* 0x0000000000027941 */ /* 0x000fea0003800200 */
.L_x_2212:
        /* <DEDUP_REMOVED lines=31> */
.L_x_2218:
[----:B------:R-:W-:Y:S05]  /*917d0*/  BSYNC.RELIABLE B3 ;  /* 0x0000000000037941 */ /* 0x000fea0003800100 */
.L_x_2217:
        /* <DEDUP_REMOVED lines=32> */
.L_x_2219:
[----:B------:R-:W-:Y:S05]  /*919e0*/  BSYNC.RECONVERGENT B2 ;  /* 0x0000000000027941 */ /* 0x000fea0003800200 */
.L_x_2216:
        /* <DEDUP_REMOVED lines=35> */
.L_x_2221:
[----:B------:R-:W-:Y:S05]  /*91c20*/  BSYNC.RELIABLE B2 ;  /* 0x0000000000027941 */ /* 0x000fea0003800100 */
.L_x_2220:
        /* <DEDUP_REMOVED lines=30> */
.L_x_1962:
[----:B------:R-:W-:Y:S05]  /*91e10*/  BSYNC.RELIABLE B1 ;  /* 0x0000000000017941 */ /* 0x000fea0003800100 */
.L_x_1961:
        /* <DEDUP_REMOVED lines=21> */
.L_x_2223:
        /* <DEDUP_REMOVED lines=26> */
.L_x_2225:
[----:B------:R-:W-:Y:S05]  /*92110*/  BSYNC.RELIABLE B2 ;  /* 0x0000000000027941 */ /* 0x000fea0003800100 */
.L_x_2224:
        /* <DEDUP_REMOVED lines=52> */
.L_x_2226:
[----:B------:R-:W-:Y:S05]  /*92460*/  BSYNC.RECONVERGENT B1 ;  /* 0x0000000000017941 */ /* 0x000fea0003800200 */
.L_x_2222:
        /* <DEDUP_REMOVED lines=25> */
.L_x_2228:
        /* <DEDUP_REMOVED lines=26> */
.L_x_2230:
[----:B------:R-:W-:Y:S05]  /*927a0*/  BSYNC.RELIABLE B2 ;  /* 0x0000000000027941 */ /* 0x000fea0003800100 */
.L_x_2229:
        /* <DEDUP_REMOVED lines=52> */
.L_x_2231:
[----:B------:R-:W-:Y:S05]  /*92af0*/  BSYNC.RECONVERGENT B1 ;  /* 0x0000000000017941 */ /* 0x000fea0003800200 */
.L_x_2227:
        /* <DEDUP_REMOVED lines=64> */
[----:B------:R-:W-:Y:S02]  /*92f00*/  IADD3 R61, P1, PT, -R57, R66, RZ ;  /* 0x00000042393d7210 */ /* 0x000fe40007f3e1ff */
[----:B------:R-:W-:-:S05]  /*92f10*/  IADD3 R38, P0, PT, R38, R58, RZ ;  /* 0x0000003a26267210 */ /* 0x000fca0007f1e0ff */
[----:B------:R-:W-:Y:S01]  /*92f20*/  IMAD.X R40, RZ, RZ, R59, P0 ;  /* 0x000000ffff287224 */ /* 0x000fe200000e063b */
[----:B------:R-:W-:Y:S01]  /*92f30*/  ISETP.NE.U32.AND P0, PT, R38, RZ, PT ;  /* 0x000000ff2600720c */ /* 0x000fe20003f05070 */
[----:B------:R-:W-:-:S03]  /*92f40*/  IMAD.X R59, R67, 0x1, ~R56, P1 ;  /* 0x00000001433b7824 */ /* 0x000fc600008e0e38 */
[----:B------:R-:W-:-:S13]  /*92f50*/  ISETP.NE.AND.EX P0, PT, R40, RZ, PT, P0 ;  /* 0x000000ff2800720c */ /* 0x000fda0003f05300 */
[----:B0-----:R-:W-:Y:S05]  /*92f60*/  @!P0 BRA `(.L_x_2233) ;  /* 0x0000000000448947 */ /* 0x001fea0003800000 */
[----:B------:R-:W-:Y:S01]  /*92f70*/  BSSY.RECONVERGENT B2, `(.L_x_2234) ;  /* 0x000000d000027945 */ /* 0x000fe20003800200 */
[----:B------:R-:W-:-:S07]  /*92f80*/  IMAD.MOV.U32 R12, RZ, RZ, 0x4 ;  /* 0x00000004ff0c7424 */ /* 0x000fce00078e00ff */
.L_x_2235:
        /* <DEDUP_REMOVED lines=12> */
.L_x_2234:
[----:B------:R0:W5:Y:S04]  /*93050*/  LDL.64 R62, [R1+0x20] ;  /* 0x00002000013e7983 */ /* 0x0001680000100a00 */
[----:B------:R0:W5:Y:S04]  /*93060*/  LDL.64 R14, [R1+0x8] ;  /* 0x00000800010e7983 */ /* 0x0001680000100a00 */
[----:B------:R0:W5:Y:S02]  /*93070*/  LDL.128 R8, [R1+0x10] ;  /* 0x0000100001087983 */ /* 0x0001640000100c00 */
.L_x_2233:
[----:B------:R-:W-:Y:S05]  /*93080*/  BSYNC.RECONVERGENT B1 ;  /* 0x0000000000017941 */ /* 0x000fea0003800200 */
.L_x_2232:
        /* <DEDUP_REMOVED lines=88> */
.L_x_2239:
        /* <DEDUP_REMOVED lines=12> */
.L_x_2238:
[----:B------:R2:W5:Y:S04]  /*936d0*/  LDL.64 R74, [R1+0x20] ;  /* 0x00002000014a7983 */ /* 0x0005680000100a00 */
[----:B------:R2:W5:Y:S02]  /*936e0*/  LDL.128 R12, [R1+0x10] ;  /* 0x00001000010c7983 */ /* 0x0005640000100c00 */
.L_x_2237:
[----:B------:R-:W-:Y:S05]  /*936f0*/  BSYNC.RECONVERGENT B1 ;  /* 0x0000000000017941 */ /* 0x000fea0003800200 */
.L_x_2236:
        /* <DEDUP_REMOVED lines=84> */
.L_x_2243:
        /* <DEDUP_REMOVED lines=12> */
.L_x_2242:
[----:B------:R3:W5:Y:S04]  /*93d00*/  LDL.64 R72, [R1+0x18] ;  /* 0x0000180001487983 */ /* 0x0007680000100a00 */
[----:B------:R3:W5:Y:S02]  /*93d10*/  LDL.128 R8, [R1+0x20] ;  /* 0x0000200001087983 */ /* 0x0007640000100c00 */
.L_x_2241:
[----:B------:R-:W-:Y:S05]  /*93d20*/  BSYNC.RECONVERGENT B1 ;  /* 0x0000000000017941 */ /* 0x000fea0003800200 */
.L_x_2240:
        /* <DEDUP_REMOVED lines=83> */
.L_x_2247:
        /* <DEDUP_REMOVED lines=12> */
.L_x_2246:
[----:B------:R0:W5:Y:S04]  /*94320*/  LDL.64 R12, [R1+0x18] ;  /* 0x00001800010c7983 */ /* 0x0001680000100a00 */
[----:B------:R0:W5:Y:S02]  /*94330*/  LDL.64 R14, [R1+0x20] ;  /* 0x00002000010e7983 */ /* 0x0001640000100a00 */
.L_x_2245:
[----:B------:R-:W-:Y:S05]  /*94340*/  BSYNC.RECONVERGENT B1 ;  /* 0x0000000000017941 */ /* 0x000fea0003800200 */
.L_x_2244:
        /* <DEDUP_REMOVED lines=26> */
[----:B------:R-:W-:Y:S01]  /*944f0*/  IMAD.WIDE.U32 R72, R14, 0x3d1, RZ ;  /* 0x000003d10e487825 */ /* 0x000fe200078e00ff */
[----:B------:R-:W-:-:S03]  /*94500*/  ISETP.GE.U32.AND.EX P0, PT, R81, R75, PT, P0 ;  /* 0x0000004b5100720c */ /* 0x000fc60003f06100 */
[----:B------:R-:W-:Y:S01]  /*94510*/  IMAD.WIDE.U32 R74, P3, RZ, R14, R64 ;  /* 0x0000000eff4a7225 */ /* 0x000fe20007860040 */
[----:B------:R-:W-:Y:S02]  /*94520*/  SEL R77, RZ, 0x1, P0 ;  /* 0x00000001ff4d7807 */ /* 0x000fe40000000000 */
[----:B------:R-:W-:Y:S01]  /*94530*/  ISETP.GE.U32.AND P0, PT, R70, R68, PT ;  /* 0x000000444600720c */ /* 0x000fe20003f06070 */
[----:B------:R-:W-:Y:S01]  /*94540*/  IMAD.MOV.U32 R64, RZ, RZ, RZ ;  /* 0x000000ffff407224 */ /* 0x000fe200078e00ff */
        /* <DEDUP_REMOVED lines=16> */
.L_x_2249:
[----:B------:R-:W-:Y:S05]  /*94650*/  BSYNC.RECONVERGENT B1 ;  /* 0x0000000000017941 */ /* 0x000fea0003800200 */
.L_x_2248:
        /* <DEDUP_REMOVED lines=86> */
.L_x_2251:
[----:B------:R-:W-:Y:S05]  /*94bc0*/  BSYNC.RECONVERGENT B1 ;  /* 0x0000000000017941 */ /* 0x000fea0003800200 */
.L_x_2250:
        /* <DEDUP_REMOVED lines=113> */
.L_x_2253:
[----:B------:R-:W-:Y:S05]  /*952e0*/  BSYNC.RECONVERGENT B1 ;  /* 0x0000000000017941 */ /* 0x000fea0003800200 */
.L_x_2252:
        /* <DEDUP_REMOVED lines=28> */
.L_x_2256:
[----:B------:R-:W-:Y:S05]  /*954b0*/  BSYNC.RELIABLE B2 ;  /* 0x0000000000027941 */ /* 0x000fea0003800100 */
.L_x_2255:
        /* <DEDUP_REMOVED lines=29> */
.L_x_2257:
[----:B------:R-:W-:Y:S05]  /*95690*/  BSYNC.RECONVERGENT B1 ;  /* 0x0000000000017941 */ /* 0x000fea0003800200 */
.L_x_2254:
        /* <DEDUP_REMOVED lines=31> */
.L_x_2260:
[----:B------:R-:W-:Y:S05]  /*95890*/  BSYNC.RELIABLE B2 ;  /* 0x0000000000027941 */ /* 0x000fea0003800100 */
.L_x_2259:
        /* <DEDUP_REMOVED lines=29> */
.L_x_2261:
[----:B------:R-:W-:Y:S05]  /*95a70*/  BSYNC.RECONVERGENT B1 ;  /* 0x0000000000017941 */ /* 0x000fea0003800200 */
.L_x_2258:
        /* <DEDUP_REMOVED lines=43> */
[----:B------:R-:W-:-:S04]  /*95d30*/  IMAD.WIDE.U32 R78, P2, R72, R19, R10 ;  /* 0x00000013484e7225 */ /* 0x000fc8000784000a */
[----:B------:R-:W-:-:S04]  /*95d40*/  IMAD.WIDE.U32 R12, R75, R19, RZ ;  /* 0x000000134b0c7225 */ /* 0x000fc800078e00ff */
[-C--:B------:R-:W-:Y:S02]  /*95d50*/  IMAD R81, R75, R16.reuse, R38 ;  /* 0x000000104b517224 */ /* 0x080fe400078e0226 */
        /* <DEDUP_REMOVED lines=27> */
[----:B0-----:R-:W-:-:S07]  /*95f10*/  IMAD.MOV.U32 R12, RZ, RZ, 0x4 ;  /* 0x00000004ff0c7424 */ /* 0x001fce00078e00ff */
.L_x_2265:
        /* <DEDUP_REMOVED lines=12> */
.L_x_2264:
[----:B------:R2:W5:Y:S04]  /*95fe0*/  LDL.64 R68, [R1+0x20] ;  /* 0x0000200001447983 */ /* 0x0005680000100a00 */
[----:B------:R2:W5:Y:S04]  /*95ff0*/  LDL.64 R14, [R1+0x8] ;  /* 0x00000800010e7983 */ /* 0x0005680000100a00 */
[----:B------:R2:W5:Y:S02]  /*96000*/  LDL.128 R8, [R1+0x10] ;  /* 0x0000100001087983 */ /* 0x0005640000100c00 */
.L_x_2263:
[----:B------:R-:W-:Y:S05]  /*96010*/  BSYNC.RECONVERGENT B1 ;  /* 0x0000000000017941 */ /* 0x000fea0003800200 */
.L_x_2262:
[-C--:B0-----:R-:W-:Y:S01]  /*96020*/  IMAD.WIDE.U32 R12, R21, R76.reuse, RZ ;  /* 0x0000004c150c7225 */ /* 0x081fe200078e00ff */
        /* <DEDUP_REMOVED lines=89> */
.L_x_2269:
        /* <DEDUP_REMOVED lines=12> */
.L_x_2268:
[----:B------:R0:W5:Y:S04]  /*96680*/  LDL.64 R78, [R1+0x20] ;  /* 0x00002000014e7983 */ /* 0x0001680000100a00 */
[----:B------:R0:W5:Y:S02]  /*96690*/  LDL.128 R12, [R1+0x10] ;  /* 0x00001000010c7983 */ /* 0x0001640000100c00 */
.L_x_2267:
[----:B------:R-:W-:Y:S05]  /*966a0*/  BSYNC.RECONVERGENT B1 ;  /* 0x0000000000017941 */ /* 0x000fea0003800200 */
.L_x_2266:
        /* <DEDUP_REMOVED lines=13> */
[----:B------:R-:W-:Y:S01]  /*96780*/  IMAD.WIDE.U32 R10, R18, R77, RZ ;  /* 0x0000004d120a7225 */ /* 0x000fe200078e00ff */
[----:B------:R-:W-:-:S03]  /*96790*/  ISETP.GE.U32.AND.EX P0, PT, R38, R13, PT, P0 ;  /* 0x0000000d2600720c */ /* 0x000fc60003f06100 */
[----:B------:R-:W-:Y:S01]  /*967a0*/  IMAD R12, R66, R20, RZ ;  /* 0x00000014420c7224 */ /* 0x000fe200078e02ff */
[----:B------:R-:W-:Y:S01]  /*967b0*/  SEL R13, RZ, 0x1, P0 ;  /* 0x00000001ff0d7807 */ /* 0x000fe20000000000 */
[----:B------:R-:W-:-:S04]  /*967c0*/  IMAD.WIDE.U32 R8, R20, R77, R14 ;  /* 0x0000004d14087225 */ /* 0x000fc800078e000e */
[----:B------:R-:W-:Y:S01]  /*967d0*/  IMAD R65, R18, R77, R12 ;  /* 0x0000004d12417224 */ /* 0x000fe200078e020c */
[----:B------:R-:W-:Y:S01]  /*967e0*/  ISETP.GE.U32.AND P0, PT, R8, R14, PT ;  /* 0x0000000e0800720c */ /* 0x000fe20003f06070 */
[----:B------:R-:W-:-:S04]  /*967f0*/  IMAD.WIDE.U32.X R70, R18, R74, R70, P1 ;  /* 0x0000004a12467225 */ /* 0x000fc800008e0446 */
        /* <DEDUP_REMOVED lines=11> */
[----:B------:R-:W-:Y:S01]  /*968b0*/  IMAD.WIDE.U32 R82, R18, R73, RZ ;  /* 0x0000004912527225 */ /* 0x000fe200078e00ff */
[----:B------:R-:W-:-:S02]  /*968c0*/  ISETP.GE.U32.AND.EX P1, PT, R71, R10, PT, P1 ;  /* 0x0000000a4700720c */ /* 0x000fc40003f26110 */
[----:B------:R-:W-:Y:S01]  /*968d0*/  SEL R8, RZ, 0x1, P0 ;  /* 0x00000001ff087807 */ /* 0x000fe20000000000 */
[----:B------:R-:W-:Y:S01]  /*968e0*/  IMAD.WIDE.U32.X R14, R18, R66, R12, P2 ;  /* 0x00000042120e7225 */ /* 0x000fe200010e040c */
[----:B------:R-:W-:-:S03]  /*968f0*/  SEL R65, RZ, 0x1, P1 ;  /* 0x00000001ff417807 */ /* 0x000fc60000800000 */
[----:B------:R-:W-:Y:S01]  /*96900*/  IMAD R40, R64, R20, RZ ;  /* 0x0000001440287224 */ /* 0x000fe200078e02ff */
        /* <DEDUP_REMOVED lines=15> */
[----:B------:R-:W-:Y:S01]  /*96a00*/  IMAD R12, R72, R20, RZ ;  /* 0x00000014480c7224 */ /* 0x000fe200078e02ff */
[----:B------:R-:W-:Y:S01]  /*96a10*/  ISETP.GE.U32.AND.EX P1, PT, R9, R40, PT, P1 ;  /* 0x000000280900720c */ /* 0x000fe20003f26110 */
[----:B------:R-:W-:Y:S01]  /*96a20*/  IMAD.WIDE.U32.X R14, R18, R64, R14, P2 ;  /* 0x00000040120e7225 */ /* 0x000fe200010e040e */
[----:B------:R-:W-:Y:S02]  /*96a30*/  SEL R40, RZ, 0x1, P0 ;  /* 0x00000001ff287807 */ /* 0x000fe40000000000 */
[----:B------:R-:W-:Y:S01]  /*96a40*/  SEL R65, RZ, 0x1, P1 ;  /* 0x00000001ff417807 */ /* 0x000fe20000800000 */
[----:B------:R-:W-:-:S03]  /*96a50*/  IMAD.WIDE.U32 R78, R20, R75, RZ ;  /* 0x0000004b144e7225 */ /* 0x000fc600078e00ff */
[----:B------:R-:W-:Y:S01]  /*96a60*/  IADD3 R65, P1, P4, R65, R14, R40 ;  /* 0x0000000e41417210 */ /* 0x000fe20007c3e028 */
[----:B------:R-:W-:-:S03]  /*96a70*/  IMAD.WIDE.U32 R10, P3, R20, R72, R10 ;  /* 0x00000048140a7225 */ /* 0x000fc6000786000a */
[----:B------:R-:W-:Y:S01]  /*96a80*/  IADD3.X R15, PT, PT, RZ, R15, RZ, P1, P4 ;  /* 0x0000000fff0f7210 */ /* 0x000fe20000fe84ff */
        /* <DEDUP_REMOVED lines=27> */
[----:B------:R-:W-:-:S07]  /*96c40*/  IMAD.MOV.U32 R12, RZ, RZ, 0x6 ;  /* 0x00000006ff0c7424 */ /* 0x000fce00078e00ff */
.L_x_2273:
        /* <DEDUP_REMOVED lines=12> */
.L_x_2272:
[----:B------:R3:W5:Y:S04]  /*96d10*/  LDL.64 R70, [R1+0x18] ;  /* 0x0000180001467983 */ /* 0x0007680000100a00 */
[----:B------:R3:W5:Y:S02]  /*96d20*/  LDL.128 R8, [R1+0x20] ;  /* 0x0000200001087983 */ /* 0x0007640000100c00 */
.L_x_2271:
[----:B------:R-:W-:Y:S05]  /*96d30*/  BSYNC.RECONVERGENT B1 ;  /* 0x0000000000017941 */ /* 0x000fea0003800200 */
.L_x_2270:
        /* <DEDUP_REMOVED lines=34> */
[C---:B------:R-:W-:Y:S01]  /*96f60*/  IMAD.WIDE.U32.X R68, R22.reuse, R66, R68, P2 ;  /* 0x0000004216447225 */ /* 0x040fe200010e0444 */
[----:B------:R-:W-:Y:S02]  /*96f70*/  SEL R8, RZ, 0x1, P1 ;  /* 0x00000001ff087807 */ /* 0x000fe40000800000 */
[----:B------:R-:W-:Y:S01]  /*96f80*/  SEL R83, RZ, 0x1, P0 ;  /* 0x00000001ff537807 */ /* 0x000fe20000000000 */
[----:B------:R-:W-:-:S03]  /*96f90*/  IMAD.WIDE.U32 R70, R22, R73, RZ ;  /* 0x0000004916467225 */ /* 0x000fc600078e00ff */
[----:B------:R-:W-:Y:S01]  /*96fa0*/  IADD3 R83, P0, P1, R83, R68, R8 ;  /* 0x0000004453537210 */ /* 0x000fe2000791e008 */
[----:B------:R-:W-:-:S03]  /*96fb0*/  IMAD.WIDE.U32 R8, R25, R73, R10 ;  /* 0x0000004919087225 */ /* 0x000fc600078e000a */
[----:B------:R-:W-:Y:S01]  /*96fc0*/  IADD3.X R65, PT, PT, RZ, R69, RZ, P0, P1 ;  /* 0x00000045ff417210 */ /* 0x000fe200007e24ff */
[-C--:B------:R-:W-:Y:S01]  /*96fd0*/  IMAD R79, R22, R73.reuse, R38 ;  /* 0x00000049164f7224 */ /* 0x080fe200078e0226 */
[----:B------:R-:W-:Y:S01]  /*96fe0*/  IADD3 R83, P3, PT, R83, R8, RZ ;  /* 0x0000000853537210 */ /* 0x000fe20007f7e0ff */
        /* <DEDUP_REMOVED lines=48> */
.L_x_2277:
        /* <DEDUP_REMOVED lines=12> */
.L_x_2276:
[----:B------:R0:W5:Y:S04]  /*973b0*/  LDL.64 R12, [R1+0x18] ;  /* 0x00001800010c7983 */ /* 0x0001680000100a00 */
[----:B------:R0:W5:Y:S02]  /*973c0*/  LDL.64 R14, [R1+0x20] ;  /* 0x00002000010e7983 */ /* 0x0001640000100a00 */
.L_x_2275:
[----:B------:R-:W-:Y:S05]  /*973d0*/  BSYNC.RECONVERGENT B1 ;  /* 0x0000000000017941 */ /* 0x000fea0003800200 */
.L_x_2274:
        /* <DEDUP_REMOVED lines=11> */
[----:B------:R-:W-:-:S03]  /*97490*/  IMAD.WIDE.U32 R84, R14, 0x3d1, RZ ;  /* 0x000003d10e547825 */ /* 0x000fc600078e00ff */
[----:B------:R-:W-:Y:S01]  /*974a0*/  SEL R38, RZ, 0x1, P0 ;  /* 0x00000001ff267807 */ /* 0x000fe20000000000 */
[----:B------:R-:W-:Y:S02]  /*974b0*/  IMAD.X R67, RZ, RZ, RZ, P3 ;  /* 0x000000ffff437224 */ /* 0x000fe400018e06ff */
[----:B------:R-:W-:Y:S01]  /*974c0*/  IMAD.MOV.U32 R86, RZ, RZ, RZ ;  /* 0x000000ffff567224 */ /* 0x000fe200078e00ff */
[----:B------:R-:W-:-:S05]  /*974d0*/  IADD3 R38, P0, PT, R15, R38, RZ ;  /* 0x000000260f267210 */ /* 0x000fca0007f1e0ff */
[----:B------:R-:W-:Y:S01]  /*974e0*/  IMAD.X R40, RZ, RZ, RZ, P0 ;  /* 0x000000ffff287224 */ /* 0x000fe200000e06ff */
[----:B--2---:R-:W-:Y:S02]  /*974f0*/  ISETP.GT.U32.AND P0, PT, R38, R80, PT ;  /* 0x000000502600720c */ /* 0x004fe40003f04070 */
[----:B------:R-:W-:Y:S02]  /*97500*/  IADD3 R58, P1, PT, R80, R38, RZ ;  /* 0x00000026503a7210 */ /* 0x000fe40007f3e0ff */
[-C--:B------:R-:W-:Y:S02]  /*97510*/  ISETP.GT.U32.AND.EX P0, PT, R40, R81.reuse, PT, P0 ;  /* 0x000000512800720c */ /* 0x080fe40003f04100 */
[----:B------:R-:W-:Y:S01]  /*97520*/  IADD3 R88, P2, PT, RZ, R58, RZ ;  /* 0x0000003aff587210 */ /* 0x000fe20007f5e0ff */
[----:B------:R-:W-:Y:S01]  /*97530*/  IMAD.X R65, R81, 0x1, R40, P1 ;  /* 0x0000000151417824 */ /* 0x000fe200008e0628 */
[----:B------:R-:W-:Y:S01]  /*97540*/  SEL R63, R38, R80, P0 ;  /* 0x00000050263f7207 */ /* 0x000fe20000000000 */
[----:B------:R-:W-:Y:S01]  /*97550*/  IMAD.MOV.U32 R80, RZ, RZ, RZ ;  /* 0x000000ffff507224 */ /* 0x000fe200078e00ff */
[----:B------:R-:W-:Y:S01]  /*97560*/  SEL R40, R40, R81, P0 ;  /* 0x0000005128287207 */ /* 0x000fe20000000000 */
[----:B---3--:R-:W-:Y:S01]  /*97570*/  IMAD.X R90, R65, 0x1, R68, P2 ;  /* 0x00000001415a7824 */ /* 0x008fe200010e0644 */
[-C--:B------:R-:W-:Y:S01]  /*97580*/  ISETP.GT.U32.AND P1, PT, R63, R58.reuse, PT ;  /* 0x0000003a3f00720c */ /* 0x080fe20003f24070 */
[----:B------:R-:W-:Y:S01]  /*97590*/  IMAD.WIDE.U32 R62, R14, 0x3d1, R78 ;  /* 0x000003d10e3e7825 */ /* 0x000fe200078e004e */
[----:B------:R-:W-:-:S02]  /*975a0*/  ISETP.GE.U32.AND P0, PT, R88, R58, PT ;  /* 0x0000003a5800720c */ /* 0x000fc40003f06070 */
[-C--:B------:R-:W-:Y:S01]  /*975b0*/  ISETP.GT.U32.AND.EX P1, PT, R40, R65.reuse, PT, P1 ;  /* 0x000000412800720c */ /* 0x080fe20003f24110 */
[----:B------:R-:W-:Y:S01]  /*975c0*/  IMAD.IADD R81, R82, 0x1, R63 ;  /* 0x0000000152517824 */ /* 0x000fe200078e023f */
[----:B------:R-:W-:-:S04]  /*975d0*/  ISETP.GE.U32.AND.EX P0, PT, R90, R65, PT, P0 ;  /* 0x000000415a00720c */ /* 0x000fc80003f06100 */
[----:B------:R-:W-:Y:S02]  /*975e0*/  SEL R65, RZ, 0x1, P0 ;  /* 0x00000001ff417807 */ /* 0x000fe40000000000 */
        /* <DEDUP_REMOVED lines=15> */
.L_x_2279:
[----:B------:R-:W-:Y:S05]  /*976e0*/  BSYNC.RECONVERGENT B1 ;  /* 0x0000000000017941 */ /* 0x000fea0003800200 */
.L_x_2278:
        /* <DEDUP_REMOVED lines=46> */
[----:B------:R-:W-:Y:S01]  /*979d0*/  SEL R12, R83, R12, P3 ;  /* 0x0000000c530c7207 */ /* 0x000fe20001800000 */
[----:B------:R-:W-:Y:S01]  /*979e0*/  IMAD.MOV.U32 R83, RZ, RZ, R62 ;  /* 0x000000ffff537224 */ /* 0x000fe200078e003e */
        /* <DEDUP_REMOVED lines=38> */
.L_x_2281:
[----:B------:R-:W-:Y:S05]  /*97c50*/  BSYNC.RECONVERGENT B1 ;  /* 0x0000000000017941 */ /* 0x000fea0003800200 */
.L_x_2280:
        /* <DEDUP_REMOVED lines=113> */
.L_x_2283:
[----:B------:R-:W-:Y:S05]  /*98370*/  BSYNC.RECONVERGENT B1 ;  /* 0x0000000000017941 */ /* 0x000fea0003800200 */
.L_x_2282:
        /* <DEDUP_REMOVED lines=34> */
.L_x_2286:
[----:B------:R-:W-:Y:S05]  /*985a0*/  BSYNC.RELIABLE B2 ;  /* 0x0000000000027941 */ /* 0x000fea0003800100 */
.L_x_2285:
        /* <DEDUP_REMOVED lines=29> */
.L_x_2287:
[----:B------:R-:W-:Y:S05]  /*98780*/  BSYNC.RECONVERGENT B1 ;  /* 0x0000000000017941 */ /* 0x000fea0003800200 */
.L_x_2284:
        /* <DEDUP_REMOVED lines=28> */
.L_x_2290:
[----:B------:R-:W-:Y:S05]  /*98950*/  BSYNC.RELIABLE B2 ;  /* 0x0000000000027941 */ /* 0x000fea0003800100 */
.L_x_2289:
        /* <DEDUP_REMOVED lines=29> */
.L_x_2291:
[----:B------:R-:W-:Y:S05]  /*98b30*/  BSYNC.RECONVERGENT B1 ;  /* 0x0000000000017941 */ /* 0x000fea0003800200 */
.L_x_2288:
        /* <DEDUP_REMOVED lines=74> */
.L_x_2295:
        /* <DEDUP_REMOVED lines=12> */
.L_x_2294:
[----:B------:R0:W5:Y:S04]  /*990a0*/  LDL.64 R48, [R1+0x20] ;  /* 0x0000200001307983 */ /* 0x0001680000100a00 */
[----:B------:R0:W5:Y:S04]  /*990b0*/  LDL.64 R14, [R1+0x8] ;  /* 0x00000800010e7983 */ /* 0x0001680000100a00 */
[----:B------:R0:W5:Y:S02]  /*990c0*/  LDL.128 R8, [R1+0x10] ;  /* 0x0000100001087983 */ /* 0x0001640000100c00 */
.L_x_2293:
[----:B------:R-:W-:Y:S05]  /*990d0*/  BSYNC.RECONVERGENT B1 ;  /* 0x0000000000017941 */ /* 0x000fea0003800200 */
.L_x_2292:
[-C--:B------:R-:W-:Y:S01]  /*990e0*/  IMAD.WIDE.U32 R78, R0, R76.reuse, RZ ;  /* 0x0000004c004e7225 */ /* 0x080fe200078e00ff */
        /* <DEDUP_REMOVED lines=42> */
[C---:B------:R-:W-:Y:S01]  /*99390*/  IMAD R87, R0.reuse, R73, R82 ;  /* 0x0000004900577224 */ /* 0x040fe200078e0252 */
        /* <DEDUP_REMOVED lines=13> */
[----:B------:R-:W-:-:S02]  /*99470*/  IMAD R82, R72, R41, RZ ;  /* 0x0000002948527224 */ /* 0x000fc400078e02ff */
        /* <DEDUP_REMOVED lines=16> */
[----:B------:R-:W-:Y:S01]  /*99580*/  IMAD.X R79, R8, 0x1, R9, P4 ;  /* 0x00000001084f7824 */ /* 0x000fe200020e0609 */
[----:B------:R-:W-:Y:S01]  /*99590*/  SEL R9, RZ, 0x1, P0 ;  /* 0x00000001ff097807 */ /* 0x000fe20000000000 */
[----:B------:R-:W-:-:S03]  /*995a0*/  IMAD.MOV.U32 R10, RZ, RZ, R81 ;  /* 0x000000ffff0a7224 */ /* 0x000fc600078e0051 */
[----:B------:R-:W-:Y:S01]  /*995b0*/  ISETP.GE.U32.AND.EX P1, PT, R79, R8, PT, P1 ;  /* 0x000000084f00720c */ /* 0x000fe20003f26110 */
[----:B------:R-:W-:Y:S01]  /*995c0*/  IMAD.WIDE.U32.X R10, R0, R72, R10, P2 ;  /* 0x00000048000a7225 */ /* 0x000fe200010e040a */
[----:B------:R2:W-:Y:S02]  /*995d0*/  STL.64 [R1+0x20], R78 ;  /* 0x0000204e01007387 */ /* 0x0005e40000100a00 */
        /* <DEDUP_REMOVED lines=10> */
.L_x_2299:
        /* <DEDUP_REMOVED lines=12> */
.L_x_2298:
[----:B------:R2:W5:Y:S04]  /*99740*/  LDL.64 R78, [R1+0x20] ;  /* 0x00002000014e7983 */ /* 0x0005680000100a00 */
[----:B------:R2:W5:Y:S02]  /*99750*/  LDL.128 R12, [R1+0x10] ;  /* 0x00001000010c7983 */ /* 0x0005640000100c00 */
.L_x_2297:
[----:B------:R-:W-:Y:S05]  /*99760*/  BSYNC.RECONVERGENT B1 ;  /* 0x0000000000017941 */ /* 0x000fea0003800200 */
.L_x_2296:
        /* <DEDUP_REMOVED lines=15> */
[----:B------:R-:W-:-:S03]  /*99860*/  IMAD.WIDE.U32 R70, R44, R77, RZ ;  /* 0x0000004d2c467225 */ /* 0x000fc600078e00ff */
[----:B------:R-:W-:Y:S01]  /*99870*/  SEL R41, RZ, 0x1, P0 ;  /* 0x00000001ff297807 */ /* 0x000fe20000000000 */
[-C--:B------:R-:W-:Y:S02]  /*99880*/  IMAD R49, R44, R77.reuse, R12 ;  /* 0x0000004d2c317224 */ /* 0x080fe400078e020c */
        /* <DEDUP_REMOVED lines=71> */
[----:B------:R-:W-:Y:S02]  /*99d00*/  IMAD.MOV.U32 R15, RZ, RZ, R0 ;  /* 0x000000ffff0f7224 */ /* 0x000fe400078e0000 */
[----:B------:R-:W-:-:S07]  /*99d10*/  IMAD.MOV.U32 R0, RZ, RZ, 0x6 ;  /* 0x00000006ff007424 */ /* 0x000fce00078e00ff */
.L_x_2303:
        /* <DEDUP_REMOVED lines=12> */
.L_x_2302:
[----:B------:R3:W5:Y:S04]  /*99de0*/  LDL.64 R70, [R1+0x18] ;  /* 0x0000180001467983 */ /* 0x0007680000100a00 */
[----:B------:R3:W5:Y:S02]  /*99df0*/  LDL.128 R8, [R1+0x20] ;  /* 0x0000200001087983 */ /* 0x0007640000100c00 */
.L_x_2301:
[----:B------:R-:W-:Y:S05]  /*99e00*/  BSYNC.RECONVERGENT B1 ;  /* 0x0000000000017941 */ /* 0x000fea0003800200 */
.L_x_2300:
        /* <DEDUP_REMOVED lines=34> */
[----:B------:R-:W-:Y:S01]  /*9a030*/  IMAD.WIDE.U32 R8, R46, R73, RZ ;  /* 0x000000492e087225 */ /* 0x000fe200078e00ff */
[----:B------:R-:W-:-:S02]  /*9a040*/  SEL R0, RZ, 0x1, P0 ;  /* 0x00000001ff007807 */ /* 0x000fc40000000000 */
[----:B------:R-:W-:Y:S01]  /*9a050*/  SEL R41, RZ, 0x1, P1 ;  /* 0x00000001ff297807 */ /* 0x000fe20000800000 */
[----:B------:R-:W-:-:S04]  /*9a060*/  IMAD.WIDE.U32.X R44, R46, R66, R70, P2 ;  /* 0x000000422e2c7225 */ /* 0x000fc800010e0446 */
[----:B------:R-:W-:Y:S01]  /*9a070*/  IMAD R66, R64, R47, RZ ;  /* 0x0000002f40427224 */ /* 0x000fe200078e02ff */
        /* <DEDUP_REMOVED lines=20> */
[----:B------:R-:W-:Y:S01]  /*9a1c0*/  IMAD.WIDE.U32 R10, R47, R75, RZ ;  /* 0x0000004b2f0a7225 */ /* 0x000fe200078e00ff */
[----:B------:R-:W-:-:S03]  /*9a1d0*/  IADD3 R45, P0, P1, R45, R8, R44 ;  /* 0x000000082d2d7210 */ /* 0x000fc6000791e02c */
[----:B------:R-:W-:Y:S01]  /*9a1e0*/  IMAD.WIDE.U32 R48, P2, R47, R72, R48 ;  /* 0x000000482f307225 */ /* 0x000fe20007840030 */
[----:B------:R-:W-:-:S03]  /*9a1f0*/  IADD3.X R8, PT, PT, RZ, R9, RZ, P0, P1 ;  /* 0x00000009ff087210 */ /* 0x000fc600007e24ff */
        /* <DEDUP_REMOVED lines=29> */
.L_x_2307:
        /* <DEDUP_REMOVED lines=12> */
.L_x_2306:
[----:B------:R0:W5:Y:S04]  /*9a490*/  LDL.64 R12, [R1+0x18] ;  /* 0x00001800010c7983 */ /* 0x0001680000100a00 */
[----:B------:R0:W5:Y:S02]  /*9a4a0*/  LDL.64 R14, [R1+0x20] ;  /* 0x00002000010e7983 */ /* 0x0001640000100a00 */
.L_x_2305:
[----:B------:R-:W-:Y:S05]  /*9a4b0*/  BSYNC.RECONVERGENT B1 ;  /* 0x0000000000017941 */ /* 0x000fea0003800200 */
.L_x_2304:
        /* <DEDUP_REMOVED lines=48> */
.L_x_2309:
[----:B------:R-:W-:Y:S05]  /*9a7c0*/  BSYNC.RECONVERGENT B1 ;  /* 0x0000000000017941 */ /* 0x000fea0003800200 */
.L_x_2308:
        /* <DEDUP_REMOVED lines=49> */
[----:B------:R-:W-:Y:S02]  /*9aae0*/  IADD3 R70, P2, PT, RZ, R69, RZ ;  /* 0x00000045ff467210 */ /* 0x000fe40007f5e0ff */
[----:B------:R-:W-:-:S02]  /*9aaf0*/  SEL R0, R72, R13, P3 ;  /* 0x0000000d48007207 */ /* 0x000fc40001800000 */
[-C--:B------:R-:W-:Y:S01]  /*9ab00*/  ISETP.GT.U32.AND P3, PT, R12, R69.reuse, PT ;  /* 0x000000450c00720c */ /* 0x080fe20003f64070 */
[----:B------:R-:W-:Y:S01]  /*9ab10*/  IMAD.X R72, R10, 0x1, R73, P2 ;  /* 0x000000010a487824 */ /* 0x000fe200010e0649 */
[----:B------:R-:W-:Y:S02]  /*9ab20*/  @P1 ISETP.NE.AND.EX P4, PT, R13, RZ, PT, P4 ;  /* 0x000000ff0d00120c */ /* 0x000fe40003f85340 */
[----:B------:R-:W-:Y:S02]  /*9ab30*/  ISETP.GE.U32.AND P2, PT, R70, R69, PT ;  /* 0x000000454600720c */ /* 0x000fe40003f46070 */
[----:B------:R-:W-:Y:S02]  /*9ab40*/  ISETP.GT.U32.AND.EX P3, PT, R0, R73, PT, P3 ;  /* 0x000000490000720c */ /* 0x000fe40003f64130 */
[----:B------:R-:W-:Y:S02]  /*9ab50*/  @P1 SEL R13, RZ, 0x1, P4 ;  /* 0x00000001ff0d1807 */ /* 0x000fe40002000000 */
[----:B------:R-:W-:-:S02]  /*9ab60*/  ISETP.GE.U32.AND P4, PT, R44, R46, PT ;  /* 0x0000002e2c00720c */ /* 0x000fc40003f86070 */
        /* <DEDUP_REMOVED lines=28> */
.L_x_2311:
[----:B------:R-:W-:Y:S05]  /*9ad30*/  BSYNC.RECONVERGENT B1 ;  /* 0x0000000000017941 */ /* 0x000fea0003800200 */
.L_x_2310:
        /* <DEDUP_REMOVED lines=37> */
[----:B------:R-:W-:Y:S01]  /*9af90*/  IMAD.X R47, RZ, RZ, RZ, P3 ;  /* 0x000000ffff2f7224 */ /* 0x000fe200018e06ff */
[----:B------:R-:W-:Y:S01]  /*9afa0*/  IADD3 RZ, P3, PT, R15, R70, RZ ;  /* 0x000000460fff7210 */ /* 0x000fe20007f7e0ff */
[----:B------:R-:W-:Y:S01]  /*9afb0*/  IMAD.WIDE.U32 R8, R10, 0x3d1, R48 ;  /* 0x000003d10a087825 */ /* 0x000fe200078e0030 */
[----:B------:R-:W-:Y:S02]  /*9afc0*/  @P0 SEL R0, RZ, 0x1, P1 ;  /* 0x00000001ff000807 */ /* 0x000fe40000800000 */
[----:B------:R-:W-:Y:S01]  /*9afd0*/  ISETP.GT.U32.AND.EX P2, PT, R45, R49, PT, P2 ;  /* 0x000000312d00720c */ /* 0x000fe20003f44120 */
[----:B------:R-:W-:Y:S01]  /*9afe0*/  IMAD.MOV.U32 R46, RZ, RZ, R71 ;  /* 0x000000ffff2e7224 */ /* 0x000fe200078e0047 */
[----:B------:R-:W-:Y:S01]  /*9aff0*/  ISETP.GE.U32.AND P1, PT, R8, R48, PT ;  /* 0x000000300800720c */ /* 0x000fe20003f26070 */
[----:B------:R-:W-:Y:S01]  /*9b000*/  IMAD.IADD R70, R70, 0x1, R9 ;  /* 0x0000000146467824 */ /* 0x000fe200078e0209 */
[----:B------:R-:W-:Y:S01]  /*9b010*/  SEL R9, RZ, 0x1, !P2 ;  /* 0x00000001ff097807 */ /* 0x000fe20005000000 */
[----:B------:R-:W-:Y:S01]  /*9b020*/  IMAD.WIDE.U32.X R10, RZ, R11, R46, P3 ;  /* 0x0000000bff0a7225 */ /* 0x000fe200018e042e */
[----:B------:R-:W-:-:S02]  /*9b030*/  @P0 IADD3 R73, P3, PT, R0, R73, RZ ;  /* 0x0000004900490210 */ /* 0x000fc40007f7e0ff */
[----:B------:R-:W-:Y:S01]  /*9b040*/  ISETP.GE.U32.AND.EX P1, PT, R70, R49, PT, P1 ;  /* 0x000000314600720c */ /* 0x000fe20003f26110 */
[----:B------:R-:W-:Y:S02]  /*9b050*/  IMAD.MOV.U32 R71, RZ, RZ, R44 ;  /* 0x000000ffff477224 */ /* 0x000fe400078e002c */
        /* <DEDUP_REMOVED lines=63> */
.L_x_2313:
[----:B------:R-:W-:Y:S05]  /*9b450*/  BSYNC.RECONVERGENT B1 ;  /* 0x0000000000017941 */ /* 0x000fea0003800200 */
.L_x_2312:
        /* <DEDUP_REMOVED lines=28> */
.L_x_2316:
[----:B------:R-:W-:Y:S05]  /*9b620*/  BSYNC.RELIABLE B2 ;  /* 0x0000000000027941 */ /* 0x000fea0003800100 */
.L_x_2315:
        /* <DEDUP_REMOVED lines=29> */
.L_x_2317:
[----:B------:R-:W-:Y:S05]  /*9b800*/  BSYNC.RECONVERGENT B1 ;  /* 0x0000000000017941 */ /* 0x000fea0003800200 */
.L_x_2314:
        /* <DEDUP_REMOVED lines=31> */
.L_x_2320:
[----:B------:R-:W-:Y:S05]  /*9ba00*/  BSYNC.RELIABLE B2 ;  /* 0x0000000000027941 */ /* 0x000fea0003800100 */
.L_x_2319:
        /* <DEDUP_REMOVED lines=29> */
.L_x_2321:
[----:B------:R-:W-:Y:S05]  /*9bbe0*/  BSYNC.RECONVERGENT B1 ;  /* 0x0000000000017941 */ /* 0x000fea0003800200 */
.L_x_2318:
        /* <DEDUP_REMOVED lines=72> */
.L_x_2325:
        /* <DEDUP_REMOVED lines=12> */
.L_x_2324:
[----:B------:R0:W5:Y:S04]  /*9c130*/  LDL.64 R44, [R1+0x20] ;  /* 0x00002000012c7983 */ /* 0x0001680000100a00 */
[----:B------:R0:W5:Y:S04]  /*9c140*/  LDL.64 R14, [R1+0x8] ;  /* 0x00000800010e7983 */ /* 0x0001680000100a00 */
[----:B------:R0:W5:Y:S02]  /*9c150*/  LDL.128 R8, [R1+0x10] ;  /* 0x0000100001087983 */ /* 0x0001640000100c00 */
.L_x_2323:
[----:B------:R-:W-:Y:S05]  /*9c160*/  BSYNC.RECONVERGENT B1 ;  /* 0x0000000000017941 */ /* 0x000fea0003800200 */
.L_x_2322:
        /* <DEDUP_REMOVED lines=37> */
[----:B------:R-:W-:Y:S01]  /*9c3c0*/  IADD3.X R15, PT, PT, RZ, R15, RZ, P1, P2 ;  /* 0x0000000fff0f7210 */ /* 0x000fe20000fe44ff */
[----:B------:R-:W-:Y:S01]  /*9c3d0*/  IMAD.WIDE.U32 R82, P3, R36, R37, R68 ;  /* 0x0000002524527225 */ /* 0x000fe20007860044 */
[----:B------:R-:W-:-:S03]  /*9c3e0*/  IADD3 R14, P4, PT, R41, R8, RZ ;  /* 0x00000008290e7210 */ /* 0x000fc60007f9e0ff */
        /* <DEDUP_REMOVED lines=46> */
.L_x_2329:
        /* <DEDUP_REMOVED lines=12> */
.L_x_2328:
[----:B------:R2:W5:Y:S04]  /*9c790*/  LDL.64 R68, [R1+0x20] ;  /* 0x0000200001447983 */ /* 0x0005680000100a00 */
[----:B------:R2:W5:Y:S02]  /*9c7a0*/  LDL.128 R12, [R1+0x10] ;  /* 0x00001000010c7983 */ /* 0x0005640000100c00 */
.L_x_2327:
[----:B------:R-:W-:Y:S05]  /*9c7b0*/  BSYNC.RECONVERGENT B1 ;  /* 0x0000000000017941 */ /* 0x000fea0003800200 */
.L_x_2326:
        /* <DEDUP_REMOVED lines=28> */
[----:B------:R-:W-:-:S03]  /*9c980*/  ISETP.GE.U32.AND.EX P1, PT, R49, R8, PT, P1 ;  /* 0x000000083100720c */ /* 0x000fc60003f26110 */
[-C--:B------:R-:W-:Y:S01]  /*9c990*/  IMAD.WIDE.U32.X R8, R39, R37.reuse, R12, P2 ;  /* 0x0000002527087225 */ /* 0x080fe200010e040c */
[----:B------:R-:W-:Y:S02]  /*9c9a0*/  SEL R12, RZ, 0x1, P0 ;  /* 0x00000001ff0c7807 */ /* 0x000fe40000000000 */
[----:B------:R-:W-:Y:S01]  /*9c9b0*/  SEL R41, RZ, 0x1, P1 ;  /* 0x00000001ff297807 */ /* 0x000fe20000800000 */
[----:B------:R-:W-:-:S03]  /*9c9c0*/  IMAD.WIDE.U32 R10, P3, R34, R37, R10 ;  /* 0x00000025220a7225 */ /* 0x000fc6000786000a */
[----:B------:R-:W-:Y:S01]  /*9c9d0*/  IADD3 R41, P0, P1, R41, R8, R12 ;  /* 0x0000000829297210 */ /* 0x000fe2000791e00c */
[----:B------:R-:W-:-:S03]  /*9c9e0*/  IMAD.WIDE.U32 R12, R34, R34, RZ ;  /* 0x00000022220c7225 */ /* 0x000fc600078e00ff */
[----:B------:R-:W-:Y:S01]  /*9c9f0*/  IADD3.X R9, PT, PT, RZ, R9, RZ, P0, P1 ;  /* 0x00000009ff097210 */ /* 0x000fe200007e24ff */
        /* <DEDUP_REMOVED lines=13> */
[----:B------:R-:W-:Y:S01]  /*9cad0*/  IMAD.WIDE.U32 R10, P3, R34, R29, R14 ;  /* 0x0000001d220a7225 */ /* 0x000fe2000786000e */
[----:B------:R-:W-:-:S03]  /*9cae0*/  SEL R45, RZ, 0x1, P1 ;  /* 0x00000001ff2d7807 */ /* 0x000fc60000800000 */
[C---:B------:R-:W-:Y:S01]  /*9caf0*/  IMAD R81, R37.reuse, R32, R41 ;  /* 0x0000002025517224 */ /* 0x040fe200078e0229 */
[----:B------:R-:W-:Y:S01]  /*9cb00*/  SEL R41, RZ, 0x1, P0 ;  /* 0x00000001ff297807 */ /* 0x000fe20000000000 */
[----:B------:R-:W-:-:S04]  /*9cb10*/  IMAD.WIDE.U32.X R14, R37, R37, R12, P2 ;  /* 0x00000025250e7225 */ /* 0x000fc800010e040c */
[----:B------:R-:W-:Y:S01]  /*9cb20*/  IMAD.WIDE.U32 R68, R34, R32, RZ ;  /* 0x0000002022447225 */ /* 0x000fe200078e00ff */
[----:B------:R-:W-:-:S03]  /*9cb30*/  IADD3 R45, P1, P4, R45, R14, R41 ;  /* 0x0000000e2d2d7210 */ /* 0x000fc60007c3e029 */
[----:B------:R-:W-:Y:S01]  /*9cb40*/  IMAD.MOV.U32 R68, RZ, RZ, R11 ;  /* 0x000000ffff447224 */ /* 0x000fe200078e000b */
[----:B------:R-:W-:Y:S01]  /*9cb50*/  IADD3 RZ, P2, PT, R69, R10, RZ ;  /* 0x0000000a45ff7210 */ /* 0x000fe20007f5e0ff */
[----:B------:R-:W-:Y:S01]  /*9cb60*/  IMAD.X R69, RZ, RZ, RZ, P3 ;  /* 0x000000ffff457224 */ /* 0x000fe200018e06ff */
[----:B------:R-:W-:Y:S01]  /*9cb70*/  IADD3.X R14, PT, PT, RZ, R15, RZ, P1, P4 ;  /* 0x0000000fff0e7210 */ /* 0x000fe20000fe84ff */
        /* <DEDUP_REMOVED lines=25> */
.L_x_2333:
        /* <DEDUP_REMOVED lines=12> */
.L_x_2332:
[----:B------:R3:W5:Y:S04]  /*9cdd0*/  LDL.64 R48, [R1+0x18] ;  /* 0x0000180001307983 */ /* 0x0007680000100a00 */
[----:B------:R3:W5:Y:S02]  /*9cde0*/  LDL.128 R8, [R1+0x20] ;  /* 0x0000200001087983 */ /* 0x0007640000100c00 */
.L_x_2331:
[----:B------:R-:W-:Y:S05]  /*9cdf0*/  BSYNC.RECONVERGENT B1 ;  /* 0x0000000000017941 */ /* 0x000fea0003800200 */
.L_x_2330:
        /* <DEDUP_REMOVED lines=84> */
.L_x_2337:
        /* <DEDUP_REMOVED lines=12> */
.L_x_2336:
[----:B------:R0:W5:Y:S04]  /*9d400*/  LDL.64 R14, [R1+0x18] ;  /* 0x00001800010e7983 */ /* 0x0001680000100a00 */
[----:B------:R0:W5:Y:S02]  /*9d410*/  LDL.64 R12, [R1+0x20] ;  /* 0x00002000010c7983 */ /* 0x0001640000100a00 */
.L_x_2335:
[----:B------:R-:W-:Y:S05]  /*9d420*/  BSYNC.RECONVERGENT B1 ;  /* 0x0000000000017941 */ /* 0x000fea0003800200 */
.L_x_2334:
        /* <DEDUP_REMOVED lines=48> */
.L_x_2339:
[----:B------:R-:W-:Y:S05]  /*9d730*/  BSYNC.RECONVERGENT B1 ;  /* 0x0000000000017941 */ /* 0x000fea0003800200 */
.L_x_2338:
        /* <DEDUP_REMOVED lines=39> */
[C---:B------:R-:W-:Y:S01]  /*9d9b0*/  IADD3 R81, P2, PT, R14.reuse, R83, RZ ;  /* 0x000000530e517210 */ /* 0x040fe20007f5e0ff */
[----:B------:R-:W-:Y:S01]  /*9d9c0*/  IMAD.WIDE.U32.X R12, RZ, R45, R12, P4 ;  /* 0x0000002dff0c7225 */ /* 0x000fe200020e040c */
[----:B------:R-:W-:-:S02]  /*9d9d0*/  @P1 ISETP.NE.U32.AND P4, PT, R14, RZ, PT ;  /* 0x000000ff0e00120c */ /* 0x000fc40003f85070 */
[----:B------:R-:W-:Y:S01]  /*9d9e0*/  ISETP.GT.U32.AND.EX P3, PT, R76, R15, PT, P3 ;  /* 0x0000000f4c00720c */ /* 0x000fe20003f64130 */
[----:B------:R-:W-:Y:S01]  /*9d9f0*/  IMAD.WIDE.U32 R44, R44, 0x3d1, R48 ;  /* 0x000003d12c2c7825 */ /* 0x000fe200078e0030 */
[----:B------:R-:W-:Y:S02]  /*9da00*/  SEL R69, R0, R89, P0 ;  /* 0x0000005900457207 */ /* 0x000fe40000000000 */
[----:B------:R-:W-:Y:S01]  /*9da10*/  SEL R14, R83, R14, P3 ;  /* 0x0000000e530e7207 */ /* 0x000fe20001800000 */
[----:B------:R-:W-:Y:S01]  /*9da20*/  IMAD.X R83, R15, 0x1, R76, P2 ;  /* 0x000000010f537824 */ /* 0x000fe200010e064c */
[----:B------:R-:W-:Y:S02]  /*9da30*/  SEL R0, R76, R15, P3 ;  /* 0x0000000f4c007207 */ /* 0x000fe40001800000 */
[-C--:B------:R-:W-:Y:S02]  /*9da40*/  IADD3 R74, P2, PT, RZ, R81.reuse, RZ ;  /* 0x00000051ff4a7210 */ /* 0x080fe40007f5e0ff */
[----:B------:R-:W-:-:S02]  /*9da50*/  ISETP.GT.U32.AND P3, PT, R14, R81, PT ;  /* 0x000000510e00720c */ /* 0x000fc40003f64070 */
[----:B------:R-:W-:Y:S01]  /*9da60*/  @P1 ISETP.NE.AND.EX P4, PT, R15, RZ, PT, P4 ;  /* 0x000000ff0f00120c */ /* 0x000fe20003f85340 */
[----:B------:R-:W-:Y:S01]  /*9da70*/  IMAD.X R76, R10, 0x1, R83, P2 ;  /* 0x000000010a4c7824 */ /* 0x000fe200010e0653 */
[----:B------:R-:W-:Y:S02]  /*9da80*/  ISETP.GT.U32.AND.EX P3, PT, R0, R83, PT, P3 ;  /* 0x000000530000720c */ /* 0x000fe40003f64130 */
[-C--:B------:R-:W-:Y:S01]  /*9da90*/  ISETP.GT.U32.AND P0, PT, R41, R48.reuse, PT ;  /* 0x000000302900720c */ /* 0x080fe20003f04070 */
[----:B------:R-:W-:Y:S01]  /*9daa0*/  IMAD.IADD R41, R68, 0x1, R45 ;  /* 0x0000000144297824 */ /* 0x000fe200078e022d */
        /* <DEDUP_REMOVED lines=31> */
.L_x_2341:
[----:B------:R-:W-:Y:S05]  /*9dca0*/  BSYNC.RECONVERGENT B1 ;  /* 0x0000000000017941 */ /* 0x000fea0003800200 */
.L_x_2340:
        /* <DEDUP_REMOVED lines=111> */
.L_x_2343:
[----:B------:R-:W-:Y:S05]  /*9e3a0*/  BSYNC.RECONVERGENT B1 ;  /* 0x0000000000017941 */ /* 0x000fea0003800200 */
.L_x_2342:
        /* <DEDUP_REMOVED lines=28> */
.L_x_2346:
[----:B------:R-:W-:Y:S05]  /*9e570*/  BSYNC.RELIABLE B2 ;  /* 0x0000000000027941 */ /* 0x000fea0003800100 */
.L_x_2345:
        /* <DEDUP_REMOVED lines=29> */
.L_x_2347:
[----:B------:R-:W-:Y:S05]  /*9e750*/  BSYNC.RECONVERGENT B1 ;  /* 0x0000000000017941 */ /* 0x000fea0003800200 */
.L_x_2344:
        /* <DEDUP_REMOVED lines=31> */
.L_x_2350:
[----:B------:R-:W-:Y:S05]  /*9e950*/  BSYNC.RELIABLE B2 ;  /* 0x0000000000027941 */ /* 0x000fea0003800100 */
.L_x_2349:
        /* <DEDUP_REMOVED lines=29> */
.L_x_2351:
[----:B------:R-:W-:Y:S05]  /*9eb30*/  BSYNC.RECONVERGENT B1 ;  /* 0x0000000000017941 */ /* 0x000fea0003800200 */
.L_x_2348:
        /* <DEDUP_REMOVED lines=36> */
.L_x_2354:
[----:B------:R-:W-:Y:S05]  /*9ed80*/  BSYNC.RELIABLE B2 ;  /* 0x0000000000027941 */ /* 0x000fea0003800100 */
.L_x_2353:
        /* <DEDUP_REMOVED lines=35> */
.L_x_2355:
[----:B------:R-:W-:Y:S05]  /*9efc0*/  BSYNC.RECONVERGENT B1 ;  /* 0x0000000000017941 */ /* 0x000fea0003800200 */
.L_x_2352:
        /* <DEDUP_REMOVED lines=23> */
.L_x_2357:
        /* <DEDUP_REMOVED lines=26> */
.L_x_2359:
[----:B------:R-:W-:Y:S05]  /*9f2e0*/  BSYNC.RELIABLE B2 ;  /* 0x0000000000027941 */ /* 0x000fea0003800100 */
.L_x_2358:
        /* <DEDUP_REMOVED lines=52> */
.L_x_2360:
[----:B------:R-:W-:Y:S05]  /*9f630*/  BSYNC.RECONVERGENT B1 ;  /* 0x0000000000017941 */ /* 0x000fea0003800200 */
.L_x_2356:
        /* <DEDUP_REMOVED lines=25> */
.L_x_2362:
        /* <DEDUP_REMOVED lines=26> */
.L_x_2364:
[----:B------:R-:W-:Y:S05]  /*9f970*/  BSYNC.RELIABLE B2 ;  /* 0x0000000000027941 */ /* 0x000fea0003800100 */
.L_x_2363:
        /* <DEDUP_REMOVED lines=52> */
.L_x_2365:
[----:B------:R-:W-:Y:S05]  /*9fcc0*/  BSYNC.RECONVERGENT B1 ;  /* 0x0000000000017941 */ /* 0x000fea0003800200 */
.L_x_2361:
        /* <DEDUP_REMOVED lines=25> */
.L_x_2367:
        /* <DEDUP_REMOVED lines=26> */
.L_x_2369:
[----:B------:R-:W-:Y:S05]  /*a0000*/  BSYNC.RELIABLE B2 ;  /* 0x0000000000027941 */ /* 0x000fea0003800100 */
.L_x_2368:
        /* <DEDUP_REMOVED lines=52> */
.L_x_2370:
[----:B------:R-:W-:Y:S05]  /*a0350*/  BSYNC.RECONVERGENT B1 ;  /* 0x0000000000017941 */ /* 0x000fea0003800200 */
.L_x_2366:
        /* <DEDUP_REMOVED lines=43> */
[----:B------:R-:W-:Y:S02]  /*a0610*/  IMAD R41, R70, R61, RZ ;  /* 0x0000003d46297224 */ /* 0x000fe400078e02ff */
[----:B------:R-:W-:-:S04]  /*a0620*/  IMAD.WIDE.U32 R46, R61, R66, RZ ;  /* 0x000000423d2e7225 */ /* 0x000fc800078e00ff */
[----:B------:R-:W-:-:S04]  /*a0630*/  IMAD.WIDE.U32 R10, P2, R70, R61, R10 ;  /* 0x0000003d460a7225 */ /* 0x000fc8000784000a */
        /* <DEDUP_REMOVED lines=31> */
.L_x_2374:
        /* <DEDUP_REMOVED lines=12> */
.L_x_2373:
[----:B------:R0:W5:Y:S04]  /*a08f0*/  LDL.64 R46, [R1+0x20] ;  /* 0x00002000012e7983 */ /* 0x0001680000100a00 */
[----:B------:R0:W5:Y:S04]  /*a0900*/  LDL.64 R14, [R1+0x8] ;  /* 0x00000800010e7983 */ /* 0x0001680000100a00 */
[----:B------:R0:W5:Y:S02]  /*a0910*/  LDL.128 R8, [R1+0x10] ;  /* 0x0000100001087983 */ /* 0x0001640000100c00 */
.L_x_2372:
[----:B------:R-:W-:Y:S05]  /*a0920*/  BSYNC.RECONVERGENT B1 ;  /* 0x0000000000017941 */ /* 0x000fea0003800200 */
.L_x_2371:
        /* <DEDUP_REMOVED lines=18> */
[C---:B------:R-:W-:Y:S01]  /*a0a50*/  IMAD R59, R39.reuse, R74, R0 ;  /* 0x0000004a273b7224 */ /* 0x040fe200078e0200 */
        /* <DEDUP_REMOVED lines=41> */
[----:B------:R-:W-:Y:S01]  /*a0cf0*/  IMAD R59, R70, R36, RZ ;  /* 0x00000024463b7224 */ /* 0x000fe200078e02ff */
[----:B------:R-:W-:Y:S01]  /*a0d00*/  IADD3 R41, P1, P4, R41, R8, R0 ;  /* 0x0000000829297210 */ /* 0x000fe20007c3e000 */
[----:B------:R-:W-:-:S03]  /*a0d10*/  IMAD.WIDE.U32 R10, R36, R66, R10 ;  /* 0x00000042240a7225 */ /* 0x000fc600078e000a */
[----:B------:R-:W-:Y:S01]  /*a0d20*/  IADD3.X R9, PT, PT, RZ, R9, RZ, P1, P4 ;  /* 0x00000009ff097210 */ /* 0x000fe20000fe84ff */
[----:B------:R-:W-:Y:S01]  /*a0d30*/  IMAD R59, R39, R66, R59 ;  /* 0x00000042273b7224 */ /* 0x000fe200078e023b */
[----:B------:R-:W-:Y:S01]  /*a0d40*/  ISETP.GE.U32.AND P0, PT, R10, R46, PT ;  /* 0x0000002e0a00720c */ /* 0x000fe20003f06070 */
[----:B------:R-:W-:-:S04]  /*a0d50*/  IMAD.WIDE.U32 R76, P3, R36, R70, R76 ;  /* 0x00000046244c7225 */ /* 0x000fc8000786004c */
        /* <DEDUP_REMOVED lines=23> */
.L_x_2378:
        /* <DEDUP_REMOVED lines=12> */
.L_x_2377:
[----:B------:R2:W5:Y:S04]  /*a0f90*/  LDL.64 R68, [R1+0x20] ;  /* 0x0000200001447983 */ /* 0x0005680000100a00 */
[----:B------:R2:W5:Y:S02]  /*a0fa0*/  LDL.128 R12, [R1+0x10] ;  /* 0x00001000010c7983 */ /* 0x0005640000100c00 */
.L_x_2376:
[----:B------:R-:W-:Y:S05]  /*a0fb0*/  BSYNC.RECONVERGENT B1 ;  /* 0x0000000000017941 */ /* 0x000fea0003800200 */
.L_x_2375:
        /* <DEDUP_REMOVED lines=60> */
[-C--:B------:R-:W-:Y:S01]  /*a1380*/  IMAD R41, R37, R66.reuse, R11 ;  /* 0x0000004225297224 */ /* 0x080fe200078e020b */
        /* <DEDUP_REMOVED lines=30> */
.L_x_2382:
        /* <DEDUP_REMOVED lines=12> */
.L_x_2381:
[----:B------:R3:W5:Y:S04]  /*a1630*/  LDL.64 R48, [R1+0x18] ;  /* 0x0000180001307983 */ /* 0x0007680000100a00 */
[----:B------:R3:W5:Y:S02]  /*a1640*/  LDL.128 R8, [R1+0x20] ;  /* 0x0000200001087983 */ /* 0x0007640000100c00 */
.L_x_2380:
[----:B------:R-:W-:Y:S05]  /*a1650*/  BSYNC.RECONVERGENT B1 ;  /* 0x0000000000017941 */ /* 0x000fea0003800200 */
.L_x_2379:
        /* <DEDUP_REMOVED lines=12> */
[----:B------:R-:W-:-:S03]  /*a1720*/  IMAD.WIDE.U32 R14, R29, R74, RZ ;  /* 0x0000004a1d0e7225 */ /* 0x000fc600078e00ff */
[----:B------:R-:W-:Y:S01]  /*a1730*/  ISETP.GE.U32.AND.EX P0, PT, R13, R49, PT, P0 ;  /* 0x000000310d00720c */ /* 0x000fe20003f06100 */
[----:B------:R-:W-:Y:S01]  /*a1740*/  IMAD.MOV.U32 R46, RZ, RZ, R37 ;  /* 0x000000ffff2e7224 */ /* 0x000fe200078e0025 */
[----:B------:R0:W-:Y:S01]  /*a1750*/  STL.64 [R1+0x18], R12 ;  /* 0x0000180c01007387 */ /* 0x0001e20000100a00 */
[----:B------:R-:W-:Y:S02]  /*a1760*/  IMAD R0, R71, R32, RZ ;  /* 0x0000002047007224 */ /* 0x000fe400078e02ff */
        /* <DEDUP_REMOVED lines=75> */
.L_x_2386:
        /* <DEDUP_REMOVED lines=12> */
.L_x_2385:
[----:B------:R0:W5:Y:S04]  /*a1ce0*/  LDL.64 R12, [R1+0x18] ;  /* 0x00001800010c7983 */ /* 0x0001680000100a00 */
[----:B------:R0:W5:Y:S02]  /*a1cf0*/  LDL.64 R14, [R1+0x20] ;  /* 0x00002000010e7983 */ /* 0x0001640000100a00 */
.L_x_2384:
[----:B------:R-:W-:Y:S05]  /*a1d00*/  BSYNC.RECONVERGENT B1 ;  /* 0x0000000000017941 */ /* 0x000fea0003800200 */
.L_x_2383:
        /* <DEDUP_REMOVED lines=9> */
[----:B------:R-:W-:-:S03]  /*a1da0*/  IMAD.WIDE.U32 R44, R14, 0x3d1, R48 ;  /* 0x000003d10e2c7825 */ /* 0x000fc600078e0030 */
        /* <DEDUP_REMOVED lines=38> */
.L_x_2388:
[----:B------:R-:W-:Y:S05]  /*a2010*/  BSYNC.RECONVERGENT B1 ;  /* 0x0000000000017941 */ /* 0x000fea0003800200 */
.L_x_2387:
        /* <DEDUP_REMOVED lines=86> */
.L_x_2390:
[----:B------:R-:W-:Y:S05]  /*a2580*/  BSYNC.RECONVERGENT B1 ;  /* 0x0000000000017941 */ /* 0x000fea0003800200 */
.L_x_2389:
        /* <DEDUP_REMOVED lines=25> */
[----:B------:R-:W-:Y:S02]  /*a2720*/  @P0 IMAD.X R64, RZ, RZ, R64, P2 ;  /* 0x000000ffff400224 */ /* 0x000fe400010e0640 */
[----:B------:R-:W-:Y:S01]  /*a2730*/  IMAD.MOV.U32 R59, RZ, RZ, R12 ;  /* 0x000000ffff3b7224 */ /* 0x000fe200078e000c */
        /* <DEDUP_REMOVED lines=86> */
.L_x_2392:
[----:B------:R-:W-:Y:S05]  /*a2ca0*/  BSYNC.RECONVERGENT B1 ;  /* 0x0000000000017941 */ /* 0x000fea0003800200 */
.L_x_2391:
        /* <DEDUP_REMOVED lines=28> */
.L_x_2395:
[----:B------:R-:W-:Y:S05]  /*a2e70*/  BSYNC.RELIABLE B2 ;  /* 0x0000000000027941 */ /* 0x000fea0003800100 */
.L_x_2394:
        /* <DEDUP_REMOVED lines=29> */
.L_x_2396:
[----:B------:R-:W-:Y:S05]  /*a3050*/  BSYNC.RECONVERGENT B1 ;  /* 0x0000000000017941 */ /* 0x000fea0003800200 */
.L_x_2393:
        /* <DEDUP_REMOVED lines=31> */
.L_x_2399:
[----:B------:R-:W-:Y:S05]  /*a3250*/  BSYNC.RELIABLE B2 ;  /* 0x0000000000027941 */ /* 0x000fea0003800100 */
.L_x_2398:
        /* <DEDUP_REMOVED lines=29> */
.L_x_2400:
[----:B------:R-:W-:Y:S05]  /*a3430*/  BSYNC.RECONVERGENT B1 ;  /* 0x0000000000017941 */ /* 0x000fea0003800200 */
.L_x_2397:
        /* <DEDUP_REMOVED lines=43> */
[----:B------:R-:W-:-:S04]  /*a36f0*/  IMAD.WIDE.U32 R68, P2, R57, R58, R10 ;  /* 0x0000003a39447225 */ /* 0x000fc8000784000a */
[----:B------:R-:W-:-:S04]  /*a3700*/  IMAD.WIDE.U32 R36, R57, R67, RZ ;  /* 0x0000004339247225 */ /* 0x000fc800078e00ff */
[----:B------:R-:W-:-:S04]  /*a3710*/  IMAD.WIDE.U32 R12, R67, R57, RZ ;  /* 0x00000039430c7225 */ /* 0x000fc800078e00ff */
[C---:B------:R-:W-:Y:S02]  /*a3720*/  IMAD R39, R56.reuse, R67, R0 ;  /* 0x0000004338277224 */ /* 0x040fe400078e0200 */
[C---:B------:R-:W-:Y:S01]  /*a3730*/  IMAD R61, R56.reuse, R62, R29 ;  /* 0x0000003e383d7224 */ /* 0x040fe200078e021d */
[----:B------:R-:W-:Y:S01]  /*a3740*/  SEL R29, RZ, 0x1, P0 ;  /* 0x00000001ff1d7807 */ /* 0x000fe20000000000 */
[----:B------:R-:W-:Y:S01]  /*a3750*/  IMAD.WIDE.U32.X R10, R56, R40, R46, P1 ;  /* 0x00000028380a7225 */ /* 0x000fe200008e042e */
[----:B------:R-:W-:Y:S02]  /*a3760*/  IADD3 RZ, P0, PT, R37, R68, RZ ;  /* 0x0000004425ff7210 */ /* 0x000fe40007f1e0ff */
[----:B------:R-:W-:Y:S01]  /*a3770*/  CS2R R36, SRZ ;  /* 0x0000000000247805 */ /* 0x000fe2000001ff00 */
[----:B------:R-:W-:Y:S01]  /*a3780*/  IMAD.X R47, RZ, RZ, RZ, P2 ;  /* 0x000000ffff2f7224 */ /* 0x000fe200010e06ff */
[----:B------:R-:W-:Y:S01]  /*a3790*/  IADD3 R10, P1, P2, R12, R10, R29 ;  /* 0x0000000a0c0a7210 */ /* 0x000fe20007a3e01d */
[----:B------:R-:W-:-:S02]  /*a37a0*/  IMAD.IADD R0, R13, 0x1, R39 ;  /* 0x000000010d007824 */ /* 0x000fc400078e0227 */
        /* <DEDUP_REMOVED lines=20> */
.L_x_2404:
        /* <DEDUP_REMOVED lines=12> */
.L_x_2403:
[----:B------:R0:W5:Y:S04]  /*a39b0*/  LDL.64 R36, [R1+0x20] ;  /* 0x0000200001247983 */ /* 0x0001680000100a00 */
[----:B------:R0:W5:Y:S04]  /*a39c0*/  LDL.64 R14, [R1+0x8] ;  /* 0x00000800010e7983 */ /* 0x0001680000100a00 */
[----:B------:R0:W5:Y:S02]  /*a39d0*/  LDL.128 R8, [R1+0x10] ;  /* 0x0000100001087983 */ /* 0x0001640000100c00 */
.L_x_2402:
[----:B------:R-:W-:Y:S05]  /*a39e0*/  BSYNC.RECONVERGENT B1 ;  /* 0x0000000000017941 */ /* 0x000fea0003800200 */
.L_x_2401:
        /* <DEDUP_REMOVED lines=55> */
[----:B------:R-:W-:Y:S01]  /*a3d60*/  IMAD.WIDE.U32.X R56, R54, R40, R56, P2 ;  /* 0x0000002836387225 */ /* 0x000fe200010e0438 */
[----:B------:R-:W-:Y:S01]  /*a3d70*/  SEL R29, RZ, 0x1, P1 ;  /* 0x00000001ff1d7807 */ /* 0x000fe20000800000 */
[----:B------:R2:W-:Y:S02]  /*a3d80*/  STL.128 [R1+0x10], R12 ;  /* 0x0000100c01007387 */ /* 0x0005e40000100c00 */
[----:B------:R-:W-:Y:S01]  /*a3d90*/  IMAD.MOV.U32 R11, RZ, RZ, R37 ;  /* 0x000000ffff0b7224 */ /* 0x000fe200078e0025 */
[----:B------:R-:W-:Y:S01]  /*a3da0*/  IADD3 R29, P1, P4, R29, R56, R0 ;  /* 0x000000381d1d7210 */ /* 0x000fe20007c3e000 */
[----:B------:R-:W-:-:S02]  /*a3db0*/  IMAD R39, R58, R55, RZ ;  /* 0x000000373a277224 */ /* 0x000fc400078e02ff */
        /* <DEDUP_REMOVED lines=8> */
[----:B------:R-:W-:Y:S02]  /*a3e40*/  IMAD.IADD R0, R11, 0x1, R39 ;  /* 0x000000010b007824 */ /* 0x000fe400078e0227 */
[----:B------:R-:W-:-:S03]  /*a3e50*/  IMAD.WIDE.U32 R68, R55, R67, RZ ;  /* 0x0000004337447225 */ /* 0x000fc600078e00ff */
[C---:B------:R-:W-:Y:S01]  /*a3e60*/  ISETP.GE.U32.AND.EX P0, PT, R0.reuse, R37, PT, P0 ;  /* 0x000000250000720c */ /* 0x040fe20003f06100 */
[----:B------:R-:W-:Y:S01]  /*a3e70*/  IMAD.X R57, R0, 0x1, R57, P4 ;  /* 0x0000000100397824 */ /* 0x000fe200020e0639 */
[----:B------:R-:W-:Y:S01]  /*a3e80*/  IADD3 RZ, P2, PT, R69, R8, RZ ;  /* 0x0000000845ff7210 */ /* 0x000fe20007f5e0ff */
[----:B------:R-:W-:Y:S02]  /*a3e90*/  IMAD.X R11, RZ, RZ, RZ, P3 ;  /* 0x000000ffff0b7224 */ /* 0x000fe400018e06ff */
[----:B------:R-:W-:Y:S01]  /*a3ea0*/  IMAD.MOV.U32 R10, RZ, RZ, R9 ;  /* 0x000000ffff0a7224 */ /* 0x000fe200078e0009 */
[----:B------:R-:W-:Y:S02]  /*a3eb0*/  ISETP.GE.U32.AND.EX P1, PT, R57, R0, PT, P1 ;  /* 0x000000003900720c */ /* 0x000fe40003f26110 */
[----:B------:R-:W-:Y:S01]  /*a3ec0*/  SEL R9, RZ, 0x1, P0 ;  /* 0x00000001ff097807 */ /* 0x000fe20000000000 */
[----:B------:R-:W-:Y:S01]  /*a3ed0*/  IMAD.WIDE.U32.X R54, R54, R58, R10, P2 ;  /* 0x0000003a36367225 */ /* 0x000fe200010e040a */
[----:B------:R-:W-:-:S03]  /*a3ee0*/  SEL R0, RZ, 0x1, P1 ;  /* 0x00000001ff007807 */ /* 0x000fc60000800000 */
[----:B------:R-:W-:Y:S01]  /*a3ef0*/  IMAD.MOV.U32 R10, RZ, RZ, R56 ;  /* 0x000000ffff0a7224 */ /* 0x000fe200078e0038 */
[----:B------:R-:W-:Y:S01]  /*a3f00*/  IADD3 R0, P0, P1, R0, R54, R9 ;  /* 0x0000003600007210 */ /* 0x000fe2000791e009 */
[----:B------:R-:W-:-:S03]  /*a3f10*/  IMAD.MOV.U32 R11, RZ, RZ, R57 ;  /* 0x000000ffff0b7224 */ /* 0x000fc600078e0039 */
[----:B------:R-:W-:Y:S02]  /*a3f20*/  IADD3.X R8, PT, PT, RZ, R55, RZ, P0, P1 ;  /* 0x00000037ff087210 */ /* 0x000fe400007e24ff */
[----:B------:R2:W-:Y:S01]  /*a3f30*/  STL.64 [R1+0x20], R10 ;  /* 0x0000200a01007387 */ /* 0x0005e20000100a00 */
[----:B------:R-:W-:-:S04]  /*a3f40*/  ISETP.NE.U32.AND P0, PT, R0, RZ, PT ;  /* 0x000000ff0000720c */ /* 0x000fc80003f05070 */
[----:B------:R-:W-:-:S13]  /*a3f50*/  ISETP.NE.AND.EX P0, PT, R8, RZ, PT, P0 ;  /* 0x000000ff0800720c */ /* 0x000fda0003f05300 */
[----:B--2---:R-:W-:Y:S05]  /*a3f60*/  @!P0 BRA `(.L_x_2406) ;  /* 0x0000000000488947 */ /* 0x004fea0003800000 */
[----:B------:R-:W-:Y:S01]  /*a3f70*/  BSSY.RECONVERGENT B2, `(.L_x_2407) ;  /* 0x000000f000027945 */ /* 0x000fe20003800200 */
[----:B------:R-:W-:Y:S02]  /*a3f80*/  IMAD.MOV.U32 R15, RZ, RZ, R0 ;  /* 0x000000ffff0f7224 */ /* 0x000fe400078e0000 */
[----:B------:R-:W-:Y:S02]  /*a3f90*/  IMAD.MOV.U32 R29, RZ, RZ, R8 ;  /* 0x000000ffff1d7224 */ /* 0x000fe400078e0008 */
[----:B------:R-:W-:-:S07]  /*a3fa0*/  IMAD.MOV.U32 R0, RZ, RZ, 0x5 ;  /* 0x00000005ff007424 */ /* 0x000fce00078e00ff */
.L_x_2408:
        /* <DEDUP_REMOVED lines=12> */
.L_x_2407:
[----:B------:R2:W5:Y:S04]  /*a4070*/  LDL.64 R56, [R1+0x20] ;  /* 0x0000200001387983 */ /* 0x0005680000100a00 */
[----:B------:R2:W5:Y:S02]  /*a4080*/  LDL.128 R12, [R1+0x10] ;  /* 0x00001000010c7983 */ /* 0x0005640000100c00 */
.L_x_2406:
[----:B------:R-:W-:Y:S05]  /*a4090*/  BSYNC.RECONVERGENT B1 ;  /* 0x0000000000017941 */ /* 0x000fea0003800200 */
.L_x_2405:
        /* <DEDUP_REMOVED lines=91> */
.L_x_2412:
        /* <DEDUP_REMOVED lines=12> */
.L_x_2411:
[----:B------:R3:W5:Y:S04]  /*a4710*/  LDL.64 R46, [R1+0x18] ;  /* 0x00001800012e7983 */ /* 0x0007680000100a00 */
[----:B------:R3:W5:Y:S02]  /*a4720*/  LDL.128 R8, [R1+0x20] ;  /* 0x0000200001087983 */ /* 0x0007640000100c00 */
.L_x_2410:
[----:B------:R-:W-:Y:S05]  /*a4730*/  BSYNC.RECONVERGENT B1 ;  /* 0x0000000000017941 */ /* 0x000fea0003800200 */
.L_x_2409:
        /* <DEDUP_REMOVED lines=92> */
.L_x_2416:
        /* <DEDUP_REMOVED lines=12> */
.L_x_2415:
[----:B------:R0:W5:Y:S04]  /*a4dc0*/  LDL.64 R12, [R1+0x18] ;  /* 0x00001800010c7983 */ /* 0x0001680000100a00 */
[----:B------:R0:W5:Y:S02]  /*a4dd0*/  LDL.64 R14, [R1+0x20] ;  /* 0x00002000010e7983 */ /* 0x0001640000100a00 */
.L_x_2414:
[----:B------:R-:W-:Y:S05]  /*a4de0*/  BSYNC.RECONVERGENT B1 ;  /* 0x0000000000017941 */ /* 0x000fea0003800200 */
.L_x_2413:
        /* <DEDUP_REMOVED lines=48> */
.L_x_2418:
[----:B------:R-:W-:Y:S05]  /*a50f0*/  BSYNC.RECONVERGENT B1 ;  /* 0x0000000000017941 */ /* 0x000fea0003800200 */
.L_x_2417:
        /* <DEDUP_REMOVED lines=86> */
.L_x_2420:
[----:B------:R-:W-:Y:S05]  /*a5660*/  BSYNC.RECONVERGENT B1 ;  /* 0x0000000000017941 */ /* 0x000fea0003800200 */
.L_x_2419:
        /* <DEDUP_REMOVED lines=113> */
.L_x_2422:
[----:B------:R-:W-:Y:S05]  /*a5d80*/  BSYNC.RECONVERGENT B1 ;  /* 0x0000000000017941 */ /* 0x000fea0003800200 */
.L_x_2421:
        /* <DEDUP_REMOVED lines=34> */
.L_x_2425:
[----:B------:R-:W-:Y:S05]  /*a5fb0*/  BSYNC.RELIABLE B2 ;  /* 0x0000000000027941 */ /* 0x000fea0003800100 */
.L_x_2424:
        /* <DEDUP_REMOVED lines=32> */
.L_x_2426:
[----:B------:R-:W-:Y:S05]  /*a61c0*/  BSYNC.RECONVERGENT B1 ;  /* 0x0000000000017941 */ /* 0x000fea0003800200 */
.L_x_2423:
        /* <DEDUP_REMOVED lines=31> */
.L_x_2429:
[----:B------:R-:W-:Y:S05]  /*a63c0*/  BSYNC.RELIABLE B2 ;  /* 0x0000000000027941 */ /* 0x000fea0003800100 */
.L_x_2428:
        /* <DEDUP_REMOVED lines=32> */
.L_x_2430:
[----:B------:R-:W-:Y:S05]  /*a65d0*/  BSYNC.RECONVERGENT B1 ;  /* 0x0000000000017941 */ /* 0x000fea0003800200 */
.L_x_2427:
        /* <DEDUP_REMOVED lines=23> */
.L_x_2432:
        /* <DEDUP_REMOVED lines=26> */
.L_x_2434:
[----:B------:R-:W-:Y:S05]  /*a68f0*/  BSYNC.RELIABLE B2 ;  /* 0x0000000000027941 */ /* 0x000fea0003800100 */
.L_x_2433:
        /* <DEDUP_REMOVED lines=52> */
.L_x_2435:
[----:B------:R-:W-:Y:S05]  /*a6c40*/  BSYNC.RECONVERGENT B1 ;  /* 0x0000000000017941 */ /* 0x000fea0003800200 */
.L_x_2431:
        /* <DEDUP_REMOVED lines=11> */
[----:B------:R-:W-:Y:S01]  /*a6d00*/  BSSY.RECONVERGENT B1, `(.L_x_2436) ;  /* 0x0000024000017945 */ /* 0x000fe20003800200 */
[----:B------:R-:W-:Y:S01]  /*a6d10*/  ISETP.GE.U32.AND P0, PT, R8, RZ, PT ;  /* 0x000000ff0800720c */ /* 0x000fe20003f06070 */
[----:B------:R-:W-:Y:S01]  /*a6d20*/  IMAD.X R125, R125, 0x1, ~R38, P1 ;  /* 0x000000017d7d7824 */ /* 0x000fe200008e0e26 */
[----:B------:R2:W-:Y:S01]  /*a6d30*/  STL.128 [R1+0x20], RZ ;  /* 0x000020ff01007387 */ /* 0x0005e20000100c00 */
[----:B------:R-:W-:Y:S01]  /*a6d40*/  IMAD.MOV.U32 R37, RZ, RZ, RZ ;  /* 0x000000ffff257224 */ /* 0x000fe200078e00ff */
[----:B------:R-:W-:-:S02]  /*a6d50*/  ISETP.GE.U32.AND.EX P0, PT, RZ, RZ, PT, P0 ;  /* 0x000000ffff00720c */ /* 0x000fc40003f06100 */
[----:B------:R2:W-:Y:S02]  /*a6d60*/  STL.64 [R1+0x8], R42 ;  /* 0x0000082a01007387 */ /* 0x0005e40000100a00 */
[----:B------:R-:W-:Y:S02]  /*a6d70*/  SEL R10, RZ, 0x1, P0 ;  /* 0x00000001ff0a7807 */ /* 0x000fe40000000000 */
[----:B------:R2:W-:Y:S02]  /*a6d80*/  STL.128 [R1+0x30], RZ ;  /* 0x000030ff01007387 */ /* 0x0005e40000100c00 */
[----:B------:R-:W-:Y:S01]  /*a6d90*/  ISETP.GE.U32.AND P0, PT, R10, RZ, PT ;  /* 0x000000ff0a00720c */ /* 0x000fe20003f06070 */
[----:B0-----:R-:W-:Y:S01]  /*a6da0*/  IMAD.MOV.U32 R13, RZ, RZ, RZ ;  /* 0x000000ffff0d7224 */ /* 0x001fe200078e00ff */
        /* <DEDUP_REMOVED lines=9> */
[----:B------:R-:W-:Y:S01]  /*a6e40*/  SEL R15, RZ, 0x1, P0 ;  /* 0x00000001ff0f7807 */ /* 0x000fe20000000000 */
[----:B------:R-:W-:Y:S02]  /*a6e50*/  IMAD.MOV.U32 R29, RZ, RZ, RZ ;  /* 0x000000ffff1d7224 */ /* 0x000fe400078e00ff */
[----:B--2---:R-:W-:-:S07]  /*a6e60*/  IMAD.MOV.U32 R12, RZ, RZ, 0x5 ;  /* 0x00000005ff0c7424 */ /* 0x004fce00078e00ff */
.L_x_2439:
        /* <DEDUP_REMOVED lines=11> */
.L_x_2438:
[----:B------:R0:W5:Y:S04]  /*a6f20*/  LDL.64 R36, [R1+0x20] ;  /* 0x0000200001247983 */ /* 0x0001680000100a00 */
[----:B------:R0:W5:Y:S02]  /*a6f30*/  LDL.128 R8, [R1+0x10] ;  /* 0x0000100001087983 */ /* 0x0001640000100c00 */
.L_x_2437:
[----:B------:R-:W-:Y:S05]  /*a6f40*/  BSYNC.RECONVERGENT B1 ;  /* 0x0000000000017941 */ /* 0x000fea0003800200 */
.L_x_2436:
[----:B------:R-:W3:Y:S01]  /*a6f50*/  LDL.64 R38, [R1+0x28] ;  /* 0x0000280001267983 */ /* 0x000ee20000100a00 */
[-C--:B--2--5:R-:W-:Y:S01]  /*a6f60*/  IADD3 R12, P1, PT, R33, R8.reuse, RZ ;  /* 0x00000008210c7210 */ /* 0x0a4fe20007f3e0ff */
        /* <DEDUP_REMOVED lines=23> */
[----:B--2---:R-:W-:Y:S01]  /*a70e0*/  SEL R15, RZ, 0x1, P0 ;  /* 0x00000001ff0f7807 */ /* 0x004fe20000000000 */
[----:B------:R-:W-:Y:S02]  /*a70f0*/  IMAD.MOV.U32 R29, RZ, RZ, RZ ;  /* 0x000000ffff1d7224 */ /* 0x000fe400078e00ff */
[----:B------:R-:W-:-:S07]  /*a7100*/  IMAD.MOV.U32 R12, RZ, RZ, 0x6 ;  /* 0x00000006ff0c7424 */ /* 0x000fce00078e00ff */
.L_x_2443:
        /* <DEDUP_REMOVED lines=9> */
[----:B--2---:R-:W-:Y:S05]  /*a71a0*/  @!P0 BRA `(.L_x_2443) ;  /* 0xfffffffc00d88947 */ /* 0x004fea000383ffff */
[----:B------:R-:W-:Y:S05]  /*a71b0*/  BSYNC.RECONVERGENT B2 ;  /* 0x0000000000027941 */ /* 0x000fea0003800200 */
.L_x_2442:
[----:B------:R3:W5:Y:S04]  /*a71c0*/  LDL.64 R14, [R1+0x18] ;  /* 0x00001800010e7983 */ /* 0x0007680000100a00 */
[----:B------:R3:W5:Y:S02]  /*a71d0*/  LDL.128 R8, [R1+0x20] ;  /* 0x0000200001087983 */ /* 0x0007640000100c00 */
.L_x_2441:
[----:B------:R-:W-:Y:S05]  /*a71e0*/  BSYNC.RECONVERGENT B1 ;  /* 0x0000000000017941 */ /* 0x000fea0003800200 */
.L_x_2440:
[----:B------:R-:W4:Y:S01]  /*a71f0*/  LDL.64 R32, [R1+0x30] ;  /* 0x0000300001207983 */ /* 0x000f220000100a00 */
[-C--:B--2--5:R-:W-:Y:S01]  /*a7200*/  IADD3 R12, P1, PT, R35, R14.reuse, RZ ;  /* 0x0000000e230c7210 */ /* 0x0a4fe20007f3e0ff */
        /* <DEDUP_REMOVED lines=21> */
[----:B----4-:R-:W-:-:S05]  /*a7360*/  IADD3 R14, P0, PT, R32, R15, RZ ;  /* 0x0000000f200e7210 */ /* 0x010fca0007f1e0ff */
[----:B------:R-:W-:Y:S01]  /*a7370*/  IMAD.X R15, RZ, RZ, R33, P0 ;  /* 0x000000ffff0f7224 */ /* 0x000fe200000e0621 */
[----:B------:R-:W-:-:S04]  /*a7380*/  ISETP.GE.U32.AND P0, PT, R14, R32, PT ;  /* 0x000000200e00720c */ /* 0x000fc80003f06070 */
[----:B------:R2:W-:Y:S01]  /*a7390*/  STL.64 [R1+0x30], R14 ;  /* 0x0000300e01007387 */ /* 0x0005e20000100a00 */
[----:B------:R-:W-:-:S13]  /*a73a0*/  ISETP.GE.U32.AND.EX P0, PT, R15, R33, PT, P0 ;  /* 0x000000210f00720c */ /* 0x000fda0003f06100 */
[----:B--2---:R-:W-:Y:S05]  /*a73b0*/  @P0 BRA `(.L_x_2445) ;  /* 0x0000000000440947 */ /* 0x004fea0003800000 */
[----:B------:R-:W-:Y:S01]  /*a73c0*/  BSSY.RECONVERGENT B2, `(.L_x_2446) ;  /* 0x000000e000027945 */ /* 0x000fe20003800200 */
[----:B------:R-:W-:Y:S01]  /*a73d0*/  SEL R15, RZ, 0x1, P0 ;  /* 0x00000001ff0f7807 */ /* 0x000fe20000000000 */
[----:B------:R-:W-:Y:S02]  /*a73e0*/  IMAD.MOV.U32 R29, RZ, RZ, RZ ;  /* 0x000000ffff1d7224 */ /* 0x000fe400078e00ff */
[----:B------:R-:W-:-:S07]  /*a73f0*/  IMAD.MOV.U32 R12, RZ, RZ, 0x7 ;  /* 0x00000007ff0c7424 */ /* 0x000fce00078e00ff */
.L_x_2447:
        /* <DEDUP_REMOVED lines=11> */
.L_x_2446:
[----:B------:R2:W5:Y:S04]  /*a74b0*/  LDL.64 R12, [R1+0x18] ;  /* 0x00001800010c7983 */ /* 0x0005680000100a00 */
[----:B------:R2:W5:Y:S02]  /*a74c0*/  LDL.64 R28, [R1+0x20] ;  /* 0x00002000011c7983 */ /* 0x0005640000100a00 */
.L_x_2445:
[----:B------:R-:W-:Y:S05]  /*a74d0*/  BSYNC.RECONVERGENT B1 ;  /* 0x0000000000017941 */ /* 0x000fea0003800200 */
.L_x_2444:
[----:B------:R-:W4:Y:S04]  /*a74e0*/  LDL.64 R36, [R1+0x8] ;  /* 0x0000080001247983 */ /* 0x000f280000100a00 */
        /* <DEDUP_REMOVED lines=13> */
[----:B----4-:R-:W-:Y:S02]  /*a75c0*/  ISETP.GT.U32.AND P0, PT, R24, R36, PT ;  /* 0x000000241800720c */ /* 0x010fe40003f04070 */
        /* <DEDUP_REMOVED lines=12> */
[----:B------:R-:W-:-:S03]  /*a7690*/  ISETP.GE.U32.AND.EX P0, PT, R49, R39, PT, P0 ;  /* 0x000000273100720c */ /* 0x000fc60003f06100 */
[----:B------:R-:W-:Y:S01]  /*a76a0*/  IMAD.WIDE.U32 R38, R28, 0x3d1, RZ ;  /* 0x000003d11c267825 */ /* 0x000fe200078e00ff */
[----:B------:R-:W-:Y:S02]  /*a76b0*/  SEL R43, RZ, 0x1, P0 ;  /* 0x00000001ff2b7807 */ /* 0x000fe40000000000 */
[----:B------:R-:W-:Y:S01]  /*a76c0*/  ISETP.GE.U32.AND P0, PT, R36, R34, PT ;  /* 0x000000222400720c */ /* 0x000fe20003f06070 */
[----:B------:R-:W-:Y:S01]  /*a76d0*/  IMAD.WIDE.U32 R40, P3, RZ, R28, R30 ;  /* 0x0000001cff287225 */ /* 0x000fe2000786001e */
        /* <DEDUP_REMOVED lines=16> */
.L_x_2449:
[----:B------:R-:W-:Y:S05]  /*a77e0*/  BSYNC.RECONVERGENT B1 ;  /* 0x0000000000017941 */ /* 0x000fea0003800200 */
.L_x_2448:
        /* <DEDUP_REMOVED lines=85> */
.L_x_2451:
[----:B------:R-:W-:Y:S05]  /*a7d40*/  BSYNC.RECONVERGENT B1 ;  /* 0x0000000000017941 */ /* 0x000fea0003800200 */
.L_x_2450:
        /* <DEDUP_REMOVED lines=113> */
.L_x_2453:
[----:B------:R-:W-:Y:S05]  /*a8460*/  BSYNC.RECONVERGENT B1 ;  /* 0x0000000000017941 */ /* 0x000fea0003800200 */
.L_x_2452:
        /* <DEDUP_REMOVED lines=31> */
.L_x_2456:
[----:B------:R-:W-:Y:S05]  /*a8660*/  BSYNC.RELIABLE B2 ;  /* 0x0000000000027941 */ /* 0x000fea0003800100 */
.L_x_2455:
[----:B------:R-:W0:Y:S01]  /*a8670*/  LDCU.128 UR4, c[0x3][0x20] ;  /* 0x00c00400ff0477ac */ /* 0x000e220008000c00 */
[----:B------:R-:W3:Y:S01]  /*a8680*/  LDCU.64 UR8, c[0x3][0x30] ;  /* 0x00c00600ff0877ac */ /* 0x000ee20008000a00 */
[----:B0-----:R-:W-:Y:S02]  /*a8690*/  ISETP.GE.U32.AND P0, PT, R43, UR4, PT ;  /* 0x000000042b007c0c */ /* 0x001fe4000bf06070 */
[----:B------:R-:W-:Y:S02]  /*a86a0*/  IADD3 R13, P1, PT, R35, -UR6, RZ ;  /* 0x80000006230d7c10 */ /* 0x000fe4000ff3e0ff */
[----:B------:R-:W-:Y:S02]  /*a86b0*/  ISETP.GE.U32.AND.EX P0, PT, R31, UR5, PT, P0 ;  /* 0x000000051f007c0c */ /* 0x000fe4000bf06100 */
[----:B------:R-:W-:Y:S02]  /*a86c0*/  IADD3.X R15, PT, PT, R38, ~UR7, RZ, P1, !PT ;  /* 0x80000007260f7c10 */ /* 0x000fe40008ffe4ff */
[----:B------:R-:W-:-:S02]  /*a86d0*/  SEL R8, RZ, 0x1, P0 ;  /* 0x00000001ff087807 */ /* 0x000fc40000000000 */
[----:B------:R-:W-:Y:S02]  /*a86e0*/  ISETP.LT.U32.AND P2, PT, R35, UR6, PT ;  /* 0x0000000623007c0c */ /* 0x000fe4000bf41070 */
[----:B------:R-:W-:Y:S02]  /*a86f0*/  ISETP.GE.U32.AND P1, PT, R13, R8, PT ;  /* 0x000000080d00720c */ /* 0x000fe40003f26070 */
[----:B---3--:R-:W-:Y:S02]  /*a8700*/  ISETP.LT.U32.AND P3, PT, R41, UR8, PT ;  /* 0x0000000829007c0c */ /* 0x008fe4000bf61070 */
        /* <DEDUP_REMOVED lines=19> */
.L_x_2457:
[----:B------:R-:W-:Y:S05]  /*a8840*/  BSYNC.RECONVERGENT B1 ;  /* 0x0000000000017941 */ /* 0x000fea0003800200 */
.L_x_2454:
        /* <DEDUP_REMOVED lines=31> */
.L_x_2460:
[----:B------:R-:W-:Y:S05]  /*a8a40*/  BSYNC.RELIABLE B2 ;  /* 0x0000000000027941 */ /* 0x000fea0003800100 */
.L_x_2459:
        /* <DEDUP_REMOVED lines=29> */
.L_x_2461:
[----:B------:R-:W-:Y:S05]  /*a8c20*/  BSYNC.RECONVERGENT B1 ;  /* 0x0000000000017941 */ /* 0x000fea0003800200 */
.L_x_2458:
        /* <DEDUP_REMOVED lines=72> */
[----:B------:R-:W-:Y:S01]  /*a90b0*/  BSSY.RECONVERGENT B2, `(.L_x_2464) ;  /* 0x000000d000027945 */ /* 0x000fe20003800200 */
[----:B------:R-:W-:-:S07]  /*a90c0*/  IMAD.MOV.U32 R12, RZ, RZ, 0x4 ;  /* 0x00000004ff0c7424 */ /* 0x000fce00078e00ff */
.L_x_2465:
        /* <DEDUP_REMOVED lines=12> */
.L_x_2464:
[----:B------:R0:W5:Y:S04]  /*a9190*/  LDL.64 R28, [R1+0x20] ;  /* 0x00002000011c7983 */ /* 0x0001680000100a00 */
[----:B------:R0:W5:Y:S04]  /*a91a0*/  LDL.64 R14, [R1+0x8] ;  /* 0x00000800010e7983 */ /* 0x0001680000100a00 */
[----:B------:R0:W5:Y:S02]  /*a91b0*/  LDL.128 R8, [R1+0x10] ;  /* 0x0000100001087983 */ /* 0x0001640000100c00 */
.L_x_2463:
[----:B------:R-:W-:Y:S05]  /*a91c0*/  BSYNC.RECONVERGENT B1 ;  /* 0x0000000000017941 */ /* 0x000fea0003800200 */
.L_x_2462:
        /* <DEDUP_REMOVED lines=92> */
.L_x_2469:
        /* <DEDUP_REMOVED lines=12> */
.L_x_2468:
[----:B------:R3:W5:Y:S04]  /*a9850*/  LDL.64 R42, [R1+0x20] ;  /* 0x00002000012a7983 */ /* 0x0007680000100a00 */
[----:B------:R3:W5:Y:S02]  /*a9860*/  LDL.128 R12, [R1+0x10] ;  /* 0x00001000010c7983 */ /* 0x0007640000100c00 */
.L_x_2467:
[----:B------:R-:W-:Y:S05]  /*a9870*/  BSYNC.RECONVERGENT B1 ;  /* 0x0000000000017941 */ /* 0x000fea0003800200 */
.L_x_2466:
[----:B------:R-:W4:Y:S01]  /*a9880*/  LDL.64 R46, [R1+0x28] ;  /* 0x00002800012e7983 */ /* 0x000f220000100a00 */
        /* <DEDUP_REMOVED lines=69> */
[----:B----4-:R-:W-:-:S04]  /*a9ce0*/  IMAD.WIDE.U32 R42, R25, R41, R46 ;  /* 0x00000029192a7225 */ /* 0x010fc800078e002e */
        /* <DEDUP_REMOVED lines=16> */
[----:B----4-:R-:W-:Y:S05]  /*a9df0*/  @!P0 BRA `(.L_x_2471) ;  /* 0x0000000000408947 */ /* 0x010fea0003800000 */
[----:B------:R-:W-:Y:S01]  /*a9e00*/  BSSY.RECONVERGENT B2, `(.L_x_2472) ;  /* 0x000000d000027945 */ /* 0x000fe20003800200 */
[----:B------:R-:W-:-:S07]  /*a9e10*/  IMAD.MOV.U32 R12, RZ, RZ, 0x6 ;  /* 0x00000006ff0c7424 */ /* 0x000fce00078e00ff */
.L_x_2473:
        /* <DEDUP_REMOVED lines=12> */
.L_x_2472:
[----:B------:R4:W5:Y:S04]  /*a9ee0*/  LDL.64 R44, [R1+0x18] ;  /* 0x00001800012c7983 */ /* 0x0009680000100a00 */
[----:B------:R4:W5:Y:S02]  /*a9ef0*/  LDL.128 R8, [R1+0x20] ;  /* 0x0000200001087983 */ /* 0x0009640000100c00 */
.L_x_2471:
[----:B------:R-:W-:Y:S05]  /*a9f00*/  BSYNC.RECONVERGENT B1 ;  /* 0x0000000000017941 */ /* 0x000fea0003800200 */
.L_x_2470:
        /* <DEDUP_REMOVED lines=91> */
.L_x_2477:
        /* <DEDUP_REMOVED lines=12> */
.L_x_2476:
[----:B------:R0:W5:Y:S04]  /*aa580*/  LDL.64 R12, [R1+0x18] ;  /* 0x00001800010c7983 */ /* 0x0001680000100a00 */
[----:B------:R0:W5:Y:S02]  /*aa590*/  LDL.64 R14, [R1+0x20] ;  /* 0x00002000010e7983 */ /* 0x0001640000100a00 */
.L_x_2475:
[----:B------:R-:W-:Y:S05]  /*aa5a0*/  BSYNC.RECONVERGENT B1 ;  /* 0x0000000000017941 */ /* 0x000fea0003800200 */
.L_x_2474:
        /* <DEDUP_REMOVED lines=48> */
.L_x_2479:
[----:B------:R-:W-:Y:S05]  /*aa8b0*/  BSYNC.RECONVERGENT B1 ;  /* 0x0000000000017941 */ /* 0x000fea0003800200 */
.L_x_2478:
        /* <DEDUP_REMOVED lines=86> */
.L_x_2481:
[----:B------:R-:W-:Y:S05]  /*aae20*/  BSYNC.RECONVERGENT B1 ;  /* 0x0000000000017941 */ /* 0x000fea0003800200 */
.L_x_2480:
        /* <DEDUP_REMOVED lines=113> */
.L_x_2483:
[----:B------:R-:W-:Y:S05]  /*ab540*/  BSYNC.RECONVERGENT B1 ;  /* 0x0000000000017941 */ /* 0x000fea0003800200 */
.L_x_2482:
        /* <DEDUP_REMOVED lines=28> */
.L_x_2486:
[----:B------:R-:W-:Y:S05]  /*ab710*/  BSYNC.RELIABLE B2 ;  /* 0x0000000000027941 */ /* 0x000fea0003800100 */
.L_x_2485:
        /* <DEDUP_REMOVED lines=29> */
.L_x_2487:
[----:B------:R-:W-:Y:S05]  /*ab8f0*/  BSYNC.RECONVERGENT B1 ;  /* 0x0000000000017941 */ /* 0x000fea0003800200 */
.L_x_2484:
[----:B------:R-:W-:Y:S01]  /*ab900*/  ISETP.GT.U32.AND P0, PT, R133, R26, PT ;  /* 0x0000001a8500720c */ /* 0x000fe20003f04070 */
[----:B------:R-:W-:Y:S03]  /*ab910*/  BSSY.RELIABLE B1, `(.L_x_2488) ;  /* 0x000001d000017945 */ /* 0x000fe60003800100 */
        /* <DEDUP_REMOVED lines=28> */
.L_x_2489:
[----:B------:R-:W-:Y:S05]  /*abae0*/  BSYNC.RELIABLE B1 ;  /* 0x0000000000017941 */ /* 0x000fea0003800100 */
.L_x_2488:
        /* <DEDUP_REMOVED lines=29> */
.L_x_1740:
[----:B------:R-:W-:Y:S05]  /*abcc0*/  BSYNC.RECONVERGENT B0 ;  /* 0x0000000000007941 */ /* 0x000fea0003800200 */
.L_x_1739:
[----:B------:R-:W-:Y:S05]  /*abcd0*/  @P5 BRA `(.L_x_2490) ;  /* 0xfffffb6800385947 */ /* 0x000fea000383ffff */
[----:B------:R-:W2:Y:S04]  /*abce0*/  LDL.128 R40, [R1+0x230] ;  /* 0x0002300001287983 */ /* 0x000ea80000100c00 */
[----:B------:R-:W3:Y:S04]  /*abcf0*/  LDL.128 R44, [R1+0x240] ;  /* 0x00024000012c7983 */ /* 0x000ee80000100c00 */
[----:B------:R-:W5:Y:S04]  /*abd00*/  LDL.128 R48, [R1+0x290] ;  /* 0x0002900001307983 */ /* 0x000f680000100c00 */
[----:B------:R-:W4:Y:S04]  /*abd10*/  LDL.128 R8, [R1+0x2a0] ;  /* 0x0002a00001087983 */ /* 0x000f280000100c00 */
        /* <DEDUP_REMOVED lines=25> */
[----:B--2---:R0:W-:Y:S04]  /*abeb0*/  STL.128 [R1+0x7b0], R40 ;  /* 0x0007b02801007387 */ /* 0x0041e80000100c00 */
[----:B---3--:R2:W-:Y:S04]  /*abec0*/  STL.128 [R1+0x7c0], R44 ;  /* 0x0007c02c01007387 */ /* 0x0085e80000100c00 */
[----:B-----5:R3:W-:Y:S04]  /*abed0*/  STL.128 [R1+0x7d0], R48 ;  /* 0x0007d03001007387 */ /* 0x0207e80000100c00 */
[----:B0-----:R-:W5:Y:S04]  /*abee0*/  LDL.128 R40, [R1+0x420] ;  /* 0x0004200001287983 */ /* 0x001f680000100c00 */
[----:B--2---:R-:W2:Y:S04]  /*abef0*/  LDL.128 R44, [R1+0x470] ;  /* 0x00047000012c7983 */ /* 0x004ea80000100c00 */
[----:B---3--:R-:W3:Y:S04]  /*abf00*/  LDL.128 R48, [R1+0x480] ;  /* 0x0004800001307983 */ /* 0x008ee80000100c00 */
[----:B----4-:R-:W-:Y:S04]  /*abf10*/  STL.128 [R1+0x7e0], R8 ;  /* 0x0007e00801007387 */ /* 0x010fe80000100c00 */
[----:B------:R-:W-:Y:S04]  /*abf20*/  STL.128 [R1+0x7f0], R12 ;  /* 0x0007f00c01007387 */ /* 0x000fe80000100c00 */
        /* <DEDUP_REMOVED lines=21> */
[----:B------:R0:W-:Y:S04]  /*ac080*/  STL.128 [R1+0x810], R20 ;  /* 0x0008101401007387 */ /* 0x0001e80000100c00 */
[----:B------:R4:W-:Y:S04]  /*ac090*/  STL.128 [R1+0x820], R24 ;  /* 0x0008201801007387 */ /* 0x0009e80000100c00 */
[----:B------:R1:W-:Y:S04]  /*ac0a0*/  STL.128 [R1+0x830], R28 ;  /* 0x0008301c01007387 */ /* 0x0003e80000100c00 */
[----:B------:R1:W-:Y:S04]  /*ac0b0*/  STL.128 [R1+0x840], R32 ;  /* 0x0008402001007387 */ /* 0x0003e80000100c00 */
[----:B------:R1:W-:Y:S01]  /*ac0c0*/  STL.128 [R1+0x850], R36 ;  /* 0x0008502401007387 */ /* 0x0003e20000100c00 */
[----:B0-----:R-:W-:-:S02]  /*ac0d0*/  IMAD.MOV.U32 R23, RZ, RZ, R116 ;  /* 0x000000ffff177224 */ /* 0x001fc400078e0074 */
[----:B----4-:R-:W-:Y:S02]  /*ac0e0*/  IMAD.MOV.U32 R25, RZ, RZ, R122 ;  /* 0x000000ffff197224 */ /* 0x010fe400078e007a */
[----:B------:R-:W-:Y:S02]  /*ac0f0*/  IMAD.MOV.U32 R27, RZ, RZ, R123 ;  /* 0x000000ffff1b7224 */ /* 0x000fe400078e007b */
[----:B-1----:R-:W-:Y:S02]  /*ac100*/  IMAD.MOV.U32 R31, RZ, RZ, R120 ;  /* 0x000000ffff1f7224 */ /* 0x002fe400078e0078 */
[----:B------:R-:W-:Y:S02]  /*ac110*/  IMAD.MOV.U32 R29, RZ, RZ, R121 ;  /* 0x000000ffff1d7224 */ /* 0x000fe400078e0079 */
[----:B------:R-:W-:Y:S02]  /*ac120*/  IMAD.MOV.U32 R35, RZ, RZ, R118 ;  /* 0x000000ffff237224 */ /* 0x000fe400078e0076 */
[----:B------:R-:W-:-:S02]  /*ac130*/  IMAD.MOV.U32 R33, RZ, RZ, R119 ;  /* 0x000000ffff217224 */ /* 0x000fc400078e0077 */
[----:B------:R-:W-:Y:S02]  /*ac140*/  IMAD.MOV.U32 R37, RZ, RZ, R117 ;  /* 0x000000ffff257224 */ /* 0x000fe400078e0075 */
[----:B------:R-:W-:Y:S01]  /*ac150*/  IMAD.MOV.U32 R24, RZ, RZ, 0x1 ;  /* 0x00000001ff187424 */ /* 0x000fe200078e00ff */
[----:B-----5:R0:W-:Y:S04]  /*ac160*/  STL.128 [R1+0x860], R40 ;  /* 0x0008602801007387 */ /* 0x0201e80000100c00 */
[----:B--2---:R0:W-:Y:S04]  /*ac170*/  STL.128 [R1+0x870], R44 ;  /* 0x0008702c01007387 */ /* 0x0041e80000100c00 */
[----:B---3--:R0:W-:Y:S02]  /*ac180*/  STL.128 [R1+0x880], R48 ;  /* 0x0008803001007387 */ /* 0x0081e40000100c00 */
.L_x_2521:
[----:B------:R-:W-:Y:S01]  /*ac190*/  IMAD R22, R24, 0x20, R1 ;  /* 0x0000002018167824 */ /* 0x000fe200078e0201 */
[----:B------:R-:W-:Y:S04]  /*ac1a0*/  STL.128 [R1+0x20], RZ ;  /* 0x000020ff01007387 */ /* 0x000fe80000100c00 */
[----:B------:R-:W-:Y:S04]  /*ac1b0*/  STL.128 [R1+0x30], RZ ;  /* 0x000030ff01007387 */ /* 0x000fe80000100c00 */
[----:B--2---:R-:W2:Y:S02]  /*ac1c0*/  LDL.128 R12, [R22+0x790] ;  /* 0x00079000160c7983 */ /* 0x004ea40000100c00 */
[----:B--2---:R-:W-:-:S04]  /*ac1d0*/  IMAD.WIDE.U32 R8, R37, R12, RZ ;  /* 0x0000000c25087225 */ /* 0x004fc800078e00ff */
[-C--:B------:R-:W-:Y:S02]  /*ac1e0*/  IMAD R18, R15, R23.reuse, RZ ;  /* 0x000000170f127224 */ /* 0x080fe400078e02ff */
[----:B------:R-:W-:-:S04]  /*ac1f0*/  IMAD.WIDE.U32 R10, P0, R13, R23, R8 ;  /* 0x000000170d0a7225 */ /* 0x000fc80007800008 */
[----:B------:R-:W-:-:S04]  /*ac200*/  IMAD.WIDE.U32 R8, R23, R12, RZ ;  /* 0x0000000c17087225 */ /* 0x000fc800078e00ff */
[----:B------:R-:W-:Y:S01]  /*ac210*/  IMAD.X R17, RZ, RZ, RZ, P0 ;  /* 0x000000ffff117224 */ /* 0x000fe200000e06ff */
[----:B------:R-:W-:Y:S01]  /*ac220*/  IADD3 RZ, P0, PT, R9, R10, RZ ;  /* 0x0000000a09ff7210 */ /* 0x000fe20007f1e0ff */
[----:B------:R-:W-:Y:S02]  /*ac230*/  IMAD.MOV.U32 R16, RZ, RZ, R11 ;  /* 0x000000ffff107224 */ /* 0x000fe400078e000b */
[----:B------:R-:W-:-:S04]  /*ac240*/  IMAD.WIDE.U32 R38, R14, R23, RZ ;  /* 0x000000170e267225 */ /* 0x000fc800078e00ff */
[----:B------:R-:W-:-:S04]  /*ac250*/  IMAD.WIDE.U32.X R16, R13, R37, R16, P0 ;  /* 0x000000250d107225 */ /* 0x000fc800000e0410 */
[----:B------:R-:W-:Y:S01]  /*ac260*/  IMAD R8, R13, R23, RZ ;  /* 0x000000170d087224 */ /* 0x000fe200078e02ff */
[----:B------:R-:W-:Y:S01]  /*ac270*/  IADD3 R20, P0, PT, R16, R38, RZ ;  /* 0x0000002610147210 */ /* 0x000fe20007f1e0ff */
[----:B------:R-:W-:Y:S02]  /*ac280*/  IMAD R9, R14, R37, R18 ;  /* 0x000000250e097224 */ /* 0x000fe400078e0212 */
[----:B0-----:R-:W-:-:S04]  /*ac290*/  IMAD.WIDE.U32 R40, R12, R23, RZ ;  /* 0x000000170c287225 */ /* 0x001fc800078e00ff */
[----:B------:R-:W-:Y:S02]  /*ac2a0*/  IMAD R47, R12, R37, R8 ;  /* 0x000000250c2f7224 */ /* 0x000fe400078e0208 */
[----:B------:R-:W-:Y:S02]  /*ac2b0*/  IMAD.IADD R26, R39, 0x1, R9 ;  /* 0x00000001271a7824 */ /* 0x000fe400078e0209 */
[----:B------:R-:W-:Y:S02]  /*ac2c0*/  IMAD.IADD R47, R41, 0x1, R47 ;  /* 0x00000001292f7824 */ /* 0x000fe400078e022f */
[----:B------:R-:W-:Y:S02]  /*ac2d0*/  IMAD.X R21, R26, 0x1, R17, P0 ;  /* 0x000000011a157824 */ /* 0x000fe400000e0611 */
[----:B------:R-:W-:Y:S02]  /*ac2e0*/  IMAD.MOV.U32 R16, RZ, RZ, R40 ;  /* 0x000000ffff107224 */ /* 0x000fe400078e0028 */
[----:B------:R-:W-:-:S02]  /*ac2f0*/  IMAD.MOV.U32 R17, RZ, RZ, R47 ;  /* 0x000000ffff117224 */ /* 0x000fc400078e002f */
[----:B------:R-:W-:Y:S02]  /*ac300*/  IMAD.MOV.U32 R18, RZ, RZ, R20 ;  /* 0x000000ffff127224 */ /* 0x000fe400078e0014 */
[----:B------:R-:W-:-:S05]  /*ac310*/  IMAD.MOV.U32 R19, RZ, RZ, R21 ;  /* 0x000000ffff137224 */ /* 0x000fca00078e0015 */
[----:B------:R0:W-:Y:S04]  /*ac320*/  STL.128 [R1], R16 ;  /* 0x0000001001007387 */ /* 0x0001e80000100c00 */
[----:B------:R-:W2:Y:S01]  /*ac330*/  LDL.128 R8, [R22+0x7a0] ;  /* 0x0007a00016087983 */ /* 0x000ea20000100c00 */
[----:B------:R-:W-:Y:S01]  /*ac340*/  IMAD.WIDE.U32 R42, R37, R14, RZ ;  /* 0x0000000e252a7225 */ /* 0x000fe200078e00ff */
[----:B------:R-:W-:Y:S03]  /*ac350*/  BSSY.RECONVERGENT B0, `(.L_x_2491) ;  /* 0x0000045000007945 */ /* 0x000fe60003800200 */
[----:B------:R-:W-:-:S04]  /*ac360*/  IMAD.WIDE.U32 R44, P0, R15, R23, R42 ;  /* 0x000000170f2c7225 */ /* 0x000fc8000780002a */
[----:B------:R-:W-:-:S04]  /*ac370*/  IMAD.WIDE.U32 R42, R23, R14, RZ ;  /* 0x0000000e172a7225 */ /* 0x000fc800078e00ff */
[----:B------:R-:W-:Y:S01]  /*ac380*/  IMAD.X R39, RZ, RZ, RZ, P0 ;  /* 0x000000ffff277224 */ /* 0x000fe200000e06ff */
[----:B------:R-:W-:Y:S01]  /*ac390*/  ISETP.GE.U32.AND P0, PT, R20, R38, PT ;  /* 0x000000261400720c */ /* 0x000fe20003f06070 */
[----:B------:R-:W-:Y:S01]  /*ac3a0*/  IMAD.MOV.U32 R38, RZ, RZ, R45 ;  /* 0x000000ffff267224 */ /* 0x000fe200078e002d */
[----:B------:R-:W-:Y:S02]  /*ac3b0*/  IADD3 RZ, P1, PT, R43, R44, RZ ;  /* 0x0000002c2bff7210 */ /* 0x000fe40007f3e0ff */
[----:B------:R-:W-:-:S03]  /*ac3c0*/  ISETP.GE.U32.AND.EX P0, PT, R21, R26, PT, P0 ;  /* 0x0000001a1500720c */ /* 0x000fc60003f06100 */
[----:B------:R-:W-:Y:S01]  /*ac3d0*/  IMAD.WIDE.U32.X R38, R15, R37, R38, P1 ;  /* 0x000000250f267225 */ /* 0x000fe200008e0426 */
[----:B0-----:R-:W-:-:S03]  /*ac3e0*/  SEL R17, RZ, 0x1, P0 ;  /* 0x00000001ff117807 */ /* 0x001fc60000000000 */
[----:B--2---:R-:W-:Y:S02]  /*ac3f0*/  IMAD R16, R9, R23, RZ ;  /* 0x0000001709107224 */ /* 0x004fe400078e02ff */
[----:B------:R-:W-:-:S04]  /*ac400*/  IMAD.WIDE.U32 R42, R37, R8, RZ ;  /* 0x00000008252a7225 */ /* 0x000fc800078e00ff */
[----:B------:R-:W-:-:S04]  /*ac410*/  IMAD.WIDE.U32 R18, R8, R23, RZ ;  /* 0x0000001708127225 */ /* 0x000fc800078e00ff */
        /* <DEDUP_REMOVED lines=12> */
[----:B------:R-:W-:-:S03]  /*ac4e0*/  IMAD.WIDE.U32 R42, R37, R10, RZ ;  /* 0x0000000a252a7225 */ /* 0x000fc600078e00ff */
[----:B------:R-:W-:Y:S01]  /*ac4f0*/  SEL R45, RZ, 0x1, P0 ;  /* 0x00000001ff2d7807 */ /* 0x000fe20000000000 */
[----:B------:R-:W-:-:S04]  /*ac500*/  IMAD.WIDE.U32 R38, R10, R23, RZ ;  /* 0x000000170a267225 */ /* 0x000fc800078e00ff */
[-C--:B------:R-:W-:Y:S02]  /*ac510*/  IMAD R49, R10, R37.reuse, R22 ;  /* 0x000000250a317224 */ /* 0x080fe400078e0216 */
[----:B------:R-:W-:-:S04]  /*ac520*/  IMAD.WIDE.U32.X R18, R9, R37, R18, P1 ;  /* 0x0000002509127225 */ /* 0x000fc800008e0412 */
[----:B------:R-:W-:Y:S01]  /*ac530*/  IMAD.IADD R26, R39, 0x1, R49 ;  /* 0x00000001271a7824 */ /* 0x000fe200078e0231 */
[----:B------:R-:W-:Y:S01]  /*ac540*/  IADD3 R18, P2, P3, R38, R18, R45 ;  /* 0x0000001226127210 */ /* 0x000fe20007b5e02d */
[----:B------:R-:W-:-:S03]  /*ac550*/  IMAD.WIDE.U32 R42, P1, R11, R23, R42 ;  /* 0x000000170b2a7225 */ /* 0x000fc6000782002a */
[----:B------:R-:W-:Y:S01]  /*ac560*/  ISETP.GE.U32.AND P0, PT, R18, R38, PT ;  /* 0x000000261200720c */ /* 0x000fe20003f06070 */
[----:B------:R-:W-:Y:S01]  /*ac570*/  IMAD.WIDE.U32 R22, R23, R10, RZ ;  /* 0x0000000a17167225 */ /* 0x000fe200078e00ff */
[----:B------:R-:W-:-:S03]  /*ac580*/  IADD3.X R19, PT, PT, R26, R19, RZ, P2, P3 ;  /* 0x000000131a137210 */ /* 0x000fc600017e64ff */
[----:B------:R-:W-:Y:S01]  /*ac590*/  IMAD.X R39, RZ, RZ, RZ, P1 ;  /* 0x000000ffff277224 */ /* 0x000fe200008e06ff */
[----:B------:R-:W-:Y:S01]  /*ac5a0*/  IADD3 RZ, P1, PT, R23, R42, RZ ;  /* 0x0000002a17ff7210 */ /* 0x000fe20007f3e0ff */
[----:B------:R-:W-:Y:S01]  /*ac5b0*/  IMAD.MOV.U32 R38, RZ, RZ, R43 ;  /* 0x000000ffff267224 */ /* 0x000fe200078e002b */
[----:B------:R-:W-:Y:S01]  /*ac5c0*/  ISETP.GE.U32.AND.EX P0, PT, R19, R26, PT, P0 ;  /* 0x0000001a1300720c */ /* 0x000fe20003f06100 */
[----:B------:R0:W-:Y:S01]  /*ac5d0*/  STL.128 [R1+0x10], R16 ;  /* 0x0000101001007387 */ /* 0x0001e20000100c00 */
[----:B------:R-:W-:Y:S02]  /*ac5e0*/  IMAD.MOV.U32 R26, RZ, RZ, R24 ;  /* 0x000000ffff1a7224 */ /* 0x000fe400078e0018 */
[----:B------:R-:W-:Y:S01]  /*ac5f0*/  IMAD.WIDE.U32.X R22, R11, R37, R38, P1 ;  /* 0x000000250b167225 */ /* 0x000fe200008e0426 */
[----:B------:R-:W-:-:S03]  /*ac600*/  SEL R37, RZ, 0x1, P0 ;  /* 0x00000001ff257807 */ /* 0x000fc60000000000 */
[----:B------:R-:W-:Y:S01]  /*ac610*/  VIADD R24, R24, 0x1 ;  /* 0x0000000118187836 */ /* 0x000fe20000000000 */
[----:B------:R-:W-:Y:S02]  /*ac620*/  IADD3 R22, P0, PT, R37, R22, RZ ;  /* 0x0000001625167210 */ /* 0x000fe40007f1e0ff */
[----:B------:R-:W-:Y:S02]  /*ac630*/  CS2R R36, SRZ ;  /* 0x0000000000247805 */ /* 0x000fe4000001ff00 */
[----:B------:R-:W-:Y:S01]  /*ac640*/  ISETP.NE.AND P5, PT, R24, 0x10, PT ;  /* 0x000000101800780c */ /* 0x000fe20003fa5270 */
[----:B------:R-:W-:Y:S01]  /*ac650*/  IMAD.X R23, RZ, RZ, R23, P0 ;  /* 0x000000ffff177224 */ /* 0x000fe200000e0617 */
[----:B------:R-:W-:-:S04]  /*ac660*/  ISETP.NE.U32.AND P0, PT, R22, RZ, PT ;  /* 0x000000ff1600720c */ /* 0x000fc80003f05070 */
[----:B------:R-:W-:-:S13]  /*ac670*/  ISETP.NE.AND.EX P0, PT, R23, RZ, PT, P0 ;  /* 0x000000ff1700720c */ /* 0x000fda0003f05300 */
[----:B01-3--:R-:W-:Y:S05]  /*ac680*/  @!P0 BRA `(.L_x_2492) ;  /* 0x0000000000448947 */ /* 0x00bfea0003800000 */
[----:B------:R-:W-:Y:S01]  /*ac690*/  BSSY.RECONVERGENT B1, `(.L_x_2493) ;  /* 0x000000d000017945 */ /* 0x000fe20003800200 */
[----:B------:R-:W-:-:S07]  /*ac6a0*/  IMAD.MOV.U32 R20, RZ, RZ, 0x4 ;  /* 0x00000004ff147424 */ /* 0x000fce00078e00ff */
.L_x_2494:
        /* <DEDUP_REMOVED lines=12> */
.L_x_2493:
[----:B------:R0:W5:Y:S04]  /*ac770*/  LDL.64 R36, [R1+0x20] ;  /* 0x0000200001247983 */ /* 0x0001680000100a00 */
[----:B------:R0:W5:Y:S04]  /*ac780*/  LDL.64 R20, [R1+0x8] ;  /* 0x0000080001147983 */ /* 0x0001680000100a00 */
[----:B------:R0:W5:Y:S02]  /*ac790*/  LDL.128 R16, [R1+0x10] ;  /* 0x0000100001107983 */ /* 0x0001640000100c00 */
.L_x_2492:
[----:B------:R-:W-:Y:S05]  /*ac7a0*/  BSYNC.RECONVERGENT B0 ;  /* 0x0000000000007941 */ /* 0x000fea0003800200 */
.L_x_2491:
        /* <DEDUP_REMOVED lines=63> */
[-C--:B------:R-:W-:Y:S01]  /*acba0*/  IMAD.WIDE.U32.X R16, R9, R33.reuse, R16, P2 ;  /* 0x0000002109107225 */ /* 0x080fe200010e0410 */
        /* <DEDUP_REMOVED lines=8> */
[-C--:B------:R-:W-:Y:S02]  /*acc30*/  IADD3 R42, P4, PT, R35, R48.reuse, RZ ;  /* 0x00000030232a7210 */ /* 0x080fe40007f9e0ff */
        /* <DEDUP_REMOVED lines=19> */
.L_x_2498:
        /* <DEDUP_REMOVED lines=12> */
.L_x_2497:
[----:B------:R1:W5:Y:S04]  /*ace30*/  LDL.64 R42, [R1+0x20] ;  /* 0x00002000012a7983 */ /* 0x0003680000100a00 */
[----:B------:R1:W5:Y:S02]  /*ace40*/  LDL.128 R20, [R1+0x10] ;  /* 0x0000100001147983 */ /* 0x0003640000100c00 */
.L_x_2496:
[----:B------:R-:W-:Y:S05]  /*ace50*/  BSYNC.RECONVERGENT B0 ;  /* 0x0000000000007941 */ /* 0x000fea0003800200 */
.L_x_2495:
        /* <DEDUP_REMOVED lines=18> */
[-C--:B------:R-:W-:Y:S02]  /*acf80*/  IMAD R37, R14, R29.reuse, R18 ;  /* 0x0000001d0e257224 */ /* 0x080fe400078e0212 */
        /* <DEDUP_REMOVED lines=44> */
[----:B------:R-:W-:Y:S02]  /*ad250*/  IMAD.MOV.U32 R30, RZ, RZ, R23 ;  /* 0x000000ffff1e7224 */ /* 0x000fe400078e0017 */
[----:B------:R-:W-:Y:S02]  /*ad260*/  IMAD.MOV.U32 R23, RZ, RZ, R35 ;  /* 0x000000ffff177224 */ /* 0x000fe400078e0023 */
[----:B--2---:R-:W-:-:S04]  /*ad270*/  IMAD.WIDE.U32 R36, R10, R31, R38 ;  /* 0x0000001f0a247225 */ /* 0x004fc800078e0026 */
[----:B------:R-:W-:Y:S01]  /*ad280*/  IMAD.IADD R20, R37, 0x1, R43 ;  /* 0x0000000125147824 */ /* 0x000fe200078e022b */
[----:B------:R-:W-:Y:S01]  /*ad290*/  IADD3 R18, P3, PT, R33, R36, RZ ;  /* 0x0000002421127210 */ /* 0x000fe20007f7e0ff */
[----:B------:R-:W-:Y:S01]  /*ad2a0*/  IMAD.X R31, RZ, RZ, RZ, P2 ;  /* 0x000000ffff1f7224 */ /* 0x000fe200010e06ff */
[----:B------:R-:W-:Y:S02]  /*ad2b0*/  ISETP.GE.U32.AND P0, PT, R36, R38, PT ;  /* 0x000000262400720c */ /* 0x000fe40003f06070 */
[----:B------:R-:W-:Y:S01]  /*ad2c0*/  ISETP.GE.U32.AND P1, PT, R18, R36, PT ;  /* 0x000000241200720c */ /* 0x000fe20003f26070 */
[C---:B------:R-:W-:Y:S01]  /*ad2d0*/  IMAD.X R19, R20.reuse, 0x1, R19, P3 ;  /* 0x0000000114137824 */ /* 0x040fe200018e0613 */
[----:B------:R-:W-:Y:S01]  /*ad2e0*/  IADD3 RZ, P2, PT, R21, R22, RZ ;  /* 0x0000001615ff7210 */ /* 0x000fe20007f5e0ff */
[----:B------:R-:W-:Y:S01]  /*ad2f0*/  IMAD.MOV.U32 R21, RZ, RZ, R28 ;  /* 0x000000ffff157224 */ /* 0x000fe200078e001c */
[----:B------:R-:W-:Y:S01]  /*ad300*/  ISETP.GE.U32.AND.EX P0, PT, R20, R39, PT, P0 ;  /* 0x000000271400720c */ /* 0x000fe20003f06100 */
[----:B------:R-:W-:Y:S01]  /*ad310*/  IMAD.MOV.U32 R22, RZ, RZ, R34 ;  /* 0x000000ffff167224 */ /* 0x000fe200078e0022 */
[----:B------:R-:W-:Y:S01]  /*ad320*/  ISETP.GE.U32.AND.EX P1, PT, R19, R20, PT, P1 ;  /* 0x000000141300720c */ /* 0x000fe20003f26110 */
[----:B------:R-:W-:Y:S01]  /*ad330*/  IMAD.WIDE.U32.X R30, R11, R29, R30, P2 ;  /* 0x0000001d0b1e7225 */ /* 0x000fe200010e041e */
[----:B------:R-:W-:Y:S01]  /*ad340*/  SEL R29, RZ, 0x1, P0 ;  /* 0x00000001ff1d7807 */ /* 0x000fe20000000000 */
[----:B------:R2:W-:Y:S01]  /*ad350*/  STL.128 [R1+0x20], R16 ;  /* 0x0000201001007387 */ /* 0x0005e20000100c00 */
[----:B------:R-:W-:Y:S01]  /*ad360*/  SEL R28, RZ, 0x1, P1 ;  /* 0x00000001ff1c7807 */ /* 0x000fe20000800000 */
[----:B------:R-:W-:-:S03]  /*ad370*/  IMAD.MOV.U32 R20, RZ, RZ, R32 ;  /* 0x000000ffff147224 */ /* 0x000fc600078e0020 */
[----:B------:R-:W-:Y:S02]  /*ad380*/  IADD3 R28, P0, P1, R28, R30, R29 ;  /* 0x0000001e1c1c7210 */ /* 0x000fe4000791e01d */
[----:B------:R2:W-:Y:S02]  /*ad390*/  STL.128 [R1+0x10], R20 ;  /* 0x0000101401007387 */ /* 0x0005e40000100c00 */
[----:B------:R-:W-:Y:S02]  /*ad3a0*/  IADD3.X R29, PT, PT, RZ, R31, RZ, P0, P1 ;  /* 0x0000001fff1d7210 */ /* 0x000fe400007e24ff */
[----:B------:R-:W-:-:S04]  /*ad3b0*/  ISETP.NE.U32.AND P0, PT, R28, RZ, PT ;  /* 0x000000ff1c00720c */ /* 0x000fc80003f05070 */
[----:B------:R-:W-:-:S13]  /*ad3c0*/  ISETP.NE.AND.EX P0, PT, R29, RZ, PT, P0 ;  /* 0x000000ff1d00720c */ /* 0x000fda0003f05300 */
[----:B--2---:R-:W-:Y:S05]  /*ad3d0*/  @!P0 BRA `(.L_x_2500) ;  /* 0x0000000000408947 */ /* 0x004fea0003800000 */
[----:B------:R-:W-:Y:S01]  /*ad3e0*/  BSSY.RECONVERGENT B1, `(.L_x_2501) ;  /* 0x000000d000017945 */ /* 0x000fe20003800200 */
[----:B------:R-:W-:-:S07]  /*ad3f0*/  IMAD.MOV.U32 R20, RZ, RZ, 0x6 ;  /* 0x00000006ff147424 */ /* 0x000fce00078e00ff */
.L_x_2502:
        /* <DEDUP_REMOVED lines=12> */
.L_x_2501:
[----:B------:R2:W5:Y:S04]  /*ad4c0*/  LDL.64 R34, [R1+0x18] ;  /* 0x0000180001227983 */ /* 0x0005680000100a00 */
[----:B------:R2:W5:Y:S02]  /*ad4d0*/  LDL.128 R16, [R1+0x20] ;  /* 0x0000200001107983 */ /* 0x0005640000100c00 */
.L_x_2500:
[----:B------:R-:W-:Y:S05]  /*ad4e0*/  BSYNC.RECONVERGENT B0 ;  /* 0x0000000000007941 */ /* 0x000fea0003800200 */
.L_x_2499:
        /* <DEDUP_REMOVED lines=16> */
[----:B------:R-:W-:Y:S01]  /*ad5f0*/  IMAD R28, R15, R25, RZ ;  /* 0x000000190f1c7224 */ /* 0x000fe200078e02ff */
[----:B------:R-:W-:Y:S01]  /*ad600*/  SEL R33, RZ, 0x1, P0 ;  /* 0x00000001ff217807 */ /* 0x000fe20000000000 */
[----:B------:R-:W-:-:S04]  /*ad610*/  IMAD.WIDE.U32.X R12, R13, R27, R30, P1 ;  /* 0x0000001b0d0c7225 */ /* 0x000fc800008e041e */
[----:B------:R-:W-:-:S04]  /*ad620*/  IMAD.WIDE.U32 R30, R14, R25, R16 ;  /* 0x000000190e1e7225 */ /* 0x000fc800078e0010 */
[----:B------:R-:W-:Y:S01]  /*ad630*/  IMAD R35, R14, R27, R28 ;  /* 0x0000001b0e237224 */ /* 0x000fe200078e021c */
[C---:B------:R-:W-:Y:S01]  /*ad640*/  IADD3 R12, P3, P4, R30.reuse, R12, R33 ;  /* 0x0000000c1e0c7210 */ /* 0x040fe20007c7e021 */
[----:B------:R-:W-:Y:S01]  /*ad650*/  IMAD.WIDE.U32 R28, P1, R15, R25, R22 ;  /* 0x000000190f1c7225 */ /* 0x000fe20007820016 */
[----:B------:R-:W-:-:S03]  /*ad660*/  ISETP.GE.U32.AND P0, PT, R30, R16, PT ;  /* 0x000000101e00720c */ /* 0x000fc60003f06070 */
[----:B------:R-:W-:-:S04]  /*ad670*/  IMAD.WIDE.U32 R22, R25, R14, RZ ;  /* 0x0000000e19167225 */ /* 0x000fc800078e00ff */
[----:B------:R-:W-:Y:S01]  /*ad680*/  IMAD.IADD R22, R31, 0x1, R35 ;  /* 0x000000011f167824 */ /* 0x000fe200078e0223 */
[----:B------:R-:W-:Y:S01]  /*ad690*/  IADD3 RZ, P2, PT, R23, R28, RZ ;  /* 0x0000001c17ff7210 */ /* 0x000fe20007f5e0ff */
[----:B------:R-:W-:Y:S01]  /*ad6a0*/  IMAD.X R31, RZ, RZ, RZ, P1 ;  /* 0x000000ffff1f7224 */ /* 0x000fe200008e06ff */
[----:B------:R-:W-:Y:S01]  /*ad6b0*/  ISETP.GE.U32.AND P1, PT, R12, R30, PT ;  /* 0x0000001e0c00720c */ /* 0x000fe20003f26070 */
[----:B------:R-:W-:Y:S01]  /*ad6c0*/  IMAD.MOV.U32 R30, RZ, RZ, R29 ;  /* 0x000000ffff1e7224 */ /* 0x000fe200078e001d */
[----:B------:R-:W-:Y:S01]  /*ad6d0*/  IADD3.X R13, PT, PT, R22, R13, RZ, P3, P4 ;  /* 0x0000000d160d7210 */ /* 0x000fe20001fe84ff */
        /* <DEDUP_REMOVED lines=27> */
[-C--:B------:R-:W-:Y:S01]  /*ad890*/  IMAD R30, R11, R25.reuse, RZ ;  /* 0x000000190b1e7224 */ /* 0x080fe200078e02ff */
[----:B------:R-:W-:Y:S01]  /*ad8a0*/  IADD3 R29, P0, P1, R29, R8, R18 ;  /* 0x000000081d1d7210 */ /* 0x000fe2000791e012 */
[----:B------:R-:W-:-:S03]  /*ad8b0*/  IMAD.WIDE.U32 R16, P2, R11, R25, R16 ;  /* 0x000000190b107225 */ /* 0x000fc60007840010 */
[----:B------:R-:W-:Y:S01]  /*ad8c0*/  IADD3.X R8, PT, PT, RZ, R9, RZ, P0, P1 ;  /* 0x00000009ff087210 */ /* 0x000fe200007e24ff */
[----:B------:R-:W-:-:S04]  /*ad8d0*/  IMAD.WIDE.U32 R14, R25, R10, RZ ;  /* 0x0000000a190e7225 */ /* 0x000fc800078e00ff */
[----:B------:R-:W-:Y:S01]  /*ad8e0*/  IMAD.X R19, RZ, RZ, RZ, P2 ;  /* 0x000000ffff137224 */ /* 0x000fe200010e06ff */
[----:B------:R-:W-:Y:S01]  /*ad8f0*/  IADD3 RZ, P2, PT, R15, R16, RZ ;  /* 0x000000100fff7210 */ /* 0x000fe20007f5e0ff */
[----:B------:R-:W-:-:S04]  /*ad900*/  IMAD.MOV.U32 R18, RZ, RZ, R17 ;  /* 0x000000ffff127224 */ /* 0x000fc800078e0011 */
[----:B------:R-:W-:-:S04]  /*ad910*/  IMAD.WIDE.U32.X R18, R11, R27, R18, P2 ;  /* 0x0000001b0b127225 */ /* 0x000fc800010e0412 */
[----:B------:R-:W-:Y:S02]  /*ad920*/  IMAD.MOV.U32 R11, RZ, RZ, R28 ;  /* 0x000000ffff0b7224 */ /* 0x000fe400078e001c */
[----:B---3--:R-:W-:-:S04]  /*ad930*/  IMAD.WIDE.U32 R22, R10, R25, R36 ;  /* 0x000000190a167225 */ /* 0x008fc800078e0024 */
[----:B------:R-:W-:Y:S01]  /*ad940*/  IMAD R25, R10, R27, R30 ;  /* 0x0000001b0a197224 */ /* 0x000fe200078e021e */
[----:B------:R-:W-:Y:S01]  /*ad950*/  IADD3 R16, P3, PT, R29, R22, RZ ;  /* 0x000000161d107210 */ /* 0x000fe20007f7e0ff */
[----:B------:R-:W-:Y:S01]  /*ad960*/  IMAD.MOV.U32 R10, RZ, RZ, R31 ;  /* 0x000000ffff0a7224 */ /* 0x000fe200078e001f */
        /* <DEDUP_REMOVED lines=19> */
.L_x_2506:
        /* <DEDUP_REMOVED lines=12> */
.L_x_2505:
[----:B------:R3:W5:Y:S04]  /*adb60*/  LDL.64 R20, [R1+0x18] ;  /* 0x0000180001147983 */ /* 0x0007680000100a00 */
[----:B------:R3:W5:Y:S02]  /*adb70*/  LDL.64 R12, [R1+0x20] ;  /* 0x00002000010c7983 */ /* 0x0007640000100a00 */
.L_x_2504:
[----:B------:R-:W-:Y:S05]  /*adb80*/  BSYNC.RECONVERGENT B0 ;  /* 0x0000000000007941 */ /* 0x000fea0003800200 */
.L_x_2503:
        /* <DEDUP_REMOVED lines=48> */
.L_x_2508:
[----:B------:R-:W-:Y:S05]  /*ade90*/  BSYNC.RECONVERGENT B0 ;  /* 0x0000000000007941 */ /* 0x000fea0003800200 */
.L_x_2507:
        /* <DEDUP_REMOVED lines=85> */
.L_x_2510:
[----:B------:R-:W-:Y:S05]  /*ae3f0*/  BSYNC.RECONVERGENT B0 ;  /* 0x0000000000007941 */ /* 0x000fea0003800200 */
.L_x_2509:
        /* <DEDUP_REMOVED lines=114> */
.L_x_2512:
[----:B------:R-:W-:Y:S05]  /*aeb20*/  BSYNC.RECONVERGENT B0 ;  /* 0x0000000000007941 */ /* 0x000fea0003800200 */
.L_x_2511:
        /* <DEDUP_REMOVED lines=31> */
.L_x_2515:
[----:B------:R-:W-:Y:S05]  /*aed20*/  BSYNC.RELIABLE B9 ;  /* 0x0000000000097941 */ /* 0x000fea0003800100 */
.L_x_2514:
        /* <DEDUP_REMOVED lines=29> */
.L_x_2516:
[----:B------:R-:W-:Y:S05]  /*aef00*/  BSYNC.RECONVERGENT B0 ;  /* 0x0000000000007941 */ /* 0x000fea0003800200 */
.L_x_2513:
        /* <DEDUP_REMOVED lines=31> */
.L_x_2519:
[----:B------:R-:W-:Y:S05]  /*af100*/  BSYNC.RELIABLE B8 ;  /* 0x0000000000087941 */ /* 0x000fea0003800100 */
.L_x_2518:
        /* <DEDUP_REMOVED lines=29> */
.L_x_2520:
[----:B------:R-:W-:Y:S05]  /*af2e0*/  BSYNC.RECONVERGENT B0 ;  /* 0x0000000000007941 */ /* 0x000fea0003800200 */
.L_x_2517:
        /* <DEDUP_REMOVED lines=10> */
[----:B------:R2:W-:Y:S01]  /*af390*/  STL.128 [R17+0x9a0], R12 ;  /* 0x0009a00c11007387 */ /* 0x0005e20000100c00 */
[----:B------:R-:W-:Y:S05]  /*af3a0*/  @P5 BRA `(.L_x_2521) ;  /* 0xffffffcc00785947 */ /* 0x000fea000383ffff */
[----:B------:R0:W5:Y:S04]  /*af3b0*/  LDL.128 R20, [R1+0xb70] ;  /* 0x000b700001147983 */ /* 0x0001680000100c00 */
[----:B--2---:R0:W5:Y:S01]  /*af3c0*/  LDL.128 R8, [R1+0xb80] ;  /* 0x000b800001087983 */ /* 0x0041620000100c00 */
[----:B------:R-:W-:Y:S02]  /*af3d0*/  IMAD.MOV.U32 R12, RZ, RZ, -0x3d3 ;  /* 0xfffffc2dff0c7424 */ /* 0x000fe400078e00ff */
[----:B------:R-:W-:Y:S02]  /*af3e0*/  IMAD.MOV.U32 R13, RZ, RZ, -0x2 ;  /* 0xfffffffeff0d7424 */ /* 0x000fe400078e00ff */
[----:B------:R-:W-:Y:S02]  /*af3f0*/  IMAD.MOV.U32 R14, RZ, RZ, -0x1 ;  /* 0xffffffffff0e7424 */ /* 0x000fe400078e00ff */
[----:B------:R-:W-:-:S02]  /*af400*/  IMAD.MOV.U32 R15, RZ, RZ, -0x1 ;  /* 0xffffffffff0f7424 */ /* 0x000fc400078e00ff */
[----:B------:R-:W-:Y:S02]  /*af410*/  IMAD.MOV.U32 R16, RZ, RZ, -0x1 ;  /* 0xffffffffff107424 */ /* 0x000fe400078e00ff */
[----:B------:R-:W-:Y:S01]  /*af420*/  IMAD.MOV.U32 R17, RZ, RZ, -0x1 ;  /* 0xffffffffff117424 */ /* 0x000fe200078e00ff */
[----:B------:R0:W-:Y:S01]  /*af430*/  STL.128 [R1+0x120], R12 ;  /* 0x0001200c01007387 */ /* 0x0001e20000100c00 */
[----:B------:R-:W-:Y:S02]  /*af440*/  IMAD.MOV.U32 R18, RZ, RZ, -0x1 ;  /* 0xffffffffff127424 */ /* 0x000fe400078e00ff */
[----:B------:R-:W-:Y:S02]  /*af450*/  IMAD.MOV.U32 R19, RZ, RZ, -0x1 ;  /* 0xffffffffff137424 */ /* 0x000fe400078e00ff */
[----:B------:R-:W-:Y:S02]  /*af460*/  IMAD.MOV.U32 R24, RZ, RZ, RZ ;  /* 0x000000ffff187224 */ /* 0x000fe400078e00ff */
[----:B------:R-:W-:Y:S01]  /*af470*/  IMAD.MOV.U32 R43, RZ, RZ, RZ ;  /* 0x000000ffff2b7224 */ /* 0x000fe200078e00ff */
[----:B------:R0:W-:Y:S01]  /*af480*/  STL.128 [R1+0x130], R16 ;  /* 0x0001301001007387 */ /* 0x0001e20000100c00 */
[----:B------:R-:W-:-:S02]  /*af490*/  IMAD.MOV.U32 R41, RZ, RZ, RZ ;  /* 0x000000ffff297224 */ /* 0x000fc400078e00ff */
[----:B------:R-:W-:Y:S02]  /*af4a0*/  IMAD.MOV.U32 R47, RZ, RZ, 0x1 ;  /* 0x00000001ff2f7424 */ /* 0x000fe400078e00ff */
[----:B------:R-:W-:Y:S02]  /*af4b0*/  IMAD.MOV.U32 R45, RZ, RZ, RZ ;  /* 0x000000ffff2d7224 */ /* 0x000fe400078e00ff */
[----:B------:R-:W-:Y:S02]  /*af4c0*/  IMAD.MOV.U32 R39, RZ, RZ, RZ ;  /* 0x000000ffff277224 */ /* 0x000fe400078e00ff */
[----:B------:R-:W-:Y:S02]  /*af4d0*/  IMAD.MOV.U32 R37, RZ, RZ, RZ ;  /* 0x000000ffff257224 */ /* 0x000fe400078e00ff */
[----:B------:R-:W-:Y:S02]  /*af4e0*/  IMAD.MOV.U32 R35, RZ, RZ, RZ ;  /* 0x000000ffff237224 */ /* 0x000fe400078e00ff */
[----:B------:R-:W-:-:S07]  /*af4f0*/  IMAD.MOV.U32 R33, RZ, RZ, RZ ;  /* 0x000000ffff217224 */ /* 0x000fce00078e00ff */
.L_x_2582:
[----:B0-----:R-:W-:-:S05]  /*af500*/  SHF.R.U32.HI R13, RZ, 0x6, R24 ;  /* 0x00000006ff0d7819 */ /* 0x001fca0000011618 */
[----:B------:R-:W-:-:S06]  /*af510*/  IMAD R13, R13, 0x8, R150 ;  /* 0x000000080d0d7824 */ /* 0x000fcc00078e0296 */
[----:B------:R-:W2:Y:S01]  /*af520*/  LDL.64 R12, [R13] ;  /* 0x000000000d0c7983 */ /* 0x000ea20000100a00 */
[----:B------:R-:W-:Y:S01]  /*af530*/  LOP3.LUT R15, R24, 0x3f, RZ, 0xc0, !PT ;  /* 0x0000003f180f7812 */ /* 0x000fe200078ec0ff */
[----:B------:R-:W-:Y:S03]  /*af540*/  BSSY.RECONVERGENT B0, `(.L_x_2522) ;  /* 0x000030f000007945 */ /* 0x000fe60003800200 */
[----:B--2---:R-:W-:-:S04]  /*af550*/  SHF.R.U64 R12, R12, R15, R13 ;  /* 0x0000000f0c0c7219 */ /* 0x004fc8000000120d */
[----:B------:R-:W-:-:S04]  /*af560*/  LOP3.LUT R12, R12, 0x1, RZ, 0xc0, !PT ;  /* 0x000000010c0c7812 */ /* 0x000fc800078ec0ff */
[----:B------:R-:W-:-:S04]  /*af570*/  ISETP.NE.U32.AND P0, PT, R12, 0x1, PT ;  /* 0x000000010c00780c */ /* 0x000fc80003f05070 */
[----:B------:R-:W-:-:S13]  /*af580*/  ISETP.NE.U32.AND.EX P0, PT, RZ, RZ, PT, P0 ;  /* 0x000000ffff00720c */ /* 0x000fda0003f05100 */
[----:B----4-:R-:W-:Y:S05]  /*af590*/  @P0 BRA `(.L_x_2523) ;  /* 0x0000003000240947 */ /* 0x010fea0003800000 */
[C---:B-----5:R-:W-:Y:S01]  /*af5a0*/  IMAD.WIDE.U32 R12, R45.reuse, R20, RZ ;  /* 0x000000142d0c7225 */ /* 0x060fe200078e00ff */
        /* <DEDUP_REMOVED lines=73> */
.L_x_2527:
        /* <DEDUP_REMOVED lines=12> */
.L_x_2526:
[----:B------:R0:W5:Y:S04]  /*afb00*/  LDL.64 R26, [R1+0x20] ;  /* 0x00002000011a7983 */ /* 0x0001680000100a00 */
[----:B------:R0:W5:Y:S04]  /*afb10*/  LDL.64 R18, [R1+0x8] ;  /* 0x0000080001127983 */ /* 0x0001680000100a00 */
[----:B------:R0:W5:Y:S02]  /*afb20*/  LDL.128 R12, [R1+0x10] ;  /* 0x00001000010c7983 */ /* 0x0001640000100c00 */
.L_x_2525:
[----:B------:R-:W-:Y:S05]  /*afb30*/  BSYNC.RECONVERGENT B1 ;  /* 0x0000000000017941 */ /* 0x000fea0003800200 */
.L_x_2524:
        /* <DEDUP_REMOVED lines=69> */
[----:B------:R-:W-:Y:S01]  /*aff90*/  ISETP.GE.U32.AND P1, PT, R42, R44, PT ;  /* 0x0000002c2a00720c */ /* 0x000fe20003f26070 */
[----:B------:R-:W-:Y:S01]  /*affa0*/  IMAD.MOV.U32 R14, RZ, RZ, R49 ;  /* 0x000000ffff0e7224 */ /* 0x000fe200078e0031 */
[----:B------:R-:W-:Y:S01]  /*affb0*/  IADD3 RZ, P2, PT, R15, R48, RZ ;  /* 0x000000300fff7210 */ /* 0x000fe20007f5e0ff */
[----:B------:R-:W-:Y:S02]  /*affc0*/  IMAD.IADD R12, R45, 0x1, R43 ;  /* 0x000000012d0c7824 */ /* 0x000fe400078e022b */
[----:B------:R-:W-:-:S02]  /*affd0*/  IMAD.X R15, RZ, RZ, RZ, P3 ;  /* 0x000000ffff0f7224 */ /* 0x000fc400018e06ff */
        /* <DEDUP_REMOVED lines=18> */
.L_x_2531:
        /* <DEDUP_REMOVED lines=12> */
.L_x_2530:
[----:B------:R2:W5:Y:S04]  /*b01c0*/  LDL.64 R42, [R1+0x20] ;  /* 0x00002000012a7983 */ /* 0x0005680000100a00 */
[----:B------:R2:W5:Y:S02]  /*b01d0*/  LDL.128 R16, [R1+0x10] ;  /* 0x0000100001107983 */ /* 0x0005640000100c00 */
.L_x_2529:
[----:B------:R-:W-:Y:S05]  /*b01e0*/  BSYNC.RECONVERGENT B1 ;  /* 0x0000000000017941 */ /* 0x000fea0003800200 */
.L_x_2528:
        /* <DEDUP_REMOVED lines=90> */
.L_x_2535:
        /* <DEDUP_REMOVED lines=12> */
.L_x_2534:
[----:B------:R4:W5:Y:S04]  /*b0850*/  LDL.64 R40, [R1+0x18] ;  /* 0x0000180001287983 */ /* 0x0009680000100a00 */
[----:B------:R4:W5:Y:S02]  /*b0860*/  LDL.128 R12, [R1+0x20] ;  /* 0x00002000010c7983 */ /* 0x0009640000100c00 */
.L_x_2533:
[----:B------:R-:W-:Y:S05]  /*b0870*/  BSYNC.RECONVERGENT B1 ;  /* 0x0000000000017941 */ /* 0x000fea0003800200 */
.L_x_2532:
        /* <DEDUP_REMOVED lines=40> */
[-C--:B------:R-:W-:Y:S01]  /*b0b00*/  IMAD R39, R33, R8.reuse, R32 ;  /* 0x0000000821277224 */ /* 0x080fe200078e0220 */
        /* <DEDUP_REMOVED lines=17> */
[----:B------:R-:W-:Y:S02]  /*b0c20*/  IMAD R34, R11, R35, RZ ;  /* 0x000000230b227224 */ /* 0x000fe400078e02ff */
[----:B------:R-:W-:-:S04]  /*b0c30*/  IMAD.WIDE.U32 R38, P3, R35, R11, R38 ;  /* 0x0000000b23267225 */ /* 0x000fc80007860026 */
[----:B------:R-:W-:-:S04]  /*b0c40*/  IMAD.WIDE.U32 R14, R35, R10, RZ ;  /* 0x0000000a230e7225 */ /* 0x000fc800078e00ff */
[----:B------:R-:W-:Y:S01]  /*b0c50*/  IMAD.X R29, RZ, RZ, RZ, P3 ;  /* 0x000000ffff1d7224 */ /* 0x000fe200018e06ff */
[----:B------:R-:W-:Y:S01]  /*b0c60*/  IADD3 RZ, P2, PT, R15, R38, RZ ;  /* 0x000000260fff7210 */ /* 0x000fe20007f5e0ff */
[----:B------:R-:W-:Y:S02]  /*b0c70*/  IMAD.MOV.U32 R14, RZ, RZ, R41 ;  /* 0x000000ffff0e7224 */ /* 0x000fe400078e0029 */
        /* <DEDUP_REMOVED lines=14> */
[----:B------:R-:W-:Y:S02]  /*b0d60*/  SEL R26, RZ, 0x1, P0 ;  /* 0x00000001ff1a7807 */ /* 0x000fe40000000000 */
        /* <DEDUP_REMOVED lines=12> */
.L_x_2539:
        /* <DEDUP_REMOVED lines=12> */
.L_x_2538:
[----:B------:R0:W5:Y:S04]  /*b0ef0*/  LDL.64 R16, [R1+0x18] ;  /* 0x0000180001107983 */ /* 0x0001680000100a00 */
[----:B------:R0:W5:Y:S02]  /*b0f00*/  LDL.64 R18, [R1+0x20] ;  /* 0x0000200001127983 */ /* 0x0001640000100a00 */
.L_x_2537:
[----:B------:R-:W-:Y:S05]  /*b0f10*/  BSYNC.RECONVERGENT B1 ;  /* 0x0000000000017941 */ /* 0x000fea0003800200 */
.L_x_2536:
        /* <DEDUP_REMOVED lines=9> */
[----:B------:R-:W-:Y:S02]  /*b0fb0*/  IMAD.X R33, R18, 0x1, R47, P1 ;  /* 0x0000000112217824 */ /* 0x000fe400008e062f */
[----:B------:R-:W-:-:S03]  /*b0fc0*/  IMAD.WIDE.U32 R36, P3, RZ, R18, R36 ;  /* 0x00000012ff247225 */ /* 0x000fc60007860024 */
        /* <DEDUP_REMOVED lines=35> */
.L_x_2541:
[----:B------:R-:W-:Y:S05]  /*b1200*/  BSYNC.RECONVERGENT B1 ;  /* 0x0000000000017941 */ /* 0x000fea0003800200 */
.L_x_2540:
        /* <DEDUP_REMOVED lines=87> */
.L_x_2543:
[----:B------:R-:W-:Y:S05]  /*b1780*/  BSYNC.RECONVERGENT B1 ;  /* 0x0000000000017941 */ /* 0x000fea0003800200 */
.L_x_2542:
        /* <DEDUP_REMOVED lines=114> */
.L_x_2545:
[----:B------:R-:W-:Y:S05]  /*b1eb0*/  BSYNC.RECONVERGENT B1 ;  /* 0x0000000000017941 */ /* 0x000fea0003800200 */
.L_x_2544:
        /* <DEDUP_REMOVED lines=28> */
.L_x_2548:
[----:B------:R-:W-:Y:S05]  /*b2080*/  BSYNC.RELIABLE B2 ;  /* 0x0000000000027941 */ /* 0x000fea0003800100 */
.L_x_2547:
        /* <DEDUP_REMOVED lines=29> */
.L_x_2549:
[----:B------:R-:W-:Y:S05]  /*b2260*/  BSYNC.RECONVERGENT B1 ;  /* 0x0000000000017941 */ /* 0x000fea0003800200 */
.L_x_2546:
        /* <DEDUP_REMOVED lines=30> */
.L_x_2551:
[----:B------:R-:W-:Y:S05]  /*b2450*/  BSYNC.RELIABLE B1 ;  /* 0x0000000000017941 */ /* 0x000fea0003800100 */
.L_x_2550:
        /* <DEDUP_REMOVED lines=29> */
.L_x_2523:
[----:B------:R-:W-:Y:S05]  /*b2630*/  BSYNC.RECONVERGENT B0 ;  /* 0x0000000000007941 */ /* 0x000fea0003800200 */
.L_x_2522:
[----:B------:R-:W-:-:S13]  /*b2640*/  ISETP.NE.AND P0, PT, R24, 0xff, PT ;  /* 0x000000ff1800780c */ /* 0x000fda0003f05270 */
[----:B------:R-:W-:Y:S05]  /*b2650*/  @!P0 BRA `(.L_x_2552) ;  /* 0x0000002c00e48947 */ /* 0x000fea0003800000 */
[-C--:B-----5:R-:W-:Y:S01]  /*b2660*/  IMAD.WIDE.U32 R14, R21, R20.reuse, RZ ;  /* 0x00000014150e7225 */ /* 0x0a0fe200078e00ff */
        /* <DEDUP_REMOVED lines=69> */
[----:B------:R-:W-:-:S07]  /*b2ac0*/  IMAD.MOV.U32 R16, RZ, RZ, 0x4 ;  /* 0x00000004ff107424 */ /* 0x000fce00078e00ff */
.L_x_2556:
        /* <DEDUP_REMOVED lines=12> */
.L_x_2555:
[----:B------:R0:W5:Y:S04]  /*b2b90*/  LDL.64 R26, [R1+0x20] ;  /* 0x00002000011a7983 */ /* 0x0001680000100a00 */
[----:B------:R0:W5:Y:S04]  /*b2ba0*/  LDL.64 R18, [R1+0x8] ;  /* 0x0000080001127983 */ /* 0x0001680000100a00 */
[----:B------:R0:W5:Y:S02]  /*b2bb0*/  LDL.128 R12, [R1+0x10] ;  /* 0x00001000010c7983 */ /* 0x0001640000100c00 */
.L_x_2554:
[----:B------:R-:W-:Y:S05]  /*b2bc0*/  BSYNC.RECONVERGENT B0 ;  /* 0x0000000000007941 */ /* 0x000fea0003800200 */
.L_x_2553:
        /* <DEDUP_REMOVED lines=88> */
.L_x_2560:
        /* <DEDUP_REMOVED lines=12> */
.L_x_2559:
[----:B------:R2:W5:Y:S04]  /*b3210*/  LDL.64 R52, [R1+0x20] ;  /* 0x0000200001347983 */ /* 0x0005680000100a00 */
[----:B------:R2:W5:Y:S02]  /*b3220*/  LDL.128 R16, [R1+0x10] ;  /* 0x0000100001107983 */ /* 0x0005640000100c00 */
.L_x_2558:
[----:B------:R-:W-:Y:S05]  /*b3230*/  BSYNC.RECONVERGENT B0 ;  /* 0x0000000000007941 */ /* 0x000fea0003800200 */
.L_x_2557:
        /* <DEDUP_REMOVED lines=84> */
.L_x_2564:
        /* <DEDUP_REMOVED lines=12> */
.L_x_2563:
[----:B------:R3:W5:Y:S04]  /*b3840*/  LDL.64 R50, [R1+0x18] ;  /* 0x0000180001327983 */ /* 0x0007680000100a00 */
[----:B------:R3:W5:Y:S02]  /*b3850*/  LDL.128 R12, [R1+0x20] ;  /* 0x00002000010c7983 */ /* 0x0007640000100c00 */
.L_x_2562:
[----:B------:R-:W-:Y:S05]  /*b3860*/  BSYNC.RECONVERGENT B0 ;  /* 0x0000000000007941 */ /* 0x000fea0003800200 */
.L_x_2561:
[----:B------:R-:W2:Y:S01]  /*b3870*/  LDL.64 R52, [R1+0x30] ;  /* 0x0000300001347983 */ /* 0x000ea20000100a00 */
[-C--:B------:R-:W-:Y:S01]  /*b3880*/  IMAD.WIDE.U32 R16, R11, R20.reuse, RZ ;  /* 0x000000140b107225 */ /* 0x080fe200078e00ff */
[----:B------:R-:W-:Y:S03]  /*b3890*/  BSSY.RECONVERGENT B0, `(.L_x_2565) ;  /* 0x0000061000007945 */ /* 0x000fe60003800200 */
[----:B------:R-:W-:-:S04]  /*b38a0*/  IMAD.WIDE.U32 R18, R10, R20, RZ ;  /* 0x000000140a127225 */ /* 0x000fc800078e00ff */
[----:B------:R-:W-:-:S04]  /*b38b0*/  IMAD.WIDE.U32 R26, P0, R10, R21, R16 ;  /* 0x000000150a1a7225 */ /* 0x000fc80007800010 */
[----:B-----5:R-:W-:Y:S01]  /*b38c0*/  IMAD.WIDE.U32 R16, R10, R20, R50 ;  /* 0x000000140a107225 */ /* 0x020fe200078e0032 */
[----:B------:R-:W-:-:S03]  /*b38d0*/  IADD3 RZ, P1, PT, R19, R26, RZ ;  /* 0x0000001a13ff7210 */ /* 0x000fc60007f3e0ff */
[----:B------:R-:W-:Y:S01]  /*b38e0*/  IMAD.X R19, RZ, RZ, RZ, P0 ;  /* 0x000000ffff137224 */ /* 0x000fe200000e06ff */
[----:B------:R-:W-:Y:S01]  /*b38f0*/  ISETP.GE.U32.AND P0, PT, R16, R50, PT ;  /* 0x000000321000720c */ /* 0x000fe20003f06070 */
[----:B------:R-:W-:Y:S02]  /*b3900*/  IMAD.IADD R17, R26, 0x1, R17 ;  /* 0x000000011a117824 */ /* 0x000fe400078e0211 */
[----:B------:R-:W-:-:S03]  /*b3910*/  IMAD.WIDE.U32 R28, R11, R22, RZ ;  /* 0x000000160b1c7225 */ /* 0x000fc600078e00ff */
[----:B------:R-:W-:Y:S01]  /*b3920*/  ISETP.GE.U32.AND.EX P0, PT, R17, R51, PT, P0 ;  /* 0x000000331100720c */ /* 0x000fe20003f06100 */
[----:B------:R-:W-:Y:S01]  /*b3930*/  IMAD.MOV.U32 R18, RZ, RZ, R27 ;  /* 0x000000ffff127224 */ /* 0x000fe200078e001b */
[----:B------:R0:W-:Y:S01]  /*b3940*/  STL.64 [R1+0x18], R16 ;  /* 0x0000181001007387 */ /* 0x0001e20000100a00 */
[----:B------:R-:W-:-:S04]  /*b3950*/  IMAD.WIDE.U32 R28, P4, R10, R23, R28 ;  /* 0x000000170a1c7225 */ /* 0x000fc8000788001c */
[----:B------:R-:W-:Y:S01]  /*b3960*/  IMAD.WIDE.U32.X R18, R11, R21, R18, P1 ;  /* 0x000000150b127225 */ /* 0x000fe200008e0412 */
[----:B------:R-:W-:-:S03]  /*b3970*/  SEL R21, RZ, 0x1, P0 ;  /* 0x00000001ff157807 */ /* 0x000fc60000000000 */
[----:B------:R-:W-:-:S04]  /*b3980*/  IMAD.WIDE.U32 R26, R10, R22, R12 ;  /* 0x000000160a1a7225 */ /* 0x000fc800078e000c */
[----:B------:R-:W-:Y:S01]  /*b3990*/  IMAD.IADD R32, R28, 0x1, R27 ;  /* 0x000000011c207824 */ /* 0x000fe200078e021b */
[----:B------:R-:W-:Y:S01]  /*b39a0*/  IADD3 R18, P2, P3, R26, R18, R21 ;  /* 0x000000121a127210 */ /* 0x000fe20007b5e015 */
[----:B------:R-:W-:Y:S01]  /*b39b0*/  IMAD.WIDE.U32 R20, R10, R22, RZ ;  /* 0x000000160a147225 */ /* 0x000fe200078e00ff */
[----:B------:R-:W-:Y:S02]  /*b39c0*/  ISETP.GE.U32.AND P0, PT, R26, R12, PT ;  /* 0x0000000c1a00720c */ /* 0x000fe40003f06070 */
[----:B------:R-:W-:Y:S01]  /*b39d0*/  ISETP.GE.U32.AND P1, PT, R18, R26, PT ;  /* 0x0000001a1200720c */ /* 0x000fe20003f26070 */
[----:B------:R-:W-:Y:S01]  /*b39e0*/  IMAD.X R27, RZ, RZ, RZ, P4 ;  /* 0x000000ffff1b7224 */ /* 0x000fe200020e06ff */
[----:B------:R-:W-:Y:S01]  /*b39f0*/  IADD3.X R19, PT, PT, R32, R19, RZ, P2, P3 ;  /* 0x0000001320137210 */ /* 0x000fe200017e64ff */
[----:B------:R-:W-:Y:S01]  /*b3a00*/  IMAD.MOV.U32 R26, RZ, RZ, R29 ;  /* 0x000000ffff1a7224 */ /* 0x000fe200078e001d */
[----:B------:R-:W-:Y:S02]  /*b3a10*/  IADD3 RZ, P2, PT, R28, R21, RZ ;  /* 0x000000151cff7210 */ /* 0x000fe40007f5e0ff */
[----:B------:R-:W-:-:S02]  /*b3a20*/  ISETP.GE.U32.AND.EX P0, PT, R32, R13, PT, P0 ;  /* 0x0000000d2000720c */ /* 0x000fc40003f06100 */
        /* <DEDUP_REMOVED lines=11> */
[----:B------:R-:W-:Y:S01]  /*b3ae0*/  IMAD.WIDE.U32 R12, R10, R8, RZ ;  /* 0x000000080a0c7225 */ /* 0x000fe200078e00ff */
[----:B------:R-:W-:-:S03]  /*b3af0*/  ISETP.GE.U32.AND P1, PT, R25, R20, PT ;  /* 0x000000141900720c */ /* 0x000fc60003f26070 */
[----:B------:R-:W-:Y:S02]  /*b3b00*/  IMAD.IADD R8, R22, 0x1, R21 ;  /* 0x0000000116087824 */ /* 0x000fe400078e0215 */
[----:B------:R-:W-:Y:S02]  /*b3b10*/  IMAD.X R21, RZ, RZ, RZ, P3 ;  /* 0x000000ffff157224 */ /* 0x000fe400018e06ff */
[----:B------:R-:W-:Y:S01]  /*b3b20*/  IMAD.X R28, R8, 0x1, R27, P2 ;  /* 0x00000001081c7824 */ /* 0x000fe200010e061b */
        /* <DEDUP_REMOVED lines=36> */
[----:B0-----:R-:W-:Y:S05]  /*b3d70*/  @!P0 BRA `(.L_x_2566) ;  /* 0x0000000000488947 */ /* 0x001fea0003800000 */
[----:B------:R-:W-:Y:S01]  /*b3d80*/  BSSY.RECONVERGENT B1, `(.L_x_2567) ;  /* 0x000000f000017945 */ /* 0x000fe20003800200 */
[----:B------:R-:W-:Y:S02]  /*b3d90*/  IMAD.MOV.U32 R15, RZ, RZ, R12 ;  /* 0x000000ffff0f7224 */ /* 0x000fe400078e000c */
[----:B------:R-:W-:Y:S02]  /*b3da0*/  IMAD.MOV.U32 R17, RZ, RZ, R13 ;  /* 0x000000ffff117224 */ /* 0x000fe400078e000d */
[----:B------:R-:W-:-:S07]  /*b3db0*/  IMAD.MOV.U32 R12, RZ, RZ, 0x7 ;  /* 0x00000007ff0c7424 */ /* 0x000fce00078e00ff */
.L_x_2568:
        /* <DEDUP_REMOVED lines=12> */
.L_x_2567:
[----:B------:R0:W5:Y:S04]  /*b3e80*/  LDL.64 R16, [R1+0x18] ;  /* 0x0000180001107983 */ /* 0x0001680000100a00 */
[----:B------:R0:W5:Y:S02]  /*b3e90*/  LDL.64 R18, [R1+0x20] ;  /* 0x0000200001127983 */ /* 0x0001640000100a00 */
.L_x_2566:
[----:B------:R-:W-:Y:S05]  /*b3ea0*/  BSYNC.RECONVERGENT B0 ;  /* 0x0000000000007941 */ /* 0x000fea0003800200 */
.L_x_2565:
        /* <DEDUP_REMOVED lines=47> */
.L_x_2570:
[----:B------:R-:W-:Y:S05]  /*b41a0*/  BSYNC.RECONVERGENT B0 ;  /* 0x0000000000007941 */ /* 0x000fea0003800200 */
.L_x_2569:
[----:B------:R-:W-:Y:S01]  /*b41b0*/  ISETP.GT.U32.AND P1, PT, R25, R10, PT ;  /* 0x0000000a1900720c */ /* 0x000fe20003f24070 */
[----:B------:R-:W-:Y:S01]  /*b41c0*/  IMAD.IADD R21, R28, 0x1, R21 ;  /* 0x000000011c157824 */ /* 0x000fe200078e0215 */
[----:B------:R-:W-:Y:S01]  /*b41d0*/  IADD3 R26, P2, PT, R10, R25, RZ ;  /* 0x000000190a1a7210 */ /* 0x000fe20007f5e0ff */
[----:B------:R-:W-:Y:S01]  /*b41e0*/  BSSY.RECONVERGENT B0, `(.L_x_2571) ;  /* 0x0000053000007945 */ /* 0x000fe20003800200 */
[C---:B------:R-:W-:Y:S02]  /*b41f0*/  ISETP.GT.U32.AND.EX P1, PT, R30.reuse, R11, PT, P1 ;  /* 0x0000000b1e00720c */ /* 0x040fe40003f24110 */
[----:B------:R-:W-:Y:S01]  /*b4200*/  IADD3 RZ, P3, PT, R27, R28, RZ ;  /* 0x0000001c1bff7210 */ /* 0x000fe20007f7e0ff */
[----:B------:R-:W-:Y:S01]  /*b4210*/  IMAD.MOV.U32 R28, RZ, RZ, R29 ;  /* 0x000000ffff1c7224 */ /* 0x000fe200078e001d */
[----:B------:R-:W-:Y:S01]  /*b4220*/  SEL R10, R25, R10, P1 ;  /* 0x0000000a190a7207 */ /* 0x000fe20000800000 */
[----:B------:R-:W-:Y:S01]  /*b4230*/  IMAD.MOV.U32 R29, RZ, RZ, R31 ;  /* 0x000000ffff1d7224 */ /* 0x000fe200078e001f */
[----:B------:R-:W-:Y:S01]  /*b4240*/  ISETP.GE.U32.AND.EX P0, PT, R21, R23, PT, P0 ;  /* 0x000000171500720c */ /* 0x000fe20003f06100 */
[----:B------:R-:W-:Y:S01]  /*b4250*/  IMAD.X R31, R11, 0x1, R30, P2 ;  /* 0x000000010b1f7824 */ /* 0x000fe200010e061e */
[----:B------:R-:W-:Y:S01]  /*b4260*/  SEL R11, R30, R11, P1 ;  /* 0x0000000b1e0b7207 */ /* 0x000fe20000800000 */
[----:B------:R-:W-:Y:S01]  /*b4270*/  IMAD.WIDE.U32.X R18, RZ, R19, R28, P3 ;  /* 0x00000013ff127225 */ /* 0x000fe200018e041c */
[----:B------:R-:W-:-:S02]  /*b4280*/  IADD3 R25, P4, PT, RZ, R26, RZ ;  /* 0x0000001aff197210 */ /* 0x000fc40007f9e0ff */
[-C--:B------:R-:W-:Y:S01]  /*b4290*/  ISETP.GT.U32.AND P1, PT, R10, R26.reuse, PT ;  /* 0x0000001a0a00720c */ /* 0x080fe20003f24070 */
[----:B------:R-:W-:Y:S01]  /*b42a0*/  IMAD.WIDE.U32 R22, R9, 0x3d1, RZ ;  /* 0x000003d109167825 */ /* 0x000fe200078e00ff */
[----:B------:R-:W-:Y:S02]  /*b42b0*/  SEL R27, RZ, 0x1, P0 ;  /* 0x00000001ff1b7807 */ /* 0x000fe40000000000 */
[----:B------:R-:W-:Y:S01]  /*b42c0*/  ISETP.GE.U32.AND P2, PT, R25, R26, PT ;  /* 0x0000001a1900720c */ /* 0x000fe20003f46070 */
[----:B------:R-:W-:Y:S01]  /*b42d0*/  IMAD.X R26, R12, 0x1, R31, P4 ;  /* 0x000000010c1a7824 */ /* 0x000fe200020e061f */
[-C--:B------:R-:W-:Y:S01]  /*b42e0*/  ISETP.GT.U32.AND.EX P1, PT, R11, R31.reuse, PT, P1 ;  /* 0x0000001f0b00720c */ /* 0x080fe20003f24110 */
[----:B------:R-:W-:Y:S01]  /*b42f0*/  IMAD.WIDE.U32 R10, R8, 0x3d1, RZ ;  /* 0x000003d1080a7825 */ /* 0x000fe200078e00ff */
[----:B------:R-:W-:Y:S02]  /*b4300*/  IADD3 R27, P0, PT, R27, R18, RZ ;  /* 0x000000121b1b7210 */ /* 0x000fe40007f1e0ff */
[----:B------:R-:W-:Y:S01]  /*b4310*/  ISETP.GE.U32.AND.EX P2, PT, R26, R31, PT, P2 ;  /* 0x0000001f1a00720c */ /* 0x000fe20003f46120 */
[----:B------:R-:W-:Y:S01]  /*b4320*/  IMAD.WIDE.U32 R22, P3, RZ, R8, R22 ;  /* 0x00000008ff167225 */ /* 0x000fe20007860016 */
[----:B------:R-:W-:-:S02]  /*b4330*/  IADD3 R18, P5, PT, R27, R34, RZ ;  /* 0x000000221b127210 */ /* 0x000fc40007fbe0ff */
[----:B------:R-:W-:Y:S01]  /*b4340*/  SEL R31, RZ, 0x1, P2 ;  /* 0x00000001ff1f7807 */ /* 0x000fe20001000000 */
[----:B------:R-:W-:Y:S01]  /*b4350*/  IMAD.X R29, RZ, RZ, R19, P0 ;  /* 0x000000ffff1d7224 */ /* 0x000fe200000e0613 */
[----:B------:R-:W-:Y:S01]  /*b4360*/  ISETP.GT.U32.AND P0, PT, R27, R34, PT ;  /* 0x000000221b00720c */ /* 0x000fe20003f04070 */
[----:B------:R-:W-:Y:S01]  /*b4370*/  IMAD.MOV.U32 R10, RZ, RZ, R23 ;  /* 0x000000ffff0a7224 */ /* 0x000fe200078e0017 */
[----:B------:R-:W-:Y:S01]  /*b4380*/  IADD3 R31, P2, PT, R13, R31, RZ ;  /* 0x0000001f0d1f7210 */ /* 0x000fe20007f5e0ff */
[----:B------:R-:W-:Y:S01]  /*b4390*/  IMAD.X R19, R29, 0x1, R36, P5 ;  /* 0x000000011d137824 */ /* 0x000fe200028e0624 */
[----:B------:R-:W-:Y:S02]  /*b43a0*/  @P1 IADD3 R16, P5, PT, R16, 0x1, RZ ;  /* 0x0000000110101810 */ /* 0x000fe40007fbe0ff */
[----:B------:R-:W-:Y:S01]  /*b43b0*/  IADD3 RZ, P4, PT, R11, R22, RZ ;  /* 0x000000160bff7210 */ /* 0x000fe20007f9e0ff */
[----:B------:R-:W-:Y:S01]  /*b43c0*/  IMAD.X R11, RZ, RZ, RZ, P3 ;  /* 0x000000ffff0b7224 */ /* 0x000fe200018e06ff */
[----:B------:R-:W-:Y:S01]  /*b43d0*/  ISETP.GT.U32.AND.EX P0, PT, R29, R36, PT, P0 ;  /* 0x000000241d00720c */ /* 0x000fe20003f04100 */
        /* <DEDUP_REMOVED lines=8> */
[----:B------:R-:W-:Y:S02]  /*b4460*/  SEL R29, R29, R36, P0 ;  /* 0x000000241d1d7207 */ /* 0x000fe40000000000 */
[-C--:B------:R-:W-:Y:S02]  /*b4470*/  ISETP.GT.U32.AND P0, PT, R27, R18.reuse, PT ;  /* 0x000000121b00720c */ /* 0x080fe40003f04070 */
[----:B------:R-:W-:Y:S02]  /*b4480*/  @P1 ISETP.NE.U32.AND P4, PT, R16, RZ, PT ;  /* 0x000000ff1000120c */ /* 0x000fe40003f85070 */
[----:B------:R-:W-:Y:S01]  /*b4490*/  ISETP.GE.U32.AND P2, PT, R8, R18, PT ;  /* 0x000000120800720c */ /* 0x000fe20003f46070 */
[----:B------:R-:W-:Y:S01]  /*b44a0*/  IMAD.X R18, R17, 0x1, R28, P5 ;  /* 0x0000000111127824 */ /* 0x000fe200028e061c */
[----:B------:R-:W-:-:S02]  /*b44b0*/  SEL R16, R31, R16, P3 ;  /* 0x000000101f107207 */ /* 0x000fc40001800000 */
[----:B------:R-:W-:Y:S02]  /*b44c0*/  IADD3 R30, P5, PT, RZ, R23, RZ ;  /* 0x00000017ff1e7210 */ /* 0x000fe40007fbe0ff */
[----:B------:R-:W-:Y:S02]  /*b44d0*/  @P1 ISETP.NE.AND.EX P4, PT, R17, RZ, PT, P4 ;  /* 0x000000ff1100120c */ /* 0x000fe40003f85340 */
[----:B------:R-:W-:Y:S01]  /*b44e0*/  SEL R17, R28, R17, P3 ;  /* 0x000000111c117207 */ /* 0x000fe20001800000 */
[----:B------:R-:W-:Y:S01]  /*b44f0*/  IMAD.X R51, R14, 0x1, R18, P5 ;  /* 0x000000010e337824 */ /* 0x000fe200028e0612 */
[-C--:B------:R-:W-:Y:S02]  /*b4500*/  ISETP.GT.U32.AND P6, PT, R16, R23.reuse, PT ;  /* 0x000000171000720c */ /* 0x080fe40003fc4070 */
[----:B------:R-:W-:Y:S02]  /*b4510*/  @P1 SEL R27, RZ, 0x1, P4 ;  /* 0x00000001ff1b1807 */ /* 0x000fe40002000000 */
[----:B------:R-:W-:Y:S01]  /*b4520*/  ISETP.GE.U32.AND P3, PT, R30, R23, PT ;  /* 0x000000171e00720c */ /* 0x000fe20003f66070 */
[----:B------:R-:W-:Y:S01]  /*b4530*/  IMAD.IADD R23, R22, 0x1, R9 ;  /* 0x0000000116177824 */ /* 0x000fe200078e0209 */
[----:B------:R-:W-:-:S02]  /*b4540*/  ISETP.GT.U32.AND.EX P5, PT, R17, R18, PT, P6 ;  /* 0x000000121100720c */ /* 0x000fc40003fa4160 */
[----:B------:R-:W-:Y:S02]  /*b4550*/  @P1 IADD3 R32, P4, PT, R27, R32, RZ ;  /* 0x000000201b201210 */ /* 0x000fe40007f9e0ff */
[----:B------:R-:W-:Y:S02]  /*b4560*/  ISETP.GE.U32.AND.EX P3, PT, R51, R18, PT, P3 ;  /* 0x000000123300720c */ /* 0x000fe40003f66130 */
[-C--:B------:R-:W-:Y:S01]  /*b4570*/  ISETP.GT.U32.AND.EX P0, PT, R29, R19.reuse, PT, P0 ;  /* 0x000000131d00720c */ /* 0x080fe20003f04100 */
        /* <DEDUP_REMOVED lines=25> */
.L_x_2572:
[----:B------:R-:W-:Y:S05]  /*b4710*/  BSYNC.RECONVERGENT B0 ;  /* 0x0000000000007941 */ /* 0x000fea0003800200 */
.L_x_2571:
        /* <DEDUP_REMOVED lines=25> */
[----:B------:R-:W-:Y:S02]  /*b48b0*/  IADD3 R11, P1, PT, R11, R12, RZ ;  /* 0x0000000c0b0b7210 */ /* 0x000fe40007f3e0ff */
[C---:B------:R-:W-:Y:S01]  /*b48c0*/  @P0 ISETP.NE.U32.AND P3, PT, R30.reuse, RZ, PT ;  /* 0x000000ff1e00020c */ /* 0x040fe20003f65070 */
[----:B------:R-:W-:Y:S01]  /*b48d0*/  @P0 IMAD.X R51, RZ, RZ, R51, P2 ;  /* 0x000000ffff330224 */ /* 0x000fe200010e0633 */
[----:B------:R-:W-:Y:S01]  /*b48e0*/  IADD3 R28, P2, PT, R30, R11, RZ ;  /* 0x0000000b1e1c7210 */ /* 0x000fe20007f5e0ff */
[----:B------:R-:W-:Y:S01]  /*b48f0*/  IMAD.X R18, RZ, RZ, R13, P1 ;  /* 0x000000ffff127224 */ /* 0x000fe200008e060d */
[-C--:B------:R-:W-:Y:S01]  /*b4900*/  ISETP.GT.U32.AND P1, PT, R11, R30.reuse, PT ;  /* 0x0000001e0b00720c */ /* 0x080fe20003f24070 */
[----:B------:R-:W-:Y:S01]  /*b4910*/  IMAD.WIDE.U32 R12, R14, 0x3d1, RZ ;  /* 0x000003d10e0c7825 */ /* 0x000fe200078e00ff */
[C---:B------:R-:W-:Y:S02]  /*b4920*/  @P0 ISETP.NE.AND.EX P3, PT, R51.reuse, RZ, PT, P3 ;  /* 0x000000ff3300020c */ /* 0x040fe40003f65330 */
[----:B------:R-:W-:Y:S01]  /*b4930*/  ISETP.GT.U32.AND.EX P1, PT, R18, R51, PT, P1 ;  /* 0x000000331200720c */ /* 0x000fe20003f24110 */
[----:B------:R-:W-:Y:S01]  /*b4940*/  IMAD.X R29, R51, 0x1, R18, P2 ;  /* 0x00000001331d7824 */ /* 0x000fe200010e0612 */
[----:B------:R-:W-:Y:S01]  /*b4950*/  @P0 SEL R12, RZ, 0x1, P3 ;  /* 0x00000001ff0c0807 */ /* 0x000fe20001800000 */
[----:B------:R-:W-:Y:S01]  /*b4960*/  IMAD.X R19, RZ, RZ, RZ, P4 ;  /* 0x000000ffff137224 */ /* 0x000fe200020e06ff */
[----:B------:R-:W-:Y:S01]  /*b4970*/  SEL R11, R11, R30, P1 ;  /* 0x0000001e0b0b7207 */ /* 0x000fe20000800000 */
[----:B------:R-:W-:Y:S01]  /*b4980*/  IMAD.WIDE.U32 R26, R14, 0x3d1, R28 ;  /* 0x000003d10e1a7825 */ /* 0x000fe200078e001c */
[----:B------:R-:W-:-:S02]  /*b4990*/  IADD3 RZ, P4, PT, R13, R16, RZ ;  /* 0x000000100dff7210 */ /* 0x000fc40007f9e0ff */
[-C--:B------:R-:W-:Y:S01]  /*b49a0*/  ISETP.GT.U32.AND P2, PT, R11, R28.reuse, PT ;  /* 0x0000001c0b00720c */ /* 0x080fe20003f44070 */
[----:B------:R-:W-:Y:S01]  /*b49b0*/  IMAD.MOV.U32 R8, RZ, RZ, R10 ;  /* 0x000000ffff087224 */ /* 0x000fe200078e000a */
[----:B------:R-:W-:Y:S01]  /*b49c0*/  SEL R11, R18, R51, P1 ;  /* 0x00000033120b7207 */ /* 0x000fe20000800000 */
[----:B------:R-:W-:Y:S01]  /*b49d0*/  IMAD.MOV.U32 R18, RZ, RZ, R17 ;  /* 0x000000ffff127224 */ /* 0x000fe200078e0011 */
[----:B------:R-:W-:Y:S01]  /*b49e0*/  @P0 IADD3 R31, P3, PT, R12, R31, RZ ;  /* 0x0000001f0c1f0210 */ /* 0x000fe20007f7e0ff */
[----:B------:R-:W-:Y:S01]  /*b49f0*/  IMAD.MOV.U32 R10, RZ, RZ, R26 ;  /* 0x000000ffff0a7224 */ /* 0x000fe200078e001a */
[----:B------:R-:W-:Y:S01]  /*b4a00*/  ISETP.GT.U32.AND.EX P1, PT, R11, R29, PT, P2 ;  /* 0x0000001d0b00720c */ /* 0x000fe20003f24120 */
[----:B------:R-:W-:Y:S01]  /*b4a10*/  IMAD.IADD R11, R16, 0x1, R27 ;  /* 0x00000001100b7824 */ /* 0x000fe200078e021b */
[----:B------:R-:W-:Y:S01]  /*b4a20*/  ISETP.GE.U32.AND P2, PT, R26, R28, PT ;  /* 0x0000001c1a00720c */ /* 0x000fe20003f46070 */
[----:B------:R-:W-:Y:S01]  /*b4a30*/  IMAD.WIDE.U32.X R14, RZ, R15, R18, P4 ;  /* 0x0000000fff0e7225 */ /* 0x000fe200020e0412 */
[----:B------:R-:W-:-:S02]  /*b4a40*/  SEL R13, RZ, 0x1, !P1 ;  /* 0x00000001ff0d7807 */ /* 0x000fc40004800000 */
[----:B------:R-:W-:Y:S01]  /*b4a50*/  ISETP.GE.U32.AND.EX P1, PT, R11, R29, PT, P2 ;  /* 0x0000001d0b00720c */ /* 0x000fe20003f26120 */
[----:B------:R-:W-:Y:S01]  /*b4a60*/  @P0 IMAD.X R49, RZ, RZ, R49, P3 ;  /* 0x000000ffff310224 */ /* 0x000fe200018e0631 */
[----:B------:R-:W-:Y:S02]  /*b4a70*/  IADD3 R14, P0, P2, R14, R31, R13 ;  /* 0x0000001f0e0e7210 */ /* 0x000fe40007a1e00d */
        /* <DEDUP_REMOVED lines=46> */
[----:B------:R-:W-:-:S04]  /*b4d60*/  @P0 IADD3 R8, P3, PT, R8, 0x1, RZ ;  /* 0x0000000108080810 */ /* 0x000fc80007f7e0ff */
[----:B------:R-:W-:Y:S01]  /*b4d70*/  @P0 ISETP.NE.U32.AND P2, PT, R8, RZ, PT ;  /* 0x000000ff0800020c */ /* 0x000fe20003f45070 */
[----:B------:R-:W-:-:S03]  /*b4d80*/  @P0 IMAD.X R9, RZ, RZ, R9, P3 ;  /* 0x000000ffff090224 */ /* 0x000fc600018e0609 */
[----:B------:R-:W-:Y:S02]  /*b4d90*/  @P1 IADD3 R8, P4, PT, R8, 0x1, RZ ;  /* 0x0000000108081810 */ /* 0x000fe40007f9e0ff */
[----:B------:R-:W-:Y:S02]  /*b4da0*/  @P0 ISETP.NE.AND.EX P2, PT, R9, RZ, PT, P2 ;  /* 0x000000ff0900020c */ /* 0x000fe40003f45320 */
[----:B------:R-:W-:Y:S01]  /*b4db0*/  @P1 ISETP.NE.U32.AND P3, PT, R8, RZ, PT ;  /* 0x000000ff0800120c */ /* 0x000fe20003f65070 */
[----:B------:R-:W-:Y:S01]  /*b4dc0*/  @P1 IMAD.X R9, RZ, RZ, R9, P4 ;  /* 0x000000ffff091224 */ /* 0x000fe200020e0609 */
[----:B------:R-:W-:-:S04]  /*b4dd0*/  @P0 SEL R15, RZ, 0x1, P2 ;  /* 0x00000001ff0f0807 */ /* 0x000fc80001000000 */
[----:B------:R-:W-:Y:S02]  /*b4de0*/  @P1 ISETP.NE.AND.EX P3, PT, R9, RZ, PT, P3 ;  /* 0x000000ff0900120c */ /* 0x000fe40003f65330 */
[----:B------:R-:W-:Y:S02]  /*b4df0*/  @P0 IADD3 R10, P2, PT, R15, R10, RZ ;  /* 0x0000000a0f0a0210 */ /* 0x000fe40007f5e0ff */
[----:B------:R-:W-:-:S03]  /*b4e00*/  @P1 SEL R15, RZ, 0x1, P3 ;  /* 0x00000001ff0f1807 */ /* 0x000fc60001800000 */
[----:B------:R-:W-:Y:S01]  /*b4e10*/  @P0 IMAD.X R11, RZ, RZ, R11, P2 ;  /* 0x000000ffff0b0224 */ /* 0x000fe200010e060b */
[----:B------:R-:W-:-:S05]  /*b4e20*/  @P1 IADD3 R10, P3, PT, R15, R10, RZ ;  /* 0x0000000a0f0a1210 */ /* 0x000fca0007f7e0ff */
[----:B------:R-:W-:-:S08]  /*b4e30*/  @P1 IMAD.X R11, RZ, RZ, R11, P3 ;  /* 0x000000ffff0b1224 */ /* 0x000fd000018e060b */
.L_x_2574:
[----:B------:R-:W-:Y:S05]  /*b4e40*/  BSYNC.RECONVERGENT B0 ;  /* 0x0000000000007941 */ /* 0x000fea0003800200 */
.L_x_2573:
        /* <DEDUP_REMOVED lines=28> */
.L_x_2577:
[----:B------:R-:W-:Y:S05]  /*b5010*/  BSYNC.RELIABLE B1 ;  /* 0x0000000000017941 */ /* 0x000fea0003800100 */
.L_x_2576:
        /* <DEDUP_REMOVED lines=20> */
[C---:B------:R-:W-:Y:S02]  /*b5160*/  IADD3 R22, P1, PT, R23.reuse, R16, RZ ;  /* 0x0000001017167210 */ /* 0x040fe40007f3e0ff */
[----:B------:R-:W-:Y:S02]  /*b5170*/  SEL R8, RZ, 0xffffffff, !P2 ;  /* 0xffffffffff087807 */ /* 0x000fe40005000000 */
[----:B------:R-:W-:Y:S01]  /*b5180*/  IADD3 R9, P2, PT, R14, R15, RZ ;  /* 0x0000000f0e097210 */ /* 0x000fe20007f5e0ff */
[----:B------:R-:W-:Y:S01]  /*b5190*/  IMAD.X R23, R23, 0x1, R18, P1 ;  /* 0x0000000117177824 */ /* 0x000fe200008e0612 */
[----:B------:R-:W-:-:S02]  /*b51a0*/  IADD3 R10, P3, P4, R8, -R12, R10 ;  /* 0x8000000c080a7210 */ /* 0x000fc40007c7e00a */
[----:B------:R-:W-:Y:S01]  /*b51b0*/  IADD3 R20, P0, PT, R20, -UR4, RZ ;  /* 0x8000000414147c10 */ /* 0x000fe2000ff1e0ff */
[----:B------:R-:W-:Y:S01]  /*b51c0*/  IMAD.X R14, R14, 0x1, R17, P2 ;  /* 0x000000010e0e7824 */ /* 0x000fe200010e0611 */
[----:B------:R-:W-:Y:S01]  /*b51d0*/  IADD3.X R11, PT, PT, R8, ~R13, R11, P3, P4 ;  /* 0x8000000d080b7210 */ /* 0x000fe20001fe840b */
[----:B------:R-:W-:Y:S01]  /*b51e0*/  IMAD.MOV.U32 R8, RZ, RZ, R9 ;  /* 0x000000ffff087224 */ /* 0x000fe200078e0009 */
[----:B------:R-:W-:Y:S01]  /*b51f0*/  IADD3.X R21, PT, PT, R21, ~UR5, RZ, P0, !PT ;  /* 0x8000000515157c10 */ /* 0x000fe200087fe4ff */
[----:B------:R-:W-:-:S08]  /*b5200*/  IMAD.MOV.U32 R9, RZ, RZ, R14 ;  /* 0x000000ffff097224 */ /* 0x000fd000078e000e */
.L_x_2578:
[----:B------:R-:W-:Y:S05]  /*b5210*/  BSYNC.RECONVERGENT B0 ;  /* 0x0000000000007941 */ /* 0x000fea0003800200 */
.L_x_2575:
        /* <DEDUP_REMOVED lines=28> */
.L_x_2580:
[----:B------:R-:W-:Y:S05]  /*b53e0*/  BSYNC.RELIABLE B1 ;  /* 0x0000000000017941 */ /* 0x000fea0003800100 */
.L_x_2579:
        /* <DEDUP_REMOVED lines=31> */
.L_x_2581:
[----:B------:R-:W-:Y:S05]  /*b55e0*/  BSYNC.RECONVERGENT B0 ;  /* 0x0000000000007941 */ /* 0x000fea0003800200 */
.L_x_2552:
[----:B------:R-:W-:-:S05]  /*b55f0*/  VIADD R24, R24, 0x1 ;  /* 0x0000000118187836 */ /* 0x000fca0000000000 */
[----:B------:R-:W-:-:S13]  /*b5600*/  ISETP.NE.AND P0, PT, R24, 0x100, PT ;  /* 0x000001001800780c */ /* 0x000fda0003f05270 */
[----:B------:R-:W-:Y:S05]  /*b5610*/  @P0 BRA `(.L_x_2582) ;  /* 0xffffff9c00b80947 */ /* 0x000fea000383ffff */
[----:B------:R0:W5:Y:S04]  /*b5620*/  LDL.128 R12, [R1+0xb90] ;  /* 0x000b9000010c7983 */ /* 0x0001680000100c00 */
[----:B-----5:R0:W5:Y:S01]  /*b5630*/  LDL.128 R8, [R1+0xba0] ;  /* 0x000ba00001087983 */ /* 0x0201620000100c00 */
[----:B------:R-:W-:Y:S02]  /*b5640*/  IMAD.MOV.U32 R32, RZ, RZ, 0xf ;  /* 0x0000000fff207424 */ /* 0x000fe400078e00ff */
[----:B------:R-:W-:Y:S02]  /*b5650*/  IMAD.MOV.U32 R22, RZ, RZ, R35 ;  /* 0x000000ffff167224 */ /* 0x000fe400078e0023 */
[----:B------:R-:W-:Y:S02]  /*b5660*/  IMAD.MOV.U32 R23, RZ, RZ, R33 ;  /* 0x000000ffff177224 */ /* 0x000fe400078e0021 */
[----:B------:R-:W-:-:S02]  /*b5670*/  IMAD.MOV.U32 R20, RZ, RZ, R39 ;  /* 0x000000ffff147224 */ /* 0x000fc400078e0027 */
[----:B------:R-:W-:Y:S02]  /*b5680*/  IMAD.MOV.U32 R21, RZ, RZ, R37 ;  /* 0x000000ffff157224 */ /* 0x000fe400078e0025 */
[----:B------:R-:W-:Y:S02]  /*b5690*/  IMAD.MOV.U32 R18, RZ, RZ, R43 ;  /* 0x000000ffff127224 */ /* 0x000fe400078e002b */
[----:B------:R-:W-:Y:S02]  /*b56a0*/  IMAD.MOV.U32 R19, RZ, RZ, R41 ;  /* 0x000000ffff137224 */ /* 0x000fe400078e0029 */
[----:B------:R-:W-:Y:S02]  /*b56b0*/  IMAD.MOV.U32 R16, RZ, RZ, R47 ;  /* 0x000000ffff107224 */ /* 0x000fe400078e002f */
[----:B0-----:R-:W-:-:S07]  /*b56c0*/  IMAD.MOV.U32 R17, RZ, RZ, R45 ;  /* 0x000000ffff117224 */ /* 0x001fce00078e002d */
.L_x_2644:
[----:B------:R-:W-:-:S13]  /*b56d0*/  ISETP.NE.AND P0, PT, R32, RZ, PT ;  /* 0x000000ff2000720c */ /* 0x000fda0003f05270 */
[----:B------:R-:W-:Y:S05]  /*b56e0*/  @!P0 BRA `(.L_x_2583) ;  /* 0x0000006000f08947 */ /* 0x000fea0003800000 */
[----:B------:R-:W-:Y:S01]  /*b56f0*/  VIADD R17, R32, 0xffffffff ;  /* 0xffffffff20117836 */ /* 0x000fe20000000000 */
[----:B------:R-:W-:Y:S03]  /*b5700*/  STL.128 [R1+0x20], RZ ;  /* 0x000020ff01007387 */ /* 0x000fe60000100c00 */
[----:B------:R-:W-:Y:S01]  /*b5710*/  IMAD R34, R17, 0x20, R152 ;  /* 0x0000002011227824 */ /* 0x000fe200078e0298 */
[----:B------:R-:W-:Y:S04]  /*b5720*/  STL.128 [R1+0x30], RZ ;  /* 0x000030ff01007387 */ /* 0x000fe80000100c00 */
[----:B------:R-:W2:Y:S02]  /*b5730*/  LDL.128 R20, [R34] ;  /* 0x0000000022147983 */ /* 0x000ea40000100c00 */
        /* <DEDUP_REMOVED lines=12> */
[----:B------:R-:W-:-:S04]  /*b5800*/  IMAD.WIDE.U32 R50, R20, R47, RZ ;  /* 0x0000002f14327225 */ /* 0x000fc800078e00ff */
        /* <DEDUP_REMOVED lines=51> */
[----:B------:R0:W-:Y:S02]  /*b5b40*/  STL.128 [R1+0x10], R24 ;  /* 0x0000101801007387 */ /* 0x0001e40000100c00 */
[----:B------:R-:W-:Y:S01]  /*b5b50*/  IMAD.WIDE.U32.X R30, R19, R45, R30, P1 ;  /* 0x0000002d131e7225 */ /* 0x000fe200008e041e */
[----:B------:R-:W-:-:S04]  /*b5b60*/  SEL R49, RZ, 0x1, P0 ;  /* 0x00000001ff317807 */ /* 0x000fc80000000000 */
[----:B------:R-:W-:Y:S02]  /*b5b70*/  IADD3 R30, P0, PT, R49, R30, RZ ;  /* 0x0000001e311e7210 */ /* 0x000fe40007f1e0ff */
[----:B------:R-:W-:-:S03]  /*b5b80*/  CS2R R48, SRZ ;  /* 0x0000000000307805 */ /* 0x000fc6000001ff00 */
[----:B------:R-:W-:Y:S01]  /*b5b90*/  IMAD.X R31, RZ, RZ, R31, P0 ;  /* 0x000000ffff1f7224 */ /* 0x000fe200000e061f */
[----:B------:R-:W-:-:S04]  /*b5ba0*/  ISETP.NE.U32.AND P0, PT, R30, RZ, PT ;  /* 0x000000ff1e00720c */ /* 0x000fc80003f05070 */
[----:B------:R-:W-:-:S13]  /*b5bb0*/  ISETP.NE.AND.EX P0, PT, R31, RZ, PT, P0 ;  /* 0x000000ff1f00720c */ /* 0x000fda0003f05300 */
[----:B0-----:R-:W-:Y:S05]  /*b5bc0*/  @!P0 BRA `(.L_x_2585) ;  /* 0x0000000000448947 */ /* 0x001fea0003800000 */
[----:B------:R-:W-:Y:S01]  /*b5bd0*/  BSSY.RECONVERGENT B1, `(.L_x_2586) ;  /* 0x000000d000017945 */ /* 0x000fe20003800200 */
[----:B------:R-:W-:-:S07]  /*b5be0*/  IMAD.MOV.U32 R28, RZ, RZ, 0x4 ;  /* 0x00000004ff1c7424 */ /* 0x000fce00078e00ff */
.L_x_2587:
        /* <DEDUP_REMOVED lines=12> */
.L_x_2586:
[----:B------:R0:W5:Y:S04]  /*b5cb0*/  LDL.64 R48, [R1+0x20] ;  /* 0x0000200001307983 */ /* 0x0001680000100a00 */
[----:B------:R0:W5:Y:S04]  /*b5cc0*/  LDL.64 R28, [R1+0x8] ;  /* 0x00000800011c7983 */ /* 0x0001680000100a00 */
[----:B------:R0:W5:Y:S02]  /*b5cd0*/  LDL.128 R24, [R1+0x10] ;  /* 0x0000100001187983 */ /* 0x0001640000100c00 */
.L_x_2585:
[----:B------:R-:W-:Y:S05]  /*b5ce0*/  BSYNC.RECONVERGENT B0 ;  /* 0x0000000000007941 */ /* 0x000fea0003800200 */
.L_x_2584:
        /* <DEDUP_REMOVED lines=92> */
.L_x_2591:
        /* <DEDUP_REMOVED lines=12> */
.L_x_2590:
[----:B------:R2:W5:Y:S04]  /*b6370*/  LDL.64 R60, [R1+0x20] ;  /* 0x00002000013c7983 */ /* 0x0005680000100a00 */
[----:B------:R2:W5:Y:S02]  /*b6380*/  LDL.128 R28, [R1+0x10] ;  /* 0x00001000011c7983 */ /* 0x0005640000100c00 */
.L_x_2589:
[----:B------:R-:W-:Y:S05]  /*b6390*/  BSYNC.RECONVERGENT B0 ;  /* 0x0000000000007941 */ /* 0x000fea0003800200 */
.L_x_2588:
        /* <DEDUP_REMOVED lines=90> */
.L_x_2595:
        /* <DEDUP_REMOVED lines=12> */
.L_x_2594:
[----:B------:R3:W5:Y:S04]  /*b6a00*/  LDL.64 R58, [R1+0x18] ;  /* 0x00001800013a7983 */ /* 0x0007680000100a00 */
[----:B------:R3:W5:Y:S02]  /*b6a10*/  LDL.128 R24, [R1+0x20] ;  /* 0x0000200001187983 */ /* 0x0007640000100c00 */
.L_x_2593:
[----:B------:R-:W-:Y:S05]  /*b6a20*/  BSYNC.RECONVERGENT B0 ;  /* 0x0000000000007941 */ /* 0x000fea0003800200 */
.L_x_2592:
        /* <DEDUP_REMOVED lines=34> */
[----:B------:R-:W-:-:S03]  /*b6c50*/  ISETP.GE.U32.AND.EX P1, PT, R21, R30, PT, P1 ;  /* 0x0000001e1500720c */ /* 0x000fc60003f26110 */
[----:B------:R-:W-:Y:S01]  /*b6c60*/  IMAD.WIDE.U32 R24, R35, R16, RZ ;  /* 0x0000001023187225 */ /* 0x000fe200078e00ff */
[----:B------:R-:W-:Y:S02]  /*b6c70*/  SEL R24, RZ, 0x1, P0 ;  /* 0x00000001ff187807 */ /* 0x000fe40000000000 */
[----:B------:R-:W-:Y:S01]  /*b6c80*/  SEL R53, RZ, 0x1, P1 ;  /* 0x00000001ff357807 */ /* 0x000fe20000800000 */
[----:B------:R-:W-:-:S03]  /*b6c90*/  IMAD.WIDE.U32 R48, R16, R35, R26 ;  /* 0x0000002310307225 */ /* 0x000fc600078e001a */
[----:B------:R-:W-:Y:S01]  /*b6ca0*/  IADD3 R53, P1, P3, R53, R22, R24 ;  /* 0x0000001635357210 */ /* 0x000fe20007b3e018 */
[----:B------:R-:W-:Y:S01]  /*b6cb0*/  IMAD.WIDE.U32 R30, R33, R16, RZ ;  /* 0x00000010211e7225 */ /* 0x000fe200078e00ff */
        /* <DEDUP_REMOVED lines=22> */
[----:B------:R-:W-:Y:S02]  /*b6e20*/  IMAD R57, R18, R33, R36 ;  /* 0x0000002112397224 */ /* 0x000fe400078e0224 */
[----:B------:R-:W-:Y:S01]  /*b6e30*/  IMAD.X R27, RZ, RZ, RZ, P2 ;  /* 0x000000ffff1b7224 */ /* 0x000fe200010e06ff */
[----:B------:R-:W-:Y:S01]  /*b6e40*/  IADD3 RZ, P2, PT, R23, R24, RZ ;  /* 0x0000001817ff7210 */ /* 0x000fe20007f5e0ff */
[----:B------:R-:W-:-:S04]  /*b6e50*/  IMAD.MOV.U32 R26, RZ, RZ, R25 ;  /* 0x000000ffff1a7224 */ /* 0x000fc800078e0019 */
[----:B------:R-:W-:-:S04]  /*b6e60*/  IMAD.WIDE.U32.X R26, R19, R33, R26, P2 ;  /* 0x00000021131a7225 */ /* 0x000fc800010e041a */
[----:B------:R-:W-:Y:S02]  /*b6e70*/  IMAD.MOV.U32 R19, RZ, RZ, R34 ;  /* 0x000000ffff137224 */ /* 0x000fe400078e0022 */
        /* <DEDUP_REMOVED lines=22> */
.L_x_2599:
        /* <DEDUP_REMOVED lines=12> */
.L_x_2598:
[----:B------:R0:W5:Y:S04]  /*b70a0*/  LDL.64 R28, [R1+0x18] ;  /* 0x00001800011c7983 */ /* 0x0001680000100a00 */
[----:B------:R0:W5:Y:S02]  /*b70b0*/  LDL.64 R20, [R1+0x20] ;  /* 0x0000200001147983 */ /* 0x0001640000100a00 */
.L_x_2597:
[----:B------:R-:W-:Y:S05]  /*b70c0*/  BSYNC.RECONVERGENT B0 ;  /* 0x0000000000007941 */ /* 0x000fea0003800200 */
.L_x_2596:
        /* <DEDUP_REMOVED lines=47> */
.L_x_2601:
[----:B------:R-:W-:Y:S05]  /*b73c0*/  BSYNC.RECONVERGENT B0 ;  /* 0x0000000000007941 */ /* 0x000fea0003800200 */
.L_x_2600:
        /* <DEDUP_REMOVED lines=39> */
[C---:B------:R-:W-:Y:S01]  /*b7640*/  IADD3 R49, P4, PT, R28.reuse, R55, RZ ;  /* 0x000000371c317210 */ /* 0x040fe20007f9e0ff */
[----:B------:R-:W-:Y:S01]  /*b7650*/  @P0 IMAD.X R29, RZ, RZ, R29, P5 ;  /* 0x000000ffff1d0224 */ /* 0x000fe200028e061d */
[----:B------:R-:W-:Y:S01]  /*b7660*/  @P0 ISETP.NE.U32.AND P3, PT, R28, RZ, PT ;  /* 0x000000ff1c00020c */ /* 0x000fe20003f65070 */
[----:B------:R-:W-:Y:S01]  /*b7670*/  IMAD.WIDE.U32 R22, R22, 0x3d1, R24 ;  /* 0x000003d116167825 */ /* 0x000fe200078e0018 */
[----:B------:R-:W-:Y:S02]  /*b7680*/  IADD3 R34, P5, PT, RZ, R49, RZ ;  /* 0x00000031ff227210 */ /* 0x000fe40007fbe0ff */
[----:B------:R-:W-:Y:S02]  /*b7690*/  ISETP.GT.U32.AND.EX P2, PT, R36, R29, PT, P2 ;  /* 0x0000001d2400720c */ /* 0x000fe40003f44120 */
[----:B------:R-:W-:-:S02]  /*b76a0*/  @P0 ISETP.NE.AND.EX P3, PT, R29, RZ, PT, P3 ;  /* 0x000000ff1d00020c */ /* 0x000fc40003f65330 */
[----:B------:R-:W-:Y:S01]  /*b76b0*/  SEL R28, R55, R28, P2 ;  /* 0x0000001c371c7207 */ /* 0x000fe20001000000 */
[----:B------:R-:W-:Y:S01]  /*b76c0*/  IMAD.X R55, R29, 0x1, R36, P4 ;  /* 0x000000011d377824 */ /* 0x000fe200020e0624 */
[----:B------:R-:W-:Y:S02]  /*b76d0*/  SEL R29, R36, R29, P2 ;  /* 0x0000001d241d7207 */ /* 0x000fe40001000000 */
[-C--:B------:R-:W-:Y:S01]  /*b76e0*/  ISETP.GT.U32.AND P4, PT, R28, R49.reuse, PT ;  /* 0x000000311c00720c */ /* 0x080fe20003f84070 */
[----:B------:R-:W-:Y:S01]  /*b76f0*/  IMAD.X R36, R18, 0x1, R55, P5 ;  /* 0x0000000112247824 */ /* 0x000fe200028e0637 */
[----:B------:R-:W-:Y:S02]  /*b7700*/  SEL R53, R53, R42, P1 ;  /* 0x0000002a35357207 */ /* 0x000fe40000800000 */
[----:B------:R-:W-:Y:S02]  /*b7710*/  ISETP.GE.U32.AND P2, PT, R34, R49, PT ;  /* 0x000000312200720c */ /* 0x000fe40003f46070 */
[----:B------:R-:W-:Y:S01]  /*b7720*/  ISETP.GT.U32.AND P1, PT, R27, R24, PT ;  /* 0x000000181b00720c */ /* 0x000fe20003f24070 */
[----:B------:R-:W-:Y:S01]  /*b7730*/  IMAD.IADD R27, R48, 0x1, R23 ;  /* 0x00000001301b7824 */ /* 0x000fe200078e0217 */
[----:B------:R-:W-:-:S02]  /*b7740*/  @P0 SEL R49, RZ, 0x1, P3 ;  /* 0x00000001ff310807 */ /* 0x000fc40001800000 */
[-C--:B------:R-:W-:Y:S02]  /*b7750*/  ISETP.GT.U32.AND.EX P3, PT, R29, R55.reuse, PT, P4 ;  /* 0x000000371d00720c */ /* 0x080fe40003f64140 */
[----:B------:R-:W-:Y:S02]  /*b7760*/  ISETP.GE.U32.AND P5, PT, R22, R24, PT ;  /* 0x000000181600720c */ /* 0x000fe40003fa6070 */
[----:B------:R-:W-:Y:S02]  /*b7770*/  @P0 IADD3 R38, P4, PT, R49, R38, RZ ;  /* 0x0000002631260210 */ /* 0x000fe40007f9e0ff */
[----:B------:R-:W-:Y:S01]  /*b7780*/  ISETP.GE.U32.AND.EX P2, PT, R36, R55, PT, P2 ;  /* 0x000000372400720c */ /* 0x000fe20003f46120 */
[----:B------:R-:W-:Y:S01]  /*b7790*/  IMAD.MOV.U32 R55, RZ, RZ, R30 ;  /* 0x000000ffff377224 */ /* 0x000fe200078e001e */
        /* <DEDUP_REMOVED lines=26> */
.L_x_2603:
[----:B------:R-:W-:Y:S05]  /*b7940*/  BSYNC.RECONVERGENT B0 ;  /* 0x0000000000007941 */ /* 0x000fea0003800200 */
.L_x_2602:
        /* <DEDUP_REMOVED lines=114> */
.L_x_2605:
[----:B------:R-:W-:Y:S05]  /*b8070*/  BSYNC.RECONVERGENT B0 ;  /* 0x0000000000007941 */ /* 0x000fea0003800200 */
.L_x_2604:
[----:B0-----:R-:W-:Y:S01]  /*b8080*/  ISETP.GT.U32.AND P0, PT, R31, R48, PT ;  /* 0x000000301f00720c */ /* 0x001fe20003f04070 */
        /* <DEDUP_REMOVED lines=33> */
.L_x_2608:
[----:B------:R-:W-:Y:S05]  /*b82a0*/  BSYNC.RELIABLE B1 ;  /* 0x0000000000017941 */ /* 0x000fea0003800100 */
.L_x_2607:
        /* <DEDUP_REMOVED lines=31> */
.L_x_2609:
[----:B------:R-:W-:Y:S05]  /*b84a0*/  BSYNC.RECONVERGENT B0 ;  /* 0x0000000000007941 */ /* 0x000fea0003800200 */
.L_x_2606:
        /* <DEDUP_REMOVED lines=31> */
.L_x_2612:
[----:B------:R-:W-:Y:S05]  /*b86a0*/  BSYNC.RELIABLE B1 ;  /* 0x0000000000017941 */ /* 0x000fea0003800100 */
.L_x_2611:
        /* <DEDUP_REMOVED lines=31> */
.L_x_2613:
[----:B------:R-:W-:Y:S05]  /*b88a0*/  BSYNC.RECONVERGENT B0 ;  /* 0x0000000000007941 */ /* 0x000fea0003800200 */
.L_x_2610:
[----:B------:R-:W-:Y:S02]  /*b88b0*/  IMAD.MOV.U32 R17, RZ, RZ, R24 ;  /* 0x000000ffff117224 */ /* 0x000fe400078e0018 */
[----:B------:R-:W-:Y:S02]  /*b88c0*/  IMAD R59, R32, 0x20, R1 ;  /* 0x00000020203b7824 */ /* 0x000fe400078e0201 */
[----:B------:R-:W-:Y:S02]  /*b88d0*/  IMAD.MOV.U32 R26, RZ, RZ, R53 ;  /* 0x000000ffff1a7224 */ /* 0x000fe400078e0035 */
[----:B------:R-:W-:Y:S02]  /*b88e0*/  IMAD.MOV.U32 R16, RZ, RZ, R51 ;  /* 0x000000ffff107224 */ /* 0x000fe400078e0033 */
[----:B------:R-:W-:Y:S02]  /*b88f0*/  IMAD.MOV.U32 R18, RZ, RZ, R31 ;  /* 0x000000ffff127224 */ /* 0x000fe400078e001f */
[----:B------:R-:W-:-:S02]  /*b8900*/  IMAD.MOV.U32 R19, RZ, RZ, R34 ;  /* 0x000000ffff137224 */ /* 0x000fc400078e0022 */
[----:B------:R-:W-:-:S03]  /*b8910*/  IMAD.MOV.U32 R24, RZ, RZ, R20 ;  /* 0x000000ffff187224 */ /* 0x000fc600078e0014 */
[----:B------:R0:W-:Y:S04]  /*b8920*/  STL.128 [R59+0xba0], R16 ;  /* 0x000ba0103b007387 */ /* 0x0001e80000100c00 */
[----:B------:R2:W-:Y:S04]  /*b8930*/  STL.128 [R59+0xb90], R24 ;  /* 0x000b90183b007387 */ /* 0x0005e80000100c00 */
[----:B------:R-:W-:Y:S04]  /*b8940*/  STL.128 [R1+0x20], RZ ;  /* 0x000020ff01007387 */ /* 0x000fe80000100c00 */
[----:B------:R-:W-:Y:S04]  /*b8950*/  STL.128 [R1+0x30], RZ ;  /* 0x000030ff01007387 */ /* 0x000fe80000100c00 */
[----:B------:R-:W3:Y:S02]  /*b8960*/  LDL.128 R20, [R59+0x790] ;  /* 0x000790003b147983 */ /* 0x000ee40000100c00 */
[----:B---3--:R-:W-:-:S04]  /*b8970*/  IMAD.WIDE.U32 R28, R45, R20, RZ ;  /* 0x000000142d1c7225 */ /* 0x008fc800078e00ff */
[CC--:B0-----:R-:W-:Y:S02]  /*b8980*/  IMAD R16, R21.reuse, R47.reuse, RZ ;  /* 0x0000002f15107224 */ /* 0x0c1fe400078e02ff */
        /* <DEDUP_REMOVED lines=10> */
[----:B------:R-:W-:-:S04]  /*b8a30*/  IMAD.WIDE.U32 R50, R20, R47, RZ ;  /* 0x0000002f14327225 */ /* 0x000fc800078e00ff */
[----:B------:R-:W-:Y:S02]  /*b8a40*/  IMAD R57, R20, R45, R16 ;  /* 0x0000002d14397224 */ /* 0x000fe400078e0210 */
[----:B------:R-:W-:Y:S02]  /*b8a50*/  IMAD.IADD R34, R31, 0x1, R17 ;  /* 0x000000011f227824 */ /* 0x000fe400078e0211 */
[----:B------:R-:W-:Y:S02]  /*b8a60*/  IMAD.IADD R57, R51, 0x1, R57 ;  /* 0x0000000133397824 */ /* 0x000fe400078e0239 */
[----:B------:R-:W-:Y:S02]  /*b8a70*/  IMAD.X R29, R34, 0x1, R19, P0 ;  /* 0x00000001221d7824 */ /* 0x000fe400000e0613 */
[----:B--2---:R-:W-:Y:S02]  /*b8a80*/  IMAD.MOV.U32 R24, RZ, RZ, R50 ;  /* 0x000000ffff187224 */ /* 0x004fe400078e0032 */
        /* <DEDUP_REMOVED lines=57> */
.L_x_2617:
        /* <DEDUP_REMOVED lines=12> */
.L_x_2616:
[----:B------:R0:W5:Y:S04]  /*b8ee0*/  LDL.64 R44, [R1+0x20] ;  /* 0x00002000012c7983 */ /* 0x0001680000100a00 */
[----:B------:R0:W5:Y:S04]  /*b8ef0*/  LDL.64 R28, [R1+0x8] ;  /* 0x00000800011c7983 */ /* 0x0001680000100a00 */
[----:B------:R0:W5:Y:S02]  /*b8f00*/  LDL.128 R24, [R1+0x10] ;  /* 0x0000100001187983 */ /* 0x0001640000100c00 */
.L_x_2615:
[----:B------:R-:W-:Y:S05]  /*b8f10*/  BSYNC.RECONVERGENT B0 ;  /* 0x0000000000007941 */ /* 0x000fea0003800200 */
.L_x_2614:
        /* <DEDUP_REMOVED lines=92> */
.L_x_2621:
        /* <DEDUP_REMOVED lines=12> */
.L_x_2620:
[----:B------:R2:W5:Y:S04]  /*b95a0*/  LDL.64 R52, [R1+0x20] ;  /* 0x0000200001347983 */ /* 0x0005680000100a00 */
[----:B------:R2:W5:Y:S02]  /*b95b0*/  LDL.128 R28, [R1+0x10] ;  /* 0x00001000011c7983 */ /* 0x0005640000100c00 */
.L_x_2619:
[----:B------:R-:W-:Y:S05]  /*b95c0*/  BSYNC.RECONVERGENT B0 ;  /* 0x0000000000007941 */ /* 0x000fea0003800200 */
.L_x_2618:
        /* <DEDUP_REMOVED lines=18> */
[-C--:B------:R-:W-:Y:S01]  /*b96f0*/  IMAD R45, R22, R37.reuse, R26 ;  /* 0x00000025162d7224 */ /* 0x080fe200078e021a */
        /* <DEDUP_REMOVED lines=69> */
[----:B------:R-:W-:Y:S01]  /*b9b50*/  BSSY.RECONVERGENT B1, `(.L_x_2624) ;  /* 0x000000d000017945 */ /* 0x000fe20003800200 */
[----:B------:R-:W-:-:S07]  /*b9b60*/  IMAD.MOV.U32 R28, RZ, RZ, 0x6 ;  /* 0x00000006ff1c7424 */ /* 0x000fce00078e00ff */
.L_x_2625:
        /* <DEDUP_REMOVED lines=12> */
.L_x_2624:
[----:B------:R3:W5:Y:S04]  /*b9c30*/  LDL.64 R42, [R1+0x18] ;  /* 0x00001800012a7983 */ /* 0x0007680000100a00 */
[----:B------:R3:W5:Y:S02]  /*b9c40*/  LDL.128 R24, [R1+0x20] ;  /* 0x0000200001187983 */ /* 0x0007640000100c00 */
.L_x_2623:
[----:B------:R-:W-:Y:S05]  /*b9c50*/  BSYNC.RECONVERGENT B0 ;  /* 0x0000000000007941 */ /* 0x000fea0003800200 */
.L_x_2622:
        /* <DEDUP_REMOVED lines=68> */
[----:B--2---:R-:W-:-:S04]  /*ba0a0*/  IMAD.WIDE.U32 R30, R18, R35, R44 ;  /* 0x00000023121e7225 */ /* 0x004fc800078e002c */
        /* <DEDUP_REMOVED lines=22> */
.L_x_2629:
        /* <DEDUP_REMOVED lines=12> */
.L_x_2628:
[----:B------:R0:W5:Y:S04]  /*ba2d0*/  LDL.64 R28, [R1+0x18] ;  /* 0x00001800011c7983 */ /* 0x0001680000100a00 */
[----:B------:R0:W5:Y:S02]  /*ba2e0*/  LDL.64 R20, [R1+0x20] ;  /* 0x0000200001147983 */ /* 0x0001640000100a00 */
.L_x_2627:
[----:B------:R-:W-:Y:S05]  /*ba2f0*/  BSYNC.RECONVERGENT B0 ;  /* 0x0000000000007941 */ /* 0x000fea0003800200 */
.L_x_2626:
        /* <DEDUP_REMOVED lines=47> */
.L_x_2631:
[----:B------:R-:W-:Y:S05]  /*ba5f0*/  BSYNC.RECONVERGENT B0 ;  /* 0x0000000000007941 */ /* 0x000fea0003800200 */
.L_x_2630:
        /* <DEDUP_REMOVED lines=87> */
.L_x_2633:
[----:B------:R-:W-:Y:S05]  /*bab70*/  BSYNC.RECONVERGENT B0 ;  /* 0x0000000000007941 */ /* 0x000fea0003800200 */
.L_x_2632:
        /* <DEDUP_REMOVED lines=113> */
.L_x_2635:
[----:B------:R-:W-:Y:S05]  /*bb290*/  BSYNC.RECONVERGENT B0 ;  /* 0x0000000000007941 */ /* 0x000fea0003800200 */
.L_x_2634:
        /* <DEDUP_REMOVED lines=28> */
.L_x_2638:
[----:B------:R-:W-:Y:S05]  /*bb460*/  BSYNC.RELIABLE B1 ;  /* 0x0000000000017941 */ /* 0x000fea0003800100 */
.L_x_2637:
        /* <DEDUP_REMOVED lines=29> */
.L_x_2639:
[----:B------:R-:W-:Y:S05]  /*bb640*/  BSYNC.RECONVERGENT B0 ;  /* 0x0000000000007941 */ /* 0x000fea0003800200 */
.L_x_2636:
        /* <DEDUP_REMOVED lines=31> */
.L_x_2642:
[----:B------:R-:W-:Y:S05]  /*bb840*/  BSYNC.RELIABLE B1 ;  /* 0x0000000000017941 */ /* 0x000fea0003800100 */
.L_x_2641:
        /* <DEDUP_REMOVED lines=29> */
.L_x_2643:
[----:B------:R-:W-:Y:S05]  /*bba20*/  BSYNC.RECONVERGENT B0 ;  /* 0x0000000000007941 */ /* 0x000fea0003800200 */
.L_x_2640:
[----:B------:R-:W-:Y:S02]  /*bba30*/  IMAD.MOV.U32 R22, RZ, RZ, R10 ;  /* 0x000000ffff167224 */ /* 0x000fe400078e000a */
[----:B------:R-:W-:Y:S02]  /*bba40*/  IMAD.MOV.U32 R23, RZ, RZ, R11 ;  /* 0x000000ffff177224 */ /* 0x000fe400078e000b */
[----:B------:R-:W-:Y:S02]  /*bba50*/  IMAD.MOV.U32 R20, RZ, RZ, R8 ;  /* 0x000000ffff147224 */ /* 0x000fe400078e0008 */
[----:B------:R-:W-:Y:S02]  /*bba60*/  IMAD.MOV.U32 R21, RZ, RZ, R9 ;  /* 0x000000ffff157224 */ /* 0x000fe400078e0009 */
[----:B------:R-:W-:Y:S02]  /*bba70*/  IMAD.MOV.U32 R18, RZ, RZ, R14 ;  /* 0x000000ffff127224 */ /* 0x000fe400078e000e */
[----:B------:R-:W-:-:S02]  /*bba80*/  IMAD.MOV.U32 R19, RZ, RZ, R15 ;  /* 0x000000ffff137224 */ /* 0x000fc400078e000f */
[----:B------:R-:W-:Y:S02]  /*bba90*/  IMAD.MOV.U32 R16, RZ, RZ, R12 ;  /* 0x000000ffff107224 */ /* 0x000fe400078e000c */
[----:B------:R-:W-:-:S07]  /*bbaa0*/  IMAD.MOV.U32 R17, RZ, RZ, R13 ;  /* 0x000000ffff117224 */ /* 0x000fce00078e000d */
.L_x_2583:
[----:B------:R-:W-:Y:S01]  /*bbab0*/  ISETP.NE.AND P0, PT, R32, RZ, PT ;  /* 0x000000ff2000720c */ /* 0x000fe20003f05270 */
[----:B------:R-:W-:Y:S02]  /*bbac0*/  IMAD.MOV.U32 R12, RZ, RZ, R16 ;  /* 0x000000ffff0c7224 */ /* 0x000fe400078e0010 */
[----:B------:R-:W-:Y:S02]  /*bbad0*/  IMAD.MOV.U32 R13, RZ, RZ, R17 ;  /* 0x000000ffff0d7224 */ /* 0x000fe400078e0011 */
[----:B------:R-:W-:Y:S02]  /*bbae0*/  IMAD.MOV.U32 R14, RZ, RZ, R18 ;  /* 0x000000ffff0e7224 */ /* 0x000fe400078e0012 */
[----:B------:R-:W-:Y:S02]  /*bbaf0*/  IMAD.MOV.U32 R15, RZ, RZ, R19 ;  /* 0x000000ffff0f7224 */ /* 0x000fe400078e0013 */
[----:B-----5:R-:W-:Y:S02]  /*bbb00*/  IMAD.MOV.U32 R8, RZ, RZ, R20 ;  /* 0x000000ffff087224 */ /* 0x020fe400078e0014 */
[----:B------:R-:W-:-:S02]  /*bbb10*/  IMAD.MOV.U32 R9, RZ, RZ, R21 ;  /* 0x000000ffff097224 */ /* 0x000fc400078e0015 */
[----:B------:R-:W-:Y:S02]  /*bbb20*/  IMAD.MOV.U32 R10, RZ, RZ, R22 ;  /* 0x000000ffff0a7224 */ /* 0x000fe400078e0016 */
[----:B------:R-:W-:Y:S02]  /*bbb30*/  IMAD.MOV.U32 R11, RZ, RZ, R23 ;  /* 0x000000ffff0b7224 */ /* 0x000fe400078e0017 */
[----:B------:R-:W-:Y:S02]  /*bbb40*/  VIADD R32, R32, 0xffffffff ;  /* 0xffffffff20207836 */ /* 0x000fe40000000000 */
[----:B------:R-:W-:Y:S02]  /*bbb50*/  IMAD.MOV.U32 R22, RZ, RZ, R35 ;  /* 0x000000ffff167224 */ /* 0x000fe400078e0023 */
[----:B------:R-:W-:Y:S02]  /*bbb60*/  IMAD.MOV.U32 R23, RZ, RZ, R33 ;  /* 0x000000ffff177224 */ /* 0x000fe400078e0021 */
[----:B------:R-:W-:-:S02]  /*bbb70*/  IMAD.MOV.U32 R20, RZ, RZ, R39 ;  /* 0x000000ffff147224 */ /* 0x000fc400078e0027 */
[----:B------:R-:W-:Y:S02]  /*bbb80*/  IMAD.MOV.U32 R21, RZ, RZ, R37 ;  /* 0x000000ffff157224 */ /* 0x000fe400078e0025 */
[----:B------:R-:W-:Y:S02]  /*bbb90*/  IMAD.MOV.U32 R18, RZ, RZ, R43 ;  /* 0x000000ffff127224 */ /* 0x000fe400078e002b */
[----:B------:R-:W-:Y:S02]  /*bbba0*/  IMAD.MOV.U32 R19, RZ, RZ, R41 ;  /* 0x000000ffff137224 */ /* 0x000fe400078e0029 */
[----:B------:R-:W-:Y:S02]  /*bbbb0*/  IMAD.MOV.U32 R16, RZ, RZ, R47 ;  /* 0x000000ffff107224 */ /* 0x000fe400078e002f */
[----:B------:R-:W-:Y:S01]  /*bbbc0*/  IMAD.MOV.U32 R17, RZ, RZ, R45 ;  /* 0x000000ffff117224 */ /* 0x000fe200078e002d */
[----:B------:R-:W-:Y:S06]  /*bbbd0*/  @P0 BRA `(.L_x_2644) ;  /* 0xffffff9800bc0947 */ /* 0x000fec000383ffff */
[----:B------:R0:W-:Y:S01]  /*bbbe0*/  STL.128 [R1+0xb90], R12 ;  /* 0x000b900c01007387 */ /* 0x0001e20000100c00 */
[----:B------:R-:W-:Y:S01]  /*bbbf0*/  BSSY B0, `(.L_x_2645) ;  /* 0x00052ce000007945 */ /* 0x000fe20003800000 */
[----:B------:R-:W-:Y:S02]  /*bbc00*/  CS2R R56, SRZ ;  /* 0x0000000000387805 */ /* 0x000fe4000001ff00 */
[----:B------:R0:W-:Y:S01]  /*bbc10*/  STL.128 [R1+0xba0], R8 ;  /* 0x000ba00801007387 */ /* 0x0001e20000100c00 */
[----:B------:R-:W2:Y:S05]  /*bbc20*/  BMOV.32.CLEAR R58, B0 ;  /* 0x00000000003a7355 */ /* 0x000eaa0000100000 */
.L_x_3535:
[----:B---3--:R-:W-:Y:S01]  /*bbc30*/  IMAD R30, R56, 0x20, R153 ;  /* 0x00000020381e7824 */ /* 0x008fe200078e0299 */
[----:B------:R-:W-:Y:S04]  /*bbc40*/  STL.128 [R1+0x20], RZ ;  /* 0x000020ff01007387 */ /* 0x000fe80000100c00 */
[----:B------:R-:W-:Y:S04]  /*bbc50*/  STL.128 [R1+0x30], RZ ;  /* 0x000030ff01007387 */ /* 0x000fe80000100c00 */
[----:B0---4-:R-:W5:Y:S02]  /*bbc60*/  LDL.128 R12, [R30] ;  /* 0x000000001e0c7983 */ /* 0x011f640000100c00 */
[----:B-----5:R-:W-:-:S04]  /*bbc70*/  IMAD.WIDE.U32 R8, R13, R12, RZ ;  /* 0x0000000c0d087225 */ /* 0x020fc800078e00ff */
[----:B------:R-:W-:-:S04]  /*bbc80*/  IMAD.WIDE.U32 R24, R12, R12, RZ ;  /* 0x0000000c0c187225 */ /* 0x000fc800078e00ff */
[----:B------:R-:W-:-:S04]  /*bbc90*/  IMAD.WIDE.U32 R8, P0, R12, R13, R8 ;  /* 0x0000000d0c087225 */ /* 0x000fc80007800008 */
[----:B------:R-:W-:Y:S01]  /*bbca0*/  IMAD.X R11, RZ, RZ, RZ, P0 ;  /* 0x000000ffff0b7224 */ /* 0x000fe200000e06ff */
[----:B------:R-:W-:Y:S01]  /*bbcb0*/  IADD3 RZ, P0, PT, R8, R25, RZ ;  /* 0x0000001908ff7210 */ /* 0x000fe20007f1e0ff */
[----:B------:R-:W-:Y:S02]  /*bbcc0*/  IMAD.MOV.U32 R10, RZ, RZ, R9 ;  /* 0x000000ffff0a7224 */ /* 0x000fe400078e0009 */
[-C--:B------:R-:W-:Y:S02]  /*bbcd0*/  IMAD R17, R15, R12.reuse, RZ ;  /* 0x0000000c0f117224 */ /* 0x080fe400078e02ff */
[----:B--2---:R-:W-:-:S04]  /*bbce0*/  IMAD.WIDE.U32 R22, R14, R12, RZ ;  /* 0x0000000c0e167225 */ /* 0x004fc800078e00ff */
[----:B------:R-:W-:-:S04]  /*bbcf0*/  IMAD.WIDE.U32.X R10, R13, R13, R10, P0 ;  /* 0x0000000d0d0a7225 */ /* 0x000fc800000e040a */
[----:B------:R-:W-:Y:S01]  /*bbd00*/  IMAD R17, R13, R14, R17 ;  /* 0x0000000e0d117224 */ /* 0x000fe200078e0211 */
[----:B------:R-:W-:Y:S01]  /*bbd10*/  IADD3 R20, P0, PT, R10, R22, RZ ;  /* 0x000000160a147210 */ /* 0x000fe20007f1e0ff */
[----:B------:R-:W-:Y:S02]  /*bbd20*/  IMAD.IADD R33, R25, 0x1, R8 ;  /* 0x0000000119217824 */ /* 0x000fe400078e0208 */
[----:B------:R-:W-:Y:S02]  /*bbd30*/  IMAD.IADD R31, R23, 0x1, R17 ;  /* 0x00000001171f7824 */ /* 0x000fe400078e0211 */
[----:B------:R-:W-:Y:S02]  /*bbd40*/  IMAD.MOV.U32 R16, RZ, RZ, R24 ;  /* 0x000000ffff107224 */ /* 0x000fe400078e0018 */
[----:B------:R-:W-:Y:S02]  /*bbd50*/  IMAD.X R21, R31, 0x1, R11, P0 ;  /* 0x000000011f157824 */ /* 0x000fe400000e060b */
[----:B------:R-:W-:-:S02]  /*bbd60*/  IMAD.MOV.U32 R17, RZ, RZ, R33 ;  /* 0x000000ffff117224 */ /* 0x000fc400078e0021 */
[----:B------:R-:W-:Y:S02]  /*bbd70*/  IMAD.MOV.U32 R18, RZ, RZ, R20 ;  /* 0x000000ffff127224 */ /* 0x000fe400078e0014 */
[----:B------:R-:W-:-:S05]  /*bbd80*/  IMAD.MOV.U32 R19, RZ, RZ, R21 ;  /* 0x000000ffff137224 */ /* 0x000fca00078e0015 */
[----:B------:R0:W-:Y:S04]  /*bbd90*/  STL.128 [R1], R16 ;  /* 0x0000001001007387 */ /* 0x0001e80000100c00 */
[----:B------:R-:W5:Y:S01]  /*bbda0*/  LDL.128 R8, [R30+0x10] ;  /* 0x000010001e087983 */ /* 0x000f620000100c00 */
[-C--:B------:R-:W-:Y:S01]  /*bbdb0*/  IMAD.WIDE.U32 R26, R13, R14.reuse, RZ ;  /* 0x0000000e0d1a7225 */ /* 0x080fe200078e00ff */
[----:B------:R-:W-:Y:S05]  /*bbdc0*/  YIELD ;  /* 0x0000000000007946 */ /* 0x000fea0003800000 */
[C---:B------:R-:W-:Y:S01]  /*bbdd0*/  IMAD.WIDE.U32 R28, P0, R12.reuse, R15, R26 ;  /* 0x0000000f0c1c7225 */ /* 0x040fe2000780001a */
[----:B------:R-:W-:Y:S03]  /*bbde0*/  BSSY.RECONVERGENT B0, `(.L_x_2646) ;  /* 0x0000041000007945 */ /* 0x000fe60003800200 */
        /* <DEDUP_REMOVED lines=8> */
[----:B-----5:R-:W-:Y:S02]  /*bbe70*/  IMAD R29, R9, R12, RZ ;  /* 0x0000000c091d7224 */ /* 0x020fe400078e02ff */
        /* <DEDUP_REMOVED lines=17> */
[C---:B------:R-:W-:Y:S02]  /*bbf90*/  IMAD R35, R13.reuse, R10, R29 ;  /* 0x0000000a0d237224 */ /* 0x040fe400078e021d */
        /* <DEDUP_REMOVED lines=19> */
[----:B01----:R-:W-:Y:S05]  /*bc0d0*/  @!P0 BRA `(.L_x_2647) ;  /* 0x0000000000448947 */ /* 0x003fea0003800000 */
[----:B------:R-:W-:Y:S01]  /*bc0e0*/  BSSY.RECONVERGENT B1, `(.L_x_2648) ;  /* 0x000000d000017945 */ /* 0x000fe20003800200 */
[----:B------:R-:W-:-:S07]  /*bc0f0*/  IMAD.MOV.U32 R20, RZ, RZ, 0x4 ;  /* 0x00000004ff147424 */ /* 0x000fce00078e00ff */
.L_x_2649:
[----:B------:R-:W-:-:S05]  /*bc100*/  IMAD R21, R20, 0x8, R1 ;  /* 0x0000000814157824 */ /* 0x000fca00078e0201 */
[----:B------:R-:W5:Y:S01]  /*bc110*/  LDL.64 R16, [R21] ;  /* 0x0000000015107983 */ /* 0x000f620000100a00 */
[----:B------:R-:W-:Y:S01]  /*bc120*/  VIADD R20, R20, 0x1 ;  /* 0x0000000114147836 */ /* 0x000fe20000000000 */
[----:B-----5:R-:W-:Y:S01]  /*bc130*/  IADD3 R18, P0, PT, R16, R22, RZ ;  /* 0x0000001610127210 */ /* 0x020fe20007f1e0ff */
        /* <DEDUP_REMOVED lines=8> */
.L_x_2648:
[----:B------:R0:W5:Y:S04]  /*bc1c0*/  LDL.64 R26, [R1+0x20] ;  /* 0x00002000011a7983 */ /* 0x0001680000100a00 */
[----:B------:R0:W5:Y:S04]  /*bc1d0*/  LDL.64 R20, [R1+0x8] ;  /* 0x0000080001147983 */ /* 0x0001680000100a00 */
[----:B------:R0:W5:Y:S02]  /*bc1e0*/  LDL.128 R16, [R1+0x10] ;  /* 0x0000100001107983 */ /* 0x0001640000100c00 */
.L_x_2647:
[----:B------:R-:W-:Y:S05]  /*bc1f0*/  BSYNC.RECONVERGENT B0 ;  /* 0x0000000000007941 */ /* 0x000fea0003800200 */
.L_x_2646:
[----:B------:R-:W-:Y:S01]  /*bc200*/  IMAD.WIDE.U32 R22, R15, R12, RZ ;  /* 0x0000000c0f167225 */ /* 0x000fe200078e00ff */
        /* <DEDUP_REMOVED lines=87> */
.L_x_2653:
        /* <DEDUP_REMOVED lines=12> */
.L_x_2652:
[----:B------:R0:W5:Y:S04]  /*bc840*/  LDL.64 R34, [R1+0x20] ;  /* 0x0000200001227983 */ /* 0x0001680000100a00 */
[----:B------:R0:W5:Y:S02]  /*bc850*/  LDL.128 R20, [R1+0x10] ;  /* 0x0000100001147983 */ /* 0x0001640000100c00 */
.L_x_2651:
[----:B------:R-:W-:Y:S05]  /*bc860*/  BSYNC.RECONVERGENT B0 ;  /* 0x0000000000007941 */ /* 0x000fea0003800200 */
.L_x_2650:
[----:B------:R-:W2:Y:S01]  /*bc870*/  LDL.64 R38, [R1+0x28] ;  /* 0x0000280001267983 */ /* 0x000ea20000100a00 */
[----:B------:R-:W-:Y:S01]  /*bc880*/  IMAD.WIDE.U32 R16, R9, R12, RZ ;  /* 0x0000000c09107225 */ /* 0x000fe200078e00ff */
        /* <DEDUP_REMOVED lines=80> */
[----:B------:R-:W-:Y:S01]  /*bcd90*/  BSSY.RECONVERGENT B1, `(.L_x_2656) ;  /* 0x000000d000017945 */ /* 0x000fe20003800200 */
[----:B------:R-:W-:-:S07]  /*bcda0*/  IMAD.MOV.U32 R20, RZ, RZ, 0x6 ;  /* 0x00000006ff147424 */ /* 0x000fce00078e00ff */
.L_x_2657:
        /* <DEDUP_REMOVED lines=12> */
.L_x_2656:
[----:B------:R2:W5:Y:S04]  /*bce70*/  LDL.64 R36, [R1+0x18] ;  /* 0x0000180001247983 */ /* 0x0005680000100a00 */
[----:B------:R2:W5:Y:S02]  /*bce80*/  LDL.128 R16, [R1+0x20] ;  /* 0x0000200001107983 */ /* 0x0005640000100c00 */
.L_x_2655:
[----:B------:R-:W-:Y:S05]  /*bce90*/  BSYNC.RECONVERGENT B0 ;  /* 0x0000000000007941 */ /* 0x000fea0003800200 */
.L_x_2654:
[----:B------:R-:W3:Y:S01]  /*bcea0*/  LDL.64 R34, [R1+0x30] ;  /* 0x0000300001227983 */ /* 0x000ee20000100a00 */
        /* <DEDUP_REMOVED lines=82> */
.L_x_2661:
        /* <DEDUP_REMOVED lines=12> */
.L_x_2660:
[----:B------:R0:W5:Y:S04]  /*bd490*/  LDL.64 R20, [R1+0x18] ;  /* 0x0000180001147983 */ /* 0x0001680000100a00 */
[----:B------:R0:W5:Y:S02]  /*bd4a0*/  LDL.64 R22, [R1+0x20] ;  /* 0x0000200001167983 */ /* 0x0001640000100a00 */
.L_x_2659:
[----:B------:R-:W-:Y:S05]  /*bd4b0*/  BSYNC.RECONVERGENT B0 ;  /* 0x0000000000007941 */ /* 0x000fea0003800200 */
.L_x_2658:
        /* <DEDUP_REMOVED lines=46> */
.L_x_2663:
[----:B------:R-:W-:Y:S05]  /*bd7a0*/  BSYNC.RECONVERGENT B0 ;  /* 0x0000000000007941 */ /* 0x000fea0003800200 */
.L_x_2662:
        /* <DEDUP_REMOVED lines=86> */
.L_x_2665:
[----:B------:R-:W-:Y:S05]  /*bdd10*/  BSYNC.RECONVERGENT B0 ;  /* 0x0000000000007941 */ /* 0x000fea0003800200 */
.L_x_2664:
        /* <DEDUP_REMOVED lines=49> */
[----:B------:R-:W-:Y:S01]  /*be030*/  @P0 IADD3 R31, P3, PT, R16, R31, RZ ;  /* 0x0000001f101f0210 */ /* 0x000fe20007f7e0ff */
[----:B------:R-:W0:Y:S01]  /*be040*/  LDC.64 R24, c[0x3][0x38] ;  /* 0x00c00e00ff187b82 */ /* 0x000e220000000a00 */
        /* <DEDUP_REMOVED lines=63> */
.L_x_2667:
[----:B------:R-:W-:Y:S05]  /*be440*/  BSYNC.RECONVERGENT B0 ;  /* 0x0000000000007941 */ /* 0x000fea0003800200 */
.L_x_2666:
        /* <DEDUP_REMOVED lines=28> */
.L_x_2670:
[----:B------:R-:W-:Y:S05]  /*be610*/  BSYNC.RELIABLE B7 ;  /* 0x0000000000077941 */ /* 0x000fea0003800100 */
.L_x_2669:
        /* <DEDUP_REMOVED lines=29> */
.L_x_2671:
[----:B------:R-:W-:Y:S05]  /*be7f0*/  BSYNC.RECONVERGENT B0 ;  /* 0x0000000000007941 */ /* 0x000fea0003800200 */
.L_x_2668:
        /* <DEDUP_REMOVED lines=31> */
.L_x_2674:
[----:B------:R-:W-:Y:S05]  /*be9f0*/  BSYNC.RELIABLE B6 ;  /* 0x0000000000067941 */ /* 0x000fea0003800100 */
.L_x_2673:
        /* <DEDUP_REMOVED lines=29> */
.L_x_2675:
[----:B------:R-:W-:Y:S05]  /*bebd0*/  BSYNC.RECONVERGENT B0 ;  /* 0x0000000000007941 */ /* 0x000fea0003800200 */
.L_x_2672:
        /* <DEDUP_REMOVED lines=74> */
.L_x_2679:
        /* <DEDUP_REMOVED lines=12> */
.L_x_2678:
[----:B------:R2:W5:Y:S04]  /*bf140*/  LDL.64 R28, [R1+0x20] ;  /* 0x00002000011c7983 */ /* 0x0005680000100a00 */
[----:B------:R2:W5:Y:S04]  /*bf150*/  LDL.64 R22, [R1+0x8] ;  /* 0x0000080001167983 */ /* 0x0005680000100a00 */
[----:B------:R2:W5:Y:S02]  /*bf160*/  LDL.128 R16, [R1+0x10] ;  /* 0x0000100001107983 */ /* 0x0005640000100c00 */
.L_x_2677:
[----:B------:R-:W-:Y:S05]  /*bf170*/  BSYNC.RECONVERGENT B0 ;  /* 0x0000000000007941 */ /* 0x000fea0003800200 */
.L_x_2676:
        /* <DEDUP_REMOVED lines=92> */
.L_x_2683:
        /* <DEDUP_REMOVED lines=12> */
.L_x_2682:
[----:B------:R0:W5:Y:S04]  /*bf800*/  LDL.64 R54, [R1+0x20] ;  /* 0x0000200001367983 */ /* 0x0001680000100a00 */
[----:B------:R0:W5:Y:S02]  /*bf810*/  LDL.128 R20, [R1+0x10] ;  /* 0x0000100001147983 */ /* 0x0001640000100c00 */
.L_x_2681:
[----:B------:R-:W-:Y:S05]  /*bf820*/  BSYNC.RECONVERGENT B0 ;  /* 0x0000000000007941 */ /* 0x000fea0003800200 */
.L_x_2680:
        /* <DEDUP_REMOVED lines=90> */
.L_x_2687:
        /* <DEDUP_REMOVED lines=12> */
.L_x_2686:
[----:B------:R3:W5:Y:S04]  /*bfe90*/  LDL.64 R38, [R1+0x18] ;  /* 0x0000180001267983 */ /* 0x0007680000100a00 */
[----:B------:R3:W5:Y:S02]  /*bfea0*/  LDL.128 R16, [R1+0x20] ;  /* 0x0000200001107983 */ /* 0x0007640000100c00 */
.L_x_2685:
[----:B------:R-:W-:Y:S05]  /*bfeb0*/  BSYNC.RECONVERGENT B0 ;  /* 0x0000000000007941 */ /* 0x000fea0003800200 */
.L_x_2684:
[----:B------:R-:W2:Y:S01]  /*bfec0*/  LDL.64 R54, [R1+0x30] ;  /* 0x0000300001367983 */ /* 0x000ea20000100a00 */
[----:B------:R-:W-:Y:S01]  /*bfed0*/  IMAD.WIDE.U32 R20, R43, R12, RZ ;  /* 0x0000000c2b147225 */ /* 0x000fe200078e00ff */
[----:B------:R-:W-:Y:S03]  /*bfee0*/  BSSY.RECONVERGENT B0, `(.L_x_2688) ;  /* 0x0000067000007945 */ /* 0x000fe60003800200 */
[CC--:B------:R-:W-:Y:S02]  /*bfef0*/  IMAD R22, R13.reuse, R47.reuse, RZ ;  /* 0x0000002f0d167224 */ /* 0x0c0fe400078e02ff */
[----:B------:R-:W-:-:S04]  /*bff00*/  IMAD.WIDE.U32 R28, P0, R13, R47, R20 ;  /* 0x0000002f0d1c7225 */ /* 0x000fc80007800014 */
[----:B------:R-:W-:Y:S02]  /*bff10*/  IMAD R35, R12, R43, R22 ;  /* 0x0000002b0c237224 */ /* 0x000fe400078e0216 */
[----:B------:R-:W-:-:S04]  /*bff20*/  IMAD.WIDE.U32 R22, R47, R12, RZ ;  /* 0x0000000c2f167225 */ /* 0x000fc800078e00ff */
[----:B-----5:R-:W-:Y:S01]  /*bff30*/  IMAD.WIDE.U32 R20, R12, R47, R38 ;  /* 0x0000002f0c147225 */ /* 0x020fe200078e0026 */
[----:B------:R-:W-:-:S03]  /*bff40*/  IADD3 RZ, P1, PT, R23, R28, RZ ;  /* 0x0000001c17ff7210 */ /* 0x000fc60007f3e0ff */
[----:B------:R-:W-:Y:S01]  /*bff50*/  IMAD.X R31, RZ, RZ, RZ, P0 ;  /* 0x000000ffff1f7224 */ /* 0x000fe200000e06ff */
[----:B------:R-:W-:Y:S01]  /*bff60*/  ISETP.GE.U32.AND P0, PT, R20, R38, PT ;  /* 0x000000261400720c */ /* 0x000fe20003f06070 */
[----:B------:R-:W-:Y:S02]  /*bff70*/  IMAD.IADD R21, R21, 0x1, R35 ;  /* 0x0000000115157824 */ /* 0x000fe400078e0223 */
[----:B------:R-:W-:Y:S02]  /*bff80*/  IMAD.MOV.U32 R30, RZ, RZ, R29 ;  /* 0x000000ffff1e7224 */ /* 0x000fe400078e001d */
[----:B------:R-:W-:Y:S01]  /*bff90*/  IMAD R26, R15, R47, RZ ;  /* 0x0000002f0f1a7224 */ /* 0x000fe200078e02ff */
[----:B------:R-:W-:Y:S01]  /*bffa0*/  ISETP.GE.U32.AND.EX P0, PT, R21, R39, PT, P0 ;  /* 0x000000271500720c */ /* 0x000fe20003f06100 */
[----:B------:R-:W-:Y:S01]  /*bffb0*/  IMAD.WIDE.U32.X R12, R13, R43, R30, P1 ;  /* 0x0000002b0d0c7225 */ /* 0x000fe200008e041e */
[----:B------:R0:W-:Y:S02]  /*bffc0*/  STL.64 [R1+0x18], R20 ;  /* 0x0000181401007387 */ /* 0x0001e40000100a00 */
[----:B------:R-:W-:Y:S01]  /*bffd0*/  SEL R35, RZ, 0x1, P0 ;  /* 0x00000001ff237807 */ /* 0x000fe20000000000 */
[----:B------:R-:W-:-:S04]  /*bffe0*/  IMAD.WIDE.U32 R22, R43, R14, RZ ;  /* 0x0000000e2b167225 */ /* 0x000fc800078e00ff */
[----:B------:R-:W-:-:S04]  /*bfff0*/  IMAD.WIDE.U32 R30, R14, R47, R16 ;  /* 0x0000002f0e1e7225 */ /* 0x000fc800078e0010 */
[----:B------:R-:W-:Y:S01]  /*c0000*/  IMAD R39, R14, R43, R26 ;  /* 0x0000002b0e277224 */ /* 0x000fe200078e021a */
        /* <DEDUP_REMOVED lines=21> */
[----:B------:R-:W-:Y:S01]  /*c0160*/  IADD3 R31, P5, PT, R31, R28, RZ ;  /* 0x0000001c1f1f7210 */ /* 0x000fe20007fbe0ff */
        /* <DEDUP_REMOVED lines=48> */
.L_x_2691:
        /* <DEDUP_REMOVED lines=12> */
.L_x_2690:
[----:B------:R0:W5:Y:S04]  /*c0530*/  LDL.64 R20, [R1+0x18] ;  /* 0x0000180001147983 */ /* 0x0001680000100a00 */
[----:B------:R0:W5:Y:S02]  /*c0540*/  LDL.64 R12, [R1+0x20] ;  /* 0x00002000010c7983 */ /* 0x0001640000100a00 */
.L_x_2689:
[----:B------:R-:W-:Y:S05]  /*c0550*/  BSYNC.RECONVERGENT B0 ;  /* 0x0000000000007941 */ /* 0x000fea0003800200 */
.L_x_2688:
        /* <DEDUP_REMOVED lines=47> */
.L_x_2693:
[----:B------:R-:W-:Y:S05]  /*c0850*/  BSYNC.RECONVERGENT B0 ;  /* 0x0000000000007941 */ /* 0x000fea0003800200 */
.L_x_2692:
        /* <DEDUP_REMOVED lines=40> */
[----:B------:R-:W-:Y:S01]  /*c0ae0*/  IADD3 R26, P4, PT, R20, R35, RZ ;  /* 0x00000023141a7210 */ /* 0x000fe20007f9e0ff */
[----:B------:R-:W-:Y:S01]  /*c0af0*/  @P0 IMAD.X R21, RZ, RZ, R21, P5 ;  /* 0x000000ffff150224 */ /* 0x000fe200028e0615 */
[----:B------:R-:W-:Y:S01]  /*c0b00*/  SEL R33, R33, R36, P1 ;  /* 0x0000002421217207 */ /* 0x000fe20000800000 */
[----:B------:R-:W-:Y:S01]  /*c0b10*/  IMAD.WIDE.U32 R14, R14, 0x3d1, R16 ;  /* 0x000003d10e0e7825 */ /* 0x000fe200078e0010 */
[----:B------:R-:W-:Y:S02]  /*c0b20*/  ISETP.GT.U32.AND P1, PT, R19, R16, PT ;  /* 0x000000101300720c */ /* 0x000fe40003f24070 */
[----:B------:R-:W-:Y:S01]  /*c0b30*/  ISETP.GT.U32.AND.EX P2, PT, R32, R21, PT, P2 ;  /* 0x000000152000720c */ /* 0x000fe20003f44120 */
[----:B------:R-:W-:Y:S01]  /*c0b40*/  IMAD.X R29, R21, 0x1, R32, P4 ;  /* 0x00000001151d7824 */ /* 0x000fe200020e0620 */
[----:B------:R-:W-:Y:S01]  /*c0b50*/  @P0 ISETP.NE.U32.AND P3, PT, R20, RZ, PT ;  /* 0x000000ff1400020c */ /* 0x000fe20003f65070 */
[----:B------:R-:W-:Y:S01]  /*c0b60*/  IMAD.IADD R23, R28, 0x1, R15 ;  /* 0x000000011c177824 */ /* 0x000fe200078e020f */
[----:B------:R-:W-:-:S02]  /*c0b70*/  SEL R19, R35, R20, P2 ;  /* 0x0000001423137207 */ /* 0x000fc40001000000 */
[-C--:B------:R-:W-:Y:S02]  /*c0b80*/  IADD3 R20, P5, PT, RZ, R26.reuse, RZ ;  /* 0x0000001aff147210 */ /* 0x080fe40007fbe0ff */
[----:B------:R-:W-:Y:S02]  /*c0b90*/  @P0 ISETP.NE.AND.EX P3, PT, R21, RZ, PT, P3 ;  /* 0x000000ff1500020c */ /* 0x000fe40003f65330 */
[----:B------:R-:W-:Y:S02]  /*c0ba0*/  SEL R21, R32, R21, P2 ;  /* 0x0000001520157207 */ /* 0x000fe40001000000 */
[-C--:B------:R-:W-:Y:S02]  /*c0bb0*/  ISETP.GT.U32.AND P4, PT, R19, R26.reuse, PT ;  /* 0x0000001a1300720c */ /* 0x080fe40003f84070 */
[----:B------:R-:W-:Y:S01]  /*c0bc0*/  ISETP.GE.U32.AND P2, PT, R20, R26, PT ;  /* 0x0000001a1400720c */ /* 0x000fe20003f46070 */
[----:B------:R-:W-:Y:S01]  /*c0bd0*/  IMAD.X R26, R10, 0x1, R29, P5 ;  /* 0x000000010a1a7824 */ /* 0x000fe200028e061d */
[----:B------:R-:W-:-:S02]  /*c0be0*/  @P0 SEL R19, RZ, 0x1, P3 ;  /* 0x00000001ff130807 */ /* 0x000fc40001800000 */
        /* <DEDUP_REMOVED lines=29> */
.L_x_2695:
[----:B------:R-:W-:Y:S05]  /*c0dc0*/  BSYNC.RECONVERGENT B0 ;  /* 0x0000000000007941 */ /* 0x000fea0003800200 */
.L_x_2694:
        /* <DEDUP_REMOVED lines=113> */
.L_x_2697:
[----:B------:R-:W-:Y:S05]  /*c14e0*/  BSYNC.RECONVERGENT B0 ;  /* 0x0000000000007941 */ /* 0x000fea0003800200 */
.L_x_2696:
        /* <DEDUP_REMOVED lines=28> */
.L_x_2700:
[----:B------:R-:W-:Y:S05]  /*c16b0*/  BSYNC.RELIABLE B5 ;  /* 0x0000000000057941 */ /* 0x000fea0003800100 */
.L_x_2699:
        /* <DEDUP_REMOVED lines=29> */
.L_x_2701:
[----:B------:R-:W-:Y:S05]  /*c1890*/  BSYNC.RECONVERGENT B0 ;  /* 0x0000000000007941 */ /* 0x000fea0003800200 */
.L_x_2698:
        /* <DEDUP_REMOVED lines=31> */
.L_x_2704:
[----:B------:R-:W-:Y:S05]  /*c1a90*/  BSYNC.RELIABLE B4 ;  /* 0x0000000000047941 */ /* 0x000fea0003800100 */
.L_x_2703:
        /* <DEDUP_REMOVED lines=29> */
.L_x_2705:
[----:B------:R-:W-:Y:S05]  /*c1c70*/  BSYNC.RECONVERGENT B0 ;  /* 0x0000000000007941 */ /* 0x000fea0003800200 */
.L_x_2702:
[----:B------:R-:W-:Y:S01]  /*c1c80*/  IMAD R70, R56, 0x60, R136 ;  /* 0x0000006038467824 */ /* 0x000fe200078e0288 */
[----:B------:R0:W-:Y:S04]  /*c1c90*/  STL.128 [R1+0x20], RZ ;  /* 0x000020ff01007387 */ /* 0x0001e80000100c00 */
[----:B------:R0:W-:Y:S04]  /*c1ca0*/  STL.128 [R1+0x30], RZ ;  /* 0x000030ff01007387 */ /* 0x0001e80000100c00 */
[----:B------:R-:W2:Y:S01]  /*c1cb0*/  LDL.64 R76, [R70] ;  /* 0x00000000464c7983 */ /* 0x000ea20000100a00 */
[----:B------:R-:W-:Y:S01]  /*c1cc0*/  BSSY.RECONVERGENT B0, `(.L_x_2706) ;  /* 0x0000057000007945 */ /* 0x000fe20003800200 */
[----:B--2---:R-:W-:-:S04]  /*c1cd0*/  IMAD.WIDE.U32 R8, R77, R53, RZ ;  /* 0x000000354d087225 */ /* 0x004fc800078e00ff */
[----:B------:R-:W-:-:S04]  /*c1ce0*/  IMAD.WIDE.U32 R14, R77, R51, RZ ;  /* 0x000000334d0e7225 */ /* 0x000fc800078e00ff */
        /* <DEDUP_REMOVED lines=38> */
[-C--:B------:R-:W-:Y:S02]  /*c1f50*/  IMAD R20, R49, R76.reuse, RZ ;  /* 0x0000004c31147224 */ /* 0x080fe400078e02ff */
[----:B------:R-:W-:-:S04]  /*c1f60*/  IMAD.WIDE.U32 R12, R47, R76, RZ ;  /* 0x0000004c2f0c7225 */ /* 0x000fc800078e00ff */
[C---:B------:R-:W-:Y:S02]  /*c1f70*/  IMAD R61, R77.reuse, R47, R22 ;  /* 0x0000002f4d3d7224 */ /* 0x040fe400078e0216 */
[----:B------:R-:W-:-:S04]  /*c1f80*/  IMAD.WIDE.U32.X R10, R77, R41, R10, P1 ;  /* 0x000000294d0a7225 */ /* 0x000fc800008e040a */
[----:B------:R-:W-:Y:S01]  /*c1f90*/  IMAD R63, R77, R53, R20 ;  /* 0x000000354d3f7224 */ /* 0x000fe200078e0214 */
[----:B------:R-:W-:Y:S01]  /*c1fa0*/  IADD3 R10, P3, P4, R12, R10, R59 ;  /* 0x0000000a0c0a7210 */ /* 0x000fe20007c7e03b */
[----:B------:R-:W-:Y:S02]  /*c1fb0*/  IMAD.IADD R20, R13, 0x1, R61 ;  /* 0x000000010d147824 */ /* 0x000fe400078e023d */
[----:B------:R-:W-:Y:S01]  /*c1fc0*/  IMAD.WIDE.U32 R54, P2, R76, R43, R16 ;  /* 0x0000002b4c367225 */ /* 0x000fe20007840010 */
[----:B------:R-:W-:Y:S02]  /*c1fd0*/  ISETP.GE.U32.AND P0, PT, R10, R12, PT ;  /* 0x0000000c0a00720c */ /* 0x000fe40003f06070 */
[----:B------:R-:W-:Y:S01]  /*c1fe0*/  IADD3.X R11, PT, PT, R20, R11, RZ, P3, P4 ;  /* 0x0000000b140b7210 */ /* 0x000fe20001fe84ff */
[----:B------:R-:W-:-:S03]  /*c1ff0*/  IMAD.WIDE.U32 R16, R76, R47, RZ ;  /* 0x0000002f4c107225 */ /* 0x000fc600078e00ff */
[----:B------:R-:W-:Y:S01]  /*c2000*/  ISETP.GE.U32.AND.EX P0, PT, R11, R20, PT, P0 ;  /* 0x000000140b00720c */ /* 0x000fe20003f06100 */
[----:B------:R-:W-:Y:S01]  /*c2010*/  IMAD.X R61, RZ, RZ, RZ, P2 ;  /* 0x000000ffff3d7224 */ /* 0x000fe200010e06ff */
[----:B------:R-:W-:Y:S01]  /*c2020*/  IADD3 RZ, P1, PT, R17, R54, RZ ;  /* 0x0000003611ff7210 */ /* 0x000fe20007f3e0ff */
[----:B------:R-:W-:Y:S01]  /*c2030*/  IMAD.MOV.U32 R60, RZ, RZ, R55 ;  /* 0x000000ffff3c7224 */ /* 0x000fe200078e0037 */
[----:B------:R-:W-:Y:S01]  /*c2040*/  SEL R20, RZ, 0x1, P0 ;  /* 0x00000001ff147807 */ /* 0x000fe20000000000 */
[----:B------:R-:W-:Y:S01]  /*c2050*/  IMAD.WIDE.U32 R18, R53, R76, RZ ;  /* 0x0000004c35127225 */ /* 0x000fe200078e00ff */
[----:B------:R0:W-:Y:S03]  /*c2060*/  STL.128 [R1+0x10], R8 ;  /* 0x0000100801007387 */ /* 0x0001e60000100c00 */
[----:B------:R-:W-:-:S04]  /*c2070*/  IMAD.WIDE.U32.X R16, R77, R43, R60, P1 ;  /* 0x0000002b4d107225 */ /* 0x000fc800008e043c */
        /* <DEDUP_REMOVED lines=12> */
.L_x_2709:
        /* <DEDUP_REMOVED lines=12> */
.L_x_2708:
[----:B------:R2:W5:Y:S04]  /*c2200*/  LDL.64 R16, [R1+0x20] ;  /* 0x0000200001107983 */ /* 0x0005680000100a00 */
[----:B------:R2:W5:Y:S04]  /*c2210*/  LDL.64 R14, [R1+0x8] ;  /* 0x00000800010e7983 */ /* 0x0005680000100a00 */
[----:B------:R2:W5:Y:S02]  /*c2220*/  LDL.128 R8, [R1+0x10] ;  /* 0x0000100001087983 */ /* 0x0005640000100c00 */
.L_x_2707:
[----:B------:R-:W-:Y:S05]  /*c2230*/  BSYNC.RECONVERGENT B0 ;  /* 0x0000000000007941 */ /* 0x000fea0003800200 */
.L_x_2706:
[----:B------:R-:W3:Y:S01]  /*c2240*/  LDL.64 R68, [R70+0x8] ;  /* 0x0000080046447983 */ /* 0x000ee20000100a00 */
[----:B------:R-:W-:Y:S01]  /*c2250*/  BSSY.RECONVERGENT B0, `(.L_x_2710) ;  /* 0x000006a000007945 */ /* 0x000fe20003800200 */
[----:B---3--:R-:W-:Y:S02]  /*c2260*/  IMAD R20, R49, R68, RZ ;  /* 0x0000004431147224 */ /* 0x008fe400078e02ff */
        /* <DEDUP_REMOVED lines=37> */
[C---:B------:R-:W-:Y:S01]  /*c24c0*/  IMAD.WIDE.U32 R62, R69.reuse, R45, RZ ;  /* 0x0000002d453e7225 */ /* 0x040fe200078e00ff */
[----:B------:R-:W-:Y:S02]  /*c24d0*/  ISETP.GE.U32.AND P0, PT, R8, R10, PT ;  /* 0x0000000a0800720c */ /* 0x000fe40003f06070 */
        /* <DEDUP_REMOVED lines=20> */
[----:B------:R-:W-:-:S04]  /*c2620*/  IMAD.WIDE.U32 R64, R68, R47, R64 ;  /* 0x0000002f44407225 */ /* 0x000fc800078e0040 */
[-C--:B------:R-:W-:Y:S01]  /*c2630*/  IMAD.WIDE.U32 R8, R69, R47.reuse, RZ ;  /* 0x0000002f45087225 */ /* 0x080fe200078e00ff */
[----:B------:R-:W-:Y:S02]  /*c2640*/  IADD3 R60, P4, PT, R61, R64, RZ ;  /* 0x000000403d3c7210 */ /* 0x000fe40007f9e0ff */
[----:B------:R-:W-:Y:S01]  /*c2650*/  ISETP.GE.U32.AND P0, PT, R64, R16, PT ;  /* 0x000000104000720c */ /* 0x000fe20003f06070 */
        /* <DEDUP_REMOVED lines=27> */
.L_x_2713:
        /* <DEDUP_REMOVED lines=12> */
.L_x_2712:
[----:B------:R0:W5:Y:S04]  /*c28d0*/  LDL.64 R60, [R1+0x20] ;  /* 0x00002000013c7983 */ /* 0x0001680000100a00 */
[----:B------:R0:W5:Y:S02]  /*c28e0*/  LDL.128 R12, [R1+0x10] ;  /* 0x00001000010c7983 */ /* 0x0001640000100c00 */
.L_x_2711:
[----:B------:R-:W-:Y:S05]  /*c28f0*/  BSYNC.RECONVERGENT B0 ;  /* 0x0000000000007941 */ /* 0x000fea0003800200 */
.L_x_2710:
[----:B------:R-:W3:Y:S04]  /*c2900*/  LDL.64 R66, [R70+0x10] ;  /* 0x0000100046427983 */ /* 0x000ee80000100a00 */
[----:B------:R-:W2:Y:S01]  /*c2910*/  LDL.64 R64, [R1+0x28] ;  /* 0x0000280001407983 */ /* 0x000ea20000100a00 */
[----:B------:R-:W-:Y:S01]  /*c2920*/  BSSY.RECONVERGENT B0, `(.L_x_2714) ;  /* 0x0000067000007945 */ /* 0x000fe20003800200 */
[----:B---3--:R-:W-:-:S04]  /*c2930*/  IMAD.WIDE.U32 R8, R67, R53, RZ ;  /* 0x0000003543087225 */ /* 0x008fc800078e00ff */
        /* <DEDUP_REMOVED lines=12> */
[----:B------:R-:W-:Y:S01]  /*c2a00*/  IMAD R10, R27, R66, RZ ;  /* 0x000000421b0a7224 */ /* 0x000fe200078e02ff */
[----:B------:R-:W-:Y:S01]  /*c2a10*/  SEL R63, RZ, 0x1, P0 ;  /* 0x00000001ff3f7807 */ /* 0x000fe20000000000 */
[----:B------:R-:W-:-:S04]  /*c2a20*/  IMAD.WIDE.U32 R12, R66, R51, R14 ;  /* 0x00000033420c7225 */ /* 0x000fc800078e000e */
[C---:B------:R-:W-:Y:S01]  /*c2a30*/  IMAD R71, R67.reuse, R51, R10 ;  /* 0x0000003343477224 */ /* 0x040fe200078e020a */
        /* <DEDUP_REMOVED lines=21> */
[-C--:B------:R-:W-:Y:S02]  /*c2b90*/  IMAD R71, R67, R45.reuse, R20 ;  /* 0x0000002d43477224 */ /* 0x080fe400078e0214 */
[----:B------:R-:W-:Y:S01]  /*c2ba0*/  IMAD.WIDE.U32 R12, R66, R45, RZ ;  /* 0x0000002d420c7225 */ /* 0x000fe200078e00ff */
[----:B------:R-:W-:Y:S02]  /*c2bb0*/  IADD3.X R9, PT, PT, RZ, R9, RZ, P1, P2 ;  /* 0x00000009ff097210 */ /* 0x000fe40000fe44ff */
[----:B------:R-:W-:Y:S01]  /*c2bc0*/  IADD3 R8, P4, PT, R63, R10, RZ ;  /* 0x0000000a3f087210 */ /* 0x000fe20007f9e0ff */
[----:B------:R-:W-:-:S02]  /*c2bd0*/  IMAD.IADD R20, R11, 0x1, R71 ;  /* 0x000000010b147824 */ /* 0x000fc400078e0247 */
[----:B------:R-:W-:Y:S01]  /*c2be0*/  IMAD.WIDE.U32 R14, P3, R66, R41, R14 ;  /* 0x00000029420e7225 */ /* 0x000fe2000786000e */
[----:B------:R-:W-:Y:S02]  /*c2bf0*/  ISETP.GE.U32.AND P1, PT, R8, R10, PT ;  /* 0x0000000a0800720c */ /* 0x000fe40003f26070 */
[C---:B------:R-:W-:Y:S01]  /*c2c00*/  ISETP.GE.U32.AND.EX P0, PT, R20.reuse, R61, PT, P0 ;  /* 0x0000003d1400720c */ /* 0x040fe20003f06100 */
[----:B------:R-:W-:Y:S01]  /*c2c10*/  IMAD.X R9, R20, 0x1, R9, P4 ;  /* 0x0000000114097824 */ /* 0x000fe200020e0609 */
[----:B------:R-:W-:Y:S01]  /*c2c20*/  IADD3 RZ, P2, PT, R13, R14, RZ ;  /* 0x0000000e0dff7210 */ /* 0x000fe20007f5e0ff */
[----:B------:R-:W-:Y:S02]  /*c2c30*/  IMAD.X R13, RZ, RZ, RZ, P3 ;  /* 0x000000ffff0d7224 */ /* 0x000fe400018e06ff */
[----:B------:R-:W-:Y:S01]  /*c2c40*/  IMAD.WIDE.U32 R10, R67, R47, RZ ;  /* 0x0000002f430a7225 */ /* 0x000fe200078e00ff */
[----:B------:R-:W-:Y:S02]  /*c2c50*/  ISETP.GE.U32.AND.EX P1, PT, R9, R20, PT, P1 ;  /* 0x000000140900720c */ /* 0x000fe40003f26110 */
[----:B------:R-:W-:Y:S01]  /*c2c60*/  SEL R20, RZ, 0x1, P0 ;  /* 0x00000001ff147807 */ /* 0x000fe20000000000 */
[----:B------:R-:W-:Y:S01]  /*c2c70*/  IMAD.MOV.U32 R12, RZ, RZ, R15 ;  /* 0x000000ffff0c7224 */ /* 0x000fe200078e000f */
[----:B------:R-:W-:Y:S01]  /*c2c80*/  SEL R63, RZ, 0x1, P1 ;  /* 0x00000001ff3f7807 */ /* 0x000fe20000800000 */
[----:B------:R-:W-:-:S02]  /*c2c90*/  IMAD R22, R43, R66, RZ ;  /* 0x000000422b167224 */ /* 0x000fc400078e02ff */
[----:B------:R-:W-:-:S04]  /*c2ca0*/  IMAD.WIDE.U32.X R14, R67, R41, R12, P2 ;  /* 0x00000029430e7225 */ /* 0x000fc800010e040c */
[----:B------:R-:W-:Y:S01]  /*c2cb0*/  IMAD.WIDE.U32 R60, R66, R47, RZ ;  /* 0x0000002f423c7225 */ /* 0x000fe200078e00ff */
[----:B------:R-:W-:-:S03]  /*c2cc0*/  IADD3 R63, P1, P3, R63, R14, R20 ;  /* 0x0000000e3f3f7210 */ /* 0x000fc60007b3e014 */
[----:B------:R-:W-:Y:S01]  /*c2cd0*/  IMAD.WIDE.U32 R10, P4, R66, R43, R10 ;  /* 0x0000002b420a7225 */ /* 0x000fe2000788000a */
[----:B------:R-:W-:-:S03]  /*c2ce0*/  IADD3.X R15, PT, PT, RZ, R15, RZ, P1, P3 ;  /* 0x0000000fff0f7210 */ /* 0x000fc60000fe64ff */
[----:B--2---:R-:W-:Y:S01]  /*c2cf0*/  IMAD.WIDE.U32 R12, R66, R47, R64 ;  /* 0x0000002f420c7225 */ /* 0x004fe200078e0040 */
[----:B------:R-:W-:-:S03]  /*c2d00*/  IADD3 RZ, P2, PT, R61, R10, RZ ;  /* 0x0000000a3dff7210 */ /* 0x000fc60007f5e0ff */
[----:B------:R-:W-:Y:S01]  /*c2d10*/  IMAD R71, R67, R47, R22 ;  /* 0x0000002f43477224 */ /* 0x000fe200078e0216 */
[----:B------:R-:W-:Y:S01]  /*c2d20*/  ISETP.GE.U32.AND P0, PT, R12, R64, PT ;  /* 0x000000400c00720c */ /* 0x000fe20003f06070 */
[----:B------:R-:W-:Y:S01]  /*c2d30*/  IMAD.X R61, RZ, RZ, RZ, P4 ;  /* 0x000000ffff3d7224 */ /* 0x000fe200020e06ff */
[-C--:B------:R-:W-:Y:S01]  /*c2d40*/  IADD3 R10, P4, PT, R63, R12.reuse, RZ ;  /* 0x0000000c3f0a7210 */ /* 0x080fe20007f9e0ff */
[----:B------:R-:W-:Y:S02]  /*c2d50*/  IMAD.IADD R64, R13, 0x1, R71 ;  /* 0x000000010d407824 */ /* 0x000fe400078e0247 */
        /* <DEDUP_REMOVED lines=11> */
[----:B------:R-:W-:Y:S02]  /*c2e10*/  IMAD.MOV.U32 R14, RZ, RZ, R54 ;  /* 0x000000ffff0e7224 */ /* 0x000fe400078e0036 */
[----:B------:R-:W-:Y:S01]  /*c2e20*/  IMAD.MOV.U32 R15, RZ, RZ, R55 ;  /* 0x000000ffff0f7224 */ /* 0x000fe200078e0037 */
[----:B------:R-:W-:-:S04]  /*c2e30*/  IADD3 R16, P0, P1, R16, R60, R17 ;  /* 0x0000003c10107210 */ /* 0x000fc8000791e011 */
[----:B------:R2:W-:Y:S01]  /*c2e40*/  STL.128 [R1+0x10], R12 ;  /* 0x0000100c01007387 */ /* 0x0005e20000100c00 */
[----:B------:R-:W-:Y:S02]  /*c2e50*/  IADD3.X R17, PT, PT, RZ, R61, RZ, P0, P1 ;  /* 0x0000003dff117210 */ /* 0x000fe400007e24ff */
[----:B------:R-:W-:-:S04]  /*c2e60*/  ISETP.NE.U32.AND P0, PT, R16, RZ, PT ;  /* 0x000000ff1000720c */ /* 0x000fc80003f05070 */
[----:B------:R-:W-:-:S13]  /*c2e70*/  ISETP.NE.AND.EX P0, PT, R17, RZ, PT, P0 ;  /* 0x000000ff1100720c */ /* 0x000fda0003f05300 */
[----:B--2---:R-:W-:Y:S05]  /*c2e80*/  @!P0 BRA `(.L_x_2715) ;  /* 0x0000000000408947 */ /* 0x004fea0003800000 */
[----:B------:R-:W-:Y:S01]  /*c2e90*/  BSSY.RECONVERGENT B1, `(.L_x_2716) ;  /* 0x000000d000017945 */ /* 0x000fe20003800200 */
[----:B------:R-:W-:-:S07]  /*c2ea0*/  IMAD.MOV.U32 R12, RZ, RZ, 0x6 ;  /* 0x00000006ff0c7424 */ /* 0x000fce00078e00ff */
.L_x_2717:
        /* <DEDUP_REMOVED lines=12> */
.L_x_2716:
[----:B------:R2:W5:Y:S04]  /*c2f70*/  LDL.64 R54, [R1+0x18] ;  /* 0x0000180001367983 */ /* 0x0005680000100a00 */
[----:B------:R2:W5:Y:S02]  /*c2f80*/  LDL.128 R8, [R1+0x20] ;  /* 0x0000200001087983 */ /* 0x0005640000100c00 */
.L_x_2715:
[----:B------:R-:W-:Y:S05]  /*c2f90*/  BSYNC.RECONVERGENT B0 ;  /* 0x0000000000007941 */ /* 0x000fea0003800200 */
.L_x_2714:
[----:B------:R-:W3:Y:S04]  /*c2fa0*/  LDL.64 R74, [R70+0x18] ;  /* 0x00001800464a7983 */ /* 0x000ee80000100a00 */
[----:B------:R-:W4:Y:S01]  /*c2fb0*/  LDL.64 R62, [R1+0x30] ;  /* 0x00003000013e7983 */ /* 0x000f220000100a00 */
        /* <DEDUP_REMOVED lines=41> */
[----:B------:R-:W-:Y:S01]  /*c3250*/  IMAD.WIDE.U32 R26, P3, R74, R41, R16 ;  /* 0x000000294a1a7225 */ /* 0x000fe20007860010 */
[----:B------:R-:W-:-:S03]  /*c3260*/  IADD3 R51, P4, PT, R51, R48, RZ ;  /* 0x0000003033337210 */ /* 0x000fc60007f9e0ff */
[----:B------:R-:W-:Y:S01]  /*c3270*/  IMAD.WIDE.U32 R16, R74, R45, RZ ;  /* 0x0000002d4a107225 */ /* 0x000fe200078e00ff */
[----:B------:R-:W-:Y:S02]  /*c3280*/  IADD3.X R45, PT, PT, RZ, R9, RZ, P1, P2 ;  /* 0x00000009ff2d7210 */ /* 0x000fe40000fe44ff */
[----:B------:R-:W-:Y:S01]  /*c3290*/  ISETP.GE.U32.AND P1, PT, R51, R48, PT ;  /* 0x000000303300720c */ /* 0x000fe20003f26070 */
[----:B------:R-:W-:Y:S01]  /*c32a0*/  IMAD.IADD R10, R49, 0x1, R53 ;  /* 0x00000001310a7824 */ /* 0x000fe200078e0235 */
[----:B------:R-:W-:Y:S01]  /*c32b0*/  IADD3 RZ, P2, PT, R17, R26, RZ ;  /* 0x0000001a11ff7210 */ /* 0x000fe20007f5e0ff */
        /* <DEDUP_REMOVED lines=9> */
[----:B----4-:R-:W-:-:S03]  /*c3350*/  IMAD.WIDE.U32 R44, R74, R47, R62 ;  /* 0x0000002f4a2c7225 */ /* 0x010fc600078e003e */
[----:B------:R-:W-:Y:S01]  /*c3360*/  IADD3 R41, P0, P1, R41, R8, R22 ;  /* 0x0000000829297210 */ /* 0x000fe2000791e016 */
[----:B------:R-:W-:-:S03]  /*c3370*/  IMAD.WIDE.U32 R16, R75, R47, RZ ;  /* 0x0000002f4b107225 */ /* 0x000fc600078e00ff */
[----:B------:R-:W-:Y:S01]  /*c3380*/  IADD3 R40, P3, PT, R41, R44, RZ ;  /* 0x0000002c29287210 */ /* 0x000fe20007f7e0ff */
[----:B------:R-:W-:Y:S01]  /*c3390*/  IMAD.WIDE.U32 R10, R74, R47, RZ ;  /* 0x0000002f4a0a7225 */ /* 0x000fe200078e00ff */
[----:B------:R-:W-:Y:S02]  /*c33a0*/  IADD3.X R8, PT, PT, RZ, R9, RZ, P0, P1 ;  /* 0x00000009ff087210 */ /* 0x000fe400007e24ff */
[----:B------:R-:W-:Y:S01]  /*c33b0*/  ISETP.GE.U32.AND P0, PT, R44, R62, PT ;  /* 0x0000003e2c00720c */ /* 0x000fe20003f06070 */
[----:B------:R-:W-:Y:S01]  /*c33c0*/  IMAD R47, R75, R47, R26 ;  /* 0x0000002f4b2f7224 */ /* 0x000fe200078e021a */
[----:B------:R-:W-:Y:S01]  /*c33d0*/  ISETP.GE.U32.AND P1, PT, R40, R44, PT ;  /* 0x0000002c2800720c */ /* 0x000fe20003f26070 */
[----:B------:R-:W-:-:S04]  /*c33e0*/  IMAD.WIDE.U32 R16, P2, R74, R43, R16 ;  /* 0x0000002b4a107225 */ /* 0x000fc80007840010 */
[----:B------:R-:W-:Y:S02]  /*c33f0*/  IMAD.IADD R9, R45, 0x1, R47 ;  /* 0x000000012d097824 */ /* 0x000fe400078e022f */
[----:B------:R-:W-:Y:S01]  /*c3400*/  IMAD.X R27, RZ, RZ, RZ, P2 ;  /* 0x000000ffff1b7224 */ /* 0x000fe200010e06ff */
[----:B------:R-:W-:Y:S01]  /*c3410*/  IADD3 RZ, P2, PT, R11, R16, RZ ;  /* 0x000000100bff7210 */ /* 0x000fe20007f5e0ff */
[C---:B------:R-:W-:Y:S01]  /*c3420*/  IMAD.X R41, R9.reuse, 0x1, R8, P3 ;  /* 0x0000000109297824 */ /* 0x040fe200018e0608 */
[----:B------:R-:W-:Y:S01]  /*c3430*/  ISETP.GE.U32.AND.EX P0, PT, R9, R63, PT, P0 ;  /* 0x0000003f0900720c */ /* 0x000fe20003f06100 */
[----:B------:R-:W-:Y:S02]  /*c3440*/  IMAD.MOV.U32 R26, RZ, RZ, R17 ;  /* 0x000000ffff1a7224 */ /* 0x000fe400078e0011 */
[----:B------:R-:W-:Y:S01]  /*c3450*/  IMAD.MOV.U32 R8, RZ, RZ, R14 ;  /* 0x000000ffff087224 */ /* 0x000fe200078e000e */
[----:B------:R-:W-:Y:S01]  /*c3460*/  ISETP.GE.U32.AND.EX P1, PT, R41, R9, PT, P1 ;  /* 0x000000092900720c */ /* 0x000fe20003f26110 */
[----:B------:R-:W-:Y:S01]  /*c3470*/  IMAD.WIDE.U32.X R26, R75, R43, R26, P2 ;  /* 0x0000002b4b1a7225 */ /* 0x000fe200010e041a */
[----:B------:R-:W-:Y:S01]  /*c3480*/  SEL R17, RZ, 0x1, P0 ;  /* 0x00000001ff117807 */ /* 0x000fe20000000000 */
[----:B------:R3:W-:Y:S01]  /*c3490*/  STL.64 [R1+0x30], R40 ;  /* 0x0000302801007387 */ /* 0x0007e20000100a00 */
[----:B------:R-:W-:Y:S01]  /*c34a0*/  SEL R16, RZ, 0x1, P1 ;  /* 0x00000001ff107807 */ /* 0x000fe20000800000 */
[----:B------:R-:W-:-:S02]  /*c34b0*/  IMAD.MOV.U32 R9, RZ, RZ, R15 ;  /* 0x000000ffff097224 */ /* 0x000fc400078e000f */
[----:B------:R-:W-:Y:S01]  /*c34c0*/  IMAD.MOV.U32 R10, RZ, RZ, R51 ;  /* 0x000000ffff0a7224 */ /* 0x000fe200078e0033 */
[----:B------:R-:W-:Y:S01]  /*c34d0*/  IADD3 R16, P0, P1, R16, R26, R17 ;  /* 0x0000001a10107210 */ /* 0x000fe2000791e011 */
[----:B------:R-:W-:-:S03]  /*c34e0*/  IMAD.MOV.U32 R11, RZ, RZ, R20 ;  /* 0x000000ffff0b7224 */ /* 0x000fc600078e0014 */
[----:B------:R-:W-:Y:S02]  /*c34f0*/  IADD3.X R17, PT, PT, RZ, R27, RZ, P0, P1 ;  /* 0x0000001bff117210 */ /* 0x000fe400007e24ff */
[----:B------:R3:W-:Y:S01]  /*c3500*/  STL.128 [R1+0x20], R8 ;  /* 0x0000200801007387 */ /* 0x0007e20000100c00 */
[----:B------:R-:W-:-:S04]  /*c3510*/  ISETP.NE.U32.AND P0, PT, R16, RZ, PT ;  /* 0x000000ff1000720c */ /* 0x000fc80003f05070 */
[----:B------:R-:W-:-:S13]  /*c3520*/  ISETP.NE.AND.EX P0, PT, R17, RZ, PT, P0 ;  /* 0x000000ff1100720c */ /* 0x000fda0003f05300 */
[----:B---3--:R-:W-:Y:S05]  /*c3530*/  @!P0 BRA `(.L_x_2719) ;  /* 0x0000000000408947 */ /* 0x008fea0003800000 */
[----:B------:R-:W-:Y:S01]  /*c3540*/  BSSY.RECONVERGENT B1, `(.L_x_2720) ;  /* 0x000000d000017945 */ /* 0x000fe20003800200 */
[----:B------:R-:W-:-:S07]  /*c3550*/  IMAD.MOV.U32 R12, RZ, RZ, 0x7 ;  /* 0x00000007ff0c7424 */ /* 0x000fce00078e00ff */
.L_x_2721:
        /* <DEDUP_REMOVED lines=12> */
.L_x_2720:
[----:B------:R3:W5:Y:S04]  /*c3620*/  LDL.64 R12, [R1+0x18] ;  /* 0x00001800010c7983 */ /* 0x0007680000100a00 */
[----:B------:R3:W5:Y:S02]  /*c3630*/  LDL.64 R14, [R1+0x20] ;  /* 0x00002000010e7983 */ /* 0x0007640000100a00 */
.L_x_2719:
[----:B------:R-:W-:Y:S05]  /*c3640*/  BSYNC.RECONVERGENT B0 ;  /* 0x0000000000007941 */ /* 0x000fea0003800200 */
.L_x_2718:
        /* <DEDUP_REMOVED lines=47> */
.L_x_2723:
[----:B------:R-:W-:Y:S05]  /*c3940*/  BSYNC.RECONVERGENT B0 ;  /* 0x0000000000007941 */ /* 0x000fea0003800200 */
.L_x_2722:
        /* <DEDUP_REMOVED lines=14> */
[----:B------:R-:W-:Y:S01]  /*c3a30*/  IMAD.WIDE.U32 R40, R17, 0x3d1, RZ ;  /* 0x000003d111287825 */ /* 0x000fe200078e00ff */
[----:B------:R-:W-:Y:S02]  /*c3a40*/  SEL R27, R20, R27, P1 ;  /* 0x0000001b141b7207 */ /* 0x000fe40000800000 */
[-C--:B------:R-:W-:Y:S02]  /*c3a50*/  ISETP.GT.U32.AND P0, PT, R26, R49.reuse, PT ;  /* 0x000000311a00720c */ /* 0x080fe40003f04070 */
[----:B------:R-:W-:Y:S01]  /*c3a60*/  ISETP.GE.U32.AND P2, PT, R32, R49, PT ;  /* 0x000000312000720c */ /* 0x000fe20003f46070 */
[----:B------:R-:W-:Y:S01]  /*c3a70*/  IMAD.X R49, R8, 0x1, R22, P4 ;  /* 0x0000000108317824 */ /* 0x000fe200020e0616 */
[----:B------:R-:W-:Y:S01]  /*c3a80*/  IADD3 R43, P1, PT, R43, R14, RZ ;  /* 0x0000000e2b2b7210 */ /* 0x000fe20007f3e0ff */
[----:B------:R-:W-:Y:S01]  /*c3a90*/  IMAD.WIDE.U32 R40, P3, RZ, R16, R40 ;  /* 0x00000010ff287225 */ /* 0x000fe20007860028 */
[----:B------:R-:W-:-:S02]  /*c3aa0*/  ISETP.GT.U32.AND.EX P0, PT, R27, R22, PT, P0 ;  /* 0x000000161b00720c */ /* 0x000fc40003f04100 */
[----:B------:R-:W-:Y:S01]  /*c3ab0*/  ISETP.GE.U32.AND.EX P2, PT, R49, R22, PT, P2 ;  /* 0x000000163100720c */ /* 0x000fe20003f46120 */
[----:B------:R-:W-:Y:S01]  /*c3ac0*/  IMAD.X R45, RZ, RZ, R15, P1 ;  /* 0x000000ffff2d7224 */ /* 0x000fe200008e060f */
[CC--:B------:R-:W-:Y:S01]  /*c3ad0*/  IADD3 R26, P5, PT, R43.reuse, R28.reuse, RZ ;  /* 0x0000001c2b1a7210 */ /* 0x0c0fe20007fbe0ff */
[----:B------:R-:W-:Y:S01]  /*c3ae0*/  IMAD.WIDE.U32 R14, R16, 0x3d1, RZ ;  /* 0x000003d1100e7825 */ /* 0x000fe200078e00ff */
[----:B------:R-:W-:Y:S02]  /*c3af0*/  ISETP.GT.U32.AND P1, PT, R43, R28, PT ;  /* 0x0000001c2b00720c */ /* 0x000fe40003f24070 */
[----:B------:R-:W-:Y:S01]  /*c3b00*/  SEL R47, RZ, 0x1, P2 ;  /* 0x00000001ff2f7807 */ /* 0x000fe20001000000 */
[----:B------:R-:W-:Y:S01]  /*c3b10*/  IMAD.X R27, R45, 0x1, R36, P5 ;  /* 0x000000012d1b7824 */ /* 0x000fe200028e0624 */
[----:B------:R-:W-:Y:S01]  /*c3b20*/  IADD3 RZ, P4, PT, R15, R40, RZ ;  /* 0x000000280fff7210 */ /* 0x000fe20007f9e0ff */
[----:B------:R-:W-:Y:S01]  /*c3b30*/  IMAD.X R15, RZ, RZ, RZ, P3 ;  /* 0x000000ffff0f7224 */ /* 0x000fe200018e06ff */
        /* <DEDUP_REMOVED lines=8> */
[C---:B------:R-:W-:Y:S01]  /*c3bc0*/  IADD3 R41, P4, PT, R12.reuse, R47, RZ ;  /* 0x0000002f0c297210 */ /* 0x040fe20007f9e0ff */
[----:B------:R-:W-:Y:S01]  /*c3bd0*/  @P0 IMAD.X R13, RZ, RZ, R13, P5 ;  /* 0x000000ffff0d0224 */ /* 0x000fe200028e060d */
[----:B------:R-:W-:Y:S01]  /*c3be0*/  @P0 ISETP.NE.U32.AND P3, PT, R12, RZ, PT ;  /* 0x000000ff0c00020c */ /* 0x000fe20003f65070 */
[----:B------:R-:W-:Y:S01]  /*c3bf0*/  IMAD.WIDE.U32 R16, R16, 0x3d1, R26 ;  /* 0x000003d110107825 */ /* 0x000fe200078e001a */
[----:B------:R-:W-:-:S02]  /*c3c00*/  SEL R45, R45, R36, P1 ;  /* 0x000000242d2d7207 */ /* 0x000fc40000800000 */
        /* <DEDUP_REMOVED lines=43> */
.L_x_2725:
[----:B------:R-:W-:Y:S05]  /*c3ec0*/  BSYNC.RECONVERGENT B0 ;  /* 0x0000000000007941 */ /* 0x000fea0003800200 */
.L_x_2724:
        /* <DEDUP_REMOVED lines=36> */
[----:B------:R-:W-:Y:S01]  /*c4110*/  IMAD.WIDE.U32 R8, R10, 0x3d1, R42 ;  /* 0x000003d10a087825 */ /* 0x000fe200078e002a */
[----:B------:R-:W-:Y:S02]  /*c4120*/  ISETP.GT.U32.AND P2, PT, R13, R42, PT ;  /* 0x0000002a0d00720c */ /* 0x000fe40003f44070 */
[----:B------:R-:W-:Y:S01]  /*c4130*/  IADD3 RZ, P3, PT, R15, R26, RZ ;  /* 0x0000001a0fff7210 */ /* 0x000fe20007f7e0ff */
[----:B------:R-:W-:Y:S01]  /*c4140*/  IMAD.X R41, RZ, RZ, RZ, P4 ;  /* 0x000000ffff297224 */ /* 0x000fe200020e06ff */
        /* <DEDUP_REMOVED lines=73> */
.L_x_2727:
[----:B------:R-:W-:Y:S05]  /*c45e0*/  BSYNC.RECONVERGENT B0 ;  /* 0x0000000000007941 */ /* 0x000fea0003800200 */
.L_x_2726:
        /* <DEDUP_REMOVED lines=28> */
.L_x_2730:
[----:B------:R-:W-:Y:S05]  /*c47b0*/  BSYNC.RELIABLE B3 ;  /* 0x0000000000037941 */ /* 0x000fea0003800100 */
.L_x_2729:
        /* <DEDUP_REMOVED lines=29> */
.L_x_2731:
[----:B------:R-:W-:Y:S05]  /*c4990*/  BSYNC.RECONVERGENT B0 ;  /* 0x0000000000007941 */ /* 0x000fea0003800200 */
.L_x_2728:
        /* <DEDUP_REMOVED lines=31> */
.L_x_2734:
[----:B------:R-:W-:Y:S05]  /*c4b90*/  BSYNC.RELIABLE B2 ;  /* 0x0000000000027941 */ /* 0x000fea0003800100 */
.L_x_2733:
        /* <DEDUP_REMOVED lines=29> */
.L_x_2735:
[----:B------:R-:W-:Y:S05]  /*c4d70*/  BSYNC.RECONVERGENT B0 ;  /* 0x0000000000007941 */ /* 0x000fea0003800200 */
.L_x_2732:
[----:B------:R0:W-:Y:S04]  /*c4d80*/  STL.128 [R1+0x20], RZ ;  /* 0x000020ff01007387 */ /* 0x0001e80000100c00 */
[----:B------:R0:W-:Y:S04]  /*c4d90*/  STL.128 [R1+0x30], RZ ;  /* 0x000030ff01007387 */ /* 0x0001e80000100c00 */
[----:B------:R-:W2:Y:S01]  /*c4da0*/  LDL.64 R72, [R70+0x20] ;  /* 0x0000200046487983 */ /* 0x000ea20000100a00 */
        /* <DEDUP_REMOVED lines=72> */
.L_x_2739:
        /* <DEDUP_REMOVED lines=12> */
.L_x_2738:
[----:B------:R2:W5:Y:S04]  /*c52f0*/  LDL.64 R16, [R1+0x20] ;  /* 0x0000200001107983 */ /* 0x0005680000100a00 */
[----:B------:R2:W5:Y:S04]  /*c5300*/  LDL.64 R14, [R1+0x8] ;  /* 0x00000800010e7983 */ /* 0x0005680000100a00 */
[----:B------:R2:W5:Y:S02]  /*c5310*/  LDL.128 R8, [R1+0x10] ;  /* 0x0000100001087983 */ /* 0x0005640000100c00 */
.L_x_2737:
[----:B------:R-:W-:Y:S05]  /*c5320*/  BSYNC.RECONVERGENT B0 ;  /* 0x0000000000007941 */ /* 0x000fea0003800200 */
.L_x_2736:
[----:B------:R-:W0:Y:S01]  /*c5330*/  LDL.64 R64, [R70+0x28] ;  /* 0x0000280046407983 */ /* 0x000e220000100a00 */
[----:B------:R-:W-:Y:S01]  /*c5340*/  BSSY.RECONVERGENT B0, `(.L_x_2740) ;  /* 0x0000066000007945 */ /* 0x000fe20003800200 */
        /* <DEDUP_REMOVED lines=40> */
[----:B------:R-:W-:Y:S01]  /*c55d0*/  IADD3.X R59, PT, PT, RZ, R53, RZ, P1, P2 ;  /* 0x00000035ff3b7210 */ /* 0x000fe20000fe44ff */
[----:B------:R-:W-:Y:S01]  /*c55e0*/  IMAD.WIDE.U32 R14, R64, R31, RZ ;  /* 0x0000001f400e7225 */ /* 0x000fe200078e00ff */
[----:B------:R-:W-:-:S03]  /*c55f0*/  IADD3 R14, P4, PT, R55, R50, RZ ;  /* 0x00000032370e7210 */ /* 0x000fc60007f9e0ff */
[----:B------:R-:W-:Y:S01]  /*c5600*/  IMAD.WIDE.U32 R8, P3, R64, R21, R8 ;  /* 0x0000001540087225 */ /* 0x000fe20007860008 */
[----:B------:R-:W-:-:S03]  /*c5610*/  ISETP.GE.U32.AND P1, PT, R14, R50, PT ;  /* 0x000000320e00720c */ /* 0x000fc60003f26070 */
[----:B------:R-:W-:Y:S01]  /*c5620*/  IMAD.IADD R20, R51, 0x1, R61 ;  /* 0x0000000133147824 */ /* 0x000fe200078e023d */
[----:B------:R-:W-:Y:S01]  /*c5630*/  IADD3 RZ, P2, PT, R15, R8, RZ ;  /* 0x000000080fff7210 */ /* 0x000fe20007f5e0ff */
[----:B------:R-:W-:Y:S02]  /*c5640*/  IMAD.X R53, RZ, RZ, RZ, P3 ;  /* 0x000000ffff357224 */ /* 0x000fe400018e06ff */
[C---:B------:R-:W-:Y:S01]  /*c5650*/  IMAD.X R15, R20.reuse, 0x1, R59, P4 ;  /* 0x00000001140f7824 */ /* 0x040fe200020e063b */
[----:B------:R-:W-:Y:S01]  /*c5660*/  ISETP.GE.U32.AND.EX P0, PT, R20, R11, PT, P0 ;  /* 0x0000000b1400720c */ /* 0x000fe20003f06100 */
[----:B------:R-:W-:-:S03]  /*c5670*/  IMAD.WIDE.U32 R10, R65, R33, RZ ;  /* 0x00000021410a7225 */ /* 0x000fc600078e00ff */
        /* <DEDUP_REMOVED lines=12> */
[----:B------:R-:W-:Y:S01]  /*c5740*/  ISETP.GE.U32.AND P0, PT, R52, R16, PT ;  /* 0x000000103400720c */ /* 0x000fe20003f06070 */
[----:B------:R-:W-:Y:S01]  /*c5750*/  IMAD.WIDE.U32 R50, R64, R33, RZ ;  /* 0x0000002140327225 */ /* 0x000fe200078e00ff */
[----:B------:R-:W-:-:S03]  /*c5760*/  IADD3 R10, P4, PT, R55, R52, RZ ;  /* 0x00000034370a7210 */ /* 0x000fc60007f9e0ff */
[----:B------:R-:W-:Y:S01]  /*c5770*/  IMAD.IADD R16, R53, 0x1, R59 ;  /* 0x0000000135107824 */ /* 0x000fe200078e023b */
[----:B------:R-:W-:Y:S01]  /*c5780*/  ISETP.GE.U32.AND P1, PT, R10, R52, PT ;  /* 0x000000340a00720c */ /* 0x000fe20003f26070 */
[----:B------:R-:W-:Y:S01]  /*c5790*/  IMAD.MOV.U32 R50, RZ, RZ, R9 ;  /* 0x000000ffff327224 */ /* 0x000fe200078e0009 */
        /* <DEDUP_REMOVED lines=18> */
.L_x_2743:
        /* <DEDUP_REMOVED lines=12> */
.L_x_2742:
[----:B------:R0:W5:Y:S04]  /*c5980*/  LDL.64 R10, [R1+0x20] ;  /* 0x00002000010a7983 */ /* 0x0001680000100a00 */
[----:B------:R0:W5:Y:S02]  /*c5990*/  LDL.128 R12, [R1+0x10] ;  /* 0x00001000010c7983 */ /* 0x0001640000100c00 */
.L_x_2741:
[----:B------:R-:W-:Y:S05]  /*c59a0*/  BSYNC.RECONVERGENT B0 ;  /* 0x0000000000007941 */ /* 0x000fea0003800200 */
.L_x_2740:
[----:B------:R-:W4:Y:S04]  /*c59b0*/  LDL.64 R62, [R70+0x30] ;  /* 0x00003000463e7983 */ /* 0x000f280000100a00 */
[----:B------:R-:W2:Y:S01]  /*c59c0*/  LDL.64 R50, [R1+0x28] ;  /* 0x0000280001327983 */ /* 0x000ea20000100a00 */
[----:B------:R-:W-:Y:S01]  /*c59d0*/  BSSY.RECONVERGENT B0, `(.L_x_2744) ;  /* 0x0000067000007945 */ /* 0x000fe20003800200 */
[----:B----4-:R-:W-:-:S04]  /*c59e0*/  IMAD.WIDE.U32 R8, R63, R39, RZ ;  /* 0x000000273f087225 */ /* 0x010fc800078e00ff */
        /* <DEDUP_REMOVED lines=45> */
[----:B------:R-:W-:-:S03]  /*c5cc0*/  IMAD.WIDE.U32 R54, R63, R33, RZ ;  /* 0x000000213f367225 */ /* 0x000fc600078e00ff */
[C---:B------:R-:W-:Y:S01]  /*c5cd0*/  ISETP.GE.U32.AND.EX P0, PT, R10.reuse, R11, PT, P0 ;  /* 0x0000000b0a00720c */ /* 0x040fe20003f06100 */
[----:B------:R-:W-:Y:S02]  /*c5ce0*/  IMAD.X R9, R10, 0x1, R53, P4 ;  /* 0x000000010a097824 */ /* 0x000fe400020e0635 */
[----:B------:R-:W-:Y:S01]  /*c5cf0*/  IMAD.X R15, RZ, RZ, RZ, P3 ;  /* 0x000000ffff0f7224 */ /* 0x000fe200018e06ff */
[----:B------:R-:W-:Y:S01]  /*c5d00*/  SEL R20, RZ, 0x1, P0 ;  /* 0x00000001ff147807 */ /* 0x000fe20000000000 */
[----:B------:R-:W-:Y:S01]  /*c5d10*/  IMAD.MOV.U32 R14, RZ, RZ, R13 ;  /* 0x000000ffff0e7224 */ /* 0x000fe200078e000d */
[----:B------:R-:W-:Y:S01]  /*c5d20*/  ISETP.GE.U32.AND.EX P1, PT, R9, R10, PT, P1 ;  /* 0x0000000a0900720c */ /* 0x000fe20003f26110 */
[----:B------:R-:W-:-:S03]  /*c5d30*/  IMAD.WIDE.U32 R10, P4, R62, R29, R54 ;  /* 0x0000001d3e0a7225 */ /* 0x000fc60007880036 */
[----:B------:R-:W-:Y:S01]  /*c5d40*/  SEL R55, RZ, 0x1, P1 ;  /* 0x00000001ff377807 */ /* 0x000fe20000800000 */
[----:B------:R-:W-:-:S04]  /*c5d50*/  IMAD.WIDE.U32.X R12, R63, R21, R14, P2 ;  /* 0x000000153f0c7225 */ /* 0x000fc800010e040e */
[----:B------:R-:W-:Y:S01]  /*c5d60*/  IMAD R28, R29, R62, RZ ;  /* 0x0000003e1d1c7224 */ /* 0x000fe200078e02ff */
[----:B------:R-:W-:Y:S01]  /*c5d70*/  IADD3 R55, P1, P3, R55, R12, R20 ;  /* 0x0000000c37377210 */ /* 0x000fe20007b3e014 */
[----:B------:R-:W-:-:S03]  /*c5d80*/  IMAD.WIDE.U32 R52, R62, R33, RZ ;  /* 0x000000213e347225 */ /* 0x000fc600078e00ff */
[----:B------:R-:W-:Y:S01]  /*c5d90*/  IADD3.X R13, PT, PT, RZ, R13, RZ, P1, P3 ;  /* 0x0000000dff0d7210 */ /* 0x000fe20000fe64ff */
        /* <DEDUP_REMOVED lines=28> */
.L_x_2747:
        /* <DEDUP_REMOVED lines=12> */
.L_x_2746:
[----:B------:R2:W5:Y:S04]  /*c6020*/  LDL.64 R18, [R1+0x18] ;  /* 0x0000180001127983 */ /* 0x0005680000100a00 */
[----:B------:R2:W5:Y:S02]  /*c6030*/  LDL.128 R8, [R1+0x20] ;  /* 0x0000200001087983 */ /* 0x0005640000100c00 */
.L_x_2745:
[----:B------:R-:W-:Y:S05]  /*c6040*/  BSYNC.RECONVERGENT B0 ;  /* 0x0000000000007941 */ /* 0x000fea0003800200 */
.L_x_2744:
[----:B------:R-:W4:Y:S04]  /*c6050*/  LDL.64 R70, [R70+0x38] ;  /* 0x0000380046467983 */ /* 0x000f280000100a00 */
[----:B------:R-:W3:Y:S01]  /*c6060*/  LDL.64 R50, [R1+0x30] ;  /* 0x0000300001327983 */ /* 0x000ee20000100a00 */
        /* <DEDUP_REMOVED lines=15> */
[----:B------:R-:W-:-:S02]  /*c6160*/  IMAD R18, R23, R70, RZ ;  /* 0x0000004617127224 */ /* 0x000fc400078e02ff */
[----:B------:R-:W-:Y:S01]  /*c6170*/  IMAD.WIDE.U32.X R38, R71, R37, R38, P1 ;  /* 0x0000002547267225 */ /* 0x000fe200008e0426 */
[----:B------:R-:W-:-:S03]  /*c6180*/  SEL R37, RZ, 0x1, P0 ;  /* 0x00000001ff257807 */ /* 0x000fc60000000000 */
        /* <DEDUP_REMOVED lines=22> */
[----:B------:R-:W-:Y:S01]  /*c62f0*/  IMAD R39, R71, R31, R28 ;  /* 0x0000001f47277224 */ /* 0x000fe200078e021c */
[----:B------:R-:W-:Y:S01]  /*c6300*/  IADD3.X R35, PT, PT, RZ, R17, RZ, P1, P2 ;  /* 0x00000011ff237210 */ /* 0x000fe20000fe44ff */
[----:B------:R-:W-:Y:S01]  /*c6310*/  IMAD.WIDE.U32 R36, R70, R31, RZ ;  /* 0x0000001f46247225 */ /* 0x000fe200078e00ff */
[----:B------:R-:W-:-:S03]  /*c6320*/  IADD3 R31, P4, PT, R23, R8, RZ ;  /* 0x00000008171f7210 */ /* 0x000fc60007f9e0ff */
        /* <DEDUP_REMOVED lines=14> */
[----:B------:R-:W-:Y:S01]  /*c6410*/  IMAD.WIDE.U32 R20, P2, R70, R29, R16 ;  /* 0x0000001d46147225 */ /* 0x000fe20007840010 */
[----:B------:R-:W-:-:S03]  /*c6420*/  IADD3 R23, P0, P1, R23, R10, R18 ;  /* 0x0000000a17177210 */ /* 0x000fc6000791e012 */
[----:B------:R-:W-:Y:S01]  /*c6430*/  IMAD.WIDE.U32 R16, R70, R33, RZ ;  /* 0x0000002146107225 */ /* 0x000fe200078e00ff */
[----:B------:R-:W-:-:S03]  /*c6440*/  IADD3.X R10, PT, PT, RZ, R11, RZ, P0, P1 ;  /* 0x0000000bff0a7210 */ /* 0x000fc600007e24ff */
[----:B---3--:R-:W-:-:S04]  /*c6450*/  IMAD.WIDE.U32 R8, R70, R33, R50 ;  /* 0x0000002146087225 */ /* 0x008fc800078e0032 */
[----:B------:R-:W-:Y:S01]  /*c6460*/  IMAD R35, R71, R33, R35 ;  /* 0x0000002147237224 */ /* 0x000fe200078e0223 */
[----:B------:R-:W-:Y:S01]  /*c6470*/  ISETP.GE.U32.AND P0, PT, R8, R50, PT ;  /* 0x000000320800720c */ /* 0x000fe20003f06070 */
[----:B------:R-:W-:Y:S01]  /*c6480*/  IMAD.X R19, RZ, RZ, RZ, P2 ;  /* 0x000000ffff137224 */ /* 0x000fe200010e06ff */
[----:B------:R-:W-:Y:S01]  /*c6490*/  IADD3 RZ, P2, PT, R17, R20, RZ ;  /* 0x0000001411ff7210 */ /* 0x000fe20007f5e0ff */
[----:B------:R-:W-:Y:S01]  /*c64a0*/  IMAD.IADD R9, R9, 0x1, R35 ;  /* 0x0000000109097824 */ /* 0x000fe200078e0223 */
[-C--:B------:R-:W-:Y:S01]  /*c64b0*/  IADD3 R20, P3, PT, R23, R8.reuse, RZ ;  /* 0x0000000817147210 */ /* 0x080fe20007f7e0ff */
[----:B------:R-:W-:Y:S02]  /*c64c0*/  IMAD.MOV.U32 R18, RZ, RZ, R21 ;  /* 0x000000ffff127224 */ /* 0x000fe400078e0015 */
        /* <DEDUP_REMOVED lines=10> */
[----:B------:R-:W-:Y:S01]  /*c6570*/  IMAD.MOV.U32 R10, RZ, RZ, R31 ;  /* 0x000000ffff0a7224 */ /* 0x000fe200078e001f */
[----:B------:R4:W-:Y:S02]  /*c6580*/  STL.64 [R1+0x30], R20 ;  /* 0x0000301401007387 */ /* 0x0009e40000100a00 */
[----:B------:R-:W-:Y:S02]  /*c6590*/  IADD3 R16, P0, P1, R16, R18, R17 ;  /* 0x0000001210107210 */ /* 0x000fe4000791e011 */
[----:B------:R4:W-:Y:S02]  /*c65a0*/  STL.128 [R1+0x20], R8 ;  /* 0x0000200801007387 */ /* 0x0009e40000100c00 */
[----:B------:R-:W-:-:S02]  /*c65b0*/  IADD3.X R17, PT, PT, RZ, R19, RZ, P0, P1 ;  /* 0x00000013ff117210 */ /* 0x000fc400007e24ff */
[----:B------:R-:W-:-:S04]  /*c65c0*/  ISETP.NE.U32.AND P0, PT, R16, RZ, PT ;  /* 0x000000ff1000720c */ /* 0x000fc80003f05070 */
[----:B------:R-:W-:-:S13]  /*c65d0*/  ISETP.NE.AND.EX P0, PT, R17, RZ, PT, P0 ;  /* 0x000000ff1100720c */ /* 0x000fda0003f05300 */
[----:B----4-:R-:W-:Y:S05]  /*c65e0*/  @!P0 BRA `(.L_x_2749) ;  /* 0x0000000000408947 */ /* 0x010fea0003800000 */
[----:B------:R-:W-:Y:S01]  /*c65f0*/  BSSY.RECONVERGENT B1, `(.L_x_2750) ;  /* 0x000000d000017945 */ /* 0x000fe20003800200 */
[----:B------:R-:W-:-:S07]  /*c6600*/  IMAD.MOV.U32 R12, RZ, RZ, 0x7 ;  /* 0x00000007ff0c7424 */ /* 0x000fce00078e00ff */
.L_x_2751:
        /* <DEDUP_REMOVED lines=12> */
.L_x_2750:
[----:B------:R3:W5:Y:S04]  /*c66d0*/  LDL.64 R12, [R1+0x18] ;  /* 0x00001800010c7983 */ /* 0x0007680000100a00 */
[----:B------:R3:W5:Y:S02]  /*c66e0*/  LDL.64 R14, [R1+0x20] ;  /* 0x00002000010e7983 */ /* 0x0007640000100a00 */
.L_x_2749:
[----:B------:R-:W-:Y:S05]  /*c66f0*/  BSYNC.RECONVERGENT B0 ;  /* 0x0000000000007941 */ /* 0x000fea0003800200 */
.L_x_2748:
        /* <DEDUP_REMOVED lines=47> */
.L_x_2753:
[----:B------:R-:W-:Y:S05]  /*c69f0*/  BSYNC.RECONVERGENT B0 ;  /* 0x0000000000007941 */ /* 0x000fea0003800200 */
.L_x_2752:
        /* <DEDUP_REMOVED lines=26> */
[----:B------:R-:W-:Y:S02]  /*c6ba0*/  SEL R33, RZ, 0x1, P2 ;  /* 0x00000001ff217807 */ /* 0x000fe40001000000 */
[----:B------:R-:W-:Y:S01]  /*c6bb0*/  ISETP.GT.U32.AND P1, PT, R21, R40, PT ;  /* 0x000000281500720c */ /* 0x000fe20003f24070 */
        /* <DEDUP_REMOVED lines=13> */
[----:B------:R-:W-:Y:S01]  /*c6c90*/  ISETP.GT.U32.AND P1, PT, R21, R18, PT ;  /* 0x000000121500720c */ /* 0x000fe20003f24070 */
[----:B------:R-:W-:Y:S01]  /*c6ca0*/  IMAD.WIDE.U32 R16, R16, 0x3d1, R18 ;  /* 0x000003d110107825 */ /* 0x000fe200078e0012 */
[----:B------:R-:W-:-:S02]  /*c6cb0*/  ISETP.GT.U32.AND.EX P2, PT, R20, R13, PT, P2 ;  /* 0x0000000d1400720c */ /* 0x000fc40003f44120 */
[----:B------:R-:W-:Y:S01]  /*c6cc0*/  IADD3 R21, P4, PT, R12, R33, RZ ;  /* 0x000000210c157210 */ /* 0x000fe20007f9e0ff */
[----:B------:R-:W-:Y:S01]  /*c6cd0*/  IMAD.IADD R28, R28, 0x1, R17 ;  /* 0x000000011c1c7824 */ /* 0x000fe200078e0211 */
[----:B------:R-:W-:Y:S01]  /*c6ce0*/  @P0 ISETP.NE.U32.AND P3, PT, R12, RZ, PT ;  /* 0x000000ff0c00020c */ /* 0x000fe20003f65070 */
[----:B------:R-:W-:Y:S01]  /*c6cf0*/  IMAD.MOV.U32 R42, RZ, RZ, R36 ;  /* 0x000000ffff2a7224 */ /* 0x000fe200078e0024 */
        /* <DEDUP_REMOVED lines=38> */
.L_x_2755:
[----:B------:R-:W-:Y:S05]  /*c6f60*/  BSYNC.RECONVERGENT B0 ;  /* 0x0000000000007941 */ /* 0x000fea0003800200 */
.L_x_2754:
        /* <DEDUP_REMOVED lines=113> */
.L_x_2757:
[----:B------:R-:W-:Y:S05]  /*c7680*/  BSYNC.RECONVERGENT B0 ;  /* 0x0000000000007941 */ /* 0x000fea0003800200 */
.L_x_2756:
        /* <DEDUP_REMOVED lines=28> */
.L_x_2760:
[----:B------:R-:W-:Y:S05]  /*c7850*/  BSYNC.RELIABLE B1 ;  /* 0x0000000000017941 */ /* 0x000fea0003800100 */
.L_x_2759:
        /* <DEDUP_REMOVED lines=29> */
.L_x_2761:
[----:B------:R-:W-:Y:S05]  /*c7a30*/  BSYNC.RECONVERGENT B0 ;  /* 0x0000000000007941 */ /* 0x000fea0003800200 */
.L_x_2758:
[----:B------:R-:W-:Y:S01]  /*c7a40*/  ISETP.GT.U32.AND P0, PT, R21, R24, PT ;  /* 0x000000181500720c */ /* 0x000fe20003f04070 */
[----:B------:R-:W-:Y:S05]  /*c7a50*/  BMOV.32.CLEAR RZ, B11 ;  /* 0x000000000bff7355 */ /* 0x000fea0000100000 */
[----:B------:R-:W-:Y:S01]  /*c7a60*/  ISETP.GT.U32.AND.EX P0, PT, R26, R25, PT, P0 ;  /* 0x000000191a00720c */ /* 0x000fe20003f04100 */
[----:B------:R-:W-:Y:S04]  /*c7a70*/  BSSY.RECONVERGENT B11, `(.L_x_2762) ;  /* 0x000003b0000b7945 */ /* 0x000fe80003800200 */
[----:B------:R-:W-:Y:S08]  /*c7a80*/  BSSY.RELIABLE B0, `(.L_x_2763) ;  /* 0x000001c000007945 */ /* 0x000ff00003800100 */
        /* <DEDUP_REMOVED lines=27> */
.L_x_2764:
[----:B------:R-:W-:Y:S05]  /*c7c40*/  BSYNC.RELIABLE B0 ;  /* 0x0000000000007941 */ /* 0x000fea0003800100 */
.L_x_2763:
        /* <DEDUP_REMOVED lines=29> */
.L_x_2765:
[----:B------:R-:W-:Y:S05]  /*c7e20*/  BSYNC.RECONVERGENT B11 ;  /* 0x00000000000b7941 */ /* 0x000fea0003800200 */
.L_x_2762:
[C-C-:B------:R-:W-:Y:S01]  /*c7e30*/  SHF.R.U64 R9, R45.reuse, 0x18, R32.reuse ;  /* 0x000000182d097819 */ /* 0x140fe20000001220 */
[----:B------:R-:W-:Y:S01]  /*c7e40*/  STL.128 [R1], RZ ;  /* 0x000000ff01007387 */ /* 0x000fe20000100c00 */
[C-C-:B------:R-:W-:Y:S01]  /*c7e50*/  SHF.R.U64 R8, R45.reuse, 0x10, R32.reuse ;  /* 0x000000102d087819 */ /* 0x140fe20000001220 */
[----:B------:R-:W0:Y:S01]  /*c7e60*/  LDCU UR32, c[0x3][0x1dc] ;  /* 0x00c03b80ff2077ac */ /* 0x000e220008000800 */
[--C-:B------:R-:W-:Y:S01]  /*c7e70*/  SHF.R.U64 R10, R45, 0x8, R32.reuse ;  /* 0x000000082d0a7819 */ /* 0x100fe20000001220 */
[----:B------:R-:W2:Y:S01]  /*c7e80*/  LDL R39, [R1] ;  /* 0x0000000001277983 */ /* 0x000ea20000100800 */
[--C-:B------:R-:W-:Y:S01]  /*c7e90*/  SHF.R.U32.HI R15, RZ, 0x18, R32.reuse ;  /* 0x00000018ff0f7819 */ /* 0x100fe20000011620 */
[----:B------:R-:W4:Y:S01]  /*c7ea0*/  LDCU UR33, c[0x3][0x238] ;  /* 0x00c04700ff2177ac */ /* 0x000f220008000800 */
[--C-:B------:R-:W-:Y:S01]  /*c7eb0*/  SHF.R.U32.HI R12, RZ, 0x10, R32.reuse ;  /* 0x00000010ff0c7819 */ /* 0x100fe20000011620 */
[----:B------:R-:W3:Y:S01]  /*c7ec0*/  LDL R37, [R1+0x4] ;  /* 0x0000040001257983 */ /* 0x000ee20000100800 */
[----:B------:R-:W-:Y:S01]  /*c7ed0*/  SHF.R.U32.HI R13, RZ, 0x8, R32 ;  /* 0x00000008ff0d7819 */ /* 0x000fe20000011620 */
[----:B------:R-:W0:Y:S01]  /*c7ee0*/  LDCU.64 UR14, c[0x3][0x230] ;  /* 0x00c04600ff0e77ac */ /* 0x000e220008000a00 */
[----:B------:R-:W-:Y:S01]  /*c7ef0*/  PRMT R8, R9, 0x3340, R8 ;  /* 0x0000334009087816 */ /* 0x000fe20000000008 */
[----:B------:R-:W4:Y:S01]  /*c7f00*/  LDL R35, [R1+0x8] ;  /* 0x0000080001237983 */ /* 0x000f220000100800 */
[----:B------:R-:W-:Y:S01]  /*c7f10*/  PRMT R11, R10, 0x3340, R45 ;  /* 0x000033400a0b7816 */ /* 0x000fe2000000002d */
[----:B------:R-:W0:Y:S01]  /*c7f20*/  LDCU.128 UR8, c[0x3][0x200] ;  /* 0x00c04000ff0877ac */ /* 0x000e220008000c00 */
[----:B------:R-:W-:Y:S01]  /*c7f30*/  PRMT R9, R15, 0x3340, R12 ;  /* 0x000033400f097816 */ /* 0x000fe2000000000c */
[----:B------:R-:W4:Y:S01]  /*c7f40*/  LDL R48, [R1+0xc] ;  /* 0x00000c0001307983 */ /* 0x000f220000100800 */
[----:B------:R-:W-:Y:S01]  /*c7f50*/  PRMT R10, R13, 0x3340, R32 ;  /* 0x000033400d0a7816 */ /* 0x000fe20000000020 */
[----:B------:R-:W0:Y:S01]  /*c7f60*/  LDCU.128 UR16, c[0x3][0x1e0] ;  /* 0x00c03c00ff1077ac */ /* 0x000e220008000c00 */
[----:B------:R-:W-:-:S02]  /*c7f70*/  SHF.R.U64 R13, R47, 0x18, R34 ;  /* 0x000000182f0d7819 */ /* 0x000fc40000001222 */
[C-C-:B------:R-:W-:Y:S02]  /*c7f80*/  SHF.R.U64 R12, R47.reuse, 0x10, R34.reuse ;  /* 0x000000102f0c7819 */ /* 0x140fe40000001222 */
[--C-:B------:R-:W-:Y:S02]  /*c7f90*/  SHF.R.U64 R14, R47, 0x8, R34.reuse ;  /* 0x000000082f0e7819 */ /* 0x100fe40000001222 */
[--C-:B------:R-:W-:Y:S02]  /*c7fa0*/  SHF.R.U32.HI R17, RZ, 0x18, R34.reuse ;  /* 0x00000018ff117819 */ /* 0x100fe40000011622 */
[--C-:B------:R-:W-:Y:S01]  /*c7fb0*/  SHF.R.U32.HI R16, RZ, 0x10, R34.reuse ;  /* 0x00000010ff107819 */ /* 0x100fe20000011622 */
[----:B------:R-:W-:Y:S01]  /*c7fc0*/  STL.128 [R1+0x10], RZ ;  /* 0x000010ff01007387 */ /* 0x000fe20000100c00 */
[----:B------:R-:W-:Y:S01]  /*c7fd0*/  SHF.R.U32.HI R15, RZ, 0x8, R34 ;  /* 0x00000008ff0f7819 */ /* 0x000fe20000011622 */
[----:B------:R-:W0:Y:S01]  /*c7fe0*/  LDCU.128 UR20, c[0x3][0x220] ;  /* 0x00c04400ff1477ac */ /* 0x000e220008000c00 */
        /* <DEDUP_REMOVED lines=8> */
[----:B------:R-:W-:-:S02]  /*c8070*/  PRMT R11, R8, 0x5410, R11 ;  /* 0x00005410080b7816 */ /* 0x000fc4000000000b */
[----:B------:R-:W-:Y:S02]  /*c8080*/  PRMT R10, R9, 0x5410, R10 ;  /* 0x00005410090a7816 */ /* 0x000fe4000000000a */
[----:B------:R-:W-:Y:S02]  /*c8090*/  PRMT R9, R12, 0x5410, R47 ;  /* 0x000054100c097816 */ /* 0x000fe4000000002f */
[----:B------:R-:W-:-:S05]  /*c80a0*/  PRMT R8, R13, 0x5410, R34 ;  /* 0x000054100d087816 */ /* 0x000fca0000000022 */
[----:B------:R1:W-:Y:S04]  /*c80b0*/  STL.128 [R1+0x120], R8 ;  /* 0x0001200801007387 */ /* 0x0003e80000100c00 */
[----:B------:R-:W4:Y:S04]  /*c80c0*/  LDL R38, [R1+0x120] ;  /* 0x0001200001267983 */ /* 0x000f280000100800 */
[----:B------:R-:W4:Y:S01]  /*c80d0*/  LDL R36, [R1+0x124] ;  /* 0x0001240001247983 */ /* 0x000f220000100800 */
[C-C-:B------:R-:W-:Y:S02]  /*c80e0*/  SHF.R.U64 R14, R30.reuse, 0x18, R43.reuse ;  /* 0x000000181e0e7819 */ /* 0x140fe4000000122b */
[--C-:B------:R-:W-:Y:S01]  /*c80f0*/  SHF.R.U64 R13, R30, 0x10, R43.reuse ;  /* 0x000000101e0d7819 */ /* 0x100fe2000000122b */
[----:B------:R-:W4:Y:S01]  /*c8100*/  LDL R34, [R1+0x128] ;  /* 0x0001280001227983 */ /* 0x000f220000100800 */
[----:B------:R-:W-:-:S02]  /*c8110*/  SHF.R.U32.HI R16, RZ, 0x18, R43 ;  /* 0x00000018ff107819 */ /* 0x000fc4000001162b */
[--C-:B------:R-:W-:Y:S01]  /*c8120*/  SHF.R.U32.HI R15, RZ, 0x10, R43.reuse ;  /* 0x00000010ff0f7819 */ /* 0x100fe2000001162b */
[----:B------:R-:W4:Y:S01]  /*c8130*/  LDL R33, [R1+0x12c] ;  /* 0x00012c0001217983 */ /* 0x000f220000100800 */
[----:B------:R-:W-:Y:S02]  /*c8140*/  SHF.R.U64 R12, R30, 0x8, R43 ;  /* 0x000000081e0c7819 */ /* 0x000fe4000000122b */
[----:B-1----:R-:W-:Y:S02]  /*c8150*/  PRMT R8, R14, 0x3340, R13 ;  /* 0x000033400e087816 */ /* 0x002fe4000000000d */
[----:B------:R-:W-:Y:S02]  /*c8160*/  PRMT R9, R16, 0x3340, R15 ;  /* 0x0000334010097816 */ /* 0x000fe4000000000f */
[----:B------:R-:W-:Y:S02]  /*c8170*/  SHF.R.U32.HI R10, RZ, 0x8, R43 ;  /* 0x00000008ff0a7819 */ /* 0x000fe4000001162b */
[----:B------:R-:W-:-:S02]  /*c8180*/  PRMT R11, R12, 0x3340, R30 ;  /* 0x000033400c0b7816 */ /* 0x000fc4000000001e */
[--C-:B------:R-:W-:Y:S02]  /*c8190*/  SHF.R.U32.HI R14, RZ, 0x18, R22.reuse ;  /* 0x00000018ff0e7819 */ /* 0x100fe40000011616 */
[--C-:B------:R-:W-:Y:S02]  /*c81a0*/  SHF.R.U32.HI R15, RZ, 0x10, R22.reuse ;  /* 0x00000010ff0f7819 */ /* 0x100fe40000011616 */
[C-C-:B------:R-:W-:Y:S02]  /*c81b0*/  SHF.R.U64 R16, R41.reuse, 0x18, R22.reuse ;  /* 0x0000001829107819 */ /* 0x140fe40000001216 */
[C-C-:B------:R-:W-:Y:S02]  /*c81c0*/  SHF.R.U64 R13, R41.reuse, 0x10, R22.reuse ;  /* 0x00000010290d7819 */ /* 0x140fe40000001216 */
[--C-:B------:R-:W-:Y:S02]  /*c81d0*/  SHF.R.U64 R12, R41, 0x8, R22.reuse ;  /* 0x00000008290c7819 */ /* 0x100fe40000001216 */
[----:B------:R-:W-:-:S02]  /*c81e0*/  SHF.R.U32.HI R17, RZ, 0x8, R22 ;  /* 0x00000008ff117819 */ /* 0x000fc40000011616 */
[----:B------:R-:W-:Y:S02]  /*c81f0*/  PRMT R10, R10, 0x3340, R43 ;  /* 0x000033400a0a7816 */ /* 0x000fe4000000002b */
[----:B------:R-:W-:Y:S02]  /*c8200*/  PRMT R15, R14, 0x3340, R15 ;  /* 0x000033400e0f7816 */ /* 0x000fe4000000000f */
[----:B------:R-:W-:Y:S02]  /*c8210*/  PRMT R13, R16, 0x3340, R13 ;  /* 0x00003340100d7816 */ /* 0x000fe4000000000d */
[----:B------:R-:W-:Y:S02]  /*c8220*/  PRMT R12, R12, 0x3340, R41 ;  /* 0x000033400c0c7816 */ /* 0x000fe40000000029 */
[----:B------:R-:W-:Y:S01]  /*c8230*/  PRMT R14, R17, 0x3340, R22 ;  /* 0x00003340110e7816 */ /* 0x000fe20000000016 */
[----:B------:R-:W4:Y:S01]  /*c8240*/  LDL R41, [R1+0x10] ;  /* 0x0000100001297983 */ /* 0x000f220000100800 */
[----:B------:R-:W-:-:S02]  /*c8250*/  PRMT R11, R8, 0x5410, R11 ;  /* 0x00005410080b7816 */ /* 0x000fc4000000000b */
[----:B------:R-:W-:Y:S02]  /*c8260*/  PRMT R10, R9, 0x5410, R10 ;  /* 0x00005410090a7816 */ /* 0x000fe4000000000a */
[----:B------:R-:W-:Y:S02]  /*c8270*/  PRMT R9, R13, 0x5410, R12 ;  /* 0x000054100d097816 */ /* 0x000fe4000000000c */
[----:B------:R-:W-:Y:S02]  /*c8280*/  PRMT R8, R15, 0x5410, R14 ;  /* 0x000054100f087816 */ /* 0x000fe4000000000e */
[----:B------:R-:W4:Y:S04]  /*c8290*/  LDL R14, [R1+0x18] ;  /* 0x00001800010e7983 */ /* 0x000f280000100800 */
[----:B------:R1:W-:Y:S04]  /*c82a0*/  STL.128 [R1+0x130], R8 ;  /* 0x0001300801007387 */ /* 0x0003e80000100c00 */
[----:B------:R-:W4:Y:S04]  /*c82b0*/  LDL R40, [R1+0x130] ;  /* 0x0001300001287983 */ /* 0x000f280000100800 */
[----:B------:R-:W4:Y:S01]  /*c82c0*/  LDL R31, [R1+0x134] ;  /* 0x00013400011f7983 */ /* 0x000f220000100800 */
[----:B------:R-:W-:-:S02]  /*c82d0*/  SHF.R.U64 R16, R19, 0x18, R20 ;  /* 0x0000001813107819 */ /* 0x000fc40000001214 */
[C-C-:B------:R-:W-:Y:S01]  /*c82e0*/  SHF.R.U64 R15, R19.reuse, 0x10, R20.reuse ;  /* 0x00000010130f7819 */ /* 0x140fe20000001214 */
[----:B------:R-:W4:Y:S01]  /*c82f0*/  LDL R13, [R1+0x138] ;  /* 0x00013800010d7983 */ /* 0x000f220000100800 */
[--C-:B------:R-:W-:Y:S02]  /*c8300*/  SHF.R.U64 R12, R19, 0x8, R20.reuse ;  /* 0x00000008130c7819 */ /* 0x100fe40000001214 */
[--C-:B------:R-:W-:Y:S02]  /*c8310*/  SHF.R.U32.HI R18, RZ, 0x18, R20.reuse ;  /* 0x00000018ff127819 */ /* 0x100fe40000011614 */
[--C-:B------:R-:W-:Y:S02]  /*c8320*/  SHF.R.U32.HI R17, RZ, 0x10, R20.reuse ;  /* 0x00000010ff117819 */ /* 0x100fe40000011614 */
[----:B-1----:R-:W-:Y:S02]  /*c8330*/  SHF.R.U32.HI R10, RZ, 0x8, R20 ;  /* 0x00000008ff0a7819 */ /* 0x002fe40000011614 */
[----:B------:R-:W-:-:S02]  /*c8340*/  PRMT R8, R16, 0x3340, R15 ;  /* 0x0000334010087816 */ /* 0x000fc4000000000f */
[----:B------:R-:W-:Y:S02]  /*c8350*/  PRMT R11, R12, 0x3340, R19 ;  /* 0x000033400c0b7816 */ /* 0x000fe40000000013 */
[----:B------:R-:W-:Y:S01]  /*c8360*/  PRMT R9, R18, 0x3340, R17 ;  /* 0x0000334012097816 */ /* 0x000fe20000000011 */
[----:B------:R-:W4:Y:S01]  /*c8370*/  LDL R12, [R1+0x13c] ;  /* 0x00013c00010c7983 */ /* 0x000f220000100800 */
[C-C-:B------:R-:W-:Y:S02]  /*c8380*/  SHF.R.U64 R23, R21.reuse, 0x18, R26.reuse ;  /* 0x0000001815177819 */ /* 0x140fe4000000121a */
[C-C-:B------:R-:W-:Y:S02]  /*c8390*/  SHF.R.U64 R16, R21.reuse, 0x10, R26.reuse ;  /* 0x0000001015107819 */ /* 0x140fe4000000121a */
[--C-:B------:R-:W-:Y:S02]  /*c83a0*/  SHF.R.U64 R15, R21, 0x8, R26.reuse ;  /* 0x00000008150f7819 */ /* 0x100fe4000000121a */
[----:B------:R-:W-:-:S02]  /*c83b0*/  SHF.R.U32.HI R19, RZ, 0x18, R26 ;  /* 0x00000018ff137819 */ /* 0x000fc4000001161a */
[--C-:B------:R-:W-:Y:S02]  /*c83c0*/  SHF.R.U32.HI R18, RZ, 0x10, R26.reuse ;  /* 0x00000010ff127819 */ /* 0x100fe4000001161a */
[----:B------:R-:W-:Y:S02]  /*c83d0*/  SHF.R.U32.HI R17, RZ, 0x8, R26 ;  /* 0x00000008ff117819 */ /* 0x000fe4000001161a */
        /* <DEDUP_REMOVED lines=8> */
[----:B------:R-:W-:Y:S01]  /*c8460*/  PRMT R8, R18, 0x5410, R17 ;  /* 0x0000541012087816 */ /* 0x000fe20000000011 */
[----:B------:R-:W-:Y:S04]  /*c8470*/  STL.128 [R1+0x20], RZ ;  /* 0x000020ff01007387 */ /* 0x000fe80000100c00 */
[----:B------:R1:W-:Y:S04]  /*c8480*/  STL.128 [R1+0x140], R8 ;  /* 0x0001400801007387 */ /* 0x0003e80000100c00 */
[----:B------:R-:W4:Y:S04]  /*c8490*/  LDL R15, [R1+0x20] ;  /* 0x00002000010f7983 */ /* 0x000f280000100800 */
[----:B------:R-:W4:Y:S04]  /*c84a0*/  LDL R21, [R1+0x140] ;  /* 0x0001400001157983 */ /* 0x000f280000100800 */
[----:B------:R-:W4:Y:S04]  /*c84b0*/  LDL R17, [R1+0x24] ;  /* 0x0000240001117983 */ /* 0x000f280000100800 */
[----:B------:R-:W4:Y:S01]  /*c84c0*/  LDL R20, [R1+0x144] ;  /* 0x0001440001147983 */ /* 0x000f220000100800 */
[----:B------:R-:W-:-:S02]  /*c84d0*/  SHF.R.U64 R23, R42, 0x18, R29 ;  /* 0x000000182a177819 */ /* 0x000fc4000000121d */
[C-C-:B------:R-:W-:Y:S01]  /*c84e0*/  SHF.R.U64 R22, R42.reuse, 0x10, R29.reuse ;  /* 0x000000102a167819 */ /* 0x140fe2000000121d */
[----:B------:R-:W4:Y:S01]  /*c84f0*/  LDL R16, [R1+0x28] ;  /* 0x0000280001107983 */ /* 0x000f220000100800 */
[--C-:B------:R-:W-:Y:S02]  /*c8500*/  SHF.R.U32.HI R25, RZ, 0x18, R29.reuse ;  /* 0x00000018ff197819 */ /* 0x100fe4000001161d */
[--C-:B------:R-:W-:Y:S01]  /*c8510*/  SHF.R.U32.HI R24, RZ, 0x10, R29.reuse ;  /* 0x00000010ff187819 */ /* 0x100fe2000001161d */
[----:B------:R-:W4:Y:S01]  /*c8520*/  LDL R19, [R1+0x148] ;  /* 0x0001480001137983 */ /* 0x000f220000100800 */
[--C-:B------:R-:W-:Y:S02]  /*c8530*/  SHF.R.U64 R18, R42, 0x8, R29.reuse ;  /* 0x000000082a127819 */ /* 0x100fe4000000121d */
[----:B-1----:R-:W-:Y:S01]  /*c8540*/  SHF.R.U32.HI R10, RZ, 0x8, R29 ;  /* 0x00000008ff0a7819 */ /* 0x002fe2000001161d */
[----:B------:R-:W4:Y:S01]  /*c8550*/  LDL R47, [R1+0x2c] ;  /* 0x00002c00012f7983 */ /* 0x000f220000100800 */
[----:B------:R-:W-:-:S02]  /*c8560*/  PRMT R8, R23, 0x3340, R22 ;  /* 0x0000334017087816 */ /* 0x000fc40000000016 */
[----:B------:R-:W-:Y:S02]  /*c8570*/  PRMT R9, R25, 0x3340, R24 ;  /* 0x0000334019097816 */ /* 0x000fe40000000018 */
[C-C-:B------:R-:W-:Y:S02]  /*c8580*/  SHF.R.U64 R30, R27.reuse, 0x18, R28.reuse ;  /* 0x000000181b1e7819 */ /* 0x140fe4000000121c */
[C-C-:B------:R-:W-:Y:S02]  /*c8590*/  SHF.R.U64 R23, R27.reuse, 0x10, R28.reuse ;  /* 0x000000101b177819 */ /* 0x140fe4000000121c */
[--C-:B------:R-:W-:Y:S02]  /*c85a0*/  SHF.R.U64 R22, R27, 0x8, R28.reuse ;  /* 0x000000081b167819 */ /* 0x100fe4000000121c */
[--C-:B------:R-:W-:Y:S02]  /*c85b0*/  SHF.R.U32.HI R26, RZ, 0x18, R28.reuse ;  /* 0x00000018ff1a7819 */ /* 0x100fe4000001161c */
[----:B------:R-:W-:-:S02]  /*c85c0*/  SHF.R.U32.HI R25, RZ, 0x10, R28 ;  /* 0x00000010ff197819 */ /* 0x000fc4000001161c */
[----:B------:R-:W-:Y:S02]  /*c85d0*/  SHF.R.U32.HI R24, RZ, 0x8, R28 ;  /* 0x00000008ff187819 */ /* 0x000fe4000001161c */
[----:B------:R-:W-:Y:S02]  /*c85e0*/  PRMT R11, R18, 0x3340, R42 ;  /* 0x00003340120b7816 */ /* 0x000fe4000000002a */
[----:B------:R-:W-:Y:S01]  /*c85f0*/  PRMT R10, R10, 0x3340, R29 ;  /* 0x000033400a0a7816 */ /* 0x000fe2000000001d */
[----:B------:R-:W4:Y:S01]  /*c8600*/  LDL R18, [R1+0x14c] ;  /* 0x00014c0001127983 */ /* 0x000f220000100800 */
        /* <DEDUP_REMOVED lines=13> */
[----:B------:R-:W4:Y:S04]  /*c86e0*/  LDL R29, [R1+0x154] ;  /* 0x00015400011d7983 */ /* 0x000f280000100800 */
[----:B------:R-:W4:Y:S04]  /*c86f0*/  LDL R28, [R1+0x38] ;  /* 0x00003800011c7983 */ /* 0x000f280000100800 */
[----:B------:R-:W4:Y:S04]  /*c8700*/  LDL R24, [R1+0x158] ;  /* 0x0001580001187983 */ /* 0x000f280000100800 */
[----:B------:R-:W4:Y:S04]  /*c8710*/  LDL R25, [R1+0x15c] ;  /* 0x00015c0001197983 */ /* 0x000f280000100800 */
[----:B------:R-:W4:Y:S04]  /*c8720*/  LDL R27, [R1+0x3c] ;  /* 0x00003c00011b7983 */ /* 0x000f280000100800 */
[----:B------:R-:W-:Y:S04]  /*c8730*/  STL.128 [R1+0x40], RZ ;  /* 0x000040ff01007387 */ /* 0x000fe80000100c00 */
[----:B------:R-:W-:Y:S04]  /*c8740*/  STL.128 [R1+0x80], RZ ;  /* 0x000080ff01007387 */ /* 0x000fe80000100c00 */
[----:B------:R-:W4:Y:S04]  /*c8750*/  LDL.U8 R23, [R1+0x40] ;  /* 0x0000400001177983 */ /* 0x000f280000100000 */
[----:B-1----:R-:W4:Y:S01]  /*c8760*/  LDL.U8 R8, [R1+0x87] ;  /* 0x0000870001087983 */ /* 0x002f220000100000 */
[----:B--2---:R-:W-:-:S02]  /*c8770*/  PRMT R42, R39, 0x7770, RZ ;  /* 0x00007770272a7816 */ /* 0x004fc400000000ff */
[C---:B------:R-:W-:Y:S02]  /*c8780*/  PRMT R43, R39.reuse, 0x7771, RZ ;  /* 0x00007771272b7816 */ /* 0x040fe400000000ff */
[C---:B------:R-:W-:Y:S02]  /*c8790*/  PRMT R45, R39.reuse, 0x7772, RZ ;  /* 0x00007772272d7816 */ /* 0x040fe400000000ff */
[----:B------:R-:W-:Y:S02]  /*c87a0*/  PRMT R44, R39, 0x7773, RZ ;  /* 0x00007773272c7816 */ /* 0x000fe400000000ff */
[----:B---3--:R-:W-:Y:S02]  /*c87b0*/  PRMT R39, R37, 0x7771, RZ ;  /* 0x0000777125277816 */ /* 0x008fe400000000ff */
[C---:B----4-:R-:W-:Y:S02]  /*c87c0*/  PRMT R9, R38.reuse, 0x7770, RZ ;  /* 0x0000777026097816 */ /* 0x050fe400000000ff */
[----:B------:R-:W-:-:S02]  /*c87d0*/  PRMT R10, R38, 0x7772, RZ ;  /* 0x00007772260a7816 */ /* 0x000fc400000000ff */
[C---:B------:R-:W-:Y:S02]  /*c87e0*/  PRMT R11, R38.reuse, 0x7773, RZ ;  /* 0x00007773260b7816 */ /* 0x040fe400000000ff */
[----:B------:R-:W-:Y:S02]  /*c87f0*/  PRMT R38, R38, 0x7771, RZ ;  /* 0x0000777126267816 */ /* 0x000fe400000000ff */
[----:B------:R-:W-:Y:S02]  /*c8800*/  LOP3.LUT R9, R42, R9, RZ, 0x3c, !PT ;  /* 0x000000092a097212 */ /* 0x000fe400078e3cff */
[----:B------:R-:W-:Y:S02]  /*c8810*/  LOP3.LUT R10, R45, R10, RZ, 0x3c, !PT ;  /* 0x0000000a2d0a7212 */ /* 0x000fe400078e3cff */
[----:B------:R-:W-:Y:S02]  /*c8820*/  LOP3.LUT R11, R44, R11, RZ, 0x3c, !PT ;  /* 0x0000000b2c0b7212 */ /* 0x000fe400078e3cff */
[----:B------:R-:W-:-:S02]  /*c8830*/  LOP3.LUT R38, R43, R38, RZ, 0x3c, !PT ;  /* 0x000000262b267212 */ /* 0x000fc400078e3cff */
[----:B------:R-:W-:Y:S02]  /*c8840*/  PRMT R10, R10, 0x3340, R11 ;  /* 0x000033400a0a7816 */ /* 0x000fe4000000000b */
[----:B------:R-:W-:Y:S02]  /*c8850*/  PRMT R9, R9, 0x3340, R38 ;  /* 0x0000334009097816 */ /* 0x000fe40000000026 */
[C---:B------:R-:W-:Y:S02]  /*c8860*/  PRMT R42, R37.reuse, 0x7770, RZ ;  /* 0x00007770252a7816 */ /* 0x040fe400000000ff */
[C---:B------:R-:W-:Y:S02]  /*c8870*/  PRMT R44, R37.reuse, 0x7772, RZ ;  /* 0x00007772252c7816 */ /* 0x040fe400000000ff */
[----:B------:R-:W-:Y:S02]  /*c8880*/  PRMT R43, R37, 0x7773, RZ ;  /* 0x00007773252b7816 */ /* 0x000fe400000000ff */
[----:B------:R-:W-:-:S02]  /*c8890*/  PRMT R11, R36, 0x7770, RZ ;  /* 0x00007770240b7816 */ /* 0x000fc400000000ff */
[C---:B------:R-:W-:Y:S02]  /*c88a0*/  PRMT R37, R36.reuse, 0x7772, RZ ;  /* 0x0000777224257816 */ /* 0x040fe400000000ff */
[C---:B------:R-:W-:Y:S02]  /*c88b0*/  PRMT R38, R36.reuse, 0x7773, RZ ;  /* 0x0000777324267816 */ /* 0x040fe400000000ff */
[----:B------:R-:W-:Y:S02]  /*c88c0*/  PRMT R36, R36, 0x7771, RZ ;  /* 0x0000777124247816 */ /* 0x000fe400000000ff */
[----:B------:R-:W-:Y:S02]  /*c88d0*/  LOP3.LUT R37, R44, R37, RZ, 0x3c, !PT ;  /* 0x000000252c257212 */ /* 0x000fe400078e3cff */
[----:B------:R-:W-:Y:S02]  /*c88e0*/  LOP3.LUT R38, R43, R38, RZ, 0x3c, !PT ;  /* 0x000000262b267212 */ /* 0x000fe400078e3cff */
[----:B------:R-:W-:-:S02]  /*c88f0*/  LOP3.LUT R11, R42, R11, RZ, 0x3c, !PT ;  /* 0x0000000b2a0b7212 */ /* 0x000fc400078e3cff */
[----:B------:R-:W-:Y:S02]  /*c8900*/  LOP3.LUT R36, R39, R36, RZ, 0x3c, !PT ;  /* 0x0000002427247212 */ /* 0x000fe400078e3cff */
[----:B------:R-:W-:Y:S02]  /*c8910*/  PRMT R37, R37, 0x3340, R38 ;  /* 0x0000334025257816 */ /* 0x000fe40000000026 */
[----:B------:R-:W-:Y:S02]  /*c8920*/  PRMT R10, R9, 0x5410, R10 ;  /* 0x00005410090a7816 */ /* 0x000fe4000000000a */
[----:B------:R-:W-:Y:S02]  /*c8930*/  PRMT R36, R11, 0x3340, R36 ;  /* 0x000033400b247816 */ /* 0x000fe40000000024 */
[C---:B------:R-:W-:Y:S02]  /*c8940*/  PRMT R38, R35.reuse, 0x7770, RZ ;  /* 0x0000777023267816 */ /* 0x040fe400000000ff */
[----:B------:R-:W-:-:S02]  /*c8950*/  PRMT R39, R35, 0x7771, RZ ;  /* 0x0000777123277816 */ /* 0x000fc400000000ff */
[C---:B------:R-:W-:Y:S02]  /*c8960*/  PRMT R42, R35.reuse, 0x7772, RZ ;  /* 0x00007772232a7816 */ /* 0x040fe400000000ff */
[----:B------:R-:W-:Y:S02]  /*c8970*/  PRMT R44, R35, 0x7773, RZ ;  /* 0x00007773232c7816 */ /* 0x000fe400000000ff */
[C---:B------:R-:W-:Y:S02]  /*c8980*/  PRMT R9, R34.reuse, 0x7770, RZ ;  /* 0x0000777022097816 */ /* 0x040fe400000000ff */
[C---:B------:R-:W-:Y:S02]  /*c8990*/  PRMT R11, R34.reuse, 0x7772, RZ ;  /* 0x00007772220b7816 */ /* 0x040fe400000000ff */
[C---:B------:R-:W-:Y:S02]  /*c89a0*/  PRMT R35, R34.reuse, 0x7773, RZ ;  /* 0x0000777322237816 */ /* 0x040fe400000000ff */
[----:B------:R-:W-:-:S02]  /*c89b0*/  PRMT R34, R34, 0x7771, RZ ;  /* 0x0000777122227816 */ /* 0x000fc400000000ff */
[----:B------:R-:W-:Y:S02]  /*c89c0*/  LOP3.LUT R38, R38, R9, RZ, 0x3c, !PT ;  /* 0x0000000926267212 */ /* 0x000fe400078e3cff */
[----:B------:R-:W-:Y:S02]  /*c89d0*/  LOP3.LUT R9, R42, R11, RZ, 0x3c, !PT ;  /* 0x0000000b2a097212 */ /* 0x000fe400078e3cff */
[----:B------:R-:W-:Y:S02]  /*c89e0*/  LOP3.LUT R44, R44, R35, RZ, 0x3c, !PT ;  /* 0x000000232c2c7212 */ /* 0x000fe400078e3cff */
[----:B------:R-:W-:Y:S01]  /*c89f0*/  LOP3.LUT R39, R39, R34, RZ, 0x3c, !PT ;  /* 0x0000002227277212 */ /* 0x000fe200078e3cff */
[----:B------:R1:W-:Y:S01]  /*c8a00*/  STL [R1], R10 ;  /* 0x0000000a01007387 */ /* 0x0003e20000100800 */
[----:B------:R-:W-:Y:S02]  /*c8a10*/  PRMT R34, R36, 0x5410, R37 ;  /* 0x0000541024227816 */ /* 0x000fe40000000025 */
[----:B------:R-:W-:-:S02]  /*c8a20*/  PRMT R9, R9, 0x3340, R44 ;  /* 0x0000334009097816 */ /* 0x000fc4000000002c */
[----:B------:R-:W-:Y:S02]  /*c8a30*/  PRMT R36, R38, 0x3340, R39 ;  /* 0x0000334026247816 */ /* 0x000fe40000000027 */
[C---:B------:R-:W-:Y:S02]  /*c8a40*/  PRMT R38, R48.reuse, 0x7770, RZ ;  /* 0x0000777030267816 */ /* 0x040fe400000000ff */
[C---:B------:R-:W-:Y:S02]  /*c8a50*/  PRMT R39, R48.reuse, 0x7771, RZ ;  /* 0x0000777130277816 */ /* 0x040fe400000000ff */
[C---:B------:R-:W-:Y:S02]  /*c8a60*/  PRMT R42, R48.reuse, 0x7772, RZ ;  /* 0x00007772302a7816 */ /* 0x040fe400000000ff */
[----:B------:R-:W-:Y:S02]  /*c8a70*/  PRMT R44, R48, 0x7773, RZ ;  /* 0x00007773302c7816 */ /* 0x000fe400000000ff */
[----:B------:R-:W-:-:S02]  /*c8a80*/  PRMT R11, R33, 0x7770, RZ ;  /* 0x00007770210b7816 */ /* 0x000fc400000000ff */
[C---:B------:R-:W-:Y:S02]  /*c8a90*/  PRMT R35, R33.reuse, 0x7772, RZ ;  /* 0x0000777221237816 */ /* 0x040fe400000000ff */
[C---:B------:R-:W-:Y:S02]  /*c8aa0*/  PRMT R37, R33.reuse, 0x7773, RZ ;  /* 0x0000777321257816 */ /* 0x040fe400000000ff */
[----:B-1----:R-:W-:Y:S02]  /*c8ab0*/  PRMT R10, R33, 0x7771, RZ ;  /* 0x00007771210a7816 */ /* 0x002fe400000000ff */
        /* <DEDUP_REMOVED lines=10> */
[C---:B------:R-:W-:Y:S02]  /*c8b60*/  PRMT R38, R41.reuse, 0x7770, RZ ;  /* 0x0000777029267816 */ /* 0x040fe400000000ff */
[C---:B------:R-:W-:Y:S02]  /*c8b70*/  PRMT R37, R41.reuse, 0x7771, RZ ;  /* 0x0000777129257816 */ /* 0x040fe400000000ff */
[----:B------:R-:W-:Y:S01]  /*c8b80*/  PRMT R40, R40, 0x7771, RZ ;  /* 0x0000777128287816 */ /* 0x000fe200000000ff */
[----:B------:R1:W-:Y:S01]  /*c8b90*/  STL [R1+0x4], R34 ;  /* 0x0000042201007387 */ /* 0x0003e20000100800 */
[C---:B------:R-:W-:Y:S02]  /*c8ba0*/  PRMT R44, R41.reuse, 0x7773, RZ ;  /* 0x00007773292c7816 */ /* 0x040fe400000000ff */
[----:B------:R-:W-:-:S02]  /*c8bb0*/  PRMT R42, R41, 0x7772, RZ ;  /* 0x00007772292a7816 */ /* 0x000fc400000000ff */
[----:B------:R-:W-:Y:S02]  /*c8bc0*/  LOP3.LUT R11, R38, R11, RZ, 0x3c, !PT ;  /* 0x0000000b260b7212 */ /* 0x000fe400078e3cff */
[----:B------:R-:W-:Y:S02]  /*c8bd0*/  LOP3.LUT R44, R44, R35, RZ, 0x3c, !PT ;  /* 0x000000232c2c7212 */ /* 0x000fe400078e3cff */
[----:B-1----:R-:W-:Y:S01]  /*c8be0*/  LOP3.LUT R34, R37, R40, RZ, 0x3c, !PT ;  /* 0x0000002825227212 */ /* 0x002fe200078e3cff */
[----:B------:R1:W-:Y:S01]  /*c8bf0*/  STL [R1+0x8], R36 ;  /* 0x0000082401007387 */ /* 0x0003e20000100800 */
[----:B------:R-:W-:Y:S02]  /*c8c00*/  LOP3.LUT R33, R42, R33, RZ, 0x3c, !PT ;  /* 0x000000212a217212 */ /* 0x000fe400078e3cff */
[C---:B------:R-:W-:Y:S02]  /*c8c10*/  PRMT R38, R32.reuse, 0x7770, RZ ;  /* 0x0000777020267816 */ /* 0x040fe400000000ff */
[----:B------:R-:W-:-:S02]  /*c8c20*/  PRMT R35, R32, 0x7771, RZ ;  /* 0x0000777120237816 */ /* 0x000fc400000000ff */
[C---:B------:R-:W-:Y:S02]  /*c8c30*/  PRMT R37, R32.reuse, 0x7772, RZ ;  /* 0x0000777220257816 */ /* 0x040fe400000000ff */
[----:B------:R-:W-:Y:S02]  /*c8c40*/  PRMT R40, R32, 0x7773, RZ ;  /* 0x0000777320287816 */ /* 0x000fe400000000ff */
[----:B------:R-:W-:Y:S02]  /*c8c50*/  PRMT R34, R11, 0x3340, R34 ;  /* 0x000033400b227816 */ /* 0x000fe40000000022 */
[C---:B------:R-:W-:Y:S02]  /*c8c60*/  PRMT R32, R31.reuse, 0x7772, RZ ;  /* 0x000077721f207816 */ /* 0x040fe400000000ff */
[C---:B------:R-:W-:Y:S02]  /*c8c70*/  PRMT R11, R31.reuse, 0x7770, RZ ;  /* 0x000077701f0b7816 */ /* 0x040fe400000000ff */
[----:B-1----:R-:W-:-:S02]  /*c8c80*/  PRMT R36, R31, 0x7771, RZ ;  /* 0x000077711f247816 */ /* 0x002fc400000000ff */
[----:B------:R-:W-:Y:S02]  /*c8c90*/  PRMT R10, R10, 0x5410, R9 ;  /* 0x000054100a0a7816 */ /* 0x000fe40000000009 */
[----:B------:R-:W-:Y:S02]  /*c8ca0*/  PRMT R9, R33, 0x3340, R44 ;  /* 0x0000334021097816 */ /* 0x000fe4000000002c */
[----:B------:R-:W-:Y:S02]  /*c8cb0*/  PRMT R33, R31, 0x7773, RZ ;  /* 0x000077731f217816 */ /* 0x000fe400000000ff */
[----:B------:R-:W-:Y:S02]  /*c8cc0*/  LOP3.LUT R37, R37, R32, RZ, 0x3c, !PT ;  /* 0x0000002025257212 */ /* 0x000fe400078e3cff */
[----:B------:R-:W-:Y:S02]  /*c8cd0*/  LOP3.LUT R11, R38, R11, RZ, 0x3c, !PT ;  /* 0x0000000b260b7212 */ /* 0x000fe400078e3cff */
[----:B------:R-:W-:Y:S01]  /*c8ce0*/  LOP3.LUT R32, R35, R36, RZ, 0x3c, !PT ;  /* 0x0000002423207212 */ /* 0x000fe200078e3cff */
[----:B------:R1:W-:Y:S01]  /*c8cf0*/  STL [R1+0xc], R10 ;  /* 0x00000c0a01007387 */ /* 0x0003e20000100800 */
[----:B------:R-:W-:-:S02]  /*c8d00*/  LOP3.LUT R40, R40, R33, RZ, 0x3c, !PT ;  /* 0x0000002128287212 */ /* 0x000fc400078e3cff */
        /* <DEDUP_REMOVED lines=9> */
[----:B------:R-:W-:Y:S02]  /*c8da0*/  PRMT R34, R34, 0x5410, R9 ;  /* 0x0000541022227816 */ /* 0x000fe40000000009 */
[----:B------:R-:W-:Y:S02]  /*c8db0*/  PRMT R9, R37, 0x3340, R40 ;  /* 0x0000334025097816 */ /* 0x000fe40000000028 */
[----:B------:R-:W-:-:S02]  /*c8dc0*/  LOP3.LUT R11, R36, R11, RZ, 0x3c, !PT ;  /* 0x0000000b240b7212 */ /* 0x000fc400078e3cff */
[----:B------:R-:W-:Y:S02]  /*c8dd0*/  LOP3.LUT R14, R35, R14, RZ, 0x3c, !PT ;  /* 0x0000000e230e7212 */ /* 0x000fe400078e3cff */
[----:B------:R-:W-:Y:S02]  /*c8de0*/  LOP3.LUT R31, R38, R31, RZ, 0x3c, !PT ;  /* 0x0000001f261f7212 */ /* 0x000fe400078e3cff */
[----:B------:R-:W-:Y:S02]  /*c8df0*/  LOP3.LUT R10, R33, R10, RZ, 0x3c, !PT ;  /* 0x0000000a210a7212 */ /* 0x000fe400078e3cff */
[----:B------:R-:W-:Y:S01]  /*c8e00*/  PRMT R13, R12, 0x7772, RZ ;  /* 0x000077720c0d7816 */ /* 0x000fe200000000ff */
[----:B------:R1:W-:Y:S01]  /*c8e10*/  STL [R1+0x10], R34 ;  /* 0x0000102201007387 */ /* 0x0003e20000100800 */
[----:B------:R-:W-:Y:S02]  /*c8e20*/  PRMT R32, R32, 0x5410, R9 ;  /* 0x0000541020207816 */ /* 0x000fe40000000009 */
[----:B------:R-:W-:Y:S01]  /*c8e30*/  PRMT R9, R14, 0x3340, R31 ;  /* 0x000033400e097816 */ /* 0x000fe2000000001f */
[----:B------:R-:W-:Y:S01]  /*c8e40*/  STL.128 [R1+0x50], RZ ;  /* 0x000050ff01007387 */ /* 0x000fe20000100c00 */
[----:B------:R-:W-:-:S02]  /*c8e50*/  PRMT R10, R11, 0x3340, R10 ;  /* 0x000033400b0a7816 */ /* 0x000fc4000000000a */
[C---:B------:R-:W-:Y:S01]  /*c8e60*/  PRMT R11, R12.reuse, 0x7770, RZ ;  /* 0x000077700c0b7816 */ /* 0x040fe200000000ff */
[----:B------:R-:W-:Y:S01]  /*c8e70*/  STL.128 [R1+0x60], RZ ;  /* 0x000060ff01007387 */ /* 0x000fe20000100c00 */
[----:B------:R-:W-:Y:S02]  /*c8e80*/  PRMT R14, R12, 0x7773, RZ ;  /* 0x000077730c0e7816 */ /* 0x000fe400000000ff */
[C---:B------:R-:W-:Y:S01]  /*c8e90*/  PRMT R36, R46.reuse, 0x7770, RZ ;  /* 0x000077702e247816 */ /* 0x040fe200000000ff */
[----:B------:R-:W-:Y:S01]  /*c8ea0*/  STL.128 [R1+0x70], RZ ;  /* 0x000070ff01007387 */ /* 0x000fe20000100c00 */
[----:B------:R-:W-:Y:S02]  /*c8eb0*/  PRMT R31, R46, 0x7771, RZ ;  /* 0x000077712e1f7816 */ /* 0x000fe400000000ff */
[----:B------:R-:W-:Y:S01]  /*c8ec0*/  PRMT R12, R12, 0x7771, RZ ;  /* 0x000077710c0c7816 */ /* 0x000fe200000000ff */
[----:B------:R-:W-:Y:S01]  /*c8ed0*/  STL.128 [R1+0x90], RZ ;  /* 0x000090ff01007387 */ /* 0x000fe20000100c00 */
[----:B------:R-:W-:-:S02]  /*c8ee0*/  PRMT R38, R46, 0x7772, RZ ;  /* 0x000077722e267816 */ /* 0x000fc400000000ff */
[----:B------:R-:W-:Y:S01]  /*c8ef0*/  PRMT R33, R46, 0x7773, RZ ;  /* 0x000077732e217816 */ /* 0x000fe200000000ff */
[----:B------:R-:W-:Y:S01]  /*c8f00*/  STL.128 [R1+0xa0], RZ ;  /* 0x0000a0ff01007387 */ /* 0x000fe20000100c00 */
[----:B------:R-:W-:Y:S02]  /*c8f10*/  LOP3.LUT R11, R36, R11, RZ, 0x3c, !PT ;  /* 0x0000000b240b7212 */ /* 0x000fe400078e3cff */
[----:B------:R-:W-:Y:S01]  /*c8f20*/  LOP3.LUT R12, R31, R12, RZ, 0x3c, !PT ;  /* 0x0000000c1f0c7212 */ /* 0x000fe200078e3cff */
[----:B------:R-:W-:Y:S01]  /*c8f30*/  STL.128 [R1+0xb0], RZ ;  /* 0x0000b0ff01007387 */ /* 0x000fe20000100c00 */
[----:B------:R-:W-:Y:S02]  /*c8f40*/  LOP3.LUT R13, R38, R13, RZ, 0x3c, !PT ;  /* 0x0000000d260d7212 */ /* 0x000fe400078e3cff */
[----:B------:R-:W-:Y:S01]  /*c8f50*/  LOP3.LUT R14, R33, R14, RZ, 0x3c, !PT ;  /* 0x0000000e210e7212 */ /* 0x000fe200078e3cff */
[----:B------:R-:W-:Y:S01]  /*c8f60*/  STL.64 [R1+0xc0], RZ ;  /* 0x0000c0ff01007387 */ /* 0x000fe20000100a00 */
[----:B------:R-:W-:-:S02]  /*c8f70*/  PRMT R10, R10, 0x5410, R9 ;  /* 0x000054100a0a7816 */ /* 0x000fc40000000009 */
[----:B------:R-:W-:Y:S01]  /*c8f80*/  PRMT R12, R11, 0x3340, R12 ;  /* 0x000033400b0c7816 */ /* 0x000fe2000000000c */
[----:B------:R2:W5:Y:S01]  /*c8f90*/  LDL.128 R40, [R1] ;  /* 0x0000000001287983 */ /* 0x0005620000100c00 */
[----:B------:R-:W-:Y:S02]  /*c8fa0*/  PRMT R9, R13, 0x3340, R14 ;  /* 0x000033400d097816 */ /* 0x000fe4000000000e */
[C---:B-1----:R-:W-:Y:S01]  /*c8fb0*/  PRMT R34, R15.reuse, 0x7770, RZ ;  /* 0x000077700f227816 */ /* 0x042fe200000000ff */
[----:B------:R1:W-:Y:S01]  /*c8fc0*/  STL [R1+0x14], R32 ;  /* 0x0000142001007387 */ /* 0x0003e20000100800 */
[C---:B------:R-:W-:Y:S02]  /*c8fd0*/  PRMT R31, R15.reuse, 0x7771, RZ ;  /* 0x000077710f1f7816 */ /* 0x040fe400000000ff */
[----:B------:R-:W-:Y:S01]  /*c8fe0*/  PRMT R36, R15, 0x7772, RZ ;  /* 0x000077720f247816 */ /* 0x000fe200000000ff */
[----:B------:R2:W5:Y:S01]  /*c8ff0*/  LDL.64 R60, [R1+0xc0] ;  /* 0x0000c000013c7983 */ /* 0x0005620000100a00 */
[----:B------:R-:W-:-:S02]  /*c9000*/  PRMT R11, R21, 0x7770, RZ ;  /* 0x00007770150b7816 */ /* 0x000fc400000000ff */
[----:B------:R-:W-:Y:S02]  /*c9010*/  PRMT R15, R15, 0x7773, RZ ;  /* 0x000077730f0f7816 */ /* 0x000fe400000000ff */
[C---:B------:R-:W-:Y:S02]  /*c9020*/  PRMT R13, R21.reuse, 0x7772, RZ ;  /* 0x00007772150d7816 */ /* 0x040fe400000000ff */
[C---:B------:R-:W-:Y:S02]  /*c9030*/  PRMT R14, R21.reuse, 0x7773, RZ ;  /* 0x00007773150e7816 */ /* 0x040fe400000000ff */
[----:B-1----:R-:W-:Y:S02]  /*c9040*/  PRMT R32, R21, 0x7771, RZ ;  /* 0x0000777115207816 */ /* 0x002fe400000000ff */
[----:B------:R-:W-:Y:S02]  /*c9050*/  LOP3.LUT R11, R34, R11, RZ, 0x3c, !PT ;  /* 0x0000000b220b7212 */ /* 0x000fe400078e3cff */
[----:B------:R-:W-:-:S02]  /*c9060*/  LOP3.LUT R13, R36, R13, RZ, 0x3c, !PT ;  /* 0x0000000d240d7212 */ /* 0x000fc400078e3cff */
[----:B------:R-:W-:Y:S02]  /*c9070*/  LOP3.LUT R34, R15, R14, RZ, 0x3c, !PT ;  /* 0x0000000e0f227212 */ /* 0x000fe400078e3cff */
[----:B------:R-:W-:Y:S02]  /*c9080*/  LOP3.LUT R14, R31, R32, RZ, 0x3c, !PT ;  /* 0x000000201f0e7212 */ /* 0x000fe400078e3cff */
[----:B------:R-:W-:Y:S02]  /*c9090*/  PRMT R12, R12, 0x5410, R9 ;  /* 0x000054100c0c7816 */ /* 0x000fe40000000009 */
[----:B------:R-:W-:Y:S02]  /*c90a0*/  PRMT R9, R13, 0x3340, R34 ;  /* 0x000033400d097816 */ /* 0x000fe40000000022 */
[C---:B------:R-:W-:Y:S02]  /*c90b0*/  PRMT R34, R17.reuse, 0x7772, RZ ;  /* 0x0000777211227816 */ /* 0x040fe400000000ff */
[----:B------:R-:W-:-:S02]  /*c90c0*/  PRMT R36, R17, 0x7773, RZ ;  /* 0x0000777311247816 */ /* 0x000fc400000000ff */
[C---:B------:R-:W-:Y:S02]  /*c90d0*/  PRMT R13, R20.reuse, 0x7772, RZ ;  /* 0x00007772140d7816 */ /* 0x040fe400000000ff */
[C---:B------:R-:W-:Y:S02]  /*c90e0*/  PRMT R15, R20.reuse, 0x7773, RZ ;  /* 0x00007773140f7816 */ /* 0x040fe400000000ff */
[----:B------:R-:W-:Y:S02]  /*c90f0*/  PRMT R14, R11, 0x3340, R14 ;  /* 0x000033400b0e7816 */ /* 0x000fe4000000000e */
[----:B------:R-:W-:Y:S02]  /*c9100*/  PRMT R11, R20, 0x7770, RZ ;  /* 0x00007770140b7816 */ /* 0x000fe400000000ff */
[C---:B------:R-:W-:Y:S02]  /*c9110*/  PRMT R32, R17.reuse, 0x7770, RZ ;  /* 0x0000777011207816 */ /* 0x040fe400000000ff */
[----:B------:R-:W-:-:S02]  /*c9120*/  PRMT R21, R17, 0x7771, RZ ;  /* 0x0000777111157816 */ /* 0x000fc400000000ff */
[----:B------:R-:W-:Y:S02]  /*c9130*/  PRMT R20, R20, 0x7771, RZ ;  /* 0x0000777114147816 */ /* 0x000fe400000000ff */
[----:B------:R-:W-:Y:S02]  /*c9140*/  LOP3.LUT R13, R34, R13, RZ, 0x3c, !PT ;  /* 0x0000000d220d7212 */ /* 0x000fe400078e3cff */
[----:B------:R-:W-:Y:S01]  /*c9150*/  LOP3.LUT R36, R36, R15, RZ, 0x3c, !PT ;  /* 0x0000000f24247212 */ /* 0x000fe200078e3cff */
[----:B------:R1:W-:Y:S01]  /*c9160*/  STL [R1+0x18], R10 ;  /* 0x0000180a01007387 */ /* 0x0003e20000100800 */
[----:B------:R-:W-:Y:S02]  /*c9170*/  LOP3.LUT R21, R21, R20, RZ, 0x3c, !PT ;  /* 0x0000001415157212 */ /* 0x000fe400078e3cff */
[----:B------:R-:W-:Y:S01]  /*c9180*/  PRMT R14, R14, 0x5410, R9 ;  /* 0x000054100e0e7816 */ /* 0x000fe20000000009 */
[----:B------:R3:W-:Y:S01]  /*c9190*/  STL [R1+0x1c], R12 ;  /* 0x00001c0c01007387 */ /* 0x0007e20000100800 */
[----:B------:R-:W-:-:S02]  /*c91a0*/  PRMT R9, R13, 0x3340, R36 ;  /* 0x000033400d097816 */ /* 0x000fc40000000024 */
[C---:B------:R-:W-:Y:S02]  /*c91b0*/  PRMT R20, R16.reuse, 0x7770, RZ ;  /* 0x0000777010147816 */ /* 0x040fe400000000ff */
[----:B------:R-:W-:Y:S02]  /*c91c0*/  PRMT R17, R16, 0x7771, RZ ;  /* 0x0000777110117816 */ /* 0x000fe400000000ff */
[----:B-1----:R-:W-:Y:S02]  /*c91d0*/  LOP3.LUT R10, R32, R11, RZ, 0x3c, !PT ;  /* 0x0000000b200a7212 */ /* 0x002fe400078e3cff */
[C---:B------:R-:W-:Y:S02]  /*c91e0*/  PRMT R32, R16.reuse, 0x7772, RZ ;  /* 0x0000777210207816 */ /* 0x040fe400000000ff */
[----:B------:R-:W-:Y:S02]  /*c91f0*/  PRMT R16, R16, 0x7773, RZ ;  /* 0x0000777310107816 */ /* 0x000fe400000000ff */
[----:B------:R-:W-:-:S02]  /*c9200*/  PRMT R11, R19, 0x7770, RZ ;  /* 0x00007770130b7816 */ /* 0x000fc400000000ff */
[C---:B------:R-:W-:Y:S02]  /*c9210*/  PRMT R13, R19.reuse, 0x7772, RZ ;  /* 0x00007772130d7816 */ /* 0x040fe400000000ff */
[C---:B------:R-:W-:Y:S02]  /*c9220*/  PRMT R15, R19.reuse, 0x7773, RZ ;  /* 0x00007773130f7816 */ /* 0x040fe400000000ff */
[----:B---3--:R-:W-:Y:S02]  /*c9230*/  PRMT R12, R19, 0x7771, RZ ;  /* 0x00007771130c7816 */ /* 0x008fe400000000ff */
[----:B------:R-:W-:Y:S02]  /*c9240*/  PRMT R10, R10, 0x3340, R21 ;  /* 0x000033400a0a7816 */ /* 0x000fe40000000015 */
[----:B------:R-:W-:Y:S02]  /*c9250*/  LOP3.LUT R11, R20, R11, RZ, 0x3c, !PT ;  /* 0x0000000b140b7212 */ /* 0x000fe400078e3cff */
[----:B------:R-:W-:-:S02]  /*c9260*/  LOP3.LUT R13, R32, R13, RZ, 0x3c, !PT ;  /* 0x0000000d200d7212 */ /* 0x000fc400078e3cff */
[----:B------:R-:W-:Y:S02]  /*c9270*/  LOP3.LUT R16, R16, R15, RZ, 0x3c, !PT ;  /* 0x0000000f10107212 */ /* 0x000fe400078e3cff */
[----:B------:R-:W-:Y:S02]  /*c9280*/  LOP3.LUT R12, R17, R12, RZ, 0x3c, !PT ;  /* 0x0000000c110c7212 */ /* 0x000fe400078e3cff */
[----:B------:R-:W-:Y:S02]  /*c9290*/  PRMT R10, R10, 0x5410, R9 ;  /* 0x000054100a0a7816 */ /* 0x000fe40000000009 */
[----:B------:R-:W-:Y:S02]  /*c92a0*/  PRMT R9, R13, 0x3340, R16 ;  /* 0x000033400d097816 */ /* 0x000fe40000000010 */
[----:B------:R-:W-:Y:S02]  /*c92b0*/  PRMT R12, R11, 0x3340, R12 ;  /* 0x000033400b0c7816 */ /* 0x000fe4000000000c */
[----:B------:R-:W-:-:S02]  /*c92c0*/  PRMT R11, R18, 0x7770, RZ ;  /* 0x00007770120b7816 */ /* 0x000fc400000000ff */
[C---:B------:R-:W-:Y:S02]  /*c92d0*/  PRMT R13, R18.reuse, 0x7772, RZ ;  /* 0x00007772120d7816 */ /* 0x040fe400000000ff */
[----:B------:R-:W-:Y:S02]  /*c92e0*/  PRMT R15, R18, 0x7773, RZ ;  /* 0x00007773120f7816 */ /* 0x000fe400000000ff */
[C---:B------:R-:W-:Y:S02]  /*c92f0*/  PRMT R16, R47.reuse, 0x7770, RZ ;  /* 0x000077702f107816 */ /* 0x040fe400000000ff */
[C---:B------:R-:W-:Y:S02]  /*c9300*/  PRMT R17, R47.reuse, 0x7771, RZ ;  /* 0x000077712f117816 */ /* 0x040fe400000000ff */
[C---:B------:R-:W-:Y:S02]  /*c9310*/  PRMT R20, R47.reuse, 0x7772, RZ ;  /* 0x000077722f147816 */ /* 0x040fe400000000ff */
[----:B------:R-:W-:-:S02]  /*c9320*/  PRMT R32, R47, 0x7773, RZ ;  /* 0x000077732f207816 */ /* 0x000fc400000000ff */
[----:B------:R-:W-:Y:S01]  /*c9330*/  PRMT R18, R18, 0x7771, RZ ;  /* 0x0000777112127816 */ /* 0x000fe200000000ff */
[----:B------:R1:W-:Y:S01]  /*c9340*/  STL [R1+0x20], R14 ;  /* 0x0000200e01007387 */ /* 0x0003e20000100800 */
[----:B------:R-:W-:Y:S02]  /*c9350*/  LOP3.LUT R11, R16, R11, RZ, 0x3c, !PT ;  /* 0x0000000b100b7212 */ /* 0x000fe400078e3cff */
[----:B------:R-:W-:Y:S01]  /*c9360*/  LOP3.LUT R13, R20, R13, RZ, 0x3c, !PT ;  /* 0x0000000d140d7212 */ /* 0x000fe200078e3cff */
[----:B------:R3:W-:Y:S01]  /*c9370*/  STL [R1+0x24], R10 ;  /* 0x0000240a01007387 */ /* 0x0007e20000100800 */
[----:B------:R-:W-:Y:S02]  /*c9380*/  LOP3.LUT R32, R32, R15, RZ, 0x3c, !PT ;  /* 0x0000000f20207212 */ /* 0x000fe400078e3cff */
[----:B------:R-:W-:Y:S01]  /*c9390*/  PRMT R12, R12, 0x5410, R9 ;  /* 0x000054100c0c7816 */ /* 0x000fe20000000009 */
[----:B------:R2:W5:Y:S01]  /*c93a0*/  LDL.128 R44, [R1+0x10] ;  /* 0x00001000012c7983 */ /* 0x0005620000100c00 */
[----:B-1----:R-:W-:-:S02]  /*c93b0*/  LOP3.LUT R14, R17, R18, RZ, 0x3c, !PT ;  /* 0x00000012110e7212 */ /* 0x002fc400078e3cff */
[----:B------:R-:W-:Y:S02]  /*c93c0*/  PRMT R9, R13, 0x3340, R32 ;  /* 0x000033400d097816 */ /* 0x000fe40000000020 */
[----:B------:R-:W-:Y:S02]  /*c93d0*/  PRMT R14, R11, 0x3340, R14 ;  /* 0x000033400b0e7816 */ /* 0x000fe4000000000e */
[C---:B------:R-:W-:Y:S02]  /*c93e0*/  PRMT R11, R30.reuse, 0x7770, RZ ;  /* 0x000077701e0b7816 */ /* 0x040fe400000000ff */
[C---:B------:R-:W-:Y:S02]  /*c93f0*/  PRMT R13, R30.reuse, 0x7772, RZ ;  /* 0x000077721e0d7816 */ /* 0x040fe400000000ff */
[----:B------:R-:W-:Y:S02]  /*c9400*/  PRMT R15, R30, 0x7773, RZ ;  /* 0x000077731e0f7816 */ /* 0x000fe400000000ff */
[----:B------:R-:W-:-:S02]  /*c9410*/  PRMT R16, R22, 0x7770, RZ ;  /* 0x0000777016107816 */ /* 0x000fc400000000ff */
[C---:B------:R-:W-:Y:S02]  /*c9420*/  PRMT R17, R22.reuse, 0x7771, RZ ;  /* 0x0000777116117816 */ /* 0x040fe400000000ff */
[----:B------:R-:W-:Y:S02]  /*c9430*/  PRMT R18, R22, 0x7772, RZ ;  /* 0x0000777216127816 */ /* 0x000fe400000000ff */
[----:B------:R-:W-:Y:S02]  /*c9440*/  PRMT R30, R30, 0x7771, RZ ;  /* 0x000077711e1e7816 */ /* 0x000fe400000000ff */
[----:B------:R-:W-:Y:S02]  /*c9450*/  PRMT R22, R22, 0x7773, RZ ;  /* 0x0000777316167816 */ /* 0x000fe400000000ff */
[----:B---3--:R-:W-:Y:S02]  /*c9460*/  LOP3.LUT R10, R16, R11, RZ, 0x3c, !PT ;  /* 0x0000000b100a7212 */ /* 0x008fe400078e3cff */
[----:B------:R-:W-:-:S02]  /*c9470*/  LOP3.LUT R17, R17, R30, RZ, 0x3c, !PT ;  /* 0x0000001e11117212 */ /* 0x000fc400078e3cff */
[----:B------:R-:W-:Y:S02]  /*c9480*/  LOP3.LUT R13, R18, R13, RZ, 0x3c, !PT ;  /* 0x0000000d120d7212 */ /* 0x000fe400078e3cff */
[----:B------:R-:W-:Y:S01]  /*c9490*/  LOP3.LUT R22, R22, R15, RZ, 0x3c, !PT ;  /* 0x0000000f16167212 */ /* 0x000fe200078e3cff */
[----:B------:R1:W-:Y:S01]  /*c94a0*/  STL [R1+0x28], R12 ;  /* 0x0000280c01007387 */ /* 0x0003e20000100800 */
[----:B------:R-:W-:Y:S02]  /*c94b0*/  PRMT R14, R14, 0x5410, R9 ;  /* 0x000054100e0e7816 */ /* 0x000fe40000000009 */
[----:B------:R-:W-:Y:S02]  /*c94c0*/  PRMT R10, R10, 0x3340, R17 ;  /* 0x000033400a0a7816 */ /* 0x000fe40000000011 */
[----:B------:R-:W-:Y:S02]  /*c94d0*/  PRMT R9, R13, 0x3340, R22 ;  /* 0x000033400d097816 */ /* 0x000fe40000000016 */
[----:B------:R-:W-:-:S02]  /*c94e0*/  PRMT R16, R26, 0x7770, RZ ;  /* 0x000077701a107816 */ /* 0x000fc400000000ff */
[C---:B------:R-:W-:Y:S02]  /*c94f0*/  PRMT R17, R26.reuse, 0x7771, RZ ;  /* 0x000077711a117816 */ /* 0x040fe400000000ff */
[C---:B------:R-:W-:Y:S02]  /*c9500*/  PRMT R18, R26.reuse, 0x7772, RZ ;  /* 0x000077721a127816 */ /* 0x040fe400000000ff */
[----:B------:R-:W-:Y:S02]  /*c9510*/  PRMT R26, R26, 0x7773, RZ ;  /* 0x000077731a1a7816 */ /* 0x000fe400000000ff */
[C---:B------:R-:W-:Y:S02]  /*c9520*/  PRMT R11, R29.reuse, 0x7770, RZ ;  /* 0x000077701d0b7816 */ /* 0x040fe400000000ff */
[C---:B------:R-:W-:Y:S02]  /*c9530*/  PRMT R13, R29.reuse, 0x7772, RZ ;  /* 0x000077721d0d7816 */ /* 0x040fe400000000ff */
[----:B------:R-:W-:-:S02]  /*c9540*/  PRMT R15, R29, 0x7773, RZ ;  /* 0x000077731d0f7816 */ /* 0x000fc400000000ff */
[----:B-1----:R-:W-:Y:S02]  /*c9550*/  PRMT R12, R29, 0x7771, RZ ;  /* 0x000077711d0c7816 */ /* 0x002fe400000000ff */
[----:B------:R-:W-:Y:S02]  /*c9560*/  LOP3.LUT R11, R16, R11, RZ, 0x3c, !PT ;  /* 0x0000000b100b7212 */ /* 0x000fe400078e3cff */
[----:B------:R-:W-:Y:S02]  /*c9570*/  LOP3.LUT R13, R18, R13, RZ, 0x3c, !PT ;  /* 0x0000000d120d7212 */ /* 0x000fe400078e3cff */
[----:B------:R-:W-:Y:S02]  /*c9580*/  LOP3.LUT R26, R26, R15, RZ, 0x3c, !PT ;  /* 0x0000000f1a1a7212 */ /* 0x000fe400078e3cff */
[----:B------:R-:W-:Y:S02]  /*c9590*/  LOP3.LUT R12, R17, R12, RZ, 0x3c, !PT ;  /* 0x0000000c110c7212 */ /* 0x000fe400078e3cff */
[----:B------:R-:W-:-:S02]  /*c95a0*/  PRMT R18, R10, 0x5410, R9 ;  /* 0x000054100a127816 */ /* 0x000fc40000000009 */
[----:B------:R-:W-:Y:S02]  /*c95b0*/  PRMT R9, R13, 0x3340, R26 ;  /* 0x000033400d097816 */ /* 0x000fe4000000001a */
[----:B------:R-:W-:Y:S02]  /*c95c0*/  PRMT R10, R11, 0x3340, R12 ;  /* 0x000033400b0a7816 */ /* 0x000fe4000000000c */
[C---:B------:R-:W-:Y:S02]  /*c95d0*/  PRMT R16, R28.reuse, 0x7770, RZ ;  /* 0x000077701c107816 */ /* 0x040fe400000000ff */
[C---:B------:R-:W-:Y:S02]  /*c95e0*/  PRMT R15, R28.reuse, 0x7771, RZ ;  /* 0x000077711c0f7816 */ /* 0x040fe400000000ff */
[----:B------:R-:W-:Y:S02]  /*c95f0*/  PRMT R20, R28, 0x7772, RZ ;  /* 0x000077721c147816 */ /* 0x000fe400000000ff */
[----:B------:R-:W-:-:S02]  /*c9600*/  PRMT R11, R24, 0x7770, RZ ;  /* 0x00007770180b7816 */ /* 0x000fc400000000ff */
[C---:B------:R-:W-:Y:S02]  /*c9610*/  PRMT R12, R24.reuse, 0x7771, RZ ;  /* 0x00007771180c7816 */ /* 0x040fe400000000ff */
[----:B------:R-:W-:Y:S01]  /*c9620*/  PRMT R13, R24, 0x7772, RZ ;  /* 0x00007772180d7816 */ /* 0x000fe200000000ff */
[----:B------:R1:W-:Y:S01]  /*c9630*/  STL [R1+0x2c], R14 ;  /* 0x00002c0e01007387 */ /* 0x0003e20000100800 */
[----:B------:R-:W-:Y:S02]  /*c9640*/  LOP3.LUT R19, R16, R11, RZ, 0x3c, !PT ;  /* 0x0000000b10137212 */ /* 0x000fe400078e3cff */
[----:B------:R-:W-:Y:S02]  /*c9650*/  LOP3.LUT R22, R15, R12, RZ, 0x3c, !PT ;  /* 0x0000000c0f167212 */ /* 0x000fe400078e3cff */
[----:B------:R-:W-:Y:S01]  /*c9660*/  PRMT R17, R24, 0x7773, RZ ;  /* 0x0000777318117816 */ /* 0x000fe200000000ff */
[----:B------:R-:W-:Y:S01]  /*c9670*/  STL [R1+0x30], R18 ;  /* 0x0000301201007387 */ /* 0x000fe20000100800 */
[----:B------:R-:W-:-:S02]  /*c9680*/  LOP3.LUT R21, R20, R13, RZ, 0x3c, !PT ;  /* 0x0000000d14157212 */ /* 0x000fc400078e3cff */
[C---:B------:R-:W-:Y:S01]  /*c9690*/  PRMT R11, R25.reuse, 0x7770, RZ ;  /* 0x00007770190b7816 */ /* 0x040fe200000000ff */
[----:B------:R2:W5:Y:S01]  /*c96a0*/  LDL.128 R48, [R1+0x20] ;  /* 0x0000200001307983 */ /* 0x0005620000100c00 */
[C---:B------:R-:W-:Y:S02]  /*c96b0*/  PRMT R12, R25.reuse, 0x7772, RZ ;  /* 0x00007772190c7816 */ /* 0x040fe400000000ff */
[----:B------:R-:W-:Y:S02]  /*c96c0*/  PRMT R13, R25, 0x7773, RZ ;  /* 0x00007773190d7816 */ /* 0x000fe400000000ff */
[C---:B-1----:R-:W-:Y:S02]  /*c96d0*/  PRMT R14, R27.reuse, 0x7770, RZ ;  /* 0x000077701b0e7816 */ /* 0x042fe400000000ff */
[C---:B------:R-:W-:Y:S02]  /*c96e0*/  PRMT R16, R27.reuse, 0x7771, RZ ;  /* 0x000077711b107816 */ /* 0x040fe400000000ff */
[----:B------:R-:W-:-:S02]  /*c96f0*/  PRMT R15, R27, 0x7772, RZ ;  /* 0x000077721b0f7816 */ /* 0x000fc400000000ff */
[----:B------:R-:W-:Y:S02]  /*c9700*/  PRMT R20, R27, 0x7773, RZ ;  /* 0x000077731b147816 */ /* 0x000fe400000000ff */
[----:B------:R-:W-:Y:S02]  /*c9710*/  PRMT R25, R25, 0x7771, RZ ;  /* 0x0000777119197816 */ /* 0x000fe400000000ff */
[----:B------:R-:W-:Y:S02]  /*c9720*/  PRMT R28, R28, 0x7773, RZ ;  /* 0x000077731c1c7816 */ /* 0x000fe400000000ff */
[----:B------:R-:W-:Y:S02]  /*c9730*/  LOP3.LUT R11, R14, R11, RZ, 0x3c, !PT ;  /* 0x0000000b0e0b7212 */ /* 0x000fe400078e3cff */
[----:B------:R-:W-:Y:S02]  /*c9740*/  LOP3.LUT R12, R15, R12, RZ, 0x3c, !PT ;  /* 0x0000000c0f0c7212 */ /* 0x000fe400078e3cff */
[----:B------:R-:W-:-:S02]  /*c9750*/  LOP3.LUT R13, R20, R13, RZ, 0x3c, !PT ;  /* 0x0000000d140d7212 */ /* 0x000fc400078e3cff */
[----:B------:R-:W-:Y:S02]  /*c9760*/  LOP3.LUT R16, R16, R25, RZ, 0x3c, !PT ;  /* 0x0000001910107212 */ /* 0x000fe400078e3cff */
[----:B------:R-:W-:Y:S01]  /*c9770*/  LOP3.LUT R28, R28, R17, RZ, 0x3c, !PT ;  /* 0x000000111c1c7212 */ /* 0x000fe200078e3cff */
[----:B------:R2:W5:Y:S01]  /*c9780*/  LDL.128 R24, [R1+0xb0] ;  /* 0x0000b00001187983 */ /* 0x0005620000100c00 */
[----:B------:R-:W-:Y:S02]  /*c9790*/  PRMT R12, R12, 0x3340, R13 ;  /* 0x000033400c0c7816 */ /* 0x000fe4000000000d */
[----:B------:R-:W-:Y:S02]  /*c97a0*/  PRMT R11, R11, 0x3340, R16 ;  /* 0x000033400b0b7816 */ /* 0x000fe40000000010 */
[----:B------:R-:W-:Y:S02]  /*c97b0*/  PRMT R20, R21, 0x3340, R28 ;  /* 0x0000334015147816 */ /* 0x000fe4000000001c */
[----:B------:R-:W-:Y:S01]  /*c97c0*/  PRMT R19, R19, 0x3340, R22 ;  /* 0x0000334013137816 */ /* 0x000fe20000000016 */
[----:B------:R2:W5:Y:S01]  /*c97d0*/  LDL.128 R28, [R1+0x90] ;  /* 0x00009000011c7983 */ /* 0x0005620000100c00 */
[----:B------:R-:W-:-:S02]  /*c97e0*/  PRMT R14, R10, 0x5410, R9 ;  /* 0x000054100a0e7816 */ /* 0x000fc40000000009 */
[----:B------:R-:W-:Y:S02]  /*c97f0*/  PRMT R10, R11, 0x5410, R12 ;  /* 0x000054100b0a7816 */ /* 0x000fe4000000000c */
[----:B------:R-:W-:Y:S02]  /*c9800*/  PRMT R20, R19, 0x5410, R20 ;  /* 0x0000541013147816 */ /* 0x000fe40000000014 */
[----:B------:R-:W-:Y:S02]  /*c9810*/  LOP3.LUT R12, R23, 0x1, RZ, 0x3c, !PT ;  /* 0x00000001170c7812 */ /* 0x000fe400078e3cff */
[----:B------:R-:W-:Y:S01]  /*c9820*/  LOP3.LUT R16, R8, 0x80, RZ, 0x3c, !PT ;  /* 0x0000008008107812 */ /* 0x000fe200078e3cff */
[----:B------:R-:W-:Y:S04]  /*c9830*/  STL [R1+0x34], R14 ;  /* 0x0000340e01007387 */ /* 0x000fe80000100800 */
[----:B------:R-:W-:Y:S04]  /*c9840*/  STL [R1+0x38], R20 ;  /* 0x0000381401007387 */ /* 0x000fe80000100800 */
[----:B------:R1:W-:Y:S04]  /*c9850*/  STL [R1+0x3c], R10 ;  /* 0x00003c0a01007387 */ /* 0x0003e80000100800 */
[----:B------:R3:W-:Y:S04]  /*c9860*/  STL.U8 [R1+0x40], R12 ;  /* 0x0000400c01007387 */ /* 0x0007e80000100000 */
[----:B------:R4:W-:Y:S04]  /*c9870*/  STL.U8 [R1+0x87], R16 ;  /* 0x0000871001007387 */ /* 0x0009e80000100000 */
[----:B-1----:R2:W5:Y:S04]  /*c9880*/  LDL.128 R8, [R1+0x50] ;  /* 0x0000500001087983 */ /* 0x0025680000100c00 */
[----:B---3--:R2:W5:Y:S04]  /*c9890*/  LDL.128 R12, [R1+0x70] ;  /* 0x00007000010c7983 */ /* 0x0085680000100c00 */
[----:B----4-:R2:W5:Y:S04]  /*c98a0*/  LDL.128 R16, [R1+0xa0] ;  /* 0x0000a00001107983 */ /* 0x0105680000100c00 */
[----:B------:R2:W5:Y:S04]  /*c98b0*/  LDL.128 R20, [R1+0x60] ;  /* 0x0000600001147983 */ /* 0x0005680000100c00 */
[----:B------:R2:W5:Y:S04]  /*c98c0*/  LDL.128 R32, [R1+0x40] ;  /* 0x0000400001207983 */ /* 0x0005680000100c00 */
[----:B------:R2:W5:Y:S04]  /*c98d0*/  LDL.128 R36, [R1+0x80] ;  /* 0x0000800001247983 */ /* 0x0005680000100c00 */
[----:B------:R2:W5:Y:S01]  /*c98e0*/  LDL.128 R52, [R1+0x30] ;  /* 0x0000300001347983 */ /* 0x0005620000100c00 */
[----:B0-----:R-:W-:-:S05]  /*c98f0*/  UMOV UR4, URZ ;  /* 0x000000ff00047c82 */ /* 0x001fca0008000000 */
.L_x_2766:
[----:B-----5:R-:W-:Y:S01]  /*c9900*/  LOP3.LUT R89, R22, R32, R46, 0x96, !PT ;  /* 0x0000002016597212 */ /* 0x020fe200078e962e */
[----:B------:R-:W-:Y:S01]  /*c9910*/  UIADD3 UR5, UPT, UPT, -UR8, URZ, URZ ;  /* 0x000000ff08057290 */ /* 0x000fe2000fffe1ff */
[----:B------:R-:W-:Y:S01]  /*c9920*/  LOP3.LUT R94, R23, R33, R47, 0x96, !PT ;  /* 0x00000021175e7212 */ /* 0x000fe200078e962f */
[----:B------:R-:W-:Y:S01]  /*c9930*/  ULOP3.LUT UR7, UR8, 0x3f, URZ, 0xc0, !UPT ;  /* 0x0000003f08077892 */ /* 0x000fe2000f8ec0ff */
[----:B------:R-:W-:Y:S01]  /*c9940*/  LOP3.LUT R79, R10, R52, R42, 0x96, !PT ;  /* 0x000000340a4f7212 */ /* 0x000fe200078e962a */
[----:B------:R-:W-:Y:S01]  /*c9950*/  ULOP3.LUT UR5, UR5, 0x3f, URZ, 0xc0, !UPT ;  /* 0x0000003f05057892 */ /* 0x000fe2000f8ec0ff */
[----:B------:R-:W-:Y:S01]  /*c9960*/  LOP3.LUT R80, R11, R53, R43, 0x96, !PT ;  /* 0x000000350b507212 */ /* 0x000fe200078e962b */
[----:B------:R-:W-:Y:S01]  /*c9970*/  UIADD3 UR6, UPT, UPT, -UR29, URZ, URZ ;  /* 0x000000ff1d067290 */ /* 0x000fe2000fffe1ff */
[----:B------:R-:W-:Y:S01]  /*c9980*/  LOP3.LUT R59, R12, R34, R48, 0x96, !PT ;  /* 0x000000220c3b7212 */ /* 0x000fe200078e9630 */
[----:B------:R-:W-:Y:S01]  /*c9990*/  ULOP3.LUT UR34, UR29, 0x3f, URZ, 0xc0, !UPT ;  /* 0x0000003f1d227892 */ /* 0x000fe2000f8ec0ff */
[----:B------:R-:W-:Y:S01]  /*c99a0*/  LOP3.LUT R89, R26, R89, R28, 0x96, !PT ;  /* 0x000000591a597212 */ /* 0x000fe200078e961c */
[----:B------:R-:W-:Y:S01]  /*c99b0*/  ULOP3.LUT UR6, UR6, 0x3f, URZ, 0xc0, !UPT ;  /* 0x0000003f06067892 */ /* 0x000fe2000f8ec0ff */
[----:B------:R-:W-:Y:S01]  /*c99c0*/  LOP3.LUT R94, R27, R94, R29, 0x96, !PT ;  /* 0x0000005e1b5e7212 */ /* 0x000fe200078e961d */
[----:B------:R-:W-:Y:S01]  /*c99d0*/  ULOP3.LUT UR35, UR25, 0x3f, URZ, 0xc0, !UPT ;  /* 0x0000003f19237892 */ /* 0x000fe2000f8ec0ff */
[----:B------:R-:W-:-:S02]  /*c99e0*/  LOP3.LUT R78, R13, R35, R49, 0x96, !PT ;  /* 0x000000230d4e7212 */ /* 0x000fc400078e9631 */
[----:B------:R-:W-:Y:S02]  /*c99f0*/  LOP3.LUT R82, R18, R79, R36, 0x96, !PT ;  /* 0x0000004f12527212 */ /* 0x000fe400078e9624 */
[----:B------:R-:W-:Y:S02]  /*c9a00*/  LOP3.LUT R91, R19, R80, R37, 0x96, !PT ;  /* 0x00000050135b7212 */ /* 0x000fe400078e9625 */
[----:B------:R-:W-:Y:S02]  /*c9a10*/  LOP3.LUT R80, R60, R59, R30, 0x96, !PT ;  /* 0x0000003b3c507212 */ /* 0x000fe400078e961e */
[----:B------:R-:W-:Y:S02]  /*c9a20*/  SHF.L.W.U32.HI R79, R94, 0x1, R89 ;  /* 0x000000015e4f7819 */ /* 0x000fe40000010e59 */
[----:B------:R-:W-:Y:S02]  /*c9a30*/  LOP3.LUT R83, R61, R78, R31, 0x96, !PT ;  /* 0x0000004e3d537212 */ /* 0x000fe400078e961f */
[----:B------:R-:W-:-:S02]  /*c9a40*/  SHF.L.W.U32.HI R59, R91, 0x1, R82 ;  /* 0x000000015b3b7819 */ /* 0x000fc40000010e52 */
[----:B------:R-:W-:Y:S02]  /*c9a50*/  SHF.L.W.U32.HI R78, R82, 0x1, R91 ;  /* 0x00000001524e7819 */ /* 0x000fe40000010e5b */
[----:B------:R-:W-:Y:S02]  /*c9a60*/  LOP3.LUT R87, R20, R54, R44, 0x96, !PT ;  /* 0x0000003614577212 */ /* 0x000fe400078e962c */
[----:B------:R-:W-:Y:S02]  /*c9a70*/  LOP3.LUT R96, R21, R55, R45, 0x96, !PT ;  /* 0x0000003715607212 */ /* 0x000fe400078e962d */
[----:B------:R-:W-:Y:S02]  /*c9a80*/  LOP3.LUT R85, R79, R82, RZ, 0x3c, !PT ;  /* 0x000000524f557212 */ /* 0x000fe400078e3cff */
[----:B------:R-:W-:Y:S02]  /*c9a90*/  SHF.L.W.U32.HI R81, R80, 0x1, R83 ;  /* 0x0000000150517819 */ /* 0x000fe40000010e53 */
[----:B------:R-:W-:-:S02]  /*c9aa0*/  LOP3.LUT R59, R59, R80, RZ, 0x3c, !PT ;  /* 0x000000503b3b7212 */ /* 0x000fc400078e3cff */
[----:B------:R-:W-:Y:S02]  /*c9ab0*/  SHF.L.W.U32.HI R79, R89, 0x1, R94 ;  /* 0x00000001594f7819 */ /* 0x000fe40000010e5e */
[----:B------:R-:W-:Y:S02]  /*c9ac0*/  SHF.L.W.U32.HI R80, R83, 0x1, R80 ;  /* 0x0000000153507819 */ /* 0x000fe40000010e50 */
[----:B------:R-:W-:Y:S02]  /*c9ad0*/  LOP3.LUT R78, R78, R83, RZ, 0x3c, !PT ;  /* 0x000000534e4e7212 */ /* 0x000fe400078e3cff */
[----:B------:R-:W-:Y:S02]  /*c9ae0*/  LOP3.LUT R88, R9, R51, R41, 0x96, !PT ;  /* 0x0000003309587212 */ /* 0x000fe400078e9629 */
[----:B------:R-:W-:Y:S02]  /*c9af0*/  LOP3.LUT R87, R24, R87, R38, 0x96, !PT ;  /* 0x0000005718577212 */ /* 0x000fe400078e9626 */
[----:B------:R-:W-:-:S02]  /*c9b00*/  LOP3.LUT R96, R25, R96, R39, 0x96, !PT ;  /* 0x0000006019607212 */ /* 0x000fc400078e9627 */
[----:B------:R-:W-:Y:S02]  /*c9b10*/  LOP3.LUT R83, R8, R50, R40, 0x96, !PT ;  /* 0x0000003208537212 */ /* 0x000fe400078e9628 */
[----:B------:R-:W-:Y:S02]  /*c9b20*/  LOP3.LUT R84, R79, R91, RZ, 0x3c, !PT ;  /* 0x0000005b4f547212 */ /* 0x000fe400078e3cff */
[----:B------:R-:W-:Y:S02]  /*c9b30*/  LOP3.LUT R88, R17, R88, R15, 0x96, !PT ;  /* 0x0000005811587212 */ /* 0x000fe400078e960f */
[----:B------:R-:W-:Y:S02]  /*c9b40*/  SHF.L.W.U32.HI R79, R87, 0x1, R96 ;  /* 0x00000001574f7819 */ /* 0x000fe40000010e60 */
[----:B------:R-:W-:Y:S02]  /*c9b50*/  LOP3.LUT R91, R16, R83, R14, 0x96, !PT ;  /* 0x00000053105b7212 */ /* 0x000fe400078e960e */
        /* <DEDUP_REMOVED lines=8> */
[----:B------:R-:W-:Y:S02]  /*c9be0*/  LOP3.LUT R87, R80, R91, RZ, 0x3c, !PT ;  /* 0x0000005b50577212 */ /* 0x000fe400078e3cff */
[----:B------:R-:W-:Y:S02]  /*c9bf0*/  LOP3.LUT R89, R38, R85, RZ, 0x3c, !PT ;  /* 0x0000005526597212 */ /* 0x000fe400078e3cff */
[----:B------:R-:W-:Y:S02]  /*c9c00*/  LOP3.LUT R91, R55, R84, RZ, 0x3c, !PT ;  /* 0x00000054375b7212 */ /* 0x000fe400078e3cff */
[-C--:B------:R-:W-:Y:S02]  /*c9c10*/  LOP3.LUT R43, R43, R86.reuse, RZ, 0x3c, !PT ;  /* 0x000000562b2b7212 */ /* 0x080fe400078e3cff */
[----:B------:R-:W-:-:S02]  /*c9c20*/  LOP3.LUT R53, R53, R86, RZ, 0x3c, !PT ;  /* 0x0000005635357212 */ /* 0x000fc400078e3cff */
[-C--:B------:R-:W-:Y:S02]  /*c9c30*/  LOP3.LUT R38, R11, R86.reuse, RZ, 0x3c, !PT ;  /* 0x000000560b267212 */ /* 0x080fe400078e3cff */
[-C--:B------:R-:W-:Y:S02]  /*c9c40*/  LOP3.LUT R37, R37, R86.reuse, RZ, 0x3c, !PT ;  /* 0x0000005625257212 */ /* 0x080fe400078e3cff */
[----:B------:R-:W-:Y:S02]  /*c9c50*/  LOP3.LUT R19, R19, R86, RZ, 0x3c, !PT ;  /* 0x0000005613137212 */ /* 0x000fe400078e3cff */
[----:B------:R-:W-:Y:S02]  /*c9c60*/  LOP3.LUT R86, R46, R83, RZ, 0x3c, !PT ;  /* 0x000000532e567212 */ /* 0x000fe400078e3cff */
[----:B------:R-:W-:Y:S02]  /*c9c70*/  LOP3.LUT R55, R13, R94, RZ, 0x3c, !PT ;  /* 0x0000005e0d377212 */ /* 0x000fe400078e3cff */
[----:B------:R-:W-:-:S02]  /*c9c80*/  LOP3.LUT R46, R8, R59, RZ, 0x3c, !PT ;  /* 0x0000003b082e7212 */ /* 0x000fc400078e3cff */
[----:B------:R-:W-:Y:S02]  /*c9c90*/  LOP3.LUT R13, R9, R78, RZ, 0x3c, !PT ;  /* 0x0000004e090d7212 */ /* 0x000fe400078e3cff */
[----:B------:R-:W-:Y:S02]  /*c9ca0*/  LOP3.LUT R90, R54, R85, RZ, 0x3c, !PT ;  /* 0x00000055365a7212 */ /* 0x000fe400078e3cff */
[-C--:B------:R-:W-:Y:S02]  /*c9cb0*/  LOP3.LUT R45, R45, R84.reuse, RZ, 0x3c, !PT ;  /* 0x000000542d2d7212 */ /* 0x080fe400078e3cff */
[-C--:B------:R-:W-:Y:S02]  /*c9cc0*/  LOP3.LUT R21, R21, R84.reuse, RZ, 0x3c, !PT ;  /* 0x0000005415157212 */ /* 0x080fe400078e3cff */
[-C--:B------:R-:W-:Y:S02]  /*c9cd0*/  LOP3.LUT R92, R39, R84.reuse, RZ, 0x3c, !PT ;  /* 0x00000054275c7212 */ /* 0x080fe400078e3cff */
[----:B------:R-:W-:-:S02]  /*c9ce0*/  LOP3.LUT R25, R25, R84, RZ, 0x3c, !PT ;  /* 0x0000005419197212 */ /* 0x000fc400078e3cff */
[-C--:B------:R-:W-:Y:S02]  /*c9cf0*/  LOP3.LUT R84, R36, R87.reuse, RZ, 0x3c, !PT ;  /* 0x0000005724547212 */ /* 0x080fe400078e3cff */
[C---:B------:R-:W-:Y:S02]  /*c9d00*/  SHF.R.U64 R9, R46.reuse, UR5, R13 ;  /* 0x000000052e097c19 */ /* 0x040fe4000800120d */
[----:B------:R-:W-:Y:S02]  /*c9d10*/  SHF.L.U32 R54, R46, UR7, RZ ;  /* 0x000000072e367c19 */ /* 0x000fe400080006ff */
[-C--:B------:R-:W-:Y:S02]  /*c9d20*/  LOP3.LUT R52, R52, R87.reuse, RZ, 0x3c, !PT ;  /* 0x0000005734347212 */ /* 0x080fe400078e3cff */
[-C--:B------:R-:W-:Y:S02]  /*c9d30*/  LOP3.LUT R88, R42, R87.reuse, RZ, 0x3c, !PT ;  /* 0x000000572a587212 */ /* 0x080fe400078e3cff */
[----:B------:R-:W-:-:S02]  /*c9d40*/  LOP3.LUT R39, R10, R87, RZ, 0x3c, !PT ;  /* 0x000000570a277212 */ /* 0x000fc400078e3cff */
[----:B------:R-:W-:Y:S02]  /*c9d50*/  LOP3.LUT R36, R18, R87, RZ, 0x3c, !PT ;  /* 0x0000005712247212 */ /* 0x000fe400078e3cff */
[--C-:B------:R-:W-:Y:S01]  /*c9d60*/  SHF.L.U64.HI R46, R46, UR7, R13.reuse ;  /* 0x000000072e2e7c19 */ /* 0x100fe2000801020d */
[----:B------:R-:W-:Y:S01]  /*c9d70*/  ULOP3.LUT UR7, UR27, 0x3f, URZ, 0xc0, !UPT ;  /* 0x0000003f1b077892 */ /* 0x000fe2000f8ec0ff */
[-C--:B------:R-:W-:Y:S02]  /*c9d80*/  LOP3.LUT R87, R47, R96.reuse, RZ, 0x3c, !PT ;  /* 0x000000602f577212 */ /* 0x080fe400078e3cff */
[----:B------:R-:W-:Y:S01]  /*c9d90*/  SHF.R.U32.HI R13, RZ, UR5, R13 ;  /* 0x00000005ff0d7c19 */ /* 0x000fe2000801160d */
[----:B------:R-:W-:Y:S01]  /*c9da0*/  UIADD3 UR5, UPT, UPT, -UR27, URZ, URZ ;  /* 0x000000ff1b057290 */ /* 0x000fe2000fffe1ff */
[-C--:B------:R-:W-:Y:S02]  /*c9db0*/  LOP3.LUT R47, R23, R96.reuse, RZ, 0x3c, !PT ;  /* 0x00000060172f7212 */ /* 0x080fe400078e3cff */
[-C--:B------:R-:W-:Y:S01]  /*c9dc0*/  LOP3.LUT R23, R29, R96.reuse, RZ, 0x3c, !PT ;  /* 0x000000601d177212 */ /* 0x080fe200078e3cff */
[----:B------:R-:W-:Y:S01]  /*c9dd0*/  ULOP3.LUT UR5, UR5, 0x3f, URZ, 0xc0, !UPT ;  /* 0x0000003f05057892 */ /* 0x000fe2000f8ec0ff */
[----:B------:R-:W-:-:S02]  /*c9de0*/  LOP3.LUT R29, R27, R96, RZ, 0x3c, !PT ;  /* 0x000000601b1d7212 */ /* 0x000fc400078e3cff */
[----:B------:R-:W-:Y:S02]  /*c9df0*/  LOP3.LUT R27, R14, R59, RZ, 0x3c, !PT ;  /* 0x0000003b0e1b7212 */ /* 0x000fe400078e3cff */
[----:B------:R-:W-:Y:S02]  /*c9e00*/  LOP3.LUT R54, R54, R9, RZ, 0xfc, !PT ;  /* 0x0000000936367212 */ /* 0x000fe400078efcff */
[----:B------:R-:W-:Y:S02]  /*c9e10*/  LOP3.LUT R10, R12, R81, RZ, 0x3c, !PT ;  /* 0x000000510c0a7212 */ /* 0x000fe400078e3cff */
[--C-:B------:R-:W-:Y:S02]  /*c9e20*/  SHF.R.U64 R9, R90, UR6, R91.reuse ;  /* 0x000000065a097c19 */ /* 0x100fe4000800125b */
[----:B------:R-:W-:Y:S01]  /*c9e30*/  SHF.R.U32.HI R14, RZ, UR6, R91 ;  /* 0x00000006ff0e7c19 */ /* 0x000fe2000801165b */
[----:B------:R-:W-:Y:S01]  /*c9e40*/  UIADD3 UR6, UPT, UPT, -UR19, URZ, URZ ;  /* 0x000000ff13067290 */ /* 0x000fe2000fffe1ff */
[----:B------:R-:W-:-:S02]  /*c9e50*/  LOP3.LUT R46, R46, R13, RZ, 0xfc, !PT ;  /* 0x0000000d2e2e7212 */ /* 0x000fc400078efcff */
[----:B------:R-:W-:Y:S01]  /*c9e60*/  SHF.L.U32 R12, R90, UR34, RZ ;  /* 0x000000225a0c7c19 */ /* 0x000fe200080006ff */
[----:B------:R-:W-:Y:S01]  /*c9e70*/  ULOP3.LUT UR6, UR6, 0x3f, URZ, 0xc0, !UPT ;  /* 0x0000003f06067892 */ /* 0x000fe2000f8ec0ff */
[----:B------:R-:W-:Y:S02]  /*c9e80*/  LOP3.LUT R82, R32, R83, RZ, 0x3c, !PT ;  /* 0x0000005320527212 */ /* 0x000fe400078e3cff */
[----:B------:R-:W-:Y:S01]  /*c9e90*/  SHF.L.U64.HI R13, R90, UR34, R91 ;  /* 0x000000225a0d7c19 */ /* 0x000fe2000801025b */
[----:B------:R-:W-:Y:S01]  /*c9ea0*/  ULOP3.LUT UR34, UR19, 0x3f, URZ, 0xc0, !UPT ;  /* 0x0000003f13227892 */ /* 0x000fe2000f8ec0ff */
[----:B------:R-:W-:Y:S02]  /*c9eb0*/  LOP3.LUT R32, R48, R81, RZ, 0x3c, !PT ;  /* 0x0000005130207212 */ /* 0x000fe400078e3cff */
[----:B------:R-:W-:Y:S02]  /*c9ec0*/  LOP3.LUT R80, R28, R83, RZ, 0x3c, !PT ;  /* 0x000000531c507212 */ /* 0x000fe400078e3cff */
[----:B------:R-:W-:-:S02]  /*c9ed0*/  LOP3.LUT R48, R15, R78, RZ, 0x3c, !PT ;  /* 0x0000004e0f307212 */ /* 0x000fc400078e3cff */
[-C--:B------:R-:W-:Y:S02]  /*c9ee0*/  LOP3.LUT R34, R34, R81.reuse, RZ, 0x3c, !PT ;  /* 0x0000005122227212 */ /* 0x080fe400078e3cff */
[-C--:B------:R-:W-:Y:S02]  /*c9ef0*/  LOP3.LUT R28, R30, R81.reuse, RZ, 0x3c, !PT ;  /* 0x000000511e1c7212 */ /* 0x080fe400078e3cff */
[----:B------:R-:W-:Y:S02]  /*c9f00*/  LOP3.LUT R60, R60, R81, RZ, 0x3c, !PT ;  /* 0x000000513c3c7212 */ /* 0x000fe400078e3cff */
[----:B------:R-:W-:Y:S02]  /*c9f10*/  LOP3.LUT R12, R12, R9, RZ, 0xfc, !PT ;  /* 0x000000090c0c7212 */ /* 0x000fe400078efcff */
[C---:B------:R-:W-:Y:S02]  /*c9f20*/  SHF.L.U32 R15, R89.reuse, UR7, RZ ;  /* 0x00000007590f7c19 */ /* 0x040fe400080006ff */
[----:B------:R-:W-:Y:S01]  /*c9f30*/  SHF.L.U64.HI R42, R89, UR7, R92 ;  /* 0x00000007592a7c19 */ /* 0x000fe2000801025c */
[----:B------:R-:W-:Y:S01]  /*c9f40*/  UIADD3 UR7, UPT, UPT, -UR25, URZ, URZ ;  /* 0x000000ff19077290 */ /* 0x000fe2000fffe1ff */
[----:B------:R-:W-:-:S02]  /*c9f50*/  LOP3.LUT R18, R26, R83, RZ, 0x3c, !PT ;  /* 0x000000531a127212 */ /* 0x000fc400078e3cff */
[----:B------:R-:W-:Y:S01]  /*c9f60*/  LOP3.LUT R81, R31, R94, RZ, 0x3c, !PT ;  /* 0x0000005e1f517212 */ /* 0x000fe200078e3cff */
[----:B------:R-:W-:Y:S01]  /*c9f70*/  ULOP3.LUT UR7, UR7, 0x3f, URZ, 0xc0, !UPT ;  /* 0x0000003f07077892 */ /* 0x000fe2000f8ec0ff */
[----:B------:R-:W-:Y:S02]  /*c9f80*/  LOP3.LUT R13, R13, R14, RZ, 0xfc, !PT ;  /* 0x0000000e0d0d7212 */ /* 0x000fe400078efcff */
[--C-:B------:R-:W-:Y:S02]  /*c9f90*/  SHF.R.U32.HI R9, RZ, UR5, R92.reuse ;  /* 0x00000005ff097c19 */ /* 0x100fe4000801165c */
[----:B------:R-:W-:Y:S02]  /*c9fa0*/  LOP3.LUT R31, R50, R59, RZ, 0x3c, !PT ;  /* 0x0000003b321f7212 */ /* 0x000fe400078e3cff */
[----:B------:R-:W-:Y:S02]  /*c9fb0*/  LOP3.LUT R26, R51, R78, RZ, 0x3c, !PT ;  /* 0x0000004e331a7212 */ /* 0x000fe400078e3cff */
[----:B------:R-:W-:Y:S01]  /*c9fc0*/  SHF.R.U64 R14, R89, UR5, R92 ;  /* 0x00000005590e7c19 */ /* 0x000fe2000800125c */
[----:B------:R-:W-:Y:S01]  /*c9fd0*/  UIADD3 UR5, UPT, UPT, -UR32, URZ, URZ ;  /* 0x000000ff20057290 */ /* 0x000fe2000fffe1ff */
[----:B------:R-:W-:-:S02]  /*c9fe0*/  LOP3.LUT R42, R42, R9, RZ, 0xfc, !PT ;  /* 0x000000092a2a7212 */ /* 0x000fc400078efcff */
[----:B------:R-:W-:Y:S01]  /*c9ff0*/  LOP3.LUT R15, R15, R14, RZ, 0xfc, !PT ;  /* 0x0000000e0f0f7212 */ /* 0x000fe200078efcff */
[----:B------:R-:W-:Y:S01]  /*ca000*/  ULOP3.LUT UR5, UR5, 0x3f, URZ, 0xc0, !UPT ;  /* 0x0000003f05057892 */ /* 0x000fe2000f8ec0ff */
[C-C-:B------:R-:W-:Y:S02]  /*ca010*/  SHF.R.U64 R9, R31.reuse, UR6, R26.reuse ;  /* 0x000000061f097c19 */ /* 0x140fe4000800121a */
[C---:B------:R-:W-:Y:S02]  /*ca020*/  SHF.L.U32 R30, R31.reuse, UR34, RZ ;  /* 0x000000221f1e7c19 */ /* 0x040fe400080006ff */
[--C-:B------:R-:W-:Y:S01]  /*ca030*/  SHF.L.U64.HI R31, R31, UR34, R26.reuse ;  /* 0x000000221f1f7c19 */ /* 0x100fe2000801021a */
[----:B------:R-:W-:Y:S01]  /*ca040*/  ULOP3.LUT UR34, UR32, 0x3f, URZ, 0xc0, !UPT ;  /* 0x0000003f20227892 */ /* 0x000fe2000f8ec0ff */
[----:B------:R-:W-:Y:S01]  /*ca050*/  SHF.R.U32.HI R14, RZ, UR6, R26 ;  /* 0x00000006ff0e7c19 */ /* 0x000fe2000801161a */
[----:B------:R-:W-:Y:S01]  /*ca060*/  UIADD3 UR6, UPT, UPT, -UR9, URZ, URZ ;  /* 0x000000ff09067290 */ /* 0x000fe2000fffe1ff */
[----:B------:R-:W-:-:S02]  /*ca070*/  LOP3.LUT R30, R30, R9, RZ, 0xfc, !PT ;  /* 0x000000091e1e7212 */ /* 0x000fc400078efcff */
[----:B------:R-:W-:Y:S01]  /*ca080*/  LOP3.LUT R31, R31, R14, RZ, 0xfc, !PT ;  /* 0x0000000e1f1f7212 */ /* 0x000fe200078efcff */
[----:B------:R-:W-:Y:S01]  /*ca090*/  ULOP3.LUT UR6, UR6, 0x3f, URZ, 0xc0, !UPT ;  /* 0x0000003f06067892 */ /* 0x000fe2000f8ec0ff */
[C-C-:B------:R-:W-:Y:S02]  /*ca0a0*/  SHF.R.U64 R9, R27.reuse, UR7, R48.reuse ;  /* 0x000000071b097c19 */ /* 0x140fe40008001230 */
[C---:B------:R-:W-:Y:S02]  /*ca0b0*/  SHF.L.U32 R26, R27.reuse, UR35, RZ ;  /* 0x000000231b1a7c19 */ /* 0x040fe400080006ff */
[--C-:B------:R-:W-:Y:S02]  /*ca0c0*/  SHF.L.U64.HI R27, R27, UR35, R48.reuse ;  /* 0x000000231b1b7c19 */ /* 0x100fe40008010230 */
[----:B------:R-:W-:Y:S01]  /*ca0d0*/  SHF.R.U32.HI R14, RZ, UR7, R48 ;  /* 0x00000007ff0e7c19 */ /* 0x000fe20008011630 */
[----:B------:R-:W-:Y:S01]  /*ca0e0*/  ULOP3.LUT UR7, UR9, 0x3f, URZ, 0xc0, !UPT ;  /* 0x0000003f09077892 */ /* 0x000fe2000f8ec0ff */
[----:B------:R-:W-:-:S02]  /*ca0f0*/  LOP3.LUT R22, R22, R83, RZ, 0x3c, !PT ;  /* 0x0000005316167212 */ /* 0x000fc400078e3cff */
[----:B------:R-:W-:Y:S02]  /*ca100*/  LOP3.LUT R83, R16, R59, RZ, 0x3c, !PT ;  /* 0x0000003b10537212 */ /* 0x000fe400078e3cff */
[----:B------:R-:W-:Y:S02]  /*ca110*/  LOP3.LUT R27, R27, R14, RZ, 0xfc, !PT ;  /* 0x0000000e1b1b7212 */ /* 0x000fe400078efcff */
[C-C-:B------:R-:W-:Y:S02]  /*ca120*/  SHF.R.U64 R16, R88.reuse, UR5, R43.reuse ;  /* 0x0000000558107c19 */ /* 0x140fe4000800122b */
[--C-:B------:R-:W-:Y:S02]  /*ca130*/  SHF.L.U64.HI R14, R88, UR34, R43.reuse ;  /* 0x00000022580e7c19 */ /* 0x100fe4000801022b */
[----:B------:R-:W-:Y:S02]  /*ca140*/  LOP3.LUT R26, R26, R9, RZ, 0xfc, !PT ;  /* 0x000000091a1a7212 */ /* 0x000fe400078efcff */
[----:B------:R-:W-:Y:S01]  /*ca150*/  SHF.R.U32.HI R43, RZ, UR5, R43 ;  /* 0x00000005ff2b7c19 */ /* 0x000fe2000801162b */
[----:B------:R-:W-:Y:S01]  /*ca160*/  UIADD3 UR5, UPT, UPT, -UR20, URZ, URZ ;  /* 0x000000ff14057290 */ /* 0x000fe2000fffe1ff */
[----:B------:R-:W-:Y:S01]  /*ca170*/  SHF.L.U32 R9, R88, UR34, RZ ;  /* 0x0000002258097c19 */ /* 0x000fe200080006ff */
[----:B------:R-:W-:Y:S01]  /*ca180*/  ULOP3.LUT UR34, UR20, 0x3f, URZ, 0xc0, !UPT ;  /* 0x0000003f14227892 */ /* 0x000fe2000f8ec0ff */
[----:B------:R-:W-:Y:S01]  /*ca190*/  LOP3.LUT R8, R17, R78, RZ, 0x3c, !PT ;  /* 0x0000004e11087212 */ /* 0x000fe200078e3cff */
[----:B------:R-:W-:Y:S01]  /*ca1a0*/  ULOP3.LUT UR5, UR5, 0x3f, URZ, 0xc0, !UPT ;  /* 0x0000003f05057892 */ /* 0x000fe2000f8ec0ff */
[----:B------:R-:W-:-:S02]  /*ca1b0*/  LOP3.LUT R9, R9, R16, RZ, 0xfc, !PT ;  /* 0x0000001009097212 */ /* 0x000fc400078efcff */
[C-C-:B------:R-:W-:Y:S02]  /*ca1c0*/  SHF.R.U64 R17, R39.reuse, UR6, R38.reuse ;  /* 0x0000000627117c19 */ /* 0x140fe40008001226 */
[C---:B------:R-:W-:Y:S02]  /*ca1d0*/  SHF.L.U32 R16, R39.reuse, UR7, RZ ;  /* 0x0000000727107c19 */ /* 0x040fe400080006ff */
[--C-:B------:R-:W-:Y:S01]  /*ca1e0*/  SHF.R.U32.HI R48, RZ, UR6, R38.reuse ;  /* 0x00000006ff307c19 */ /* 0x100fe20008011626 */
[----:B------:R-:W-:Y:S01]  /*ca1f0*/  UIADD3 UR6, UPT, UPT, -UR17, URZ, URZ ;  /* 0x000000ff11067290 */ /* 0x000fe2000fffe1ff */
[----:B------:R-:W-:Y:S01]  /*ca200*/  SHF.L.U64.HI R39, R39, UR7, R38 ;  /* 0x0000000727277c19 */ /* 0x000fe20008010226 */
[----:B------:R-:W-:Y:S01]  /*ca210*/  ULOP3.LUT UR7, UR17, 0x3f, URZ, 0xc0, !UPT ;  /* 0x0000003f11077892 */ /* 0x000fe2000f8ec0ff */
[----:B------:R-:W-:Y:S01]  /*ca220*/  LOP3.LUT R14, R14, R43, RZ, 0xfc, !PT ;  /* 0x0000002b0e0e7212 */ /* 0x000fe200078efcff */
[----:B------:R-:W-:Y:S01]  /*ca230*/  ULOP3.LUT UR6, UR6, 0x3f, URZ, 0xc0, !UPT ;  /* 0x0000003f06067892 */ /* 0x000fe2000f8ec0ff */
[----:B------:R-:W-:-:S02]  /*ca240*/  LOP3.LUT R38, R16, R17, RZ, 0xfc, !PT ;  /* 0x0000001110267212 */ /* 0x000fc400078efcff */
[C-C-:B------:R-:W-:Y:S02]  /*ca250*/  SHF.R.U64 R16, R80.reuse, UR5, R23.reuse ;  /* 0x0000000550107c19 */ /* 0x140fe40008001217 */
[C---:B------:R-:W-:Y:S02]  /*ca260*/  SHF.L.U32 R43, R80.reuse, UR34, RZ ;  /* 0x00000022502b7c19 */ /* 0x040fe400080006ff */
[--C-:B------:R-:W-:Y:S01]  /*ca270*/  SHF.L.U64.HI R80, R80, UR34, R23.reuse ;  /* 0x0000002250507c19 */ /* 0x100fe20008010217 */
[----:B------:R-:W-:Y:S01]  /*ca280*/  ULOP3.LUT UR34, UR26, 0x3f, URZ, 0xc0, !UPT ;  /* 0x0000003f1a227892 */ /* 0x000fe2000f8ec0ff */
[----:B------:R-:W-:Y:S01]  /*ca290*/  SHF.R.U32.HI R23, RZ, UR5, R23 ;  /* 0x00000005ff177c19 */ /* 0x000fe20008011617 */
[----:B------:R-:W-:Y:S01]  /*ca2a0*/  UIADD3 UR5, UPT, UPT, -UR26, URZ, URZ ;  /* 0x000000ff1a057290 */ /* 0x000fe2000fffe1ff */
[----:B------:R-:W-:Y:S02]  /*ca2b0*/  LOP3.LUT R39, R39, R48, RZ, 0xfc, !PT ;  /* 0x0000003027277212 */ /* 0x000fe400078efcff */
[----:B------:R-:W-:Y:S01]  /*ca2c0*/  LOP3.LUT R43, R43, R16, RZ, 0xfc, !PT ;  /* 0x000000102b2b7212 */ /* 0x000fe200078efcff */
[----:B------:R-:W-:Y:S01]  /*ca2d0*/  ULOP3.LUT UR5, UR5, 0x3f, URZ, 0xc0, !UPT ;  /* 0x0000003f05057892 */ /* 0x000fe2000f8ec0ff */
[----:B------:R-:W-:-:S02]  /*ca2e0*/  LOP3.LUT R11, R35, R94, RZ, 0x3c, !PT ;  /* 0x0000005e230b7212 */ /* 0x000fc400078e3cff */
[----:B------:R-:W-:Y:S02]  /*ca2f0*/  LOP3.LUT R80, R80, R23, RZ, 0xfc, !PT ;  /* 0x0000001750507212 */ /* 0x000fe400078efcff */
[C-C-:B------:R-:W-:Y:S02]  /*ca300*/  SHF.R.U64 R16, R86.reuse, UR6, R87.reuse ;  /* 0x0000000656107c19 */ /* 0x140fe40008001257 */
[--C-:B------:R-:W-:Y:S01]  /*ca310*/  SHF.R.U32.HI R48, RZ, UR6, R87.reuse ;  /* 0x00000006ff307c19 */ /* 0x100fe20008011657 */
[----:B------:R-:W-:Y:S01]  /*ca320*/  UIADD3 UR6, UPT, UPT, -UR30, URZ, URZ ;  /* 0x000000ff1e067290 */ /* 0x000fe2000fffe1ff */
[C---:B------:R-:W-:Y:S02]  /*ca330*/  SHF.L.U32 R23, R86.reuse, UR7, RZ ;  /* 0x0000000756177c19 */ /* 0x040fe400080006ff */
[----:B------:R-:W-:Y:S01]  /*ca340*/  SHF.L.U64.HI R35, R86, UR7, R87 ;  /* 0x0000000756237c19 */ /* 0x000fe20008010257 */
[----:B------:R-:W-:Y:S01]  /*ca350*/  ULOP3.LUT UR7, UR30, 0x3f, URZ, 0xc0, !UPT ;  /* 0x0000003f1e077892 */ /* 0x000fe2000f8ec0ff */
[----:B------:R-:W-:Y:S01]  /*ca360*/  LOP3.LUT R23, R23, R16, RZ, 0xfc, !PT ;  /* 0x0000001017177212 */ /* 0x000fe200078efcff */
[----:B------:R-:W-:Y:S01]  /*ca370*/  ULOP3.LUT UR6, UR6, 0x3f, URZ, 0xc0, !UPT ;  /* 0x0000003f06067892 */ /* 0x000fe2000f8ec0ff */
[----:B------:R-:W-:-:S02]  /*ca380*/  LOP3.LUT R35, R35, R48, RZ, 0xfc, !PT ;  /* 0x0000003023237212 */ /* 0x000fc400078efcff */
[-C--:B------:R-:W-:Y:S02]  /*ca390*/  LOP3.LUT R44, R44, R85.reuse, RZ, 0x3c, !PT ;  /* 0x000000552c2c7212 */ /* 0x080fe400078e3cff */
[-C--:B------:R-:W-:Y:S02]  /*ca3a0*/  LOP3.LUT R20, R20, R85.reuse, RZ, 0x3c, !PT ;  /* 0x0000005514147212 */ /* 0x080fe400078e3cff */
[----:B------:R-:W-:Y:S02]  /*ca3b0*/  LOP3.LUT R24, R24, R85, RZ, 0x3c, !PT ;  /* 0x0000005518187212 */ /* 0x000fe400078e3cff */
[C-C-:B------:R-:W-:Y:S02]  /*ca3c0*/  SHF.R.U64 R16, R84.reuse, UR5, R37.reuse ;  /* 0x0000000554107c19 */ /* 0x140fe40008001225 */
[----:B------:R-:W-:Y:S02]  /*ca3d0*/  SHF.L.U32 R51, R84, UR34, RZ ;  /* 0x0000002254337c19 */ /* 0x000fe400080006ff */
[----:B------:R-:W-:Y:S01]  /*ca3e0*/  SHF.R.U32.HI R48, RZ, UR5, R37 ;  /* 0x00000005ff307c19 */ /* 0x000fe20008011625 */
[----:B------:R-:W-:Y:S01]  /*ca3f0*/  UIADD3 UR5, UPT, UPT, -UR23, URZ, URZ ;  /* 0x000000ff17057290 */ /* 0x000fe2000fffe1ff */
[----:B------:R-:W-:-:S02]  /*ca400*/  LOP3.LUT R85, R33, R96, RZ, 0x3c, !PT ;  /* 0x0000006021557212 */ /* 0x000fc400078e3cff */
[----:B------:R-:W-:Y:S01]  /*ca410*/  LOP3.LUT R51, R51, R16, RZ, 0xfc, !PT ;  /* 0x0000001033337212 */ /* 0x000fe200078efcff */
[----:B------:R-:W-:Y:S01]  /*ca420*/  ULOP3.LUT UR5, UR5, 0x3f, URZ, 0xc0, !UPT ;  /* 0x0000003f05057892 */ /* 0x000fe2000f8ec0ff */
[----:B------:R-:W-:Y:S01]  /*ca430*/  SHF.L.U64.HI R33, R84, UR34, R37 ;  /* 0x0000002254217c19 */ /* 0x000fe20008010225 */
[----:B------:R-:W-:Y:S01]  /*ca440*/  ULOP3.LUT UR34, UR23, 0x3f, URZ, 0xc0, !UPT ;  /* 0x0000003f17227892 */ /* 0x000fe2000f8ec0ff */
[C-C-:B------:R-:W-:Y:S02]  /*ca450*/  SHF.R.U64 R16, R82.reuse, UR6, R85.reuse ;  /* 0x0000000652107c19 */ /* 0x140fe40008001255 */
[C-C-:B------:R-:W-:Y:S02]  /*ca460*/  SHF.L.U64.HI R86, R82.reuse, UR7, R85.reuse ;  /* 0x0000000752567c19 */ /* 0x140fe40008010255 */
        /* <DEDUP_REMOVED lines=16> */
[----:B------:R-:W-:Y:S02]  /*ca570*/  LOP3.LUT R88, R88, R49, RZ, 0xfc, !PT ;  /* 0x0000003158587212 */ /* 0x000fe400078efcff */
[----:B------:R-:W-:Y:S02]  /*ca580*/  LOP3.LUT R33, R33, R48, RZ, 0xfc, !PT ;  /* 0x0000003021217212 */ /* 0x000fe400078efcff */
        /* <DEDUP_REMOVED lines=10> */
[C-C-:B------:R-:W-:Y:S02]  /*ca630*/  SHF.L.U64.HI R82, R32.reuse, UR34, R79.reuse ;  /* 0x0000002220527c19 */ /* 0x140fe4000801024f */
[----:B------:R-:W-:Y:S01]  /*ca640*/  SHF.L.U32 R37, R32, UR34, RZ ;  /* 0x0000002220257c19 */ /* 0x000fe200080006ff */
[----:B------:R-:W-:Y:S01]  /*ca650*/  ULOP3.LUT UR34, UR21, 0x3f, URZ, 0xc0, !UPT ;  /* 0x0000003f15227892 */ /* 0x000fe2000f8ec0ff */
[----:B------:R-:W-:Y:S01]  /*ca660*/  SHF.R.U32.HI R79, RZ, UR5, R79 ;  /* 0x00000005ff4f7c19 */ /* 0x000fe2000801164f */
[----:B------:R-:W-:Y:S01]  /*ca670*/  UIADD3 UR5, UPT, UPT, -UR21, URZ, URZ ;  /* 0x000000ff15057290 */ /* 0x000fe2000fffe1ff */
[----:B------:R-:W-:Y:S02]  /*ca680*/  LOP3.LUT R37, R37, R16, RZ, 0xfc, !PT ;  /* 0x0000001025257212 */ /* 0x000fe400078efcff */
[----:B------:R-:W-:Y:S01]  /*ca690*/  LOP3.LUT R82, R82, R79, RZ, 0xfc, !PT ;  /* 0x0000004f52527212 */ /* 0x000fe200078efcff */
[----:B------:R-:W-:Y:S01]  /*ca6a0*/  ULOP3.LUT UR5, UR5, 0x3f, URZ, 0xc0, !UPT ;  /* 0x0000003f05057892 */ /* 0x000fe2000f8ec0ff */
[----:B------:R-:W-:-:S02]  /*ca6b0*/  SHF.R.U64 R61, R18, UR6, R29 ;  /* 0x00000006123d7c19 */ /* 0x000fc4000800121d */
        /* <DEDUP_REMOVED lines=10> */
[--C-:B------:R-:W-:Y:S01]  /*ca760*/  SHF.R.U32.HI R32, RZ, UR5, R81.reuse ;  /* 0x00000005ff207c19 */ /* 0x100fe20008011651 */
[----:B------:R-:W-:Y:S01]  /*ca770*/  UIADD3 UR5, UPT, UPT, -UR10, URZ, URZ ;  /* 0x000000ff0a057290 */ /* 0x000fe2000fffe1ff */
[----:B------:R-:W-:Y:S01]  /*ca780*/  SHF.L.U64.HI R29, R28, UR34, R81 ;  /* 0x000000221c1d7c19 */ /* 0x000fe20008010251 */
[----:B------:R-:W-:Y:S01]  /*ca790*/  ULOP3.LUT UR34, UR10, 0x3f, URZ, 0xc0, !UPT ;  /* 0x0000003f0a227892 */ /* 0x000fe2000f8ec0ff */
[----:B------:R-:W-:Y:S01]  /*ca7a0*/  LOP3.LUT R28, R18, R61, RZ, 0xfc, !PT ;  /* 0x0000003d121c7212 */ /* 0x000fe200078efcff */
[----:B------:R-:W-:Y:S01]  /*ca7b0*/  ULOP3.LUT UR5, UR5, 0x3f, URZ, 0xc0, !UPT ;  /* 0x0000003f05057892 */ /* 0x000fe2000f8ec0ff */
[----:B------:R-:W-:Y:S02]  /*ca7c0*/  LOP3.LUT R18, R29, R32, RZ, 0xfc, !PT ;  /* 0x000000201d127212 */ /* 0x000fe400078efcff */
[----:B------:R-:W-:-:S02]  /*ca7d0*/  SHF.R.U64 R32, R22, UR6, R47 ;  /* 0x0000000616207c19 */ /* 0x000fc4000800122f */
[C---:B------:R-:W-:Y:S02]  /*ca7e0*/  SHF.L.U32 R81, R22.reuse, UR7, RZ ;  /* 0x0000000716517c19 */ /* 0x040fe400080006ff */
[--C-:B------:R-:W-:Y:S01]  /*ca7f0*/  SHF.L.U64.HI R61, R22, UR7, R47.reuse ;  /* 0x00000007163d7c19 */ /* 0x100fe2000801022f */
[----:B------:R-:W-:Y:S01]  /*ca800*/  ULOP3.LUT UR7, UR16, 0x3f, URZ, 0xc0, !UPT ;  /* 0x0000003f10077892 */ /* 0x000fe2000f8ec0ff */
[----:B------:R-:W-:Y:S01]  /*ca810*/  SHF.R.U32.HI R22, RZ, UR6, R47 ;  /* 0x00000006ff167c19 */ /* 0x000fe2000801162f */
[----:B------:R-:W-:Y:S01]  /*ca820*/  UIADD3 UR6, UPT, UPT, -UR16, URZ, URZ ;  /* 0x000000ff10067290 */ /* 0x000fe2000fffe1ff */
[C-C-:B------:R-:W-:Y:S02]  /*ca830*/  SHF.R.U64 R29, R20.reuse, UR5, R21.reuse ;  /* 0x00000005141d7c19 */ /* 0x140fe40008001215 */
[C---:B------:R-:W-:Y:S01]  /*ca840*/  SHF.L.U32 R84, R20.reuse, UR34, RZ ;  /* 0x0000002214547c19 */ /* 0x040fe200080006ff */
[----:B------:R-:W-:Y:S01]  /*ca850*/  ULOP3.LUT UR6, UR6, 0x3f, URZ, 0xc0, !UPT ;  /* 0x0000003f06067892 */ /* 0x000fe2000f8ec0ff */
        /* <DEDUP_REMOVED lines=8> */
[----:B------:R-:W-:Y:S02]  /*ca8e0*/  SHF.L.U32 R20, R44, UR7, RZ ;  /* 0x000000072c147c19 */ /* 0x000fe400080006ff */
[--C-:B------:R-:W-:Y:S01]  /*ca8f0*/  SHF.R.U32.HI R22, RZ, UR6, R45.reuse ;  /* 0x00000006ff167c19 */ /* 0x100fe2000801162d */
[----:B------:R-:W-:Y:S01]  /*ca900*/  UIADD3 UR6, UPT, UPT, -UR24, URZ, URZ ;  /* 0x000000ff18067290 */ /* 0x000fe2000fffe1ff */
[----:B------:R-:W-:Y:S02]  /*ca910*/  LOP3.LUT R84, R84, R29, RZ, 0xfc, !PT ;  /* 0x0000001d54547212 */ /* 0x000fe400078efcff */
[----:B------:R-:W-:Y:S01]  /*ca920*/  SHF.L.U64.HI R29, R44, UR7, R45 ;  /* 0x000000072c1d7c19 */ /* 0x000fe2000801022d */
        /* <DEDUP_REMOVED lines=16> */
[----:B------:R-:W-:Y:S01]  /*caa30*/  UIADD3 UR7, UPT, UPT, -UR28, URZ, URZ ;  /* 0x000000ff1c077290 */ /* 0x000fe2000fffe1ff */
[----:B------:R-:W-:Y:S01]  /*caa40*/  SHF.R.U32.HI R10, RZ, UR6, R55 ;  /* 0x00000006ff0a7c19 */ /* 0x000fe20008011637 */
[----:B------:R-:W-:Y:S01]  /*caa50*/  UIADD3 UR6, UPT, UPT, -UR31, URZ, URZ ;  /* 0x000000ff1f067290 */ /* 0x000fe2000fffe1ff */
[----:B------:R-:W-:Y:S02]  /*caa60*/  LOP3.LUT R55, R8, R21, RZ, 0xfc, !PT ;  /* 0x0000001508377212 */ /* 0x000fe400078efcff */
[----:B------:R-:W-:Y:S01]  /*caa70*/  LOP3.LUT R83, R83, R10, RZ, 0xfc, !PT ;  /* 0x0000000a53537212 */ /* 0x000fe200078efcff */
[----:B------:R-:W-:Y:S01]  /*caa80*/  ULOP3.LUT UR6, UR6, 0x3f, URZ, 0xc0, !UPT ;  /* 0x0000003f06067892 */ /* 0x000fe2000f8ec0ff */
[----:B------:R-:W-:-:S02]  /*caa90*/  SHF.R.U64 R21, R24, UR5, R25 ;  /* 0x0000000518157c19 */ /* 0x000fc40008001219 */
[C-C-:B------:R-:W-:Y:S02]  /*caaa0*/  SHF.L.U64.HI R94, R24.reuse, UR34, R25.reuse ;  /* 0x00000022185e7c19 */ /* 0x140fe40008010219 */
[----:B------:R-:W-:Y:S01]  /*caab0*/  SHF.L.U32 R10, R24, UR34, RZ ;  /* 0x00000022180a7c19 */ /* 0x000fe200080006ff */
[----:B------:R-:W-:Y:S01]  /*caac0*/  ULOP3.LUT UR34, UR31, 0x3f, URZ, 0xc0, !UPT ;  /* 0x0000003f1f227892 */ /* 0x000fe2000f8ec0ff */
[----:B------:R-:W-:Y:S01]  /*caad0*/  SHF.R.U32.HI R25, RZ, UR5, R25 ;  /* 0x00000005ff197c19 */ /* 0x000fe20008011619 */
[----:B------:R-:W-:Y:S01]  /*caae0*/  ULOP3.LUT UR5, UR7, 0x3f, URZ, 0xc0, !UPT ;  /* 0x0000003f07057892 */ /* 0x000fe2000f8ec0ff */
[----:B------:R-:W-:Y:S01]  /*caaf0*/  LOP3.LUT R10, R10, R21, RZ, 0xfc, !PT ;  /* 0x000000150a0a7212 */ /* 0x000fe200078efcff */
[----:B------:R-:W-:Y:S01]  /*cab00*/  ULOP3.LUT UR7, UR28, 0x3f, URZ, 0xc0, !UPT ;  /* 0x0000003f1c077892 */ /* 0x000fe2000f8ec0ff */
[----:B------:R-:W-:Y:S02]  /*cab10*/  LOP3.LUT R94, R94, R25, RZ, 0xfc, !PT ;  /* 0x000000195e5e7212 */ /* 0x000fe400078efcff */
[----:B------:R-:W-:-:S02]  /*cab20*/  SHF.R.U64 R21, R34, UR6, R11 ;  /* 0x0000000622157c19 */ /* 0x000fc4000800120b */
[--C-:B------:R-:W-:Y:S01]  /*cab30*/  SHF.R.U32.HI R25, RZ, UR6, R11.reuse ;  /* 0x00000006ff197c19 */ /* 0x100fe2000801160b */
[----:B------:R-:W-:Y:S01]  /*cab40*/  UMOV UR6, 0x118 ;  /* 0x0000011800067882 */ /* 0x000fe20000000000 */
[C---:B------:R-:W-:Y:S01]  /*cab50*/  SHF.L.U64.HI R92, R34.reuse, UR34, R11 ;  /* 0x00000022225c7c19 */ /* 0x040fe2000801020b */
[----:B------:R-:W-:Y:S01]  /*cab60*/  ULEA UR6, UR4, UR6, 0x3 ;  /* 0x0000000604067291 */ /* 0x000fe2000f8e18ff */
[----:B------:R-:W-:Y:S01]  /*cab70*/  SHF.L.U32 R34, R34, UR34, RZ ;  /* 0x0000002222227c19 */ /* 0x000fe200080006ff */
[----:B------:R-:W-:Y:S01]  /*cab80*/  UIADD3 UR4, UPT, UPT, UR4, 0x1, URZ ;  /* 0x0000000104047890 */ /* 0x000fe2000fffe0ff */
[C---:B------:R-:W-:Y:S02]  /*cab90*/  SHF.L.U64.HI R90, R52.reuse, UR7, R53 ;  /* 0x00000007345a7c19 */ /* 0x040fe40008010235 */
[----:B------:R-:W-:Y:S01]  /*caba0*/  SHF.L.U32 R45, R52, UR7, RZ ;  /* 0x00000007342d7c19 */ /* 0x000fe200080006ff */
[----:B------:R-:W-:Y:S01]  /*cabb0*/  UISETP.NE.AND UP0, UPT, UR4, 0x18, UPT ;  /* 0x000000180400788c */ /* 0x000fe2000bf05270 */
[----:B------:R-:W-:-:S02]  /*cabc0*/  LOP3.LUT R34, R34, R21, RZ, 0xfc, !PT ;  /* 0x0000001522227212 */ /* 0x000fc400078efcff */
[----:B------:R-:W-:Y:S02]  /*cabd0*/  SHF.R.U64 R8, R52, UR5, R53 ;  /* 0x0000000534087c19 */ /* 0x000fe40008001235 */
[----:B------:R-:W-:Y:S01]  /*cabe0*/  LOP3.LUT R81, R81, R32, RZ, 0xfc, !PT ;  /* 0x0000002051517212 */ /* 0x000fe200078efcff */
[----:B------:R-:W0:Y:S01]  /*cabf0*/  LDCU.64 UR6, c[0x3][UR6] ;  /* 0x00c00000060677ac */ /* 0x000e220008000a00 */
[----:B------:R-:W-:Y:S02]  /*cac00*/  LOP3.LUT R50, R23, R54, R34, 0xb4, !PT ;  /* 0x0000003617327212 */ /* 0x000fe400078eb422 */
[----:B------:R-:W-:Y:S02]  /*cac10*/  LOP3.LUT R52, R34, R51, R54, 0xb4, !PT ;  /* 0x0000003322347212 */ /* 0x000fe400078eb436 */
[----:B------:R-:W-:Y:S02]  /*cac20*/  LOP3.LUT R45, R45, R8, RZ, 0xfc, !PT ;  /* 0x000000082d2d7212 */ /* 0x000fe400078efcff */
[----:B------:R-:W-:-:S02]  /*cac30*/  LOP3.LUT R54, R54, R10, R51, 0xb4, !PT ;  /* 0x0000000a36367212 */ /* 0x000fc400078eb433 */
[----:B------:R-:W-:Y:S02]  /*cac40*/  LOP3.LUT R32, R51, R23, R10, 0xb4, !PT ;  /* 0x0000001733207212 */ /* 0x000fe400078eb40a */
        /* <DEDUP_REMOVED lines=8> */
[----:B------:R-:W-:Y:S02]  /*cacd0*/  SHF.R.U32.HI R53, RZ, UR5, R53 ;  /* 0x00000005ff357c19 */ /* 0x000fe40008011635 */
        /* <DEDUP_REMOVED lines=25> */
[----:B0-----:R-:W-:-:S02]  /*cae70*/  LOP3.LUT R42, R84, UR6, R45, 0x9c, !PT ;  /* 0x00000006542a7c12 */ /* 0x001fc4000f8e9c2d */
[----:B------:R-:W-:Y:S02]  /*cae80*/  LOP3.LUT R51, R35, R46, R92, 0xb4, !PT ;  /* 0x0000002e23337212 */ /* 0x000fe400078eb45c */
[----:B------:R-:W-:Y:S02]  /*cae90*/  LOP3.LUT R53, R92, R33, R46, 0xb4, !PT ;  /* 0x000000215c357212 */ /* 0x000fe400078eb42e */
[----:B------:R-:W-:Y:S02]  /*caea0*/  LOP3.LUT R55, R46, R94, R33, 0xb4, !PT ;  /* 0x0000005e2e377212 */ /* 0x000fe400078eb421 */
[----:B------:R-:W-:Y:S02]  /*caeb0*/  LOP3.LUT R31, R79, R31, R82, 0xb4, !PT ;  /* 0x0000001f4f1f7212 */ /* 0x000fe400078eb452 */
[----:B------:R-:W-:Y:S02]  /*caec0*/  LOP3.LUT R44, R47, UR7, R90, 0x9c, !PT ;  /* 0x000000072f2c7c12 */ /* 0x000fe4000f8e9c5a */
[----:B------:R-:W-:-:S02]  /*caed0*/  LOP3.LUT R46, R48, R40, R59, 0x6, !PT ;  /* 0x00000028302e7212 */ /* 0x000fc400078e063b */
[-CC-:B------:R-:W-:Y:S02]  /*caee0*/  LOP3.LUT R79, R45, R40.reuse, R59.reuse, 0x90, !PT ;  /* 0x000000282d4f7212 */ /* 0x180fe400078e903b */
[----:B------:R-:W-:Y:S02]  /*caef0*/  LOP3.LUT R40, R42, R40, R59, 0x96, !PT ;  /* 0x000000282a287212 */ /* 0x000fe400078e963b */
[-CC-:B------:R-:W-:Y:S02]  /*caf00*/  LOP3.LUT R59, R49, R41.reuse, R78.reuse, 0x6, !PT ;  /* 0x00000029313b7212 */ /* 0x180fe400078e064e */
[-CC-:B------:R-:W-:Y:S02]  /*caf10*/  LOP3.LUT R82, R90, R41.reuse, R78.reuse, 0x90, !PT ;  /* 0x000000295a527212 */ /* 0x180fe400078e904e */
[----:B------:R-:W-:Y:S02]  /*caf20*/  LOP3.LUT R41, R44, R41, R78, 0x96, !PT ;  /* 0x000000292c297212 */ /* 0x000fe400078e964e */
[----:B------:R-:W-:-:S02]  /*caf30*/  LOP3.LUT R42, R45, R43, R84, 0xb4, !PT ;  /* 0x0000002b2d2a7212 */ /* 0x000fc400078eb454 */
[----:B------:R-:W-:Y:S02]  /*caf40*/  LOP3.LUT R44, R84, R48, R43, 0xb4, !PT ;  /* 0x00000030542c7212 */ /* 0x000fe400078eb42b */
[----:B------:R-:W-:Y:S02]  /*caf50*/  LOP3.LUT R46, R46, R43, RZ, 0x3c, !PT ;  /* 0x0000002b2e2e7212 */ /* 0x000fe400078e3cff */
[----:B------:R-:W-:Y:S02]  /*caf60*/  LOP3.LUT R33, R33, R35, R94, 0xb4, !PT ;  /* 0x0000002321217212 */ /* 0x000fe400078eb45e */
[----:B------:R-:W-:Y:S02]  /*caf70*/  LOP3.LUT R43, R90, R80, R47, 0xb4, !PT ;  /* 0x000000505a2b7212 */ /* 0x000fe400078eb42f */
[----:B------:R-:W-:Y:S02]  /*caf80*/  LOP3.LUT R45, R47, R49, R80, 0xb4, !PT ;  /* 0x000000312f2d7212 */ /* 0x000fe400078eb450 */
[----:B------:R-:W-:-:S02]  /*caf90*/  LOP3.LUT R35, R94, R92, R35, 0xb4, !PT ;  /* 0x0000005c5e237212 */ /* 0x000fc400078eb423 */
[----:B------:R-:W-:Y:S02]  /*cafa0*/  LOP3.LUT R47, R59, R80, RZ, 0x3c, !PT ;  /* 0x000000503b2f7212 */ /* 0x000fe400078e3cff */
[----:B------:R-:W-:Y:S02]  /*cafb0*/  LOP3.LUT R48, R79, R48, RZ, 0x3c, !PT ;  /* 0x000000304f307212 */ /* 0x000fe400078e3cff */
[----:B------:R-:W-:Y:S01]  /*cafc0*/  LOP3.LUT R49, R82, R49, RZ, 0x3c, !PT ;  /* 0x0000003152317212 */ /* 0x000fe200078e3cff */
[----:B------:R-:W-:Y:S06]  /*cafd0*/  BRA.U UP0, `(.L_x_2766) ;  /* 0xffffffe900487547 */ /* 0x000fec000b83ffff */
[----:B------:R-:W-:Y:S01]  /*cafe0*/  SHF.R.U32.HI R38, RZ, 0x8, R43 ;  /* 0x00000008ff267819 */ /* 0x000fe2000001162b */
[----:B------:R-:W-:Y:S01]  /*caff0*/  IMAD.U32 R8, R43, 0x10000, RZ ;  /* 0x000100002b087824 */ /* 0x000fe200078e00ff */
[----:B------:R-:W-:Y:S01]  /*cb000*/  SHF.R.U64 R30, R46, 0x8, R47 ;  /* 0x000000082e1e7819 */ /* 0x000fe2000000122f */
[----:B------:R-:W-:Y:S01]  /*cb010*/  IMAD.U32 R12, R47, 0x10000, RZ ;  /* 0x000100002f0c7824 */ /* 0x000fe200078e00ff */
[--C-:B------:R-:W-:Y:S01]  /*cb020*/  SHF.R.U32.HI R32, RZ, 0x8, R45.reuse ;  /* 0x00000008ff207819 */ /* 0x100fe2000001162d */
[----:B------:R-:W-:Y:S01]  /*cb030*/  IMAD.SHL.U32 R9, R38, 0x100, RZ ;  /* 0x0000010026097824 */ /* 0x000fe200078e00ff */
[----:B------:R-:W-:Y:S01]  /*cb040*/  LOP3.LUT R8, R8, 0xff0000, RZ, 0xc0, !PT ;  /* 0x00ff000008087812 */ /* 0x000fe200078ec0ff */
[C---:B------:R-:W-:Y:S01]  /*cb050*/  IMAD.U32 R10, R44.reuse, 0x10000, RZ ;  /* 0x000100002c0a7824 */ /* 0x040fe200078e00ff */
[----:B------:R-:W-:Y:S01]  /*cb060*/  SHF.R.U64 R36, R44, 0x8, R45 ;  /* 0x000000082c247819 */ /* 0x000fe2000000122d */
[----:B------:R-:W-:Y:S01]  /*cb070*/  IMAD.SHL.U32 R13, R30, 0x100, RZ ;  /* 0x000001001e0d7824 */ /* 0x000fe200078e00ff */
[----:B------:R-:W-:Y:S01]  /*cb080*/  LOP3.LUT R14, R8, 0xff00, R9, 0xf8, !PT ;  /* 0x0000ff00080e7812 */ /* 0x000fe200078ef809 */
[----:B------:R-:W-:Y:S01]  /*cb090*/  IMAD.U32 R9, R46, 0x10000, RZ ;  /* 0x000100002e097824 */ /* 0x000fe200078e00ff */
[----:B------:R-:W-:Y:S01]  /*cb0a0*/  SHF.R.U32.HI R29, RZ, 0x18, R45 ;  /* 0x00000018ff1d7819 */ /* 0x000fe2000001162d */
[----:B------:R-:W-:Y:S01]  /*cb0b0*/  IMAD.U32 R8, R45, 0x10000, RZ ;  /* 0x000100002d087824 */ /* 0x000fe200078e00ff */
[----:B------:R-:W-:Y:S01]  /*cb0c0*/  SHF.R.U32.HI R26, RZ, 0x8, R47 ;  /* 0x00000008ff1a7819 */ /* 0x000fe2000001162f */
[----:B------:R0:W-:Y:S01]  /*cb0d0*/  STL.128 [R1+0x20], RZ ;  /* 0x000020ff01007387 */ /* 0x0001e20000100c00 */
[----:B------:R-:W-:-:S02]  /*cb0e0*/  LOP3.LUT R16, R9, 0xff0000, RZ, 0xc0, !PT ;  /* 0x00ff000009107812 */ /* 0x000fc400078ec0ff */
[----:B------:R-:W-:Y:S01]  /*cb0f0*/  SHF.R.U64 R27, R46, 0x10, R47 ;  /* 0x000000102e1b7819 */ /* 0x000fe2000000122f */
[----:B------:R-:W-:Y:S01]  /*cb100*/  IMAD.SHL.U32 R20, R26, 0x100, RZ ;  /* 0x000001001a147824 */ /* 0x000fe200078e00ff */
[----:B------:R-:W-:Y:S01]  /*cb110*/  SHF.R.U64 R34, R44, 0x18, R45 ;  /* 0x000000182c227819 */ /* 0x000fe2000000122d */
[----:B------:R-:W-:Y:S01]  /*cb120*/  IMAD R16, R29, 0x1000000, R16 ;  /* 0x010000001d107824 */ /* 0x000fe200078e0210 */
[----:B------:R-:W-:Y:S01]  /*cb130*/  LOP3.LUT R11, R8, 0xff0000, RZ, 0xc0, !PT ;  /* 0x00ff0000080b7812 */ /* 0x000fe200078ec0ff */
[----:B------:R-:W-:Y:S01]  /*cb140*/  IMAD.SHL.U32 R8, R36, 0x100, RZ ;  /* 0x0000010024087824 */ /* 0x000fe200078e00ff */
[----:B------:R-:W-:Y:S01]  /*cb150*/  LOP3.LUT R15, R12, 0xff0000, RZ, 0xc0, !PT ;  /* 0x00ff00000c0f7812 */ /* 0x000fe200078ec0ff */
[----:B------:R-:W-:Y:S01]  /*cb160*/  IMAD.SHL.U32 R12, R32, 0x100, RZ ;  /* 0x00000100200c7824 */ /* 0x000fe200078e00ff */
[----:B------:R-:W-:Y:S01]  /*cb170*/  SHF.R.U32.HI R35, RZ, 0x18, R43 ;  /* 0x00000018ff237819 */ /* 0x000fe2000001162b */
[----:B------:R-:W-:Y:S01]  /*cb180*/  IMAD R11, R34, 0x1000000, R11 ;  /* 0x01000000220b7824 */ /* 0x000fe200078e020b */
[----:B------:R-:W-:-:S02]  /*cb190*/  SHF.R.U64 R28, R46, 0x18, R47 ;  /* 0x000000182e1c7819 */ /* 0x000fc4000000122f */
[----:B------:R-:W-:Y:S02]  /*cb1a0*/  LOP3.LUT R10, R10, 0xff0000, RZ, 0xc0, !PT ;  /* 0x00ff00000a0a7812 */ /* 0x000fe400078ec0ff */
[----:B------:R-:W-:Y:S01]  /*cb1b0*/  SHF.R.U32.HI R31, RZ, 0x10, R45 ;  /* 0x00000010ff1f7819 */ /* 0x000fe2000001162d */
[----:B------:R-:W-:Y:S01]  /*cb1c0*/  IMAD R15, R28, 0x1000000, R15 ;  /* 0x010000001c0f7824 */ /* 0x000fe200078e020f */
[----:B------:R-:W-:Y:S01]  /*cb1d0*/  SHF.R.U64 R33, R44, 0x10, R45 ;  /* 0x000000102c217819 */ /* 0x000fe2000000122d */
[----:B------:R-:W-:Y:S01]  /*cb1e0*/  IMAD R10, R35, 0x1000000, R10 ;  /* 0x01000000230a7824 */ /* 0x000fe200078e020a */
[----:B------:R-:W-:Y:S02]  /*cb1f0*/  SHF.R.U32.HI R25, RZ, 0x10, R47 ;  /* 0x00000010ff197819 */ /* 0x000fe4000001162f */
[----:B------:R-:W-:Y:S02]  /*cb200*/  LOP3.LUT R19, R27, 0xff, RZ, 0xc0, !PT ;  /* 0x000000ff1b137812 */ /* 0x000fe400078ec0ff */
[----:B------:R-:W-:-:S02]  /*cb210*/  LOP3.LUT R13, R13, 0xff00, RZ, 0xc0, !PT ;  /* 0x0000ff000d0d7812 */ /* 0x000fc400078ec0ff */
[----:B------:R-:W-:Y:S02]  /*cb220*/  SHF.R.U32.HI R37, RZ, 0x10, R43 ;  /* 0x00000010ff257819 */ /* 0x000fe4000001162b */
[----:B------:R-:W-:Y:S02]  /*cb230*/  LOP3.LUT R18, R31, 0xff, RZ, 0xc0, !PT ;  /* 0x000000ff1f127812 */ /* 0x000fe400078ec0ff */
[----:B------:R-:W-:Y:S02]  /*cb240*/  LOP3.LUT R12, R12, 0xff00, RZ, 0xc0, !PT ;  /* 0x0000ff000c0c7812 */ /* 0x000fe400078ec0ff */
[----:B------:R-:W-:Y:S02]  /*cb250*/  LOP3.LUT R9, R33, 0xff, RZ, 0xc0, !PT ;  /* 0x000000ff21097812 */ /* 0x000fe400078ec0ff */
[----:B------:R-:W-:Y:S02]  /*cb260*/  LOP3.LUT R21, R25, 0xff, RZ, 0xc0, !PT ;  /* 0x000000ff19157812 */ /* 0x000fe400078ec0ff */
[----:B------:R-:W-:-:S02]  /*cb270*/  LOP3.LUT R17, R8, 0xff00, RZ, 0xc0, !PT ;  /* 0x0000ff0008117812 */ /* 0x000fc400078ec0ff */
[----:B------:R-:W-:Y:S02]  /*cb280*/  LOP3.LUT R20, R20, 0xff00, RZ, 0xc0, !PT ;  /* 0x0000ff0014147812 */ /* 0x000fe400078ec0ff */
[----:B------:R-:W-:Y:S02]  /*cb290*/  IADD3 R19, PT, PT, R19, R16, R13 ;  /* 0x0000001013137210 */ /* 0x000fe40007ffe00d */
[----:B------:R-:W-:Y:S02]  /*cb2a0*/  SHF.R.U32.HI R24, RZ, 0x18, R47 ;  /* 0x00000018ff187819 */ /* 0x000fe4000001162f */
[----:B------:R-:W-:Y:S02]  /*cb2b0*/  LOP3.LUT R16, R14, 0xff, R37, 0xf8, !PT ;  /* 0x000000ff0e107812 */ /* 0x000fe400078ef825 */
[----:B------:R-:W-:Y:S01]  /*cb2c0*/  IADD3 R18, PT, PT, R18, R11, R12 ;  /* 0x0000000b12127210 */ /* 0x000fe20007ffe00c */
[----:B------:R-:W-:Y:S01]  /*cb2d0*/  IMAD.MOV.U32 R11, RZ, RZ, 0xa8 ;  /* 0x000000a8ff0b7424 */ /* 0x000fe200078e00ff */
[----:B------:R-:W-:-:S02]  /*cb2e0*/  IADD3 R17, PT, PT, R9, R10, R17 ;  /* 0x0000000a09117210 */ /* 0x000fc40007ffe011 */
[----:B------:R-:W-:Y:S02]  /*cb2f0*/  CS2R R8, SRZ ;  /* 0x0000000000087805 */ /* 0x000fe4000001ff00 */
[----:B------:R-:W-:Y:S01]  /*cb300*/  IADD3 R12, PT, PT, R21, R15, R20 ;  /* 0x0000000f150c7210 */ /* 0x000fe20007ffe014 */
[----:B------:R-:W-:Y:S01]  /*cb310*/  IMAD.MOV.U32 R10, RZ, RZ, RZ ;  /* 0x000000ffff0a7224 */ /* 0x000fe200078e00ff */
[----:B------:R-:W-:Y:S02]  /*cb320*/  CS2R R14, SRZ ;  /* 0x00000000000e7805 */ /* 0x000fe4000001ff00 */
[----:B------:R-:W-:Y:S01]  /*cb330*/  LEA R13, R24, 0x800000, 0x18 ;  /* 0x00800000180d7811 */ /* 0x000fe200078ec0ff */
[----:B------:R-:W-:Y:S01]  /*cb340*/  IMAD.MOV.U32 R20, RZ, RZ, 0x10 ;  /* 0x00000010ff147424 */ /* 0x000fe200078e00ff */
[----:B------:R-:W-:Y:S01]  /*cb350*/  LOP3.LUT R16, R16, 0x41000000, RZ, 0xfc, !PT ;  /* 0x4100000010107812 */ /* 0x000fe200078efcff */
[----:B------:R0:W-:Y:S04]  /*cb360*/  STL.128 [R1+0x30], R8 ;  /* 0x0000300801007387 */ /* 0x0001e80000100c00 */
[----:B------:R0:W-:Y:S04]  /*cb370*/  STL.128 [R1+0x10], R12 ;  /* 0x0000100c01007387 */ /* 0x0001e80000100c00 */
[----:B------:R0:W-:Y:S02]  /*cb380*/  STL.128 [R1], R16 ;  /* 0x0000001001007387 */ /* 0x0001e40000100c00 */
.L_x_2767:
[----:B01----:R-:W-:-:S05]  /*cb390*/  IMAD R14, R20, 0x4, R1 ;  /* 0x00000004140e7824 */ /* 0x003fca00078e0201 */
[----:B------:R-:W3:Y:S04]  /*cb3a0*/  LDL.64 R12, [R14+-0x8] ;  /* 0xfffff8000e0c7983 */ /* 0x000ee80000100a00 */
[----:B------:R-:W4:Y:S04]  /*cb3b0*/  LDL.128 R8, [R14+-0x40] ;  /* 0xffffc0000e087983 */ /* 0x000f280000100c00 */
[----:B------:R-:W5:Y:S04]  /*cb3c0*/  LDL R41, [R14+-0x18] ;  /* 0xffffe8000e297983 */ /* 0x000f680000100800 */
[----:B------:R-:W2:Y:S04]  /*cb3d0*/  LDL R17, [R14+-0x1c] ;  /* 0xffffe4000e117983 */ /* 0x000ea80000100800 */
[----:B------:R-:W2:Y:S04]  /*cb3e0*/  LDL R40, [R14+-0x30] ;  /* 0xffffd0000e287983 */ /* 0x000ea80000100800 */
[----:B------:R-:W2:Y:S04]  /*cb3f0*/  LDL R23, [R14+-0x14] ;  /* 0xffffec000e177983 */ /* 0x000ea80000100800 */
[----:B------:R-:W2:Y:S01]  /*cb400*/  LDL R39, [R14+-0x10] ;  /* 0xfffff0000e277983 */ /* 0x000ea20000100800 */
[----:B------:R-:W-:-:S05]  /*cb410*/  VIADD R20, R20, 0x4 ;  /* 0x0000000414147836 */ /* 0x000fca0000000000 */
[----:B------:R-:W-:Y:S02]  /*cb420*/  ISETP.NE.AND P0, PT, R20, 0x40, PT ;  /* 0x000000401400780c */ /* 0x000fe40003f05270 */
[C-C-:B---3--:R-:W-:Y:S02]  /*cb430*/  SHF.L.W.U32.HI R18, R13.reuse, 0xf, R13.reuse ;  /* 0x0000000f0d127819 */ /* 0x148fe40000010e0d */
[--C-:B------:R-:W-:Y:S02]  /*cb440*/  SHF.L.W.U32.HI R19, R13, 0xd, R13.reuse ;  /* 0x0000000d0d137819 */ /* 0x100fe40000010e0d */
[C-C-:B------:R-:W-:Y:S02]  /*cb450*/  SHF.L.W.U32.HI R15, R12.reuse, 0xf, R12.reuse ;  /* 0x0000000f0c0f7819 */ /* 0x140fe40000010e0c */
[----:B------:R-:W-:Y:S02]  /*cb460*/  SHF.L.W.U32.HI R16, R12, 0xd, R12 ;  /* 0x0000000d0c107819 */ /* 0x000fe40000010e0c */
[----:B------:R-:W-:-:S02]  /*cb470*/  SHF.R.U32.HI R13, RZ, 0xa, R13 ;  /* 0x0000000aff0d7819 */ /* 0x000fc4000001160d */
[----:B------:R-:W-:Y:S02]  /*cb480*/  SHF.R.U32.HI R12, RZ, 0xa, R12 ;  /* 0x0000000aff0c7819 */ /* 0x000fe4000001160c */
[----:B------:R-:W-:Y:S02]  /*cb490*/  LOP3.LUT R18, R13, R18, R19, 0x96, !PT ;  /* 0x000000120d127212 */ /* 0x000fe400078e9613 */
[----:B------:R-:W-:Y:S02]  /*cb4a0*/  LOP3.LUT R15, R12, R15, R16, 0x96, !PT ;  /* 0x0000000f0c0f7212 */ /* 0x000fe400078e9610 */
[C-C-:B----4-:R-:W-:Y:S02]  /*cb4b0*/  SHF.L.W.U32.HI R19, R10.reuse, 0x19, R10.reuse ;  /* 0x000000190a137819 */ /* 0x150fe40000010e0a */
[--C-:B------:R-:W-:Y:S02]  /*cb4c0*/  SHF.L.W.U32.HI R22, R10, 0xe, R10.reuse ;  /* 0x0000000e0a167819 */ /* 0x100fe40000010e0a */
[----:B------:R-:W-:-:S02]  /*cb4d0*/  SHF.R.U32.HI R21, RZ, 0x3, R10 ;  /* 0x00000003ff157819 */ /* 0x000fc4000001160a */
[C-C-:B------:R-:W-:Y:S02]  /*cb4e0*/  SHF.L.W.U32.HI R12, R9.reuse, 0x19, R9.reuse ;  /* 0x00000019090c7819 */ /* 0x140fe40000010e09 */
[--C-:B------:R-:W-:Y:S02]  /*cb4f0*/  SHF.L.W.U32.HI R13, R9, 0xe, R9.reuse ;  /* 0x0000000e090d7819 */ /* 0x100fe40000010e09 */
[----:B------:R-:W-:Y:S02]  /*cb500*/  SHF.R.U32.HI R16, RZ, 0x3, R9 ;  /* 0x00000003ff107819 */ /* 0x000fe40000011609 */
[----:B------:R-:W-:Y:S02]  /*cb510*/  LOP3.LUT R19, R21, R19, R22, 0x96, !PT ;  /* 0x0000001315137212 */ /* 0x000fe400078e9616 */
[----:B-----5:R-:W-:Y:S02]  /*cb520*/  IADD3 R18, PT, PT, R9, R18, R41 ;  /* 0x0000001209127210 */ /* 0x020fe40007ffe029 */
[----:B------:R-:W-:-:S02]  /*cb530*/  LOP3.LUT R12, R16, R12, R13, 0x96, !PT ;  /* 0x0000000c100c7212 */ /* 0x000fc400078e960d */
[----:B--2---:R-:W-:Y:S01]  /*cb540*/  IADD3 R15, PT, PT, R8, R15, R17 ;  /* 0x0000000f080f7210 */ /* 0x004fe20007ffe011 */
[----:B------:R-:W-:-:S04]  /*cb550*/  IMAD.IADD R9, R19, 0x1, R18 ;  /* 0x0000000113097824 */ /* 0x000fc800078e0212 */
[----:B------:R-:W-:Y:S01]  /*cb560*/  IMAD.IADD R8, R12, 0x1, R15 ;  /* 0x000000010c087824 */ /* 0x000fe200078e020f */
[C-C-:B------:R-:W-:Y:S02]  /*cb570*/  SHF.L.W.U32.HI R16, R9.reuse, 0xf, R9.reuse ;  /* 0x0000000f09107819 */ /* 0x140fe40000010e09 */
[--C-:B------:R-:W-:Y:S02]  /*cb580*/  SHF.L.W.U32.HI R17, R9, 0xd, R9.reuse ;  /* 0x0000000d09117819 */ /* 0x100fe40000010e09 */
[----:B------:R-:W-:Y:S02]  /*cb590*/  SHF.R.U32.HI R18, RZ, 0xa, R9 ;  /* 0x0000000aff127819 */ /* 0x000fe40000011609 */
[C-C-:B------:R-:W-:Y:S02]  /*cb5a0*/  SHF.L.W.U32.HI R12, R8.reuse, 0xf, R8.reuse ;  /* 0x0000000f080c7819 */ /* 0x140fe40000010e08 */
[--C-:B------:R-:W-:Y:S02]  /*cb5b0*/  SHF.L.W.U32.HI R13, R8, 0xd, R8.reuse ;  /* 0x0000000d080d7819 */ /* 0x100fe40000010e08 */
[----:B------:R-:W-:-:S02]  /*cb5c0*/  SHF.R.U32.HI R15, RZ, 0xa, R8 ;  /* 0x0000000aff0f7819 */ /* 0x000fc40000011608 */
[----:B------:R-:W-:Y:S02]  /*cb5d0*/  LOP3.LUT R18, R18, R16, R17, 0x96, !PT ;  /* 0x0000001012127212 */ /* 0x000fe400078e9611 */
[----:B------:R-:W-:Y:S02]  /*cb5e0*/  LOP3.LUT R13, R15, R12, R13, 0x96, !PT ;  /* 0x0000000c0f0d7212 */ /* 0x000fe400078e960d */
[C-C-:B------:R-:W-:Y:S02]  /*cb5f0*/  SHF.L.W.U32.HI R17, R40.reuse, 0x19, R40.reuse ;  /* 0x0000001928117819 */ /* 0x140fe40000010e28 */
[----:B------:R-:W-:Y:S02]  /*cb600*/  SHF.L.W.U32.HI R22, R40, 0xe, R40 ;  /* 0x0000000e28167819 */ /* 0x000fe40000010e28 */
[C-C-:B------:R-:W-:Y:S02]  /*cb610*/  SHF.L.W.U32.HI R12, R11.reuse, 0x19, R11.reuse ;  /* 0x000000190b0c7819 */ /* 0x140fe40000010e0b */
[----:B------:R-:W-:-:S02]  /*cb620*/  SHF.L.W.U32.HI R15, R11, 0xe, R11 ;  /* 0x0000000e0b0f7819 */ /* 0x000fc40000010e0b */
[----:B------:R-:W-:Y:S02]  /*cb630*/  SHF.R.U32.HI R16, RZ, 0x3, R11 ;  /* 0x00000003ff107819 */ /* 0x000fe4000001160b */
[----:B------:R-:W-:Y:S02]  /*cb640*/  SHF.R.U32.HI R40, RZ, 0x3, R40 ;  /* 0x00000003ff287819 */ /* 0x000fe40000011628 */
[----:B------:R-:W-:Y:S02]  /*cb650*/  LOP3.LUT R12, R16, R12, R15, 0x96, !PT ;  /* 0x0000000c100c7212 */ /* 0x000fe400078e960f */
[----:B------:R-:W-:Y:S02]  /*cb660*/  IADD3 R13, PT, PT, R10, R13, R23 ;  /* 0x0000000d0a0d7210 */ /* 0x000fe40007ffe017 */
[----:B------:R-:W-:Y:S02]  /*cb670*/  IADD3 R18, PT, PT, R11, R18, R39 ;  /* 0x000000120b127210 */ /* 0x000fe40007ffe027 */
[----:B------:R-:W-:Y:S01]  /*cb680*/  LOP3.LUT R17, R40, R17, R22, 0x96, !PT ;  /* 0x0000001128117212 */ /* 0x000fe200078e9616 */
[----:B------:R-:W-:-:S04]  /*cb690*/  IMAD.IADD R13, R12, 0x1, R13 ;  /* 0x000000010c0d7824 */ /* 0x000fc800078e020d */
[----:B------:R-:W-:Y:S01]  /*cb6a0*/  IMAD.IADD R17, R17, 0x1, R18 ;  /* 0x0000000111117824 */ /* 0x000fe200078e0212 */
[----:B------:R1:W-:Y:S04]  /*cb6b0*/  STL.64 [R14], R8 ;  /* 0x000000080e007387 */ /* 0x0003e80000100a00 */
[----:B------:R1:W-:Y:S04]  /*cb6c0*/  STL [R14+0x8], R13 ;  /* 0x0000080d0e007387 */ /* 0x0003e80000100800 */
[----:B------:R1:W-:Y:S01]  /*cb6d0*/  STL [R14+0xc], R17 ;  /* 0x00000c110e007387 */ /* 0x0003e20000100800 */
[----:B------:R-:W-:Y:S05]  /*cb6e0*/  @P0 BRA `(.L_x_2767) ;  /* 0xfffffffc00280947 */ /* 0x000fea000383ffff */
[----:B------:R-:W0:Y:S01]  /*cb6f0*/  LDCU UR14, c[0x3][0x33c] ;  /* 0x00c06780ff0e77ac */ /* 0x000e220008000800 */
[----:B-1----:R-:W-:Y:S01]  /*cb700*/  IMAD.MOV.U32 R14, RZ, RZ, RZ ;  /* 0x000000ffff0e7224 */ /* 0x002fe200078e00ff */
[----:B------:R-:W1:Y:S01]  /*cb710*/  LDCU.64 UR16, c[0x3][0x340] ;  /* 0x00c06800ff1077ac */ /* 0x000e620008000a00 */
[----:B------:R-:W2:Y:S01]  /*cb720*/  LDCU.64 UR18, c[0x3][0x348] ;  /* 0x00c06900ff1277ac */ /* 0x000ea20008000a00 */
[----:B------:R-:W3:Y:S01]  /*cb730*/  LDCU.64 UR20, c[0x3][0x350] ;  /* 0x00c06a00ff1477ac */ /* 0x000ee20008000a00 */
[----:B------:R-:W4:Y:S01]  /*cb740*/  LDCU UR15, c[0x3][0x358] ;  /* 0x00c06b00ff0f77ac */ /* 0x000f220008000800 */
[----:B0-----:R-:W-:Y:S02]  /*cb750*/  IMAD.U32 R16, RZ, RZ, UR14 ;  /* 0x0000000eff107e24 */ /* 0x001fe4000f8e00ff */
[----:B-1----:R-:W-:Y:S02]  /*cb760*/  IMAD.U32 R19, RZ, RZ, UR17 ;  /* 0x00000011ff137e24 */ /* 0x002fe4000f8e00ff */
[----:B------:R-:W-:-:S02]  /*cb770*/  IMAD.U32 R17, RZ, RZ, UR16 ;  /* 0x00000010ff117e24 */ /* 0x000fc4000f8e00ff */
[----:B--2---:R-:W-:Y:S02]  /*cb780*/  IMAD.U32 R20, RZ, RZ, UR18 ;  /* 0x00000012ff147e24 */ /* 0x004fe4000f8e00ff */
[----:B------:R-:W-:Y:S02]  /*cb790*/  IMAD.U32 R21, RZ, RZ, UR19 ;  /* 0x00000013ff157e24 */ /* 0x000fe4000f8e00ff */
[----:B---3--:R-:W-:Y:S02]  /*cb7a0*/  IMAD.U32 R22, RZ, RZ, UR20 ;  /* 0x00000014ff167e24 */ /* 0x008fe4000f8e00ff */
[----:B------:R-:W-:Y:S02]  /*cb7b0*/  IMAD.U32 R23, RZ, RZ, UR21 ;  /* 0x00000015ff177e24 */ /* 0x000fe4000f8e00ff */
[----:B----4-:R-:W-:-:S07]  /*cb7c0*/  IMAD.U32 R40, RZ, RZ, UR15 ;  /* 0x0000000fff287e24 */ /* 0x010fce000f8e00ff */
.L_x_2768:
[----:B------:R-:W-:-:S06]  /*cb7d0*/  IMAD R8, R14, 0x4, R1 ;  /* 0x000000040e087824 */ /* 0x000fcc00078e0201 */
[----:B------:R-:W2:Y:S01]  /*cb7e0*/  LDL.128 R8, [R8] ;  /* 0x0000000008087983 */ /* 0x000ea20000100c00 */
[C---:B------:R-:W-:Y:S01]  /*cb7f0*/  IMAD.SHL.U32 R18, R14.reuse, 0x4, RZ ;  /* 0x000000040e127824 */ /* 0x040fe200078e00ff */
[C-C-:B------:R-:W-:Y:S01]  /*cb800*/  SHF.L.W.U32.HI R12, R21.reuse, 0x1a, R21.reuse ;  /* 0x0000001a150c7819 */ /* 0x140fe20000010e15 */
        /* <DEDUP_REMOVED lines=10> */
[----:B------:R-:W-:Y:S02]  /*cb8b0*/  SHF.L.W.U32.HI R8, R16, 0x1e, R16 ;  /* 0x0000001e10087819 */ /* 0x000fe40000010e10 */
[----:B------:R-:W-:-:S05]  /*cb8c0*/  IMAD.IADD R40, R39, 0x1, R20 ;  /* 0x0000000127287824 */ /* 0x000fca00078e0214 */
[C-C-:B------:R-:W-:Y:S01]  /*cb8d0*/  SHF.L.W.U32.HI R15, R40.reuse, 0x1a, R40.reuse ;  /* 0x0000001a280f7819 */ /* 0x140fe20000010e28 */
[----:B0-----:R-:W0:Y:S01]  /*cb8e0*/  LDC R18, c[0x3][R18+0x248] ;  /* 0x00c0920012127b82 */ /* 0x001e220000000800 */
[C-C-:B------:R-:W-:Y:S02]  /*cb8f0*/  SHF.L.W.U32.HI R20, R40.reuse, 0x15, R40.reuse ;  /* 0x0000001528147819 */ /* 0x140fe40000010e28 */
[----:B------:R-:W-:-:S04]  /*cb900*/  SHF.L.W.U32.HI R41, R40, 0x7, R40 ;  /* 0x0000000728297819 */ /* 0x000fc80000010e28 */
[----:B------:R-:W-:Y:S02]  /*cb910*/  LOP3.LUT R42, R41, R15, R20, 0x96, !PT ;  /* 0x0000000f292a7212 */ /* 0x000fe400078e9614 */
[----:B------:R-:W-:Y:S02]  /*cb920*/  LOP3.LUT R41, R22, R40, R21, 0xb8, !PT ;  /* 0x0000002816297212 */ /* 0x000fe400078eb815 */
[C-C-:B------:R-:W-:Y:S02]  /*cb930*/  SHF.L.W.U32.HI R15, R16.reuse, 0x13, R16.reuse ;  /* 0x00000013100f7819 */ /* 0x140fe40000010e10 */
[----:B------:R-:W-:Y:S02]  /*cb940*/  SHF.L.W.U32.HI R20, R16, 0xa, R16 ;  /* 0x0000000a10147819 */ /* 0x000fe40000010e10 */
[----:B------:R-:W-:Y:S02]  /*cb950*/  IADD3 R41, PT, PT, R42, R41, R23 ;  /* 0x000000292a297210 */ /* 0x000fe40007ffe017 */
[----:B------:R-:W-:-:S02]  /*cb960*/  LOP3.LUT R20, R20, R8, R15, 0x96, !PT ;  /* 0x0000000814147212 */ /* 0x000fc400078e960f */
[----:B-1----:R-:W-:Y:S02]  /*cb970*/  IADD3 R12, PT, PT, R9, R41, R12 ;  /* 0x00000029090c7210 */ /* 0x002fe40007ffe00c */
        /* <DEDUP_REMOVED lines=17> */
[C---:B------:R-:W-:Y:S01]  /*cba90*/  SHF.L.W.U32.HI R10, R19.reuse, 0x13, R19 ;  /* 0x00000013130a7819 */ /* 0x040fe20000010e13 */
        /* <DEDUP_REMOVED lines=20> */
[----:B------:R-:W0:Y:S01]  /*cbbe0*/  LDCU.128 UR8, c[0x3][0x340] ;  /* 0x00c06800ff0877ac */ /* 0x000e220008000c00 */
[----:B------:R-:W-:Y:S01]  /*cbbf0*/  IMAD.MOV.U32 R8, RZ, RZ, -0x80000000 ;  /* 0x80000000ff087424 */ /* 0x000fe200078e00ff */
[----:B------:R-:W-:Y:S01]  /*cbc00*/  CS2R R10, SRZ ;  /* 0x00000000000a7805 */ /* 0x000fe2000001ff00 */
[----:B------:R-:W-:Y:S01]  /*cbc10*/  IMAD.MOV.U32 R9, RZ, RZ, RZ ;  /* 0x000000ffff097224 */ /* 0x000fe200078e00ff */
[----:B------:R-:W1:Y:S01]  /*cbc20*/  LDCU.64 UR6, c[0x3][0x350] ;  /* 0x00c06a00ff0677ac */ /* 0x000e620008000a00 */
[----:B------:R-:W-:Y:S01]  /*cbc30*/  IMAD.MOV.U32 R15, RZ, RZ, 0x100 ;  /* 0x00000100ff0f7424 */ /* 0x000fe200078e00ff */
[----:B------:R-:W-:Y:S01]  /*cbc40*/  CS2R R12, SRZ ;  /* 0x00000000000c7805 */ /* 0x000fe2000001ff00 */
[----:B------:R-:W-:Y:S01]  /*cbc50*/  IMAD.MOV.U32 R14, RZ, RZ, RZ ;  /* 0x000000ffff0e7224 */ /* 0x000fe200078e00ff */
[----:B------:R-:W2:Y:S01]  /*cbc60*/  LDCU UR5, c[0x3][0x33c] ;  /* 0x00c06780ff0577ac */ /* 0x000ea20008000800 */
[----:B------:R3:W-:Y:S01]  /*cbc70*/  STL.128 [R1+0x20], R8 ;  /* 0x0000200801007387 */ /* 0x0007e20000100c00 */
[----:B------:R-:W4:Y:S03]  /*cbc80*/  LDCU UR4, c[0x3][0x358] ;  /* 0x00c06b00ff0477ac */ /* 0x000f260008000800 */
[----:B------:R3:W-:Y:S01]  /*cbc90*/  STL.128 [R1+0x30], R12 ;  /* 0x0000300c01007387 */ /* 0x0007e20000100c00 */
[----:B0-----:R-:W-:-:S02]  /*cbca0*/  VIADD R18, R19, UR9 ;  /* 0x0000000913127c36 */ /* 0x001fc40008000000 */
[----:B------:R-:W-:Y:S02]  /*cbcb0*/  VIADD R19, R20, UR10 ;  /* 0x0000000a14137c36 */ /* 0x000fe40008000000 */
[----:B------:R-:W-:Y:S02]  /*cbcc0*/  VIADD R20, R21, UR11 ;  /* 0x0000000b15147c36 */ /* 0x000fe40008000000 */
[----:B-1----:R-:W-:Y:S02]  /*cbcd0*/  VIADD R21, R22, UR6 ;  /* 0x0000000616157c36 */ /* 0x002fe40008000000 */
[----:B------:R-:W-:Y:S02]  /*cbce0*/  VIADD R22, R23, UR7 ;  /* 0x0000000717167c36 */ /* 0x000fe40008000000 */
[----:B------:R-:W-:Y:S02]  /*cbcf0*/  VIADD R17, R17, UR8 ;  /* 0x0000000811117c36 */ /* 0x000fe40008000000 */
[----:B--2---:R-:W-:-:S02]  /*cbd00*/  VIADD R16, R16, UR5 ;  /* 0x0000000510107c36 */ /* 0x004fc40008000000 */
[----:B----4-:R-:W-:Y:S02]  /*cbd10*/  VIADD R23, R40, UR4 ;  /* 0x0000000428177c36 */ /* 0x010fe40008000000 */
[----:B------:R-:W-:Y:S01]  /*cbd20*/  IMAD.MOV.U32 R40, RZ, RZ, 0x10 ;  /* 0x00000010ff287424 */ /* 0x000fe200078e00ff */
[----:B------:R3:W-:Y:S04]  /*cbd30*/  STL.128 [R1], R16 ;  /* 0x0000001001007387 */ /* 0x0007e80000100c00 */
[----:B------:R3:W-:Y:S02]  /*cbd40*/  STL.128 [R1+0x10], R20 ;  /* 0x0000101401007387 */ /* 0x0007e40000100c00 */
.L_x_2769:
[----:B0--3--:R-:W-:-:S05]  /*cbd50*/  IMAD R14, R40, 0x4, R1 ;  /* 0x00000004280e7824 */ /* 0x009fca00078e0201 */
[----:B------:R-:W2:Y:S04]  /*cbd60*/  LDL.64 R12, [R14+-0x8] ;  /* 0xfffff8000e0c7983 */ /* 0x000ea80000100a00 */
[----:B------:R-:W3:Y:S04]  /*cbd70*/  LDL.128 R8, [R14+-0x40] ;  /* 0xffffc0000e087983 */ /* 0x000ee80000100c00 */
[----:B------:R-:W4:Y:S04]  /*cbd80*/  LDL R41, [R14+-0x18] ;  /* 0xffffe8000e297983 */ /* 0x000f280000100800 */
[----:B------:R-:W5:Y:S04]  /*cbd90*/  LDL R17, [R14+-0x1c] ;  /* 0xffffe4000e117983 */ /* 0x000f680000100800 */
[----:B------:R-:W5:Y:S04]  /*cbda0*/  LDL R39, [R14+-0x30] ;  /* 0xffffd0000e277983 */ /* 0x000f680000100800 */
[----:B------:R-:W5:Y:S04]  /*cbdb0*/  LDL R22, [R14+-0x14] ;  /* 0xffffec000e167983 */ /* 0x000f680000100800 */
[----:B------:R-:W5:Y:S01]  /*cbdc0*/  LDL R23, [R14+-0x10] ;  /* 0xfffff0000e177983 */ /* 0x000f620000100800 */
[----:B------:R-:W-:-:S05]  /*cbdd0*/  VIADD R40, R40, 0x4 ;  /* 0x0000000428287836 */ /* 0x000fca0000000000 */
[----:B------:R-:W-:Y:S02]  /*cbde0*/  ISETP.NE.AND P0, PT, R40, 0x40, PT ;  /* 0x000000402800780c */ /* 0x000fe40003f05270 */
[C-C-:B--2---:R-:W-:Y:S02]  /*cbdf0*/  SHF.L.W.U32.HI R18, R13.reuse, 0xf, R13.reuse ;  /* 0x0000000f0d127819 */ /* 0x144fe40000010e0d */
[--C-:B------:R-:W-:Y:S02]  /*cbe00*/  SHF.L.W.U32.HI R19, R13, 0xd, R13.reuse ;  /* 0x0000000d0d137819 */ /* 0x100fe40000010e0d */
[C-C-:B------:R-:W-:Y:S02]  /*cbe10*/  SHF.L.W.U32.HI R15, R12.reuse, 0xf, R12.reuse ;  /* 0x0000000f0c0f7819 */ /* 0x140fe40000010e0c */
[----:B------:R-:W-:Y:S02]  /*cbe20*/  SHF.L.W.U32.HI R16, R12, 0xd, R12 ;  /* 0x0000000d0c107819 */ /* 0x000fe40000010e0c */
[----:B------:R-:W-:-:S02]  /*cbe30*/  SHF.R.U32.HI R13, RZ, 0xa, R13 ;  /* 0x0000000aff0d7819 */ /* 0x000fc4000001160d */
[----:B------:R-:W-:Y:S02]  /*cbe40*/  SHF.R.U32.HI R12, RZ, 0xa, R12 ;  /* 0x0000000aff0c7819 */ /* 0x000fe4000001160c */
[----:B------:R-:W-:Y:S02]  /*cbe50*/  LOP3.LUT R18, R13, R18, R19, 0x96, !PT ;  /* 0x000000120d127212 */ /* 0x000fe400078e9613 */
[----:B------:R-:W-:Y:S02]  /*cbe60*/  LOP3.LUT R15, R12, R15, R16, 0x96, !PT ;  /* 0x0000000f0c0f7212 */ /* 0x000fe400078e9610 */
[C-C-:B---3--:R-:W-:Y:S02]  /*cbe70*/  SHF.L.W.U32.HI R19, R10.reuse, 0x19, R10.reuse ;  /* 0x000000190a137819 */ /* 0x148fe40000010e0a */
[--C-:B------:R-:W-:Y:S02]  /*cbe80*/  SHF.L.W.U32.HI R20, R10, 0xe, R10.reuse ;  /* 0x0000000e0a147819 */ /* 0x100fe40000010e0a */
[----:B------:R-:W-:-:S02]  /*cbe90*/  SHF.R.U32.HI R21, RZ, 0x3, R10 ;  /* 0x00000003ff157819 */ /* 0x000fc4000001160a */
[C-C-:B------:R-:W-:Y:S02]  /*cbea0*/  SHF.L.W.U32.HI R12, R9.reuse, 0x19, R9.reuse ;  /* 0x00000019090c7819 */ /* 0x140fe40000010e09 */
[--C-:B------:R-:W-:Y:S02]  /*cbeb0*/  SHF.L.W.U32.HI R13, R9, 0xe, R9.reuse ;  /* 0x0000000e090d7819 */ /* 0x100fe40000010e09 */
[----:B------:R-:W-:Y:S02]  /*cbec0*/  SHF.R.U32.HI R16, RZ, 0x3, R9 ;  /* 0x00000003ff107819 */ /* 0x000fe40000011609 */
[----:B------:R-:W-:Y:S02]  /*cbed0*/  LOP3.LUT R19, R21, R19, R20, 0x96, !PT ;  /* 0x0000001315137212 */ /* 0x000fe400078e9614 */
[----:B----4-:R-:W-:Y:S02]  /*cbee0*/  IADD3 R18, PT, PT, R9, R18, R41 ;  /* 0x0000001209127210 */ /* 0x010fe40007ffe029 */
[----:B------:R-:W-:-:S02]  /*cbef0*/  LOP3.LUT R12, R16, R12, R13, 0x96, !PT ;  /* 0x0000000c100c7212 */ /* 0x000fc400078e960d */
[----:B-----5:R-:W-:Y:S01]  /*cbf00*/  IADD3 R15, PT, PT, R8, R15, R17 ;  /* 0x0000000f080f7210 */ /* 0x020fe20007ffe011 */
        /* <DEDUP_REMOVED lines=26> */
[----:B0-----:R-:W-:Y:S02]  /*cc0b0*/  IMAD.U32 R14, RZ, RZ, UR17 ;  /* 0x00000011ff0e7e24 */ /* 0x001fe4000f8e00ff */
[----:B------:R-:W-:Y:S02]  /*cc0c0*/  IMAD.U32 R15, RZ, RZ, UR16 ;  /* 0x00000010ff0f7e24 */ /* 0x000fe4000f8e00ff */
[----:B------:R-:W-:Y:S02]  /*cc0d0*/  IMAD.U32 R16, RZ, RZ, UR18 ;  /* 0x00000012ff107e24 */ /* 0x000fe4000f8e00ff */
[----:B------:R-:W-:Y:S02]  /*cc0e0*/  IMAD.U32 R17, RZ, RZ, UR19 ;  /* 0x00000013ff117e24 */ /* 0x000fe4000f8e00ff */
[----:B------:R-:W-:Y:S02]  /*cc0f0*/  IMAD.U32 R18, RZ, RZ, UR20 ;  /* 0x00000014ff127e24 */ /* 0x000fe4000f8e00ff */
[----:B------:R-:W-:-:S02]  /*cc100*/  IMAD.U32 R19, RZ, RZ, UR21 ;  /* 0x00000015ff137e24 */ /* 0x000fc4000f8e00ff */
[----:B------:R-:W-:Y:S02]  /*cc110*/  IMAD.U32 R39, RZ, RZ, UR14 ;  /* 0x0000000eff277e24 */ /* 0x000fe4000f8e00ff */
[----:B------:R-:W-:Y:S02]  /*cc120*/  IMAD.MOV.U32 R20, RZ, RZ, RZ ;  /* 0x000000ffff147224 */ /* 0x000fe400078e00ff */
[----:B------:R-:W-:-:S07]  /*cc130*/  IMAD.U32 R22, RZ, RZ, UR15 ;  /* 0x0000000fff167e24 */ /* 0x000fce000f8e00ff */
.L_x_2770:
        /* <DEDUP_REMOVED lines=13> */
[----:B------:R-:W0:Y:S01]  /*cc210*/  LDC.64 R12, c[0x3][R23+0x240] ;  /* 0x00c09000170c7b82 */ /* 0x000e220000000a00 */
[----:B------:R-:W-:Y:S02]  /*cc220*/  SHF.L.W.U32.HI R8, R39, 0x1e, R39 ;  /* 0x0000001e27087819 */ /* 0x000fe40000010e27 */
[----:B------:R-:W-:-:S05]  /*cc230*/  IMAD.IADD R22, R41, 0x1, R16 ;  /* 0x0000000129167824 */ /* 0x000fca00078e0210 */
[C-C-:B------:R-:W-:Y:S02]  /*cc240*/  SHF.L.W.U32.HI R16, R22.reuse, 0x1a, R22.reuse ;  /* 0x0000001a16107819 */ /* 0x140fe40000010e16 */
[C-C-:B------:R-:W-:Y:S02]  /*cc250*/  SHF.L.W.U32.HI R21, R22.reuse, 0x15, R22.reuse ;  /* 0x0000001516157819 */ /* 0x140fe40000010e16 */
[----:B------:R-:W-:Y:S02]  /*cc260*/  SHF.L.W.U32.HI R40, R22, 0x7, R22 ;  /* 0x0000000716287819 */ /* 0x000fe40000010e16 */
[----:B------:R-:W-:Y:S02]  /*cc270*/  LOP3.LUT R42, R18, R22, R17, 0xb8, !PT ;  /* 0x00000016122a7212 */ /* 0x000fe400078eb811 */
[----:B------:R-:W-:Y:S02]  /*cc280*/  LOP3.LUT R40, R40, R16, R21, 0x96, !PT ;  /* 0x0000001028287212 */ /* 0x000fe400078e9615 */
[----:B------:R-:W-:-:S02]  /*cc290*/  SHF.L.W.U32.HI R21, R39, 0x13, R39 ;  /* 0x0000001327157819 */ /* 0x000fc40000010e27 */
[----:B------:R-:W-:Y:S02]  /*cc2a0*/  SHF.L.W.U32.HI R16, R39, 0xa, R39 ;  /* 0x0000000a27107819 */ /* 0x000fe40000010e27 */
[----:B------:R-:W-:Y:S02]  /*cc2b0*/  IADD3 R40, PT, PT, R40, R42, R19 ;  /* 0x0000002a28287210 */ /* 0x000fe40007ffe013 */
[----:B------:R-:W-:Y:S02]  /*cc2c0*/  LOP3.LUT R16, R16, R8, R21, 0x96, !PT ;  /* 0x0000000810107212 */ /* 0x000fe400078e9615 */
[----:B0-----:R-:W-:Y:S02]  /*cc2d0*/  IADD3 R9, PT, PT, R9, R40, R12 ;  /* 0x0000002809097210 */ /* 0x001fe40007ffe00c */
        /* <DEDUP_REMOVED lines=11> */
[----:B------:R-:W-:Y:S01]  /*cc390*/  LOP3.LUT R12, R17, R19, R22, 0xb8, !PT ;  /* 0x00000013110c7212 */ /* 0x000fe200078eb816 */
[----:B------:R-:W0:Y:S01]  /*cc3a0*/  LDC R40, c[0x3][R23+0x248] ;  /* 0x00c0920017287b82 */ /* 0x000e220000000800 */
        /* <DEDUP_REMOVED lines=26> */
[----:B------:R-:W0:Y:S01]  /*cc550*/  S2R R12, SR_CTAID.X ;  /* 0x00000000000c7919 */ /* 0x000e220000002500 */
[----:B------:R-:W0:Y:S01]  /*cc560*/  LDCU UR4, c[0x0][0x360] ;  /* 0x00006c00ff0477ac */ /* 0x000e220008000800 */
[----:B------:R-:W-:Y:S01]  /*cc570*/  VIADD R39, R39, UR5 ;  /* 0x0000000527277c36 */ /* 0x000fe20008000000 */
[----:B------:R-:W-:Y:S05]  /*cc580*/  BMOV.32.CLEAR RZ, B11 ;  /* 0x000000000bff7355 */ /* 0x000fea0000100000 */
[----:B------:R-:W0:Y:S01]  /*cc590*/  S2R R15, SR_TID.X ;  /* 0x00000000000f7919 */ /* 0x000e220000002100 */
[--C-:B------:R-:W-:Y:S01]  /*cc5a0*/  SHF.R.U32.HI R8, RZ, 0x8, R39.reuse ;  /* 0x00000008ff087819 */ /* 0x100fe20000011627 */
[----:B------:R-:W-:Y:S01]  /*cc5b0*/  IMAD.SHL.U32 R11, R39, 0x100, RZ ;  /* 0x00000100270b7824 */ /* 0x000fe200078e00ff */
[----:B------:R-:W-:Y:S01]  /*cc5c0*/  SHF.R.U32.HI R9, RZ, 0x18, R39 ;  /* 0x00000018ff097819 */ /* 0x000fe20000011627 */
[----:B------:R-:W-:Y:S01]  /*cc5d0*/  BSSY.RECONVERGENT B11, `(.L_x_2771) ;  /* 0x00000250000b7945 */ /* 0x000fe20003800200 */
[----:B------:R-:W-:-:S02]  /*cc5e0*/  LOP3.LUT R8, R8, 0xff00, RZ, 0xc0, !PT ;  /* 0x0000ff0008087812 */ /* 0x000fc400078ec0ff */
[----:B------:R-:W-:Y:S02]  /*cc5f0*/  LOP3.LUT R42, R9, 0xffffff, R158, 0xf8, !PT ;  /* 0x00ffffff092a7812 */ /* 0x000fe400078ef89e */
[----:B------:R-:W-:-:S04]  /*cc600*/  LOP3.LUT R11, R8, 0xff0000, R11, 0xf8, !PT ;  /* 0x00ff0000080b7812 */ /* 0x000fc800078ef80b */
[----:B------:R-:W-:Y:S01]  /*cc610*/  LOP3.LUT R53, R11, R42, RZ, 0xfc, !PT ;  /* 0x0000002a0b357212 */ /* 0x000fe200078efcff */
[----:B0-----:R-:W-:-:S05]  /*cc620*/  IMAD R10, R12, UR4, R15 ;  /* 0x000000040c0a7c24 */ /* 0x001fca000f8e020f */
[----:B------:R-:W-:-:S13]  /*cc630*/  LOP3.LUT P0, RZ, R56, R157, R10, 0xfe, !PT ;  /* 0x0000009d38ff7212 */ /* 0x000fda000780fe0a */
[----:B------:R-:W-:Y:S05]  /*cc640*/  @P0 BRA `(.L_x_2772) ;  /* 0x0000000000740947 */ /* 0x000fea0003800000 */
[----:B------:R-:W0:Y:S01]  /*cc650*/  LDC.64 R8, c[0x4][0x20] ;  /* 0x01000800ff087b82 */ /* 0x000e220000000a00 */
[--C-:B------:R-:W-:Y:S01]  /*cc660*/  SHF.R.U32.HI R11, RZ, 0x8, R53.reuse ;  /* 0x00000008ff0b7819 */ /* 0x100fe20000011635 */
[----:B------:R-:W-:Y:S01]  /*cc670*/  IMAD.MOV.U32 R10, RZ, RZ, 0x41 ;  /* 0x00000041ff0a7424 */ /* 0x000fe200078e00ff */
[----:B------:R-:W-:-:S03]  /*cc680*/  SHF.R.U32.HI R13, RZ, 0x10, R53 ;  /* 0x00000010ff0d7819 */ /* 0x000fc60000011635 */
[----:B0-----:R0:W-:Y:S04]  /*cc690*/  STG.E.U8 desc[UR12][R8.64+0x16], R11 ;  /* 0x0000160b08007986 */ /* 0x0011e8000c10110c */
[----:B------:R0:W-:Y:S04]  /*cc6a0*/  STG.E.U8 desc[UR12][R8.64+0x17], R13 ;  /* 0x0000170d08007986 */ /* 0x0001e8000c10110c */
        /* <DEDUP_REMOVED lines=22> */
[----:B------:R0:W-:Y:S02]  /*cc810*/  STG.E.U8 desc[UR12][R8.64], R10 ;  /* 0x0000000a08007986 */ /* 0x0001e4000c10110c */
.L_x_2772:
[----:B------:R-:W-:Y:S05]  /*cc820*/  BSYNC.RECONVERGENT B11 ;  /* 0x00000000000b7941 */ /* 0x000fea0003800200 */
.L_x_2771:
[----:B------:R-:W0:Y:S01]  /*cc830*/  LDCU UR4, c[0x0][0x360] ;  /* 0x00006c00ff0477ac */ /* 0x000e220008000800 */
[----:B------:R-:W-:Y:S05]  /*cc840*/  BMOV.32.CLEAR RZ, B11 ;  /* 0x000000000bff7355 */ /* 0x000fea0000100000 */
[----:B------:R-:W-:Y:S01]  /*cc850*/  BSSY B11, `(.L_x_2773) ;  /* 0x00042020000b7945 */ /* 0x000fe20003800000 */
[----:B------:R-:W-:-:S03]  /*cc860*/  IMAD.SHL.U32 R158, R39, 0x1000000, RZ ;  /* 0x01000000279e7824 */ /* 0x000fc600078e00ff */
[----:B------:R-:W1:Y:S05]  /*cc870*/  BMOV.32.CLEAR R60, B11 ;  /* 0x000000000b3c7355 */ /* 0x000e6a0000100000 */
[----:B0-----:R-:W-:-:S05]  /*cc880*/  IMAD R8, R12, UR4, R15 ;  /* 0x000000040c087c24 */ /* 0x001fca000f8e020f */
[----:B------:R-:W-:-:S13]  /*cc890*/  LOP3.LUT P0, RZ, R8, 0xfff, RZ, 0xc0, !PT ;  /* 0x00000fff08ff7812 */ /* 0x000fda000780c0ff */
[----:B-1----:R-:W-:Y:S05]  /*cc8a0*/  @P0 BRA `(.L_x_2774) ;  /* 0x0000014000000947 */ /* 0x002fea0003800000 */
[----:B------:R-:W0:Y:S01]  /*cc8b0*/  S2R R10, SR_LANEID ;  /* 0x00000000000a7919 */ /* 0x000e220000000000 */
[----:B------:R-:W1:Y:S01]  /*cc8c0*/  LDC.64 R8, c[0x4][RZ] ;  /* 0x01000000ff087b82 */ /* 0x000e620000000a00 */
[----:B------:R-:W-:Y:S02]  /*cc8d0*/  VOTEU.ANY UR4, UPT, PT ;  /* 0x0000000000047886 */ /* 0x000fe400038e0100 */
[----:B------:R-:W-:Y:S02]  /*cc8e0*/  UPOPC UR6, UR4 ;  /* 0x00000004000672bf */ /* 0x000fe40008000000 */
[----:B------:R-:W-:Y:S01]  /*cc8f0*/  UFLO.U32 UR5, UR4 ;  /* 0x00000004000572bd */ /* 0x000fe200080e0000 */
[----:B------:R-:W-:Y:S01]  /*cc900*/  PRMT R16, R26, 0x3340, R25 ;  /* 0x000033401a107816 */ /* 0x000fe20000000019 */
[----:B------:R-:W-:Y:S01]  /*cc910*/  UIMAD.WIDE.U32 UR6, UR6, 0x1, URZ ;  /* 0x00000001060678a5 */ /* 0x000fe2000f8e00ff */
[----:B------:R-:W-:Y:S01]  /*cc920*/  PRMT R15, R28, 0x3340, R47 ;  /* 0x000033401c0f7816 */ /* 0x000fe2000000002f */
[----:B------:R-:W-:Y:S01]  /*cc930*/  UMOV UR4, URZ ;  /* 0x000000ff00047c82 */ /* 0x000fe20008000000 */
[----:B------:R-:W-:Y:S01]  /*cc940*/  PRMT R11, R30, 0x3340, R27 ;  /* 0x000033401e0b7816 */ /* 0x000fe2000000001b */
[----:B------:R-:W-:Y:S01]  /*cc950*/  UIADD3 UR4, UPT, UPT, UR7, UR4, URZ ;  /* 0x0000000407047290 */ /* 0x000fe2000fffe0ff */
[----:B------:R-:W-:Y:S01]  /*cc960*/  PRMT R16, R15, 0x5410, R16 ;  /* 0x000054100f107816 */ /* 0x000fe20000000010 */
[----:B------:R-:W-:Y:S01]  /*cc970*/  IMAD.U32 R13, RZ, RZ, UR7 ;  /* 0x00000007ff0d7e24 */ /* 0x000fe2000f8e00ff */
[----:B------:R-:W-:Y:S01]  /*cc980*/  PRMT R14, R32, 0x3340, R31 ;  /* 0x00003340200e7816 */ /* 0x000fe2000000001f */
[----:B------:R-:W-:Y:S01]  /*cc990*/  IMAD.U32 R12, RZ, RZ, UR6 ;  /* 0x00000006ff0c7e24 */ /* 0x000fe2000f8e00ff */
[----:B------:R-:W-:Y:S01]  /*cc9a0*/  PRMT R15, R34, 0x3340, R45 ;  /* 0x00003340220f7816 */ /* 0x000fe2000000002d */
[----:B------:R-:W-:Y:S01]  /*cc9b0*/  IMAD.U32 R13, RZ, RZ, UR4 ;  /* 0x00000004ff0d7e24 */ /* 0x000fe2000f8e00ff */
[----:B------:R-:W-:-:S02]  /*cc9c0*/  PRMT R17, R36, 0x3340, R33 ;  /* 0x0000334024117816 */ /* 0x000fc40000000021 */
[----:B0-----:R-:W-:Y:S02]  /*cc9d0*/  ISETP.EQ.U32.AND P0, PT, R10, UR5, PT ;  /* 0x000000050a007c0c */ /* 0x001fe4000bf02070 */
[----:B------:R-:W-:-:S04]  /*cc9e0*/  PRMT R10, R29, 0x3340, R46 ;  /* 0x000033401d0a7816 */ /* 0x000fc8000000002e */
[----:B------:R-:W-:Y:S02]  /*cc9f0*/  PRMT R11, R10, 0x5410, R11 ;  /* 0x000054100a0b7816 */ /* 0x000fe4000000000b */
[----:B------:R-:W-:Y:S01]  /*cca00*/  PRMT R10, R15, 0x5410, R14 ;  /* 0x000054100f0a7816 */ /* 0x000fe2000000000e */
[----:B------:R-:W-:Y:S01]  /*cca10*/  IMAD.MOV.U32 R14, RZ, RZ, 0x41 ;  /* 0x00000041ff0e7424 */ /* 0x000fe200078e00ff */
[----:B------:R-:W-:-:S03]  /*cca20*/  PRMT R18, R35, 0x3340, R44 ;  /* 0x0000334023127816 */ /* 0x000fc6000000002c */
[----:B-1----:R0:W-:Y:S01]  /*cca30*/  @P0 REDG.E.ADD.64.STRONG.GPU desc[UR12][R8.64], R12 ;  /* 0x0000000c0800098e */ /* 0x0021e2000c12e50c */
[----:B------:R-:W-:Y:S05]  /*cca40*/  BMOV.32.CLEAR RZ, B11 ;  /* 0x000000000bff7355 */ /* 0x000fea0000100000 */
[----:B------:R-:W-:Y:S01]  /*cca50*/  STL [R1+0x10], R16 ;  /* 0x0000101001007387 */ /* 0x000fe20000100800 */
[----:B------:R-:W-:Y:S03]  /*cca60*/  BSSY.RECONVERGENT B11, `(.L_x_2775) ;  /* 0x00001000000b7945 */ /* 0x000fe60003800200 */
[----:B------:R-:W-:Y:S01]  /*cca70*/  STL.U8 [R1+0x14], R24 ;  /* 0x0000141801007387 */ /* 0x000fe20000100000 */
[----:B0-----:R-:W-:-:S02]  /*cca80*/  LOP3.LUT R12, R53, R158, RZ, 0xfc, !PT ;  /* 0x0000009e350c7212 */ /* 0x001fc400078efcff */
[----:B------:R-:W-:Y:S02]  /*cca90*/  PRMT R8, R38, 0x3340, R37 ;  /* 0x0000334026087816 */ /* 0x000fe40000000025 */
[----:B------:R-:W-:Y:S01]  /*ccaa0*/  PRMT R13, R14, 0x3340, R43 ;  /* 0x000033400e0d7816 */ /* 0x000fe2000000002b */
[----:B------:R0:W-:Y:S01]  /*ccab0*/  STL.U8 [R1+0x15], R12 ;  /* 0x0000150c01007387 */ /* 0x0001e20000100000 */
[----:B------:R-:W-:Y:S01]  /*ccac0*/  PRMT R9, R18, 0x5410, R17 ;  /* 0x0000541012097816 */ /* 0x000fe20000000011 */
[----:B------:R-:W-:Y:S01]  /*ccad0*/  IMAD.MOV.U32 R14, RZ, RZ, RZ ;  /* 0x000000ffff0e7224 */ /* 0x000fe200078e00ff */
[----:B------:R-:W-:Y:S02]  /*ccae0*/  SHF.R.U32.HI R18, RZ, 0x18, R158 ;  /* 0x00000018ff127819 */ /* 0x000fe4000001169e */
[--C-:B------:R-:W-:Y:S02]  /*ccaf0*/  SHF.R.U32.HI R20, RZ, 0x10, R12.reuse ;  /* 0x00000010ff147819 */ /* 0x100fe4000001160c */
[----:B------:R-:W-:Y:S01]  /*ccb00*/  SHF.R.U32.HI R22, RZ, 0x8, R12 ;  /* 0x00000008ff167819 */ /* 0x000fe2000001160c */
[----:B------:R1:W-:Y:S01]  /*ccb10*/  STL.U8 [R1+0x18], R18 ;  /* 0x0000181201007387 */ /* 0x0003e20000100000 */
[----:B------:R-:W-:Y:S01]  /*ccb20*/  PRMT R8, R13, 0x5410, R8 ;  /* 0x000054100d087816 */ /* 0x000fe20000000008 */
[----:B0-----:R-:W-:-:S02]  /*ccb30*/  IMAD.MOV.U32 R12, RZ, RZ, 0x19 ;  /* 0x00000019ff0c7424 */ /* 0x001fc400078e00ff */
[----:B------:R1:W-:Y:S01]  /*ccb40*/  STL.U8 [R1+0x17], R20 ;  /* 0x0000171401007387 */ /* 0x0003e20000100000 */
[----:B------:R-:W-:-:S03]  /*ccb50*/  IMAD.MOV.U32 R13, RZ, RZ, RZ ;  /* 0x000000ffff0d7224 */ /* 0x000fc600078e00ff */
[----:B------:R1:W-:Y:S04]  /*ccb60*/  STL.U8 [R1+0x16], R22 ;  /* 0x0000161601007387 */ /* 0x0003e80000100000 */
[----:B------:R1:W-:Y:S02]  /*ccb70*/  STL.128 [R1], R8 ;  /* 0x0000000801007387 */ /* 0x0003e40000100c00 */
.L_x_2791:
[----:B------:R-:W-:Y:S01]  /*ccb80*/  ISETP.GE.U32.AND P0, PT, R12, 0x4, PT ;  /* 0x000000040c00780c */ /* 0x000fe20003f06070 */
[----:B-1----:R-:W0:Y:S05]  /*ccb90*/  BMOV.32.CLEAR R11, B0 ;  /* 0x00000000000b7355 */ /* 0x002e2a0000100000 */
[----:B------:R-:W-:Y:S01]  /*ccba0*/  ISETP.GE.U32.AND.EX P0, PT, R13, RZ, PT, P0 ;  /* 0x000000ff0d00720c */ /* 0x000fe20003f06100 */
[----:B------:R-:W-:Y:S01]  /*ccbb0*/  BSSY.RECONVERGENT B0, `(.L_x_2776) ;  /* 0x000004a000007945 */ /* 0x000fe20003800200 */
[----:B------:R-:W-:Y:S02]  /*ccbc0*/  IMAD.MOV.U32 R8, RZ, RZ, R14 ;  /* 0x000000ffff087224 */ /* 0x000fe400078e000e */
[----:B------:R-:W-:-:S02]  /*ccbd0*/  IMAD.MOV.U32 R16, RZ, RZ, R12 ;  /* 0x000000ffff107224 */ /* 0x000fc400078e000c */
[----:B------:R-:W-:Y:S01]  /*ccbe0*/  IMAD.MOV.U32 R18, RZ, RZ, R13 ;  /* 0x000000ffff127224 */ /* 0x000fe200078e000d */
[----:B--2---:R-:W1:Y:S05]  /*ccbf0*/  BMOV.32.CLEAR R21, B0 ;  /* 0x0000000000157355 */ /* 0x004e6a0000100000 */
[----:B0-----:R0:W-:Y:S05]  /*ccc00*/  BMOV.32 B0, R11 ;  /* 0x0000000b00007356 */ /* 0x0011ea0000000000 */
[----:B------:R-:W-:-:S02]  /*ccc10*/  IMAD.MOV.U32 R9, RZ, RZ, RZ ;  /* 0x000000ffff097224 */ /* 0x000fc400078e00ff */
[----:B------:R-:W-:Y:S01]  /*ccc20*/  IMAD.MOV.U32 R10, RZ, RZ, RZ ;  /* 0x000000ffff0a7224 */ /* 0x000fe200078e00ff */
[----:B01-34-:R-:W-:Y:S06]  /*ccc30*/  @!P0 BRA `(.L_x_2777) ;  /* 0x0000000000fc8947 */ /* 0x01bfec0003800000 */
[----:B------:R-:W0:Y:S05]  /*ccc40*/  BMOV.32.CLEAR R9, B0 ;  /* 0x0000000000097355 */ /* 0x000e2a0000100000 */
[----:B------:R-:W-:Y:S01]  /*ccc50*/  BSSY.RECONVERGENT B0, `(.L_x_2778) ;  /* 0x000003a000007945 */ /* 0x000fe20003800200 */
[----:B------:R-:W-:Y:S02]  /*ccc60*/  IMAD.MOV.U32 R156, RZ, RZ, RZ ;  /* 0x000000ffff9c7224 */ /* 0x000fe400078e00ff */
[----:B------:R-:W-:Y:S02]  /*ccc70*/  IMAD.MOV.U32 R10, RZ, RZ, RZ ;  /* 0x000000ffff0a7224 */ /* 0x000fe400078e00ff */
[----:B------:R-:W-:Y:S01]  /*ccc80*/  IMAD.MOV.U32 R40, RZ, RZ, RZ ;  /* 0x000000ffff287224 */ /* 0x000fe200078e00ff */
[----:B------:R-:W1:Y:S05]  /*ccc90*/  BMOV.32.CLEAR R23, B0 ;  /* 0x0000000000177355 */ /* 0x000e6a0000100000 */
[----:B0-----:R0:W-:Y:S05]  /*ccca0*/  BMOV.32 B0, R9 ;  /* 0x0000000900007356 */ /* 0x0011ea0000000000 */
.L_x_2779:
[----:B------:R-:W-:-:S05]  /*cccb0*/  IMAD.IADD R22, R1, 0x1, R10 ;  /* 0x0000000101167824 */ /* 0x000fca00078e020a */
[----:B0-----:R-:W2:Y:S01]  /*cccc0*/  LDL R9, [R22] ;  /* 0x0000000016097983 */ /* 0x001ea20000100800 */
[----:B------:R-:W-:-:S05]  /*cccd0*/  IADD3 R10, P0, PT, R10, 0x4, RZ ;  /* 0x000000040a0a7810 */ /* 0x000fca0007f1e0ff */
[----:B------:R-:W-:Y:S01]  /*ccce0*/  IMAD.X R40, RZ, RZ, R40, P0 ;  /* 0x000000ffff287224 */ /* 0x000fe200000e0628 */
        /* <DEDUP_REMOVED lines=11> */
[----:B------:R-:W-:Y:S02]  /*ccda0*/  PRMT R156, R156, 0x3340, R15 ;  /* 0x000033409c9c7816 */ /* 0x000fe4000000000f */
[----:B------:R-:W-:Y:S01]  /*ccdb0*/  LOP3.LUT R15, R12, 0xfffffffc, RZ, 0xc0, !PT ;  /* 0xfffffffc0c0f7812 */ /* 0x000fe200078ec0ff */
[----:B------:R-:W-:-:S03]  /*ccdc0*/  IMAD R17, R17, 0x3a, RZ ;  /* 0x0000003a11117824 */ /* 0x000fc600078e02ff */
[----:B------:R-:W-:Y:S01]  /*ccdd0*/  ISETP.NE.U32.AND P0, PT, R10, R15, PT ;  /* 0x0000000f0a00720c */ /* 0x000fe20003f05070 */
[----:B------:R-:W-:-:S03]  /*ccde0*/  IMAD.MOV R17, RZ, RZ, -R17 ;  /* 0x000000ffff117224 */ /* 0x000fc600078e0a11 */
[----:B------:R-:W-:Y:S02]  /*ccdf0*/  ISETP.NE.AND.EX P0, PT, R40, R13, PT, P0 ;  /* 0x0000000d2800720c */ /* 0x000fe40003f05300 */
        /* <DEDUP_REMOVED lines=25> */
[----:B------:R-:W-:-:S05]  /*ccf90*/  PRMT R20, R9, 0x7710, RZ ;  /* 0x0000771009147816 */ /* 0x000fca00000000ff */
[----:B------:R-:W-:-:S05]  /*ccfa0*/  IMAD.IADD R11, R11, 0x1, R20 ;  /* 0x000000010b0b7824 */ /* 0x000fca00078e0214 */
[----:B------:R-:W-:Y:S01]  /*ccfb0*/  LOP3.LUT R156, R11, 0xffff, RZ, 0xc0, !PT ;  /* 0x0000ffff0b9c7812 */ /* 0x000fe200078ec0ff */
[----:B--2---:R-:W-:Y:S06]  /*ccfc0*/  @P0 BRA `(.L_x_2779) ;  /* 0xfffffffc00380947 */ /* 0x004fec000383ffff */
[----:B------:R-:W0:Y:S05]  /*ccfd0*/  BMOV.32.CLEAR R9, B0 ;  /* 0x0000000000097355 */ /* 0x000e2a0000100000 */
[----:B-1----:R1:W-:Y:S05]  /*ccfe0*/  BMOV.32 B0, R23 ;  /* 0x0000001700007356 */ /* 0x0023ea0000000000 */
[----:B------:R-:W-:Y:S05]  /*ccff0*/  BSYNC.RECONVERGENT B0 ;  /* 0x0000000000007941 */ /* 0x000fea0003800200 */
.L_x_2778:
[----:B0-----:R0:W-:Y:S05]  /*cd000*/  BMOV.32 B0, R9 ;  /* 0x0000000900007356 */ /* 0x0011ea0000000000 */
[----:B------:R-:W-:Y:S02]  /*cd010*/  IMAD.MOV.U32 R10, RZ, RZ, R15 ;  /* 0x000000ffff0a7224 */ /* 0x000fe400078e000f */
[----:B0-----:R-:W-:-:S07]  /*cd020*/  IMAD.SHL.U32 R9, R156, 0x100, RZ ;  /* 0x000001009c097824 */ /* 0x001fce00078e00ff */
.L_x_2777:
[----:B------:R-:W0:Y:S05]  /*cd030*/  BMOV.32.CLEAR R11, B0 ;  /* 0x00000000000b7355 */ /* 0x000e2a0000100000 */
[----:B------:R2:W-:Y:S05]  /*cd040*/  BMOV.32 B0, R21 ;  /* 0x0000001500007356 */ /* 0x0005ea0000000000 */
[----:B------:R-:W-:Y:S05]  /*cd050*/  BSYNC.RECONVERGENT B0 ;  /* 0x0000000000007941 */ /* 0x000fea0003800200 */
.L_x_2776:
[----:B0-----:R0:W-:Y:S05]  /*cd060*/  BMOV.32 B0, R11 ;  /* 0x0000000b00007356 */ /* 0x0011ea0000000000 */
[----:B------:R-:W-:Y:S01]  /*cd070*/  LOP3.LUT P0, RZ, R12, 0x3, RZ, 0xc0, !PT ;  /* 0x000000030cff7812 */ /* 0x000fe2000780c0ff */
[----:B0-----:R-:W0:Y:S05]  /*cd080*/  BMOV.32.CLEAR R11, B0 ;  /* 0x00000000000b7355 */ /* 0x001e2a0000100000 */
[----:B------:R-:W-:Y:S04]  /*cd090*/  BSSY.RECONVERGENT B0, `(.L_x_2780) ;  /* 0x0000033000007945 */ /* 0x000fe80003800200 */
[----:B------:R-:W3:Y:S05]  /*cd0a0*/  BMOV.32.CLEAR R19, B0 ;  /* 0x0000000000137355 */ /* 0x000eea0000100000 */
[----:B0-----:R0:W-:Y:S05]  /*cd0b0*/  BMOV.32 B0, R11 ;  /* 0x0000000b00007356 */ /* 0x0011ea0000000000 */
[----:B---3--:R-:W-:Y:S05]  /*cd0c0*/  @!P0 BRA `(.L_x_2781) ;  /* 0x0000000000b48947 */ /* 0x008fea0003800000 */
[----:B------:R-:W-:-:S05]  /*cd0d0*/  IMAD.IADD R22, R1, 0x1, R10 ;  /* 0x0000000101167824 */ /* 0x000fca00078e020a */
[----:B------:R-:W3:Y:S01]  /*cd0e0*/  LDL.U8 R20, [R22] ;  /* 0x0000000016147983 */ /* 0x000ee20000100000 */
[----:B------:R-:W-:-:S04]  /*cd0f0*/  LOP3.LUT R17, R12, 0x3, RZ, 0xc0, !PT ;  /* 0x000000030c117812 */ /* 0x000fc800078ec0ff */
[----:B------:R-:W-:-:S04]  /*cd100*/  ISETP.NE.U32.AND P0, PT, R17, 0x1, PT ;  /* 0x000000011100780c */ /* 0x000fc80003f05070 */
[----:B------:R-:W-:Y:S01]  /*cd110*/  ISETP.NE.AND.EX P0, PT, RZ, RZ, PT, P0 ;  /* 0x000000ffff00720c */ /* 0x000fe20003f05300 */
[----:B---3--:R-:W-:-:S05]  /*cd120*/  IMAD.IADD R9, R20, 0x1, R9 ;  /* 0x0000000114097824 */ /* 0x008fca00078e0209 */
[----:B0-----:R-:W-:-:S05]  /*cd130*/  LOP3.LUT R11, R9, 0xffff, RZ, 0xc0, !PT ;  /* 0x0000ffff090b7812 */ /* 0x001fca00078ec0ff */
        /* <DEDUP_REMOVED lines=9> */
[----:B---3--:R-:W-:Y:S06]  /*cd1d0*/  @!P0 BRA `(.L_x_2781) ;  /* 0x0000000000708947 */ /* 0x008fec0003800000 */
[----:B------:R-:W-:-:S05]  /*cd1e0*/  IADD3 R22, PT, PT, R1, 0x1, R10 ;  /* 0x0000000101167810 */ /* 0x000fca0007ffe00a */
[----:B------:R-:W3:Y:S01]  /*cd1f0*/  LDL.U8 R9, [R22] ;  /* 0x0000000016097983 */ /* 0x000ee20000100000 */
[----:B------:R-:W-:-:S04]  /*cd200*/  ISETP.NE.U32.AND P0, PT, R17, 0x2, PT ;  /* 0x000000021100780c */ /* 0x000fc80003f05070 */
[----:B------:R-:W-:-:S13]  /*cd210*/  ISETP.NE.AND.EX P0, PT, RZ, RZ, PT, P0 ;  /* 0x000000ffff00720c */ /* 0x000fda0003f05300 */
[----:B------:R-:W-:Y:S01]  /*cd220*/  @P0 IADD3 R20, PT, PT, R1, 0x2, R10 ;  /* 0x0000000201140810 */ /* 0x000fe20007ffe00a */
[----:B---3--:R-:W-:-:S05]  /*cd230*/  IMAD R9, R156, 0x100, R9 ;  /* 0x000001009c097824 */ /* 0x008fca00078e0209 */
[----:B------:R-:W-:-:S05]  /*cd240*/  LOP3.LUT R11, R9, 0xffff, RZ, 0xc0, !PT ;  /* 0x0000ffff090b7812 */ /* 0x000fca00078ec0ff */
[----:B------:R-:W-:-:S05]  /*cd250*/  IMAD R11, R11, 0x469f, RZ ;  /* 0x0000469f0b0b7824 */ /* 0x000fca00078e02ff */
[----:B------:R-:W-:-:S05]  /*cd260*/  SHF.R.U32.HI R11, RZ, 0x14, R11 ;  /* 0x00000014ff0b7819 */ /* 0x000fca000001160b */
[----:B------:R3:W-:Y:S04]  /*cd270*/  STL.U8 [R22], R11 ;  /* 0x0000000b16007387 */ /* 0x0007e80000100000 */
[----:B------:R-:W4:Y:S01]  /*cd280*/  @P0 LDL.U8 R15, [R20] ;  /* 0x00000000140f0983 */ /* 0x000f220000100000 */
[----:B------:R-:W-:-:S05]  /*cd290*/  PRMT R10, R11, 0x9910, RZ ;  /* 0x000099100b0a7816 */ /* 0x000fca00000000ff */
[----:B------:R-:W-:-:S04]  /*cd2a0*/  IMAD R10, R10, 0x3a, RZ ;  /* 0x0000003a0a0a7824 */ /* 0x000fc800078e02ff */
[----:B------:R-:W-:-:S05]  /*cd2b0*/  IMAD.MOV R10, RZ, RZ, -R10 ;  /* 0x000000ffff0a7224 */ /* 0x000fca00078e0a0a */
[----:B------:R-:W-:-:S05]  /*cd2c0*/  PRMT R10, R10, 0x7710, RZ ;  /* 0x000077100a0a7816 */ /* 0x000fca00000000ff */
[----:B------:R-:W-:-:S05]  /*cd2d0*/  IMAD.IADD R9, R9, 0x1, R10 ;  /* 0x0000000109097824 */ /* 0x000fca00078e020a */
[----:B------:R-:W-:-:S05]  /*cd2e0*/  LOP3.LUT R156, R9, 0xffff, RZ, 0xc0, !PT ;  /* 0x0000ffff099c7812 */ /* 0x000fca00078ec0ff */
[----:B----4-:R-:W-:-:S05]  /*cd2f0*/  @P0 IMAD R15, R156, 0x100, R15 ;  /* 0x000001009c0f0824 */ /* 0x010fca00078e020f */
[----:B------:R-:W-:-:S05]  /*cd300*/  @P0 LOP3.LUT R9, R15, 0xffff, RZ, 0xc0, !PT ;  /* 0x0000ffff0f090812 */ /* 0x000fca00078ec0ff */
[----:B------:R-:W-:-:S05]  /*cd310*/  @P0 IMAD R9, R9, 0x469f, RZ ;  /* 0x0000469f09090824 */ /* 0x000fca00078e02ff */
[----:B------:R-:W-:-:S04]  /*cd320*/  @P0 SHF.R.U32.HI R9, RZ, 0x14, R9 ;  /* 0x00000014ff090819 */ /* 0x000fc80000011609 */
[----:B------:R-:W-:Y:S01]  /*cd330*/  @P0 PRMT R10, R9, 0x9910, RZ ;  /* 0x00009910090a0816 */ /* 0x000fe200000000ff */
[----:B------:R3:W-:Y:S04]  /*cd340*/  @P0 STL.U8 [R20], R9 ;  /* 0x0000000914000387 */ /* 0x0007e80000100000 */
[----:B------:R-:W-:-:S04]  /*cd350*/  @P0 IMAD R10, R10, 0x3a, RZ ;  /* 0x0000003a0a0a0824 */ /* 0x000fc800078e02ff */
[----:B------:R-:W-:-:S05]  /*cd360*/  @P0 IMAD.MOV R10, RZ, RZ, -R10 ;  /* 0x000000ffff0a0224 */ /* 0x000fca00078e0a0a */
[----:B------:R-:W-:-:S05]  /*cd370*/  @P0 PRMT R10, R10, 0x7710, RZ ;  /* 0x000077100a0a0816 */ /* 0x000fca00000000ff */
[----:B------:R-:W-:-:S05]  /*cd380*/  @P0 IMAD.IADD R15, R15, 0x1, R10 ;  /* 0x000000010f0f0824 */ /* 0x000fca00078e020a */
[----:B---3--:R-:W-:-:S07]  /*cd390*/  @P0 LOP3.LUT R156, R15, 0xffff, RZ, 0xc0, !PT ;  /* 0x0000ffff0f9c0812 */ /* 0x008fce00078ec0ff */
.L_x_2781:
[----:B------:R-:W3:Y:S05]  /*cd3a0*/  BMOV.32.CLEAR R9, B0 ;  /* 0x0000000000097355 */ /* 0x000eea0000100000 */
[----:B------:R4:W-:Y:S05]  /*cd3b0*/  BMOV.32 B0, R19 ;  /* 0x0000001300007356 */ /* 0x0009ea0000000000 */
[----:B------:R-:W-:Y:S05]  /*cd3c0*/  BSYNC.RECONVERGENT B0 ;  /* 0x0000000000007941 */ /* 0x000fea0003800200 */
.L_x_2780:
[----:B---3--:R3:W-:Y:S05]  /*cd3d0*/  BMOV.32 B0, R9 ;  /* 0x0000000900007356 */ /* 0x0087ea0000000000 */
[----:B------:R-:W-:Y:S01]  /*cd3e0*/  IMAD.IADD R20, R1, 0x1, R14 ;  /* 0x0000000101147824 */ /* 0x000fe200078e020e */
[----:B0-----:R-:W0:Y:S05]  /*cd3f0*/  BMOV.32.CLEAR R11, B0 ;  /* 0x00000000000b7355 */ /* 0x001e2a0000100000 */
[----:B---3--:R-:W3:Y:S02]  /*cd400*/  LDC.U8 R9, c[0x3][R156+0x80] ;  /* 0x00c020009c097b82 */ /* 0x008ee40000000000 */
[----:B---3--:R3:W-:Y:S04]  /*cd410*/  STL.U8 [R20+0xdb3], R9 ;  /* 0x000db30914007387 */ /* 0x0087e80000100000 */
[----:B------:R-:W5:Y:S01]  /*cd420*/  LDL.U8 R10, [R1] ;  /* 0x00000000010a7983 */ /* 0x000f620000100000 */
[----:B------:R-:W-:Y:S04]  /*cd430*/  BSSY.RECONVERGENT B0, `(.L_x_2782) ;  /* 0x000005d000007945 */ /* 0x000fe80003800200 */
[----:B-1----:R-:W1:Y:S05]  /*cd440*/  BMOV.32.CLEAR R23, B0 ;  /* 0x0000000000177355 */ /* 0x002e6a0000100000 */
[----:B0-----:R3:W-:Y:S05]  /*cd450*/  BMOV.32 B0, R11 ;  /* 0x0000000b00007356 */ /* 0x0017ea0000000000 */
[----:B-----5:R-:W-:-:S13]  /*cd460*/  ISETP.NE.AND P0, PT, R10, RZ, PT ;  /* 0x000000ff0a00720c */ /* 0x020fda0003f05270 */
[----:B-1-3--:R-:W-:Y:S05]  /*cd470*/  @P0 BRA `(.L_x_2783) ;  /* 0x0000000400580947 */ /* 0x00afea0003800000 */
[----:B------:R-:W-:Y:S02]  /*cd480*/  IMAD.MOV.U32 R9, RZ, RZ, RZ ;  /* 0x000000ffff097224 */ /* 0x000fe400078e00ff */
[----:B------:R-:W-:-:S07]  /*cd490*/  IMAD.MOV.U32 R11, RZ, RZ, RZ ;  /* 0x000000ffff0b7224 */ /* 0x000fce00078e00ff */
.L_x_2790:
[----:B------:R-:W-:Y:S01]  /*cd4a0*/  IADD3 R12, P0, PT, R12, -0x1, RZ ;  /* 0xffffffff0c0c7810 */ /* 0x000fe20007f1e0ff */
[----:B------:R-:W0:Y:S05]  /*cd4b0*/  BMOV.32.CLEAR R10, B0 ;  /* 0x00000000000a7355 */ /* 0x000e2a0000100000 */
[----:B------:R-:W-:Y:S01]  /*cd4c0*/  IADD3.X R13, PT, PT, R13, -0x1, RZ, P0, !PT ;  /* 0xffffffff0d0d7810 */ /* 0x000fe200007fe4ff */
[----:B------:R-:W-:Y:S01]  /*cd4d0*/  BSSY.RECONVERGENT B0, `(.L_x_2784) ;  /* 0x0000048000007945 */ /* 0x000fe20003800200 */
[----:B------:R-:W-:-:S04]  /*cd4e0*/  ISETP.NE.U32.AND P0, PT, R12, RZ, PT ;  /* 0x000000ff0c00720c */ /* 0x000fc80003f05070 */
[----:B------:R-:W-:Y:S01]  /*cd4f0*/  ISETP.NE.AND.EX P0, PT, R13, RZ, PT, P0 ;  /* 0x000000ff0d00720c */ /* 0x000fe20003f05300 */
[----:B-1----:R-:W1:Y:S05]  /*cd500*/  BMOV.32.CLEAR R41, B0 ;  /* 0x0000000000297355 */ /* 0x002e6a0000100000 */
[----:B0-----:R0:W-:Y:S07]  /*cd510*/  BMOV.32 B0, R10 ;  /* 0x0000000a00007356 */ /* 0x0011ee0000000000 */
[----:B-123--:R-:W-:Y:S05]  /*cd520*/  @!P0 BRA `(.L_x_2785) ;  /* 0x0000000400008947 */ /* 0x00efea0003800000 */
[----:B0-----:R-:W-:Y:S01]  /*cd530*/  IADD3 R10, P1, P2, R16, -0x2, -R9 ;  /* 0xfffffffe100a7810 */ /* 0x001fe20007a3e809 */
[----:B------:R-:W0:Y:S05]  /*cd540*/  BMOV.32.CLEAR R15, B0 ;  /* 0x00000000000f7355 */ /* 0x000e2a0000100000 */
[----:B------:R-:W-:Y:S01]  /*cd550*/  ISETP.GE.U32.AND P0, PT, R10, 0x3, PT ;  /* 0x000000030a00780c */ /* 0x000fe20003f06070 */
[----:B------:R-:W-:Y:S01]  /*cd560*/  BSSY.RECONVERGENT B0, `(.L_x_2786) ;  /* 0x0000028000007945 */ /* 0x000fe20003800200 */
[----:B------:R-:W-:-:S04]  /*cd570*/  IADD3.X R10, PT, PT, R18, -0x1, ~R11, P1, P2 ;  /* 0xffffffff120a7810 */ /* 0x000fc80000fe4c0b */
[----:B------:R-:W-:Y:S01]  /*cd580*/  ISETP.GE.U32.AND.EX P0, PT, R10, RZ, PT, P0 ;  /* 0x000000ff0a00720c */ /* 0x000fe20003f06100 */
[----:B------:R-:W1:Y:S05]  /*cd590*/  BMOV.32.CLEAR R49, B0 ;  /* 0x0000000000317355 */ /* 0x000e6a0000100000 */
[----:B0-----:R0:W-:Y:S05]  /*cd5a0*/  BMOV.32 B0, R15 ;  /* 0x0000000f00007356 */ /* 0x0011ea0000000000 */
[----:B------:R-:W-:-:S02]  /*cd5b0*/  IMAD.MOV.U32 R10, RZ, RZ, RZ ;  /* 0x000000ffff0a7224 */ /* 0x000fc400078e00ff */
[----:B-1----:R-:W-:Y:S05]  /*cd5c0*/  @!P0 BRA `(.L_x_2787) ;  /* 0x00000000007c8947 */ /* 0x002fea0003800000 */
[----:B------:R-:W1:Y:S05]  /*cd5d0*/  BMOV.32.CLEAR R20, B0 ;  /* 0x0000000000147355 */ /* 0x000e6a0000100000 */
[----:B0-----:R-:W-:Y:S01]  /*cd5e0*/  LOP3.LUT R15, RZ, R9, RZ, 0x33, !PT ;  /* 0x00000009ff0f7212 */ /* 0x001fe200078e33ff */
[----:B------:R-:W-:Y:S01]  /*cd5f0*/  BSSY.RECONVERGENT B0, `(.L_x_2788) ;  /* 0x000001a000007945 */ /* 0x000fe20003800200 */
[----:B------:R-:W-:Y:S01]  /*cd600*/  LOP3.LUT R17, RZ, R11, RZ, 0x33, !PT ;  /* 0x0000000bff117212 */ /* 0x000fe200078e33ff */
[----:B------:R-:W-:Y:S01]  /*cd610*/  IMAD.MOV.U32 R10, RZ, RZ, RZ ;  /* 0x000000ffff0a7224 */ /* 0x000fe200078e00ff */
[----:B------:R-:W-:Y:S01]  /*cd620*/  IADD3 R15, P0, PT, R15, R16, RZ ;  /* 0x000000100f0f7210 */ /* 0x000fe20007f1e0ff */
[----:B----4-:R-:W-:Y:S01]  /*cd630*/  IMAD.MOV.U32 R19, RZ, RZ, RZ ;  /* 0x000000ffff137224 */ /* 0x010fe200078e00ff */
[----:B------:R-:W0:Y:S05]  /*cd640*/  BMOV.32.CLEAR R50, B0 ;  /* 0x0000000000327355 */ /* 0x000e2a0000100000 */
[----:B-1----:R1:W-:Y:S05]  /*cd650*/  BMOV.32 B0, R20 ;  /* 0x0000001400007356 */ /* 0x0023ea0000000000 */
[----:B--2---:R-:W-:Y:S01]  /*cd660*/  LOP3.LUT R21, R15, 0xfffffffc, RZ, 0xc0, !PT ;  /* 0xfffffffc0f157812 */ /* 0x004fe200078ec0ff */
[----:B0-----:R-:W-:-:S07]  /*cd670*/  IMAD.X R48, R17, 0x1, R18, P0 ;  /* 0x0000000111307824 */ /* 0x001fce00000e0612 */
.L_x_2789:
[----:B0-----:R-:W-:-:S05]  /*cd680*/  IMAD.IADD R40, R1, 0x1, R10 ;  /* 0x0000000101287824 */ /* 0x001fca00078e020a */
[----:B------:R-:W2:Y:S04]  /*cd690*/  LDL.U16 R15, [R40+0x2] ;  /* 0x00000200280f7983 */ /* 0x000ea80000100400 */
[----:B-1----:R-:W3:Y:S04]  /*cd6a0*/  LDL.U8 R20, [R40+0x4] ;  /* 0x0000040028147983 */ /* 0x002ee80000100000 */
        /* <DEDUP_REMOVED lines=12> */
[----:B------:R-:W1:Y:S05]  /*cd770*/  BMOV.32.CLEAR R10, B0 ;  /* 0x00000000000a7355 */ /* 0x000e6a0000100000 */
[----:B------:R2:W-:Y:S05]  /*cd780*/  BMOV.32 B0, R50 ;  /* 0x0000003200007356 */ /* 0x0005ea0000000000 */
[----:B------:R-:W-:Y:S05]  /*cd790*/  BSYNC.RECONVERGENT B0 ;  /* 0x0000000000007941 */ /* 0x000fea0003800200 */
.L_x_2788:
[----:B-1----:R1:W-:Y:S05]  /*cd7a0*/  BMOV.32 B0, R10 ;  /* 0x0000000a00007356 */ /* 0x0023ea0000000000 */
[----:B-1----:R-:W-:-:S07]  /*cd7b0*/  IMAD.MOV.U32 R10, RZ, RZ, R21 ;  /* 0x000000ffff0a7224 */ /* 0x002fce00078e0015 */
.L_x_2787:
[----:B0-----:R-:W0:Y:S05]  /*cd7c0*/  BMOV.32.CLEAR R15, B0 ;  /* 0x00000000000f7355 */ /* 0x001e2a0000100000 */
[----:B------:R1:W-:Y:S05]  /*cd7d0*/  BMOV.32 B0, R49 ;  /* 0x0000003100007356 */ /* 0x0003ea0000000000 */
[----:B------:R-:W-:Y:S05]  /*cd7e0*/  BSYNC.RECONVERGENT B0 ;  /* 0x0000000000007941 */ /* 0x000fea0003800200 */
.L_x_2786:
[----:B0-----:R0:W-:Y:S05]  /*cd7f0*/  BMOV.32 B0, R15 ;  /* 0x0000000f00007356 */ /* 0x0011ea0000000000 */
[----:B0-----:R-:W-:-:S05]  /*cd800*/  LOP3.LUT R15, RZ, R9, RZ, 0x33, !PT ;  /* 0x00000009ff0f7212 */ /* 0x001fca00078e33ff */
[----:B------:R-:W-:-:S05]  /*cd810*/  IMAD.IADD R17, R15, 0x1, R16 ;  /* 0x000000010f117824 */ /* 0x000fca00078e0210 */
[----:B------:R-:W-:-:S13]  /*cd820*/  LOP3.LUT P0, RZ, R17, 0x3, RZ, 0xc0, !PT ;  /* 0x0000000311ff7812 */ /* 0x000fda000780c0ff */
[----:B------:R-:W-:Y:S05]  /*cd830*/  @!P0 BRA `(.L_x_2785) ;  /* 0x00000000003c8947 */ /* 0x000fea0003800000 */
[----:B----4-:R-:W-:-:S05]  /*cd840*/  IADD3 R19, PT, PT, R1, 0x1, R10 ;  /* 0x0000000101137810 */ /* 0x010fca0007ffe00a */
[----:B------:R-:W3:Y:S01]  /*cd850*/  LDL.U8 R15, [R19] ;  /* 0x00000000130f7983 */ /* 0x000ee20000100000 */
[----:B------:R-:W-:Y:S01]  /*cd860*/  IMAD.IADD R20, R1, 0x1, R10 ;  /* 0x0000000101147824 */ /* 0x000fe200078e020a */
[----:B------:R-:W-:-:S04]  /*cd870*/  LOP3.LUT R17, R17, 0x3, RZ, 0xc0, !PT ;  /* 0x0000000311117812 */ /* 0x000fc800078ec0ff */
[----:B------:R-:W-:-:S04]  /*cd880*/  ISETP.NE.U32.AND P0, PT, R17, 0x1, PT ;  /* 0x000000011100780c */ /* 0x000fc80003f05070 */
[----:B------:R-:W-:Y:S01]  /*cd890*/  ISETP.NE.AND.EX P0, PT, RZ, RZ, PT, P0 ;  /* 0x000000ffff00720c */ /* 0x000fe20003f05300 */
[----:B---3--:R3:W-:-:S12]  /*cd8a0*/  STL.U8 [R20], R15 ;  /* 0x0000000f14007387 */ /* 0x0087d80000100000 */
[----:B------:R-:W-:Y:S05]  /*cd8b0*/  @!P0 BRA `(.L_x_2785) ;  /* 0x00000000001c8947 */ /* 0x000fea0003800000 */
[----:B------:R-:W-:-:S05]  /*cd8c0*/  IADD3 R22, PT, PT, R1, 0x2, R10 ;  /* 0x0000000201167810 */ /* 0x000fca0007ffe00a */
[----:B------:R-:W4:Y:S01]  /*cd8d0*/  LDL.U8 R10, [R22] ;  /* 0x00000000160a7983 */ /* 0x000f220000100000 */
[----:B------:R-:W-:-:S04]  /*cd8e0*/  ISETP.NE.U32.AND P0, PT, R17, 0x2, PT ;  /* 0x000000021100780c */ /* 0x000fc80003f05070 */
[----:B------:R-:W-:Y:S01]  /*cd8f0*/  ISETP.NE.AND.EX P0, PT, RZ, RZ, PT, P0 ;  /* 0x000000ffff00720c */ /* 0x000fe20003f05300 */
[----:B----4-:R0:W-:-:S12]  /*cd900*/  STL.U8 [R19], R10 ;  /* 0x0000000a13007387 */ /* 0x0101d80000100000 */
[----:B---3--:R-:W3:Y:S04]  /*cd910*/  @P0 LDL.U8 R15, [R20+0x3] ;  /* 0x00000300140f0983 */ /* 0x008ee80000100000 */
[----:B---3--:R0:W-:Y:S02]  /*cd920*/  @P0 STL.U8 [R22], R15 ;  /* 0x0000000f16000387 */ /* 0x0081e40000100000 */
.L_x_2785:
[----:B0-----:R-:W0:Y:S05]  /*cd930*/  BMOV.32.CLEAR R10, B0 ;  /* 0x00000000000a7355 */ /* 0x001e2a0000100000 */
[----:B------:R0:W-:Y:S05]  /*cd940*/  BMOV.32 B0, R41 ;  /* 0x0000002900007356 */ /* 0x0001ea0000000000 */
[----:B------:R-:W-:Y:S05]  /*cd950*/  BSYNC.RECONVERGENT B0 ;  /* 0x0000000000007941 */ /* 0x000fea0003800200 */
.L_x_2784:
[----:B0-----:R0:W-:Y:S05]  /*cd960*/  BMOV.32 B0, R10 ;  /* 0x0000000a00007356 */ /* 0x0011ea0000000000 */
[----:B0-----:R-:W5:Y:S01]  /*cd970*/  LDL.U8 R10, [R1] ;  /* 0x00000000010a7983 */ /* 0x001f620000100000 */
[----:B------:R-:W-:Y:S02]  /*cd980*/  ISETP.EQ.U32.AND P1, PT, R12, RZ, PT ;  /* 0x000000ff0c00720c */ /* 0x000fe40003f22070 */
[----:B------:R-:W-:-:S05]  /*cd990*/  IADD3 R9, P2, PT, R9, 0x1, RZ ;  /* 0x0000000109097810 */ /* 0x000fca0007f5e0ff */
[----:B------:R-:W-:Y:S01]  /*cd9a0*/  IMAD.X R11, RZ, RZ, R11, P2 ;  /* 0x000000ffff0b7224 */ /* 0x000fe200010e060b */
[----:B-----5:R-:W-:-:S04]  /*cd9b0*/  ISETP.NE.AND P0, PT, R10, RZ, PT ;  /* 0x000000ff0a00720c */ /* 0x020fc80003f05270 */
[----:B------:R-:W-:-:S13]  /*cd9c0*/  ISETP.EQ.OR.EX P0, PT, R13, RZ, P0, P1 ;  /* 0x000000ff0d00720c */ /* 0x000fda0000702710 */
[----:B------:R-:W-:Y:S05]  /*cd9d0*/  @!P0 BRA `(.L_x_2790) ;  /* 0xfffffff800b08947 */ /* 0x000fea000383ffff */
.L_x_2783:
[----:B------:R-:W0:Y:S05]  /*cd9e0*/  BMOV.32.CLEAR R9, B0 ;  /* 0x0000000000097355 */ /* 0x000e2a0000100000 */
[----:B------:R0:W-:Y:S05]  /*cd9f0*/  BMOV.32 B0, R23 ;  /* 0x0000001700007356 */ /* 0x0001ea0000000000 */
[----:B------:R-:W-:Y:S05]  /*cda00*/  BSYNC.RECONVERGENT B0 ;  /* 0x0000000000007941 */ /* 0x000fea0003800200 */
.L_x_2782:
[----:B------:R-:W-:Y:S01]  /*cda10*/  ISETP.NE.U32.AND P0, PT, R12, RZ, PT ;  /* 0x000000ff0c00720c */ /* 0x000fe20003f05070 */
[----:B0-----:R0:W-:Y:S05]  /*cda20*/  BMOV.32 B0, R9 ;  /* 0x0000000900007356 */ /* 0x0011ea0000000000 */
[----:B------:R-:W-:Y:S01]  /*cda30*/  ISETP.NE.AND.EX P0, PT, R13, RZ, PT, P0 ;  /* 0x000000ff0d00720c */ /* 0x000fe20003f05300 */
[----:B------:R-:W-:-:S12]  /*cda40*/  VIADD R14, R14, 0x1 ;  /* 0x000000010e0e7836 */ /* 0x000fd80000000000 */
[----:B0-----:R-:W-:Y:S05]  /*cda50*/  @P0 BRA `(.L_x_2791) ;  /* 0xfffffff000480947 */ /* 0x001fea000383ffff */
[----:B------:R-:W-:Y:S05]  /*cda60*/  BSYNC.RECONVERGENT B11 ;  /* 0x00000000000b7941 */ /* 0x000fea0003800200 */
.L_x_2775:
[----:B------:R-:W-:Y:S01]  /*cda70*/  ISETP.NE.AND P0, PT, R8, RZ, PT ;  /* 0x000000ff0800720c */ /* 0x000fe20003f05270 */
[----:B------:R-:W-:Y:S05]  /*cda80*/  BMOV.32.CLEAR RZ, B11 ;  /* 0x000000000bff7355 */ /* 0x000fea0000100000 */
[----:B------:R-:W-:Y:S07]  /*cda90*/  BSSY.RECONVERGENT B11, `(.L_x_2792) ;  /* 0x00000430000b7945 */ /* 0x000fee0003800200 */
[----:B------:R-:W-:Y:S05]  /*cdaa0*/  @!P0 BRA `(.L_x_2793) ;  /* 0x0000000400048947 */ /* 0x000fea0003800000 */
[----:B------:R-:W-:Y:S01]  /*cdab0*/  SHF.R.U32.HI R14, RZ, 0x1, R14 ;  /* 0x00000001ff0e7819 */ /* 0x000fe2000001160e */
[----:B------:R-:W0:Y:S05]  /*cdac0*/  BMOV.32.CLEAR R9, B0 ;  /* 0x0000000000097355 */ /* 0x000e2a0000100000 */
[C---:B------:R-:W-:Y:S01]  /*cdad0*/  VIADD R10, R14.reuse, 0xffffffff ;  /* 0xffffffff0e0a7836 */ /* 0x040fe20000000000 */
[----:B------:R-:W-:Y:S01]  /*cdae0*/  BSSY.RECONVERGENT B0, `(.L_x_2794) ;  /* 0x0000029000007945 */ /* 0x000fe20003800200 */
[----:B------:R-:W-:-:S03]  /*cdaf0*/  LOP3.LUT R22, R14, 0x3, RZ, 0xc0, !PT ;  /* 0x000000030e167812 */ /* 0x000fc600078ec0ff */
[----:B------:R-:W-:Y:S01]  /*cdb00*/  ISETP.GE.U32.AND P0, PT, R10, 0x3, PT ;  /* 0x000000030a00780c */ /* 0x000fe20003f06070 */
[----:B------:R-:W-:Y:S01]  /*cdb10*/  IMAD.MOV.U32 R10, RZ, RZ, RZ ;  /* 0x000000ffff0a7224 */ /* 0x000fe200078e00ff */
[----:B---3--:R-:W3:Y:S05]  /*cdb20*/  BMOV.32.CLEAR R20, B0 ;  /* 0x0000000000147355 */ /* 0x008eea0000100000 */
[----:B0-----:R0:W-:Y:S06]  /*cdb30*/  BMOV.32 B0, R9 ;  /* 0x0000000900007356 */ /* 0x0011ec0000000000 */
[----:B---3--:R-:W-:Y:S05]  /*cdb40*/  @!P0 BRA `(.L_x_2795) ;  /* 0x0000000000808947 */ /* 0x008fea0003800000 */
[----:B0-----:R-:W0:Y:S05]  /*cdb50*/  BMOV.32.CLEAR R9, B0 ;  /* 0x0000000000097355 */ /* 0x001e2a0000100000 */
[----:B------:R-:W-:Y:S01]  /*cdb60*/  BSSY.RECONVERGENT B0, `(.L_x_2796) ;  /* 0x000001c000007945 */ /* 0x000fe20003800200 */
[----:B----4-:R-:W-:Y:S01]  /*cdb70*/  LOP3.LUT R19, R14, 0x3ffffffc, RZ, 0xc0, !PT ;  /* 0x3ffffffc0e137812 */ /* 0x010fe200078ec0ff */
[----:B------:R-:W-:Y:S02]  /*cdb80*/  IMAD.MOV.U32 R10, RZ, RZ, RZ ;  /* 0x000000ffff0a7224 */ /* 0x000fe400078e00ff */
[----:B--2---:R-:W2:Y:S05]  /*cdb90*/  BMOV.32.CLEAR R21, B0 ;  /* 0x0000000000157355 */ /* 0x004eaa0000100000 */
[----:B0-----:R0:W-:Y:S05]  /*cdba0*/  BMOV.32 B0, R9 ;  /* 0x0000000900007356 */ /* 0x0011ea0000000000 */
.L_x_2797:
[C---:B---3--:R-:W-:Y:S01]  /*cdbb0*/  IADD3 R17, PT, PT, R1.reuse, -R10, R8 ;  /* 0x8000000a01117210 */ /* 0x048fe20007ffe008 */
[----:B------:R-:W-:-:S04]  /*cdbc0*/  IMAD.IADD R18, R1, 0x1, R10 ;  /* 0x0000000101127824 */ /* 0x000fc800078e020a */
[----:B------:R-:W3:Y:S04]  /*cdbd0*/  LDL.U8 R11, [R17+0xdb3] ;  /* 0x000db300110b7983 */ /* 0x000ee80000100000 */
[----:B0-----:R-:W4:Y:S04]  /*cdbe0*/  LDL.U8 R9, [R18+0xdb3] ;  /* 0x000db30012097983 */ /* 0x001f280000100000 */
[----:B---3--:R0:W-:Y:S04]  /*cdbf0*/  STL.U8 [R18+0xdb3], R11 ;  /* 0x000db30b12007387 */ /* 0x0081e80000100000 */
[----:B----4-:R3:W-:Y:S04]  /*cdc00*/  STL.U8 [R17+0xdb3], R9 ;  /* 0x000db30911007387 */ /* 0x0107e80000100000 */
[----:B------:R-:W4:Y:S04]  /*cdc10*/  LDL.U8 R13, [R17+0xdb2] ;  /* 0x000db200110d7983 */ /* 0x000f280000100000 */
[----:B------:R-:W5:Y:S04]  /*cdc20*/  LDL.U8 R12, [R18+0xdb4] ;  /* 0x000db400120c7983 */ /* 0x000f680000100000 */
[----:B----4-:R3:W-:Y:S04]  /*cdc30*/  STL.U8 [R18+0xdb4], R13 ;  /* 0x000db40d12007387 */ /* 0x0107e80000100000 */
[----:B-----5:R3:W-:Y:S04]  /*cdc40*/  STL.U8 [R17+0xdb2], R12 ;  /* 0x000db20c11007387 */ /* 0x0207e80000100000 */
[----:B------:R-:W4:Y:S04]  /*cdc50*/  LDL.U8 R15, [R17+0xdb1] ;  /* 0x000db100110f7983 */ /* 0x000f280000100000 */
[----:B------:R-:W5:Y:S04]  /*cdc60*/  LDL.U8 R14, [R18+0xdb5] ;  /* 0x000db500120e7983 */ /* 0x000f680000100000 */
[----:B----4-:R3:W-:Y:S04]  /*cdc70*/  STL.U8 [R18+0xdb5], R15 ;  /* 0x000db50f12007387 */ /* 0x0107e80000100000 */
[----:B-----5:R3:W-:Y:S04]  /*cdc80*/  STL.U8 [R17+0xdb1], R14 ;  /* 0x000db10e11007387 */ /* 0x0207e80000100000 */
[----:B------:R-:W4:Y:S04]  /*cdc90*/  LDL.U8 R16, [R17+0xdb0] ;  /* 0x000db00011107983 */ /* 0x000f280000100000 */
[----:B0-----:R-:W5:Y:S01]  /*cdca0*/  LDL.U8 R11, [R18+0xdb6] ;  /* 0x000db600120b7983 */ /* 0x001f620000100000 */
[----:B------:R-:W-:-:S05]  /*cdcb0*/  VIADD R10, R10, 0x4 ;  /* 0x000000040a0a7836 */ /* 0x000fca0000000000 */
[----:B------:R-:W-:Y:S01]  /*cdcc0*/  ISETP.NE.AND P0, PT, R10, R19, PT ;  /* 0x000000130a00720c */ /* 0x000fe20003f05270 */
[----:B----4-:R3:W-:Y:S04]  /*cdcd0*/  STL.U8 [R18+0xdb6], R16 ;  /* 0x000db61012007387 */ /* 0x0107e80000100000 */
[----:B-----5:R3:W-:Y:S08]  /*cdce0*/  STL.U8 [R17+0xdb0], R11 ;  /* 0x000db00b11007387 */ /* 0x0207f00000100000 */
[----:B------:R-:W-:Y:S05]  /*cdcf0*/  @P0 BRA `(.L_x_2797) ;  /* 0xfffffffc00ac0947 */ /* 0x000fea000383ffff */
[----:B---3--:R-:W0:Y:S05]  /*cdd00*/  BMOV.32.CLEAR R9, B0 ;  /* 0x0000000000097355 */ /* 0x008e2a0000100000 */
[----:B--2---:R2:W-:Y:S05]  /*cdd10*/  BMOV.32 B0, R21 ;  /* 0x0000001500007356 */ /* 0x0045ea0000000000 */
[----:B------:R-:W-:Y:S05]  /*cdd20*/  BSYNC.RECONVERGENT B0 ;  /* 0x0000000000007941 */ /* 0x000fea0003800200 */
.L_x_2796:
[----:B0-----:R3:W-:Y:S05]  /*cdd30*/  BMOV.32 B0, R9 ;  /* 0x0000000900007356 */ /* 0x0017ea0000000000 */
[----:B------:R-:W-:-:S07]  /*cdd40*/  IMAD.MOV.U32 R10, RZ, RZ, R19 ;  /* 0x000000ffff0a7224 */ /* 0x000fce00078e0013 */
.L_x_2795:
[----:B0--3--:R-:W0:Y:S05]  /*cdd50*/  BMOV.32.CLEAR R9, B0 ;  /* 0x0000000000097355 */ /* 0x009e2a0000100000 */
[----:B------:R3:W-:Y:S05]  /*cdd60*/  BMOV.32 B0, R20 ;  /* 0x0000001400007356 */ /* 0x0007ea0000000000 */
[----:B------:R-:W-:Y:S05]  /*cdd70*/  BSYNC.RECONVERGENT B0 ;  /* 0x0000000000007941 */ /* 0x000fea0003800200 */
.L_x_2794:
[----:B------:R-:W-:Y:S01]  /*cdd80*/  ISETP.NE.AND P0, PT, R22, RZ, PT ;  /* 0x000000ff1600720c */ /* 0x000fe20003f05270 */
[----:B0-----:R0:W-:-:S12]  /*cdd90*/  BMOV.32 B0, R9 ;  /* 0x0000000900007356 */ /* 0x0011d80000000000 */
[----:B0-----:R-:W-:Y:S05]  /*cdda0*/  @!P0 BRA `(.L_x_2793) ;  /* 0x0000000000448947 */ /* 0x001fea0003800000 */
[C---:B------:R-:W-:Y:S01]  /*cddb0*/  IADD3 R14, PT, PT, R1.reuse, -R10, R8 ;  /* 0x8000000a010e7210 */ /* 0x040fe20007ffe008 */
[----:B------:R-:W-:-:S04]  /*cddc0*/  IMAD.IADD R13, R1, 0x1, R10 ;  /* 0x00000001010d7824 */ /* 0x000fc800078e020a */
[----:B------:R-:W5:Y:S04]  /*cddd0*/  LDL.U8 R10, [R14+0xdb3] ;  /* 0x000db3000e0a7983 */ /* 0x000f680000100000 */
[----:B------:R-:W2:Y:S01]  /*cdde0*/  LDL.U8 R9, [R13+0xdb3] ;  /* 0x000db3000d097983 */ /* 0x000ea20000100000 */
[----:B------:R-:W-:-:S03]  /*cddf0*/  ISETP.NE.AND P0, PT, R22, 0x1, PT ;  /* 0x000000011600780c */ /* 0x000fc60003f05270 */
[----:B-----5:R0:W-:Y:S04]  /*cde00*/  STL.U8 [R13+0xdb3], R10 ;  /* 0x000db30a0d007387 */ /* 0x0201e80000100000 */
[----:B--2---:R0:W-:Y:S06]  /*cde10*/  STL.U8 [R14+0xdb3], R9 ;  /* 0x000db3090e007387 */ /* 0x0041ec0000100000 */
[----:B------:R-:W-:Y:S05]  /*cde20*/  @!P0 BRA `(.L_x_2793) ;  /* 0x0000000000248947 */ /* 0x000fea0003800000 */
[----:B0-----:R-:W2:Y:S04]  /*cde30*/  LDL.U8 R10, [R14+0xdb2] ;  /* 0x000db2000e0a7983 */ /* 0x001ea80000100000 */
[----:B------:R-:W5:Y:S01]  /*cde40*/  LDL.U8 R9, [R13+0xdb4] ;  /* 0x000db4000d097983 */ /* 0x000f620000100000 */
[----:B------:R-:W-:-:S03]  /*cde50*/  ISETP.NE.AND P0, PT, R22, 0x2, PT ;  /* 0x000000021600780c */ /* 0x000fc60003f05270 */
[----:B--2---:R0:W-:Y:S04]  /*cde60*/  STL.U8 [R13+0xdb4], R10 ;  /* 0x000db40a0d007387 */ /* 0x0041e80000100000 */
[----:B-----5:R0:W-:Y:S06]  /*cde70*/  STL.U8 [R14+0xdb2], R9 ;  /* 0x000db2090e007387 */ /* 0x0201ec0000100000 */
[----:B------:R-:W2:Y:S04]  /*cde80*/  @P0 LDL.U8 R12, [R14+0xdb1] ;  /* 0x000db1000e0c0983 */ /* 0x000ea80000100000 */
[----:B------:R-:W5:Y:S04]  /*cde90*/  @P0 LDL.U8 R11, [R13+0xdb5] ;  /* 0x000db5000d0b0983 */ /* 0x000f680000100000 */
[----:B--2---:R0:W-:Y:S04]  /*cdea0*/  @P0 STL.U8 [R13+0xdb5], R12 ;  /* 0x000db50c0d000387 */ /* 0x0041e80000100000 */
[----:B-----5:R0:W-:Y:S02]  /*cdeb0*/  @P0 STL.U8 [R14+0xdb1], R11 ;  /* 0x000db10b0e000387 */ /* 0x0201e40000100000 */
.L_x_2793:
[----:B------:R-:W-:Y:S05]  /*cdec0*/  BSYNC.RECONVERGENT B11 ;  /* 0x00000000000b7941 */ /* 0x000fea0003800200 */
.L_x_2792:
[----:B0-----:R-:W-:-:S05]  /*cded0*/  IMAD.IADD R9, R1, 0x1, R8 ;  /* 0x0000000101097824 */ /* 0x001fca00078e0208 */
[----:B------:R0:W-:Y:S04]  /*cdee0*/  STL.U8 [R9+0xdb4], RZ ;  /* 0x000db4ff09007387 */ /* 0x0001e80000100000 */
[----:B------:R-:W5:Y:S01]  /*cdef0*/  LDL.U8 R8, [R1+0xdb3] ;  /* 0x000db30001087983 */ /* 0x000f620000100000 */
[----:B------:R-:W-:Y:S05]  /*cdf00*/  BMOV.32.CLEAR RZ, B11 ;  /* 0x000000000bff7355 */ /* 0x000fea0000100000 */
[----:B------:R-:W-:Y:S01]  /*cdf10*/  BSSY.RECONVERGENT B11, `(.L_x_2798) ;  /* 0x00000210000b7945 */ /* 0x000fe20003800200 */
[----:B-----5:R-:W-:-:S13]  /*cdf20*/  ISETP.NE.AND P0, PT, R8, 0x54, PT ;  /* 0x000000540800780c */ /* 0x020fda0003f05270 */
[----:B0-----:R-:W-:Y:S05]  /*cdf30*/  @P0 BRA `(.L_x_2799) ;  /* 0x0000000000780947 */ /* 0x001fea0003800000 */
[----:B------:R-:W0:Y:S05]  /*cdf40*/  BMOV.32.CLEAR R9, B0 ;  /* 0x0000000000097355 */ /* 0x000e2a0000100000 */
[----:B------:R-:W-:Y:S01]  /*cdf50*/  BSSY.RECONVERGENT B0, `(.L_x_2800) ;  /* 0x000000c000007945 */ /* 0x000fe20003800200 */
[----:B------:R-:W-:-:S03]  /*cdf60*/  IMAD.MOV.U32 R8, RZ, RZ, RZ ;  /* 0x000000ffff087224 */ /* 0x000fc600078e00ff */
[----:B------:R-:W1:Y:S05]  /*cdf70*/  BMOV.32.CLEAR R11, B0 ;  /* 0x00000000000b7355 */ /* 0x000e6a0000100000 */
[----:B0-----:R0:W-:Y:S05]  /*cdf80*/  BMOV.32 B0, R9 ;  /* 0x0000000900007356 */ /* 0x0011ea0000000000 */
.L_x_2801:
[----:B0-----:R-:W-:-:S06]  /*cdf90*/  IMAD.IADD R9, R1, 0x1, R8 ;  /* 0x0000000101097824 */ /* 0x001fcc00078e0208 */
[----:B------:R-:W5:Y:S01]  /*cdfa0*/  LDL.U8 R9, [R9+0xdb3] ;  /* 0x000db30009097983 */ /* 0x000f620000100000 */
[----:B------:R-:W-:Y:S02]  /*cdfb0*/  IMAD.MOV.U32 R10, RZ, RZ, R8 ;  /* 0x000000ffff0a7224 */ /* 0x000fe400078e0008 */
[----:B------:R-:W-:Y:S01]  /*cdfc0*/  VIADD R8, R8, 0x1 ;  /* 0x0000000108087836 */ /* 0x000fe20000000000 */
[----:B-----5:R-:W-:-:S13]  /*cdfd0*/  ISETP.NE.AND P0, PT, R9, RZ, PT ;  /* 0x000000ff0900720c */ /* 0x020fda0003f05270 */
[----:B------:R-:W-:Y:S05]  /*cdfe0*/  @P0 BRA `(.L_x_2801) ;  /* 0xfffffffc00e80947 */ /* 0x000fea000383ffff */
[----:B------:R-:W0:Y:S05]  /*cdff0*/  BMOV.32.CLEAR R8, B0 ;  /* 0x0000000000087355 */ /* 0x000e2a0000100000 */
[----:B-1----:R1:W-:Y:S05]  /*ce000*/  BMOV.32 B0, R11 ;  /* 0x0000000b00007356 */ /* 0x0023ea0000000000 */
[----:B------:R-:W-:Y:S05]  /*ce010*/  BSYNC.RECONVERGENT B0 ;  /* 0x0000000000007941 */ /* 0x000fea0003800200 */
.L_x_2800:
[----:B------:R-:W-:Y:S01]  /*ce020*/  ISETP.NE.AND P0, PT, R10, 0x22, PT ;  /* 0x000000220a00780c */ /* 0x000fe20003f05270 */
[----:B0-----:R0:W-:-:S12]  /*ce030*/  BMOV.32 B0, R8 ;  /* 0x0000000800007356 */ /* 0x0011d80000000000 */
[----:B0-----:R-:W-:Y:S05]  /*ce040*/  @P0 BRA `(.L_x_2799) ;  /* 0x0000000000340947 */ /* 0x001fea0003800000 */
[----:B------:R-:W0:Y:S01]  /*ce050*/  S2R R10, SR_LANEID ;  /* 0x00000000000a7919 */ /* 0x000e220000000000 */
[----:B------:R-:W5:Y:S01]  /*ce060*/  LDC.64 R8, c[0x4][0x8] ;  /* 0x01000200ff087b82 */ /* 0x000f620000000a00 */
[----:B------:R-:W-:Y:S02]  /*ce070*/  VOTEU.ANY UR4, UPT, PT ;  /* 0x0000000000047886 */ /* 0x000fe400038e0100 */
[----:B------:R-:W-:Y:S02]  /*ce080*/  UPOPC UR6, UR4 ;  /* 0x00000004000672bf */ /* 0x000fe40008000000 */
[----:B------:R-:W-:Y:S02]  /*ce090*/  UFLO.U32 UR5, UR4 ;  /* 0x00000004000572bd */ /* 0x000fe400080e0000 */
[----:B------:R-:W-:Y:S01]  /*ce0a0*/  UIMAD.WIDE.U32 UR6, UR6, 0x1, URZ ;  /* 0x00000001060678a5 */ /* 0x000fe2000f8e00ff */
[----:B------:R-:W-:-:S03]  /*ce0b0*/  UMOV UR4, URZ ;  /* 0x000000ff00047c82 */ /* 0x000fc60008000000 */
[----:B------:R-:W-:Y:S02]  /*ce0c0*/  UIADD3 UR4, UPT, UPT, UR7, UR4, URZ ;  /* 0x0000000407047290 */ /* 0x000fe4000fffe0ff */
[----:B-1----:R-:W-:-:S04]  /*ce0d0*/  IMAD.U32 R11, RZ, RZ, UR7 ;  /* 0x00000007ff0b7e24 */ /* 0x002fc8000f8e00ff */
[----:B------:R-:W-:Y:S01]  /*ce0e0*/  IMAD.U32 R11, RZ, RZ, UR4 ;  /* 0x00000004ff0b7e24 */ /* 0x000fe2000f8e00ff */
[----:B0-----:R-:W-:Y:S01]  /*ce0f0*/  ISETP.EQ.U32.AND P0, PT, R10, UR5, PT ;  /* 0x000000050a007c0c */ /* 0x001fe2000bf02070 */
[----:B------:R-:W-:-:S12]  /*ce100*/  IMAD.U32 R10, RZ, RZ, UR6 ;  /* 0x00000006ff0a7e24 */ /* 0x000fd8000f8e00ff */
[----:B-----5:R0:W-:Y:S02]  /*ce110*/  @P0 REDG.E.ADD.64.STRONG.GPU desc[UR12][R8.64], R10 ;  /* 0x0000000a0800098e */ /* 0x0201e4000c12e50c */
.L_x_2799:
[----:B------:R-:W-:Y:S05]  /*ce120*/  BSYNC.RECONVERGENT B11 ;  /* 0x00000000000b7941 */ /* 0x000fea0003800200 */
.L_x_2798:
[----:B------:R-:W5:Y:S01]  /*ce130*/  S2R R78, SR_LANEID ;  /* 0x00000000004e7919 */ /* 0x000f620000000000 */
[----:B0-----:R-:W0:Y:S01]  /*ce140*/  LDC.64 R8, c[0x4][0x10] ;  /* 0x01000400ff087b82 */ /* 0x001e220000000a00 */
[----:B------:R-:W-:Y:S02]  /*ce150*/  VOTEU.ANY UR4, UPT, PT ;  /* 0x0000000000047886 */ /* 0x000fe400038e0100 */
[----:B------:R-:W-:Y:S02]  /*ce160*/  UPOPC UR6, UR4 ;  /* 0x00000004000672bf */ /* 0x000fe40008000000 */
[----:B------:R-:W-:Y:S02]  /*ce170*/  UFLO.U32 UR5, UR4 ;  /* 0x00000004000572bd */ /* 0x000fe400080e0000 */
[----:B------:R-:W-:Y:S01]  /*ce180*/  UIMAD.WIDE.U32 UR6, UR6, 0x1, URZ ;  /* 0x00000001060678a5 */ /* 0x000fe2000f8e00ff */
[----:B------:R-:W-:-:S03]  /*ce190*/  UMOV UR4, URZ ;  /* 0x000000ff00047c82 */ /* 0x000fc60008000000 */
[----:B------:R-:W-:Y:S01]  /*ce1a0*/  UIADD3 UR4, UPT, UPT, UR7, UR4, URZ ;  /* 0x0000000407047290 */ /* 0x000fe2000fffe0ff */
[----:B------:R-:W-:Y:S02]  /*ce1b0*/  IMAD.U32 R12, R43, 0x10000, RZ ;  /* 0x000100002b0c7824 */ /* 0x000fe400078e00ff */
[----:B-1----:R-:W-:Y:S02]  /*ce1c0*/  IMAD.U32 R11, RZ, RZ, UR7 ;  /* 0x00000007ff0b7e24 */ /* 0x002fe4000f8e00ff */
[----:B------:R-:W-:Y:S01]  /*ce1d0*/  IMAD.U32 R10, RZ, RZ, UR6 ;  /* 0x00000006ff0a7e24 */ /* 0x000fe2000f8e00ff */
[----:B------:R-:W-:Y:S01]  /*ce1e0*/  LOP3.LUT R12, R12, 0xff0000, RZ, 0xc0, !PT ;  /* 0x00ff00000c0c7812 */ /* 0x000fe200078ec0ff */
[----:B------:R-:W-:Y:S02]  /*ce1f0*/  IMAD.U32 R11, RZ, RZ, UR4 ;  /* 0x00000004ff0b7e24 */ /* 0x000fe4000f8e00ff */
[----:B------:R-:W-:Y:S01]  /*ce200*/  IMAD.SHL.U32 R13, R38, 0x100, RZ ;  /* 0x00000100260d7824 */ /* 0x000fe200078e00ff */
[----:B-----5:R-:W-:Y:S01]  /*ce210*/  ISETP.EQ.U32.AND P0, PT, R78, UR5, PT ;  /* 0x000000054e007c0c */ /* 0x020fe2000bf02070 */
[----:B---3--:R-:W-:-:S03]  /*ce220*/  IMAD.SHL.U32 R15, R32, 0x100, RZ ;  /* 0x00000100200f7824 */ /* 0x008fc600078e00ff */
[----:B------:R-:W-:Y:S01]  /*ce230*/  LOP3.LUT R16, R12, 0xff00, R13, 0xf8, !PT ;  /* 0x0000ff000c107812 */ /* 0x000fe200078ef80d */
[----:B------:R-:W-:Y:S02]  /*ce240*/  IMAD.U32 R12, R45, 0x10000, RZ ;  /* 0x000100002d0c7824 */ /* 0x000fe400078e00ff */
[----:B------:R-:W-:Y:S01]  /*ce250*/  IMAD.U32 R14, R44, 0x10000, RZ ;  /* 0x000100002c0e7824 */ /* 0x000fe200078e00ff */
[----:B------:R-:W-:-:S05]  /*ce260*/  LOP3.LUT R18, R15, 0xff00, RZ, 0xc0, !PT ;  /* 0x0000ff000f127812 */ /* 0x000fca00078ec0ff */
[----:B0-----:R0:W-:Y:S01]  /*ce270*/  @P0 REDG.E.ADD.64.STRONG.GPU desc[UR12][R8.64], R10 ;  /* 0x0000000a0800098e */ /* 0x0011e2000c12e50c */
[----:B------:R-:W-:Y:S01]  /*ce280*/  LOP3.LUT R14, R14, 0xff0000, RZ, 0xc0, !PT ;  /* 0x00ff00000e0e7812 */ /* 0x000fe200078ec0ff */
[----:B------:R-:W-:Y:S01]  /*ce290*/  IMAD.SHL.U32 R13, R36, 0x100, RZ ;  /* 0x00000100240d7824 */ /* 0x000fe200078e00ff */
[----:B----4-:R-:W-:Y:S01]  /*ce2a0*/  LOP3.LUT R19, R31, 0xff, RZ, 0xc0, !PT ;  /* 0x000000ff1f137812 */ /* 0x010fe200078ec0ff */
[----:B--2---:R-:W-:Y:S01]  /*ce2b0*/  IMAD.SHL.U32 R21, R26, 0x100, RZ ;  /* 0x000001001a157824 */ /* 0x004fe200078e00ff */
[----:B------:R-:W-:Y:S01]  /*ce2c0*/  LOP3.LUT R17, R33, 0xff, RZ, 0xc0, !PT ;  /* 0x000000ff21117812 */ /* 0x000fe200078ec0ff */
[----:B------:R-:W-:Y:S01]  /*ce2d0*/  IMAD R14, R35, 0x1000000, R14 ;  /* 0x01000000230e7824 */ /* 0x000fe200078e020e */
[----:B------:R-:W-:Y:S01]  /*ce2e0*/  LOP3.LUT R20, R27, 0xff, RZ, 0xc0, !PT ;  /* 0x000000ff1b147812 */ /* 0x000fe200078ec0ff */
[----:B------:R1:W-:Y:S01]  /*ce2f0*/  STL.128 [R1+0x20], RZ ;  /* 0x000020ff01007387 */ /* 0x0003e20000100c00 */
[----:B------:R-:W-:Y:S01]  /*ce300*/  LOP3.LUT R22, R25, 0xff, RZ, 0xc0, !PT ;  /* 0x000000ff19167812 */ /* 0x000fe200078ec0ff */
[----:B------:R-:W-:Y:S05]  /*ce310*/  BMOV.32.CLEAR RZ, B11 ;  /* 0x000000000bff7355 */ /* 0x000fea0000100000 */
[----:B0-----:R-:W-:Y:S01]  /*ce320*/  IMAD.SHL.U32 R11, R30, 0x100, RZ ;  /* 0x000001001e0b7824 */ /* 0x001fe200078e00ff */
[----:B------:R-:W-:Y:S01]  /*ce330*/  LOP3.LUT R9, R12, 0xff0000, RZ, 0xc0, !PT ;  /* 0x00ff00000c097812 */ /* 0x000fe200078ec0ff */
[----:B------:R-:W-:Y:S01]  /*ce340*/  IMAD.U32 R10, R46, 0x10000, RZ ;  /* 0x000100002e0a7824 */ /* 0x000fe200078e00ff */
[----:B------:R-:W-:Y:S01]  /*ce350*/  LOP3.LUT R13, R13, 0xff00, RZ, 0xc0, !PT ;  /* 0x0000ff000d0d7812 */ /* 0x000fe200078ec0ff */
[----:B------:R-:W-:Y:S01]  /*ce360*/  IMAD.U32 R8, R47, 0x10000, RZ ;  /* 0x000100002f087824 */ /* 0x000fe200078e00ff */
[----:B------:R-:W-:Y:S01]  /*ce370*/  LOP3.LUT R15, R11, 0xff00, RZ, 0xc0, !PT ;  /* 0x0000ff000b0f7812 */ /* 0x000fe200078ec0ff */
[----:B------:R-:W-:Y:S01]  /*ce380*/  IMAD R9, R34, 0x1000000, R9 ;  /* 0x0100000022097824 */ /* 0x000fe200078e0209 */
[----:B------:R-:W-:Y:S01]  /*ce390*/  LOP3.LUT R10, R10, 0xff0000, RZ, 0xc0, !PT ;  /* 0x00ff00000a0a7812 */ /* 0x000fe200078ec0ff */
[----:B------:R-:W-:Y:S01]  /*ce3a0*/  BSSY.RECONVERGENT B11, `(.L_x_2802) ;  /* 0x000004a0000b7945 */ /* 0x000fe20003800200 */
[----:B------:R-:W-:-:S02]  /*ce3b0*/  LOP3.LUT R11, R8, 0xff0000, RZ, 0xc0, !PT ;  /* 0x00ff0000080b7812 */ /* 0x000fc400078ec0ff */
[----:B------:R-:W-:Y:S01]  /*ce3c0*/  LOP3.LUT R12, R21, 0xff00, RZ, 0xc0, !PT ;  /* 0x0000ff00150c7812 */ /* 0x000fe200078ec0ff */
[----:B------:R-:W-:Y:S01]  /*ce3d0*/  IMAD R10, R29, 0x1000000, R10 ;  /* 0x010000001d0a7824 */ /* 0x000fe200078e020a */
[----:B------:R-:W-:Y:S01]  /*ce3e0*/  LOP3.LUT R16, R16, 0xff, R37, 0xf8, !PT ;  /* 0x000000ff10107812 */ /* 0x000fe200078ef825 */
[----:B------:R-:W-:Y:S01]  /*ce3f0*/  IMAD R11, R28, 0x1000000, R11 ;  /* 0x010000001c0b7824 */ /* 0x000fe200078e020b */
[----:B------:R-:W-:Y:S02]  /*ce400*/  IADD3 R18, PT, PT, R19, R9, R18 ;  /* 0x0000000913127210 */ /* 0x000fe40007ffe012 */
[----:B------:R-:W-:Y:S02]  /*ce410*/  CS2R R8, SRZ ;  /* 0x0000000000087805 */ /* 0x000fe4000001ff00 */
[----:B------:R-:W-:Y:S02]  /*ce420*/  IADD3 R17, PT, PT, R17, R14, R13 ;  /* 0x0000000e11117210 */ /* 0x000fe40007ffe00d */
[----:B------:R-:W-:-:S02]  /*ce430*/  IADD3 R19, PT, PT, R20, R10, R15 ;  /* 0x0000000a14137210 */ /* 0x000fc40007ffe00f */
[----:B------:R-:W-:Y:S02]  /*ce440*/  CS2R R14, SRZ ;  /* 0x00000000000e7805 */ /* 0x000fe4000001ff00 */
[----:B------:R-:W-:Y:S01]  /*ce450*/  IADD3 R12, PT, PT, R22, R11, R12 ;  /* 0x0000000b160c7210 */ /* 0x000fe20007ffe00c */
[----:B------:R-:W-:Y:S01]  /*ce460*/  IMAD.MOV.U32 R11, RZ, RZ, 0xa8 ;  /* 0x000000a8ff0b7424 */ /* 0x000fe200078e00ff */
[----:B------:R-:W-:Y:S01]  /*ce470*/  LEA R13, R24, 0x800000, 0x18 ;  /* 0x00800000180d7811 */ /* 0x000fe200078ec0ff */
[----:B------:R-:W-:Y:S01]  /*ce480*/  IMAD.MOV.U32 R10, RZ, RZ, RZ ;  /* 0x000000ffff0a7224 */ /* 0x000fe200078e00ff */
[----:B------:R-:W-:Y:S01]  /*ce490*/  LOP3.LUT R16, R16, 0x41000000, RZ, 0xfc, !PT ;  /* 0x4100000010107812 */ /* 0x000fe200078efcff */
[----:B------:R-:W-:Y:S02]  /*ce4a0*/  IMAD.MOV.U32 R20, RZ, RZ, 0x10 ;  /* 0x00000010ff147424 */ /* 0x000fe400078e00ff */
[----:B------:R1:W-:Y:S04]  /*ce4b0*/  STL.128 [R1+0x10], R12 ;  /* 0x0000100c01007387 */ /* 0x0003e80000100c00 */
[----:B------:R1:W-:Y:S04]  /*ce4c0*/  STL.128 [R1+0x30], R8 ;  /* 0x0000300801007387 */ /* 0x0003e80000100c00 */
[----:B------:R1:W-:Y:S02]  /*ce4d0*/  STL.128 [R1], R16 ;  /* 0x0000001001007387 */ /* 0x0003e40000100c00 */
.L_x_2803:
[----:B01----:R-:W-:-:S05]  /*ce4e0*/  IMAD R14, R20, 0x4, R1 ;  /* 0x00000004140e7824 */ /* 0x003fca00078e0201 */
        /* <DEDUP_REMOVED lines=53> */
[----:B------:R-:W-:Y:S05]  /*ce840*/  BSYNC.RECONVERGENT B11 ;  /* 0x00000000000b7941 */ /* 0x000fea0003800200 */
.L_x_2802:
[----:B------:R-:W1:Y:S01]  /*ce850*/  LDC R41, c[0x3][0x33c] ;  /* 0x00c0cf00ff297b82 */ /* 0x000e620000000800 */
[----:B------:R-:W-:Y:S05]  /*ce860*/  BMOV.32.CLEAR RZ, B11 ;  /* 0x000000000bff7355 */ /* 0x000fea0000100000 */
[----:B------:R-:W-:Y:S01]  /*ce870*/  BSSY.RECONVERGENT B11, `(.L_x_2804) ;  /* 0x00000520000b7945 */ /* 0x000fe20003800200 */
[----:B0-----:R-:W-:Y:S01]  /*ce880*/  IMAD.MOV.U32 R14, RZ, RZ, RZ ;  /* 0x000000ffff0e7224 */ /* 0x001fe200078e00ff */
[----:B------:R-:W0:Y:S08]  /*ce890*/  LDC R48, c[0x3][0x344] ;  /* 0x00c0d100ff307b82 */ /* 0x000e300000000800 */
[----:B------:R-:W2:Y:S08]  /*ce8a0*/  LDC R49, c[0x3][0x340] ;  /* 0x00c0d000ff317b82 */ /* 0x000eb00000000800 */
[----:B------:R-:W3:Y:S01]  /*ce8b0*/  LDC R50, c[0x3][0x348] ;  /* 0x00c0d200ff327b82 */ /* 0x000ee20000000800 */
[----:B-1----:R-:W-:-:S07]  /*ce8c0*/  IMAD.MOV.U32 R20, RZ, RZ, R41 ;  /* 0x000000ffff147224 */ /* 0x002fce00078e0029 */
[----:B------:R-:W1:Y:S01]  /*ce8d0*/  LDC R51, c[0x3][0x34c] ;  /* 0x00c0d300ff337b82 */ /* 0x000e620000000800 */
[----:B0-----:R-:W-:-:S07]  /*ce8e0*/  IMAD.MOV.U32 R22, RZ, RZ, R48 ;  /* 0x000000ffff167224 */ /* 0x001fce00078e0030 */
[----:B------:R-:W0:Y:S01]  /*ce8f0*/  LDC R52, c[0x3][0x350] ;  /* 0x00c0d400ff347b82 */ /* 0x000e220000000800 */
[----:B--2---:R-:W-:-:S07]  /*ce900*/  IMAD.MOV.U32 R21, RZ, RZ, R49 ;  /* 0x000000ffff157224 */ /* 0x004fce00078e0031 */
[----:B------:R-:W2:Y:S01]  /*ce910*/  LDC R54, c[0x3][0x354] ;  /* 0x00c0d500ff367b82 */ /* 0x000ea20000000800 */
[----:B---3--:R-:W-:-:S07]  /*ce920*/  IMAD.MOV.U32 R23, RZ, RZ, R50 ;  /* 0x000000ffff177224 */ /* 0x008fce00078e0032 */
[----:B------:R-:W3:Y:S01]  /*ce930*/  LDC R55, c[0x3][0x358] ;  /* 0x00c0d600ff377b82 */ /* 0x000ee20000000800 */
[----:B-1----:R-:W-:Y:S02]  /*ce940*/  IMAD.MOV.U32 R16, RZ, RZ, R51 ;  /* 0x000000ffff107224 */ /* 0x002fe400078e0033 */
[----:B0-----:R-:W-:Y:S02]  /*ce950*/  IMAD.MOV.U32 R17, RZ, RZ, R52 ;  /* 0x000000ffff117224 */ /* 0x001fe400078e0034 */
[----:B--2---:R-:W-:Y:S02]  /*ce960*/  IMAD.MOV.U32 R18, RZ, RZ, R54 ;  /* 0x000000ffff127224 */ /* 0x004fe400078e0036 */
[----:B---3--:R-:W-:-:S07]  /*ce970*/  IMAD.MOV.U32 R19, RZ, RZ, R55 ;  /* 0x000000ffff137224 */ /* 0x008fce00078e0037 */
.L_x_2805:
[----:B------:R-:W-:-:S06]  /*ce980*/  IMAD R8, R14, 0x4, R1 ;  /* 0x000000040e087824 */ /* 0x000fcc00078e0201 */
        /* <DEDUP_REMOVED lines=9> */
[----:B------:R-:W-:Y:S01]  /*cea20*/  LOP3.LUT R15, R18, R16, R17, 0xb8, !PT ;  /* 0x00000010120f7212 */ /* 0x000fe200078eb811 */
[----:B------:R-:W0:Y:S03]  /*cea30*/  LDC.64 R12, c[0x3][R79+0x240] ;  /* 0x00c090004f0c7b82 */ /* 0x000e260000000a00 */
[----:B------:R-:W-:-:S04]  /*cea40*/  IADD3 R15, PT, PT, R40, R15, R19 ;  /* 0x0000000f280f7210 */ /* 0x000fc80007ffe013 */
[----:B--2---:R-:W-:Y:S02]  /*cea50*/  IADD3 R40, PT, PT, R8, R15, R81 ;  /* 0x0000000f08287210 */ /* 0x004fe40007ffe051 */
[----:B------:R-:W-:-:S03]  /*cea60*/  SHF.L.W.U32.HI R8, R20, 0x1e, R20 ;  /* 0x0000001e14087819 */ /* 0x000fc60000010e14 */
[----:B------:R-:W-:-:S05]  /*cea70*/  IMAD.IADD R19, R40, 0x1, R23 ;  /* 0x0000000128137824 */ /* 0x000fca00078e0217 */
[C-C-:B------:R-:W-:Y:S02]  /*cea80*/  SHF.L.W.U32.HI R15, R19.reuse, 0x1a, R19.reuse ;  /* 0x0000001a130f7819 */ /* 0x140fe40000010e13 */
[C-C-:B------:R-:W-:Y:S02]  /*cea90*/  SHF.L.W.U32.HI R80, R19.reuse, 0x15, R19.reuse ;  /* 0x0000001513507819 */ /* 0x140fe40000010e13 */
[----:B------:R-:W-:-:S04]  /*ceaa0*/  SHF.L.W.U32.HI R23, R19, 0x7, R19 ;  /* 0x0000000713177819 */ /* 0x000fc80000010e13 */
[----:B------:R-:W-:Y:S02]  /*ceab0*/  LOP3.LUT R61, R23, R15, R80, 0x96, !PT ;  /* 0x0000000f173d7212 */ /* 0x000fe400078e9650 */
[----:B------:R-:W-:Y:S02]  /*ceac0*/  LOP3.LUT R80, R17, R19, R16, 0xb8, !PT ;  /* 0x0000001311507212 */ /* 0x000fe400078eb810 */
[C-C-:B------:R-:W-:Y:S02]  /*cead0*/  SHF.L.W.U32.HI R15, R20.reuse, 0x13, R20.reuse ;  /* 0x00000013140f7819 */ /* 0x140fe40000010e14 */
[----:B------:R-:W-:Y:S02]  /*ceae0*/  SHF.L.W.U32.HI R23, R20, 0xa, R20 ;  /* 0x0000000a14177819 */ /* 0x000fe40000010e14 */
[----:B------:R-:W-:Y:S02]  /*ceaf0*/  IADD3 R61, PT, PT, R61, R80, R18 ;  /* 0x000000503d3d7210 */ /* 0x000fe40007ffe012 */
[----:B------:R-:W1:Y:S01]  /*ceb00*/  LDC R80, c[0x3][R79+0x248] ;  /* 0x00c092004f507b82 */ /* 0x000e620000000800 */
[----:B------:R-:W-:-:S02]  /*ceb10*/  LOP3.LUT R23, R23, R8, R15, 0x96, !PT ;  /* 0x0000000817177212 */ /* 0x000fc400078e960f */
        /* <DEDUP_REMOVED lines=33> */
[----:B-1----:R-:W-:Y:S02]  /*ced30*/  IADD3 R11, PT, PT, R11, R8, R80 ;  /* 0x000000080b0b7210 */ /* 0x002fe40007ffe050 */
[----:B------:R-:W-:-:S02]  /*ced40*/  LOP3.LUT R10, R12, R9, R10, 0x96, !PT ;  /* 0x000000090c0a7212 */ /* 0x000fc400078e960a */
[----:B------:R-:W-:Y:S01]  /*ced50*/  LOP3.LUT R8, R22, R23, R21, 0xe8, !PT ;  /* 0x0000001716087212 */ /* 0x000fe200078ee815 */
[----:B------:R-:W-:-:S03]  /*ced60*/  IMAD.IADD R16, R11, 0x1, R20 ;  /* 0x000000010b107824 */ /* 0x000fc600078e0214 */
[----:B------:R-:W-:Y:S01]  /*ced70*/  IADD3 R20, PT, PT, R11, R10, R8 ;  /* 0x0000000a0b147210 */ /* 0x000fe20007ffe008 */
[----:B------:R-:W-:Y:S06]  /*ced80*/  @P0 BRA `(.L_x_2805) ;  /* 0xfffffff800fc0947 */ /* 0x000fec000383ffff */
[----:B------:R-:W-:Y:S05]  /*ced90*/  BSYNC.RECONVERGENT B11 ;  /* 0x00000000000b7941 */ /* 0x000fea0003800200 */
.L_x_2804:
[----:B------:R-:W0:Y:S01]  /*ceda0*/  LDC R61, c[0x3][0x33c] ;  /* 0x00c0cf00ff3d7b82 */ /* 0x000e220000000800 */
[----:B------:R-:W1:Y:S01]  /*cedb0*/  LDCU.128 UR4, c[0x3][0x340] ;  /* 0x00c06800ff0477ac */ /* 0x000e620008000c00 */
[----:B------:R-:W-:Y:S01]  /*cedc0*/  IMAD.MOV.U32 R8, RZ, RZ, -0x80000000 ;  /* 0x80000000ff087424 */ /* 0x000fe200078e00ff */
[----:B------:R-:W-:Y:S01]  /*cedd0*/  CS2R R10, SRZ ;  /* 0x00000000000a7805 */ /* 0x000fe2000001ff00 */
[----:B------:R-:W-:Y:S01]  /*cede0*/  IMAD.MOV.U32 R9, RZ, RZ, RZ ;  /* 0x000000ffff097224 */ /* 0x000fe200078e00ff */
[----:B------:R-:W2:Y:S01]  /*cedf0*/  LDCU.64 UR8, c[0x3][0x350] ;  /* 0x00c06a00ff0877ac */ /* 0x000ea20008000a00 */
[----:B------:R-:W-:Y:S01]  /*cee00*/  IMAD.MOV.U32 R15, RZ, RZ, 0x100 ;  /* 0x00000100ff0f7424 */ /* 0x000fe200078e00ff */
[----:B------:R-:W-:Y:S01]  /*cee10*/  CS2R R12, SRZ ;  /* 0x00000000000c7805 */ /* 0x000fe2000001ff00 */
[----:B------:R-:W-:Y:S01]  /*cee20*/  IMAD.MOV.U32 R14, RZ, RZ, RZ ;  /* 0x000000ffff0e7224 */ /* 0x000fe200078e00ff */
[----:B------:R-:W3:Y:S01]  /*cee30*/  LDCU UR10, c[0x3][0x358] ;  /* 0x00c06b00ff0a77ac */ /* 0x000ee20008000800 */
[----:B------:R4:W-:Y:S01]  /*cee40*/  STL.128 [R1+0x20], R8 ;  /* 0x0000200801007387 */ /* 0x0009e20000100c00 */
[----:B------:R-:W-:Y:S05]  /*cee50*/  BMOV.32.CLEAR RZ, B11 ;  /* 0x000000000bff7355 */ /* 0x000fea0000100000 */
[----:B------:R4:W-:Y:S01]  /*cee60*/  STL.128 [R1+0x30], R12 ;  /* 0x0000300c01007387 */ /* 0x0009e20000100c00 */
[----:B------:R-:W-:Y:S01]  /*cee70*/  BSSY.RECONVERGENT B11, `(.L_x_2806) ;  /* 0x00000420000b7945 */ /* 0x000fe20003800200 */
[----:B------:R-:W-:-:S02]  /*cee80*/  IMAD.MOV.U32 R40, RZ, RZ, 0x10 ;  /* 0x00000010ff287424 */ /* 0x000fc400078e00ff */
[----:B-1----:R-:W-:Y:S02]  /*cee90*/  VIADD R21, R21, UR4 ;  /* 0x0000000415157c36 */ /* 0x002fe40008000000 */
[----:B------:R-:W-:Y:S02]  /*ceea0*/  VIADD R22, R22, UR5 ;  /* 0x0000000516167c36 */ /* 0x000fe40008000000 */
[----:B------:R-:W-:Y:S02]  /*ceeb0*/  VIADD R23, R23, UR6 ;  /* 0x0000000617177c36 */ /* 0x000fe40008000000 */
[----:B------:R-:W-:Y:S02]  /*ceec0*/  VIADD R16, R16, UR7 ;  /* 0x0000000710107c36 */ /* 0x000fe40008000000 */
[----:B--2---:R-:W-:Y:S02]  /*ceed0*/  VIADD R17, R17, UR8 ;  /* 0x0000000811117c36 */ /* 0x004fe40008000000 */
[----:B------:R-:W-:-:S02]  /*ceee0*/  VIADD R18, R18, UR9 ;  /* 0x0000000912127c36 */ /* 0x000fc40008000000 */
[----:B---3--:R-:W-:Y:S02]  /*ceef0*/  VIADD R19, R19, UR10 ;  /* 0x0000000a13137c36 */ /* 0x008fe40008000000 */
[----:B0-----:R-:W-:-:S03]  /*cef00*/  IMAD.IADD R20, R20, 0x1, R61 ;  /* 0x0000000114147824 */ /* 0x001fc600078e023d */
[----:B------:R4:W-:Y:S04]  /*cef10*/  STL.128 [R1+0x10], R16 ;  /* 0x0000101001007387 */ /* 0x0009e80000100c00 */
[----:B------:R4:W-:Y:S02]  /*cef20*/  STL.128 [R1], R20 ;  /* 0x0000001401007387 */ /* 0x0009e40000100c00 */
.L_x_2807:
[----:B0---4-:R-:W-:-:S05]  /*cef30*/  IMAD R14, R40, 0x4, R1 ;  /* 0x00000004280e7824 */ /* 0x011fca00078e0201 */
        /* <DEDUP_REMOVED lines=54> */
.L_x_2806:
[----:B------:R-:W-:Y:S05]  /*cf2a0*/  BMOV.32.CLEAR RZ, B11 ;  /* 0x000000000bff7355 */ /* 0x000fea0000100000 */
[----:B------:R-:W-:Y:S01]  /*cf2b0*/  BSSY.RECONVERGENT B11, `(.L_x_2808) ;  /* 0x00000430000b7945 */ /* 0x000fe20003800200 */
[----:B0-----:R-:W-:-:S07]  /*cf2c0*/  IMAD.MOV.U32 R14, RZ, RZ, RZ ;  /* 0x000000ffff0e7224 */ /* 0x001fce00078e00ff */
.L_x_2809:
[----:B------:R-:W-:-:S06]  /*cf2d0*/  IMAD R8, R14, 0x4, R1 ;  /* 0x000000040e087824 */ /* 0x000fcc00078e0201 */
[----:B------:R-:W2:Y:S01]  /*cf2e0*/  LDL.128 R8, [R8] ;  /* 0x0000000008087983 */ /* 0x000ea20000100c00 */
[C---:B------:R-:W-:Y:S01]  /*cf2f0*/  IMAD.SHL.U32 R18, R14.reuse, 0x4, RZ ;  /* 0x000000040e127824 */ /* 0x040fe200078e00ff */
[C-C-:B------:R-:W-:Y:S01]  /*cf300*/  SHF.L.W.U32.HI R15, R51.reuse, 0x1a, R51.reuse ;  /* 0x0000001a330f7819 */ /* 0x140fe20000010e33 */
[----:B------:R-:W-:Y:S01]  /*cf310*/  VIADD R14, R14, 0x4 ;  /* 0x000000040e0e7836 */ /* 0x000fe20000000000 */
[C-C-:B------:R-:W-:Y:S01]  /*cf320*/  SHF.L.W.U32.HI R16, R51.reuse, 0x15, R51.reuse ;  /* 0x0000001533107819 */ /* 0x140fe20000010e33 */
[----:B------:R0:W2:Y:S01]  /*cf330*/  LDC R19, c[0x3][R18+0x23c] ;  /* 0x00c08f0012137b82 */ /* 0x0000a20000000800 */
[----:B------:R-:W-:Y:S02]  /*cf340*/  SHF.L.W.U32.HI R17, R51, 0x7, R51 ;  /* 0x0000000733117819 */ /* 0x000fe40000010e33 */
[----:B------:R-:W-:Y:S02]  /*cf350*/  ISETP.NE.AND P0, PT, R14, 0x40, PT ;  /* 0x000000400e00780c */ /* 0x000fe40003f05270 */
[----:B------:R-:W-:-:S02]  /*cf360*/  LOP3.LUT R16, R17, R15, R16, 0x96, !PT ;  /* 0x0000000f11107212 */ /* 0x000fc400078e9610 */
[----:B------:R-:W-:Y:S01]  /*cf370*/  LOP3.LUT R15, R54, R51, R52, 0xb8, !PT ;  /* 0x00000033360f7212 */ /* 0x000fe200078eb834 */
[----:B------:R0:W1:Y:S03]  /*cf380*/  LDC.64 R12, c[0x3][R18+0x240] ;  /* 0x00c09000120c7b82 */ /* 0x0000660000000a00 */
[----:B------:R-:W-:-:S05]  /*cf390*/  IADD3 R15, PT, PT, R16, R15, R55 ;  /* 0x0000000f100f7210 */ /* 0x000fca0007ffe037 */
[----:B0-----:R-:W0:Y:S01]  /*cf3a0*/  LDC R18, c[0x3][R18+0x248] ;  /* 0x00c0920012127b82 */ /* 0x001e220000000800 */
[----:B--2---:R-:W-:Y:S02]  /*cf3b0*/  IADD3 R15, PT, PT, R8, R15, R19 ;  /* 0x0000000f080f7210 */ /* 0x004fe40007ffe013 */
        /* <DEDUP_REMOVED lines=50> */
[----:B------:R-:W-:Y:S05]  /*cf6e0*/  BSYNC.RECONVERGENT B11 ;  /* 0x00000000000b7941 */ /* 0x000fea0003800200 */
.L_x_2808:
[----:B------:R-:W-:Y:S01]  /*cf6f0*/  IMAD.IADD R10, R41, 0x1, R61 ;  /* 0x00000001290a7824 */ /* 0x000fe200078e023d */
[----:B------:R-:W-:Y:S05]  /*cf700*/  BMOV.32.CLEAR RZ, B11 ;  /* 0x000000000bff7355 */ /* 0x000fea0000100000 */
[----:B------:R-:W-:Y:S01]  /*cf710*/  SHF.R.U32.HI R8, RZ, 0x18, R10 ;  /* 0x00000018ff087819 */ /* 0x000fe2000001160a */
[----:B------:R-:W-:Y:S03]  /*cf720*/  BSSY.RECONVERGENT B11, `(.L_x_2810) ;  /* 0x00000220000b7945 */ /* 0x000fe60003800200 */
[----:B------:R-:W-:-:S02]  /*cf730*/  PRMT R9, R8, 0x9910, RZ ;  /* 0x0000991008097816 */ /* 0x000fc400000000ff */
[----:B------:R-:W-:-:S04]  /*cf740*/  LOP3.LUT R8, R42, 0xff, RZ, 0xc0, !PT ;  /* 0x000000ff2a087812 */ /* 0x000fc800078ec0ff */
[----:B------:R-:W-:-:S13]  /*cf750*/  ISETP.NE.AND P0, PT, R8, R9, PT ;  /* 0x000000090800720c */ /* 0x000fda0003f05270 */
[----:B------:R-:W-:Y:S05]  /*cf760*/  @P0 BRA `(.L_x_2811) ;  /* 0x0000000000740947 */ /* 0x000fea0003800000 */
[----:B------:R-:W-:Y:S02]  /*cf770*/  LOP3.LUT R9, R53, 0xffff, RZ, 0xc0, !PT ;  /* 0x0000ffff35097812 */ /* 0x000fe400078ec0ff */
[----:B------:R-:W-:Y:S02]  /*cf780*/  PRMT R8, R10, 0x7632, R8 ;  /* 0x000076320a087816 */ /* 0x000fe40000000008 */
[----:B------:R-:W-:Y:S02]  /*cf790*/  SHF.R.U32.HI R9, RZ, 0x8, R9 ;  /* 0x00000008ff097819 */ /* 0x000fe40000011609 */
[----:B------:R-:W-:Y:S02]  /*cf7a0*/  LOP3.LUT R8, R8, 0xff, RZ, 0xc0, !PT ;  /* 0x000000ff08087812 */ /* 0x000fe400078ec0ff */
[----:B------:R-:W-:-:S04]  /*cf7b0*/  PRMT R9, R9, 0x9910, RZ ;  /* 0x0000991009097816 */ /* 0x000fc800000000ff */
[----:B------:R-:W-:-:S13]  /*cf7c0*/  ISETP.NE.AND P0, PT, R9, R8, PT ;  /* 0x000000080900720c */ /* 0x000fda0003f05270 */
[----:B------:R-:W-:Y:S05]  /*cf7d0*/  @P0 BRA `(.L_x_2811) ;  /* 0x0000000000580947 */ /* 0x000fea0003800000 */
[C---:B------:R-:W-:Y:S02]  /*cf7e0*/  LOP3.LUT R8, R10.reuse, 0xffff, RZ, 0xc0, !PT ;  /* 0x0000ffff0a087812 */ /* 0x040fe400078ec0ff */
[----:B------:R-:W-:Y:S02]  /*cf7f0*/  LOP3.LUT R10, R10, 0xff, RZ, 0xc0, !PT ;  /* 0x000000ff0a0a7812 */ /* 0x000fe400078ec0ff */
[----:B------:R-:W-:Y:S02]  /*cf800*/  LOP3.LUT R9, R39, 0xff, RZ, 0xc0, !PT ;  /* 0x000000ff27097812 */ /* 0x000fe400078ec0ff */
[----:B------:R-:W-:Y:S02]  /*cf810*/  PRMT R11, R53, 0xbb32, RZ ;  /* 0x0000bb32350b7816 */ /* 0x000fe400000000ff */
[----:B------:R-:W-:Y:S02]  /*cf820*/  SHF.R.U32.HI R8, RZ, 0x8, R8 ;  /* 0x00000008ff087819 */ /* 0x000fe40000011608 */
[----:B------:R-:W-:Y:S01]  /*cf830*/  ISETP.NE.AND P0, PT, R9, R10, PT ;  /* 0x0000000a0900720c */ /* 0x000fe20003f05270 */
[----:B------:R-:W-:Y:S01]  /*cf840*/  IMAD.MOV.U32 R9, RZ, RZ, R11 ;  /* 0x000000ffff097224 */ /* 0x000fe200078e000b */
[----:B------:R-:W-:-:S04]  /*cf850*/  PRMT R8, R8, 0x9910, RZ ;  /* 0x0000991008087816 */ /* 0x000fc800000000ff */
[----:B------:R-:W-:-:S13]  /*cf860*/  ISETP.NE.OR P0, PT, R9, R8, P0 ;  /* 0x000000080900720c */ /* 0x000fda0000705670 */
[----:B------:R-:W-:Y:S05]  /*cf870*/  @P0 BRA `(.L_x_2811) ;  /* 0x0000000000300947 */ /* 0x000fea0003800000 */
[----:B------:R-:W0:Y:S01]  /*cf880*/  LDC.64 R8, c[0x4][0x18] ;  /* 0x01000600ff087b82 */ /* 0x000e220000000a00 */
[----:B------:R-:W-:Y:S02]  /*cf890*/  VOTEU.ANY UR4, UPT, PT ;  /* 0x0000000000047886 */ /* 0x000fe400038e0100 */
[----:B------:R-:W-:Y:S02]  /*cf8a0*/  UPOPC UR6, UR4 ;  /* 0x00000004000672bf */ /* 0x000fe40008000000 */
[----:B------:R-:W-:Y:S02]  /*cf8b0*/  UFLO.U32 UR5, UR4 ;  /* 0x00000004000572bd */ /* 0x000fe400080e0000 */
[----:B------:R-:W-:Y:S01]  /*cf8c0*/  UIMAD.WIDE.U32 UR6, UR6, 0x1, URZ ;  /* 0x00000001060678a5 */ /* 0x000fe2000f8e00ff */
[----:B------:R-:W-:-:S03]  /*cf8d0*/  UMOV UR4, URZ ;  /* 0x000000ff00047c82 */ /* 0x000fc60008000000 */
[----:B------:R-:W-:Y:S01]  /*cf8e0*/  ISETP.EQ.U32.AND P0, PT, R78, UR5, PT ;  /* 0x000000054e007c0c */ /* 0x000fe2000bf02070 */
[----:B------:R-:W-:Y:S02]  /*cf8f0*/  UIADD3 UR4, UPT, UPT, UR7, UR4, URZ ;  /* 0x0000000407047290 */ /* 0x000fe4000fffe0ff */
[----:B------:R-:W-:Y:S02]  /*cf900*/  IMAD.U32 R11, RZ, RZ, UR7 ;  /* 0x00000007ff0b7e24 */ /* 0x000fe4000f8e00ff */
[----:B------:R-:W-:Y:S02]  /*cf910*/  IMAD.U32 R10, RZ, RZ, UR6 ;  /* 0x00000006ff0a7e24 */ /* 0x000fe4000f8e00ff */
[----:B------:R-:W-:-:S06]  /*cf920*/  IMAD.U32 R11, RZ, RZ, UR4 ;  /* 0x00000004ff0b7e24 */ /* 0x000fcc000f8e00ff */
[----:B0-----:R0:W-:Y:S02]  /*cf930*/  @P0 REDG.E.ADD.64.STRONG.GPU desc[UR12][R8.64], R10 ;  /* 0x0000000a0800098e */ /* 0x0011e4000c12e50c */
.L_x_2811:
[----:B------:R-:W-:Y:S05]  /*cf940*/  BSYNC.RECONVERGENT B11 ;  /* 0x00000000000b7941 */ /* 0x000fea0003800200 */
.L_x_2810:
[----:B0-----:R-:W0:Y:S01]  /*cf950*/  LDC.64 R8, c[0x4][0x50] ;  /* 0x01001400ff087b82 */ /* 0x001e220000000a00 */
        /* <DEDUP_REMOVED lines=9> */
[----:B------:R-:W-:-:S05]  /*cf9f0*/  IMAD.U32 R11, RZ, RZ, UR4 ;  /* 0x00000004ff0b7e24 */ /* 0x000fca000f8e00ff */
[----:B------:R-:W1:Y:S01]  /*cfa00*/  LDCU UR4, c[0x0][0x3a8] ;  /* 0x00007500ff0477ac */ /* 0x000e620008000800 */
[----:B0-----:R0:W-:Y:S01]  /*cfa10*/  @P0 REDG.E.ADD.64.STRONG.GPU desc[UR12][R8.64], R10 ;  /* 0x0000000a0800098e */ /* 0x0011e2000c12e50c */
[----:B-1----:R-:W-:-:S09]  /*cfa20*/  UISETP.GE.AND UP0, UPT, UR4, 0x1, UPT ;  /* 0x000000010400788c */ /* 0x002fd2000bf06270 */
[----:B------:R-:W-:Y:S05]  /*cfa30*/  BRA.U !UP0, `(.L_x_2812) ;  /* 0x000001a508cc7547 */ /* 0x000fea000b800000 */
[----:B------:R-:W0:Y:S01]  /*cfa40*/  LDC R12, c[0x3][0xc8] ;  /* 0x00c03200ff0c7b82 */ /* 0x000e220000000800 */
[----:B------:R-:W-:Y:S05]  /*cfa50*/  BMOV.32.CLEAR RZ, B11 ;  /* 0x000000000bff7355 */ /* 0x000fea0000100000 */
[----:B------:R-:W-:Y:S01]  /*cfa60*/  BSSY.RECONVERGENT B11, `(.L_x_2813) ;  /* 0x00000320000b7945 */ /* 0x000fe20003800200 */
[----:B0-----:R-:W0:Y:S01]  /*cfa70*/  I2F.U32.RP R10, R12 ;  /* 0x0000000c000a7306 */ /* 0x001e220000209000 */
[----:B------:R-:W-:-:S07]  /*cfa80*/  ISETP.NE.U32.AND P1, PT, R12, RZ, PT ;  /* 0x000000ff0c00720c */ /* 0x000fce0003f25070 */
[----:B0-----:R-:W0:Y:S02]  /*cfa90*/  MUFU.RCP R10, R10 ;  /* 0x0000000a000a7308 */ /* 0x001e240000001000 */
[----:B0-----:R-:W-:Y:S01]  /*cfaa0*/  VIADD R8, R10, 0xffffffe ;  /* 0x0ffffffe0a087836 */ /* 0x001fe20000000000 */
[----:B------:R-:W-:-:S05]  /*cfab0*/  LOP3.LUT R10, R43, 0xff, RZ, 0xc0, !PT ;  /* 0x000000ff2b0a7812 */ /* 0x000fca00078ec0ff */
[----:B------:R0:W1:Y:S02]  /*cfac0*/  F2I.FTZ.U32.TRUNC.NTZ R9, R8 ;  /* 0x0000000800097305 */ /* 0x000064000021f000 */
[----:B0-----:R-:W-:Y:S02]  /*cfad0*/  IMAD.MOV.U32 R8, RZ, RZ, RZ ;  /* 0x000000ffff087224 */ /* 0x001fe400078e00ff */
[----:B-1----:R-:W-:-:S04]  /*cfae0*/  IMAD.MOV R11, RZ, RZ, -R9 ;  /* 0x000000ffff0b7224 */ /* 0x002fc800078e0a09 */
[----:B------:R-:W-:-:S04]  /*cfaf0*/  IMAD R11, R11, R12, RZ ;  /* 0x0000000c0b0b7224 */ /* 0x000fc800078e02ff */
[----:B------:R-:W-:Y:S01]  /*cfb00*/  IMAD.HI.U32 R9, R9, R11, R8 ;  /* 0x0000000b09097227 */ /* 0x000fe200078e0008 */
[----:B------:R-:W-:-:S05]  /*cfb10*/  LOP3.LUT R8, RZ, R12, RZ, 0x33, !PT ;  /* 0x0000000cff087212 */ /* 0x000fca00078e33ff */
[----:B------:R-:W-:-:S04]  /*cfb20*/  IMAD.HI.U32 R11, R9, 0x41, RZ ;  /* 0x00000041090b7827 */ /* 0x000fc800078e00ff */
[----:B------:R-:W-:-:S04]  /*cfb30*/  IMAD.MOV R11, RZ, RZ, -R11 ;  /* 0x000000ffff0b7224 */ /* 0x000fc800078e0a0b */
[----:B------:R-:W-:-:S05]  /*cfb40*/  IMAD R11, R12, R11, 0x41 ;  /* 0x000000410c0b7424 */ /* 0x000fca00078e020b */
[----:B------:R-:W-:-:S13]  /*cfb50*/  ISETP.GE.U32.AND P0, PT, R11, R12, PT ;  /* 0x0000000c0b00720c */ /* 0x000fda0003f06070 */
[----:B------:R-:W-:-:S05]  /*cfb60*/  @P0 IMAD.IADD R11, R11, 0x1, -R12 ;  /* 0x000000010b0b0824 */ /* 0x000fca00078e0a0c */
[----:B------:R-:W-:-:S13]  /*cfb70*/  ISETP.GE.U32.AND P0, PT, R11, R12, PT ;  /* 0x0000000c0b00720c */ /* 0x000fda0003f06070 */
[----:B------:R-:W-:-:S05]  /*cfb80*/  @P0 IMAD.IADD R11, R11, 0x1, -R12 ;  /* 0x000000010b0b0824 */ /* 0x000fca00078e0a0c */
[----:B------:R-:W-:-:S05]  /*cfb90*/  SEL R11, R8, R11, !P1 ;  /* 0x0000000b080b7207 */ /* 0x000fca0004800000 */
[----:B------:R-:W-:-:S04]  /*cfba0*/  IMAD.U32 R10, R11, 0x100, R10 ;  /* 0x000001000b0a7824 */ /* 0x000fc800078e000a */
[----:B------:R-:W-:-:S04]  /*cfbb0*/  IMAD.HI.U32 R11, R9, R10, RZ ;  /* 0x0000000a090b7227 */ /* 0x000fc800078e00ff */
[----:B------:R-:W-:-:S04]  /*cfbc0*/  IMAD.MOV R11, RZ, RZ, -R11 ;  /* 0x000000ffff0b7224 */ /* 0x000fc800078e0a0b */
[----:B------:R-:W-:-:S05]  /*cfbd0*/  IMAD R11, R12, R11, R10 ;  /* 0x0000000b0c0b7224 */ /* 0x000fca00078e020a */
[----:B------:R-:W-:-:S13]  /*cfbe0*/  ISETP.GE.U32.AND P0, PT, R11, R12, PT ;  /* 0x0000000c0b00720c */ /* 0x000fda0003f06070 */
[----:B------:R-:W-:-:S05]  /*cfbf0*/  @P0 IMAD.IADD R11, R11, 0x1, -R12 ;  /* 0x000000010b0b0824 */ /* 0x000fca00078e0a0c */
[----:B------:R-:W-:-:S13]  /*cfc00*/  ISETP.GE.U32.AND P0, PT, R11, R12, PT ;  /* 0x0000000c0b00720c */ /* 0x000fda0003f06070 */
[----:B------:R-:W-:-:S05]  /*cfc10*/  @P0 IMAD.IADD R11, R11, 0x1, -R12 ;  /* 0x000000010b0b0824 */ /* 0x000fca00078e0a0c */
[----:B------:R-:W-:-:S05]  /*cfc20*/  SEL R78, R8, R11, !P1 ;  /* 0x0000000b084e7207 */ /* 0x000fca0004800000 */
[----:B------:R-:W-:-:S05]  /*cfc30*/  IMAD.WIDE.U32 R78, R78, 0x100, RZ ;  /* 0x000001004e4e7825 */ /* 0x000fca00078e00ff */
[----:B------:R-:W-:Y:S02]  /*cfc40*/  LOP3.LUT P0, RZ, R79, 0xff, RZ, 0xc0, !PT ;  /* 0x000000ff4fff7812 */ /* 0x000fe4000780c0ff */
[----:B------:R-:W-:-:S11]  /*cfc50*/  LOP3.LUT R61, R78, 0xff, R38, 0xf8, !PT ;  /* 0x000000ff4e3d7812 */ /* 0x000fd600078ef826 */
[----:B------:R-:W-:Y:S05]  /*cfc60*/  @P0 BRA `(.L_x_2814) ;  /* 0x0000000000280947 */ /* 0x000fea0003800000 */
[----:B------:R-:W-:-:S04]  /*cfc70*/  IMAD.HI.U32 R9, R9, R61, RZ ;  /* 0x0000003d09097227 */ /* 0x000fc800078e00ff */
[----:B------:R-:W-:-:S04]  /*cfc80*/  IMAD.MOV R9, RZ, RZ, -R9 ;  /* 0x000000ffff097224 */ /* 0x000fc800078e0a09 */
[----:B------:R-:W-:-:S05]  /*cfc90*/  IMAD R9, R12, R9, R61 ;  /* 0x000000090c097224 */ /* 0x000fca00078e023d */
[----:B------:R-:W-:-:S13]  /*cfca0*/  ISETP.GE.U32.AND P0, PT, R9, R12, PT ;  /* 0x0000000c0900720c */ /* 0x000fda0003f06070 */
[----:B------:R-:W-:-:S05]  /*cfcb0*/  @P0 IMAD.IADD R9, R9, 0x1, -R12 ;  /* 0x0000000109090824 */ /* 0x000fca00078e0a0c */
[----:B------:R-:W-:-:S13]  /*cfcc0*/  ISETP.GE.U32.AND P0, PT, R9, R12, PT ;  /* 0x0000000c0900720c */ /* 0x000fda0003f06070 */
[----:B------:R-:W-:-:S05]  /*cfcd0*/  @P0 IMAD.IADD R9, R9, 0x1, -R12 ;  /* 0x0000000109090824 */ /* 0x000fca00078e0a0c */
[----:B------:R-:W-:Y:S01]  /*cfce0*/  SEL R8, R8, R9, !P1 ;  /* 0x0000000908087207 */ /* 0x000fe20004800000 */
[----:B------:R-:W-:Y:S01]  /*cfcf0*/  IMAD.MOV.U32 R9, RZ, RZ, RZ ;  /* 0x000000ffff097224 */ /* 0x000fe200078e00ff */
[----:B------:R-:W-:Y:S06]  /*cfd00*/  BRA `(.L_x_2815) ;  /* 0x00000000001c7947 */ /* 0x000fec0003800000 */
.L_x_2814:
[----:B------:R-:W0:Y:S01]  /*cfd10*/  LDCU UR4, c[0x3][0xc8] ;  /* 0x00c01900ff0477ac */ /* 0x000e220008000800 */
[----:B------:R-:W-:Y:S01]  /*cfd20*/  IMAD.MOV.U32 R55, RZ, RZ, RZ ;  /* 0x000000ffff377224 */ /* 0x000fe200078e00ff */
[----:B------:R-:W-:Y:S01]  /*cfd30*/  MOV R52, 0xcfd60 ;  /* 0x000cfd6000347802 */ /* 0x000fe20000000f00 */
[----:B0-----:R-:W-:-:S07]  /*cfd40*/  IMAD.U32 R54, RZ, RZ, UR4 ;  /* 0x00000004ff367e24 */ /* 0x001fce000f8e00ff */
[----:B------:R-:W-:Y:S05]  /*cfd50*/  CALL.REL.NOINC `($__internal_0_$__cuda_sm20_rem_u64) ;  /* 0x000003f800007944 */ /* 0x000fea0003c00000 */
[----:B------:R-:W-:Y:S02]  /*cfd60*/  IMAD.MOV.U32 R8, RZ, RZ, R50 ;  /* 0x000000ffff087224 */ /* 0x000fe400078e0032 */
[----:B------:R-:W-:-:S07]  /*cfd70*/  IMAD.MOV.U32 R9, RZ, RZ, R51 ;  /* 0x000000ffff097224 */ /* 0x000fce00078e0033 */
.L_x_2815:
[----:B------:R-:W-:Y:S05]  /*cfd80*/  BSYNC.RECONVERGENT B11 ;  /* 0x00000000000b7941 */ /* 0x000fea0003800200 */
.L_x_2813:
[----:B------:R-:W-:Y:S01]  /*cfd90*/  SHF.L.U64.HI R79, R8, 0x8, R9 ;  /* 0x00000008084f7819 */ /* 0x000fe20000010209 */
[----:B------:R-:W-:Y:S05]  /*cfda0*/  BMOV.32.CLEAR RZ, B11 ;  /* 0x000000000bff7355 */ /* 0x000fea0000100000 */
[----:B------:R-:W-:Y:S01]  /*cfdb0*/  LOP3.LUT P0, RZ, R79, 0xff, RZ, 0xc0, !PT ;  /* 0x000000ff4fff7812 */ /* 0x000fe2000780c0ff */
[----:B------:R-:W-:Y:S01]  /*cfdc0*/  BSSY.RECONVERGENT B11, `(.L_x_2816) ;  /* 0x000001e0000b7945 */ /* 0x000fe20003800200 */
[----:B------:R-:W-:-:S11]  /*cfdd0*/  PRMT R61, R37, 0x6540, R8 ;  /* 0x00006540253d7816 */ /* 0x000fd60000000008 */
[----:B------:R-:W-:Y:S05]  /*cfde0*/  @P0 BRA `(.L_x_2817) ;  /* 0x0000000000500947 */ /* 0x000fea0003800000 */
[----:B------:R-:W0:Y:S01]  /*cfdf0*/  LDCU UR4, c[0x3][0xc8] ;  /* 0x00c01900ff0477ac */ /* 0x000e220008000800 */
[----:B------:R-:W-:Y:S01]  /*cfe00*/  IMAD.MOV.U32 R8, RZ, RZ, RZ ;  /* 0x000000ffff087224 */ /* 0x000fe200078e00ff */
[----:B0-----:R-:W0:Y:S01]  /*cfe10*/  I2F.U32.RP R10, UR4 ;  /* 0x00000004000a7d06 */ /* 0x001e220008209000 */
[----:B------:R-:W-:-:S07]  /*cfe20*/  ISETP.NE.U32.AND P1, PT, RZ, UR4, PT ;  /* 0x00000004ff007c0c */ /* 0x000fce000bf25070 */
[----:B0-----:R-:W0:Y:S02]  /*cfe30*/  MUFU.RCP R10, R10 ;  /* 0x0000000a000a7308 */ /* 0x001e240000001000 */
[----:B0-----:R-:W-:-:S06]  /*cfe40*/  VIADD R9, R10, 0xffffffe ;  /* 0x0ffffffe0a097836 */ /* 0x001fcc0000000000 */
[----:B------:R-:W0:Y:S02]  /*cfe50*/  F2I.FTZ.U32.TRUNC.NTZ R9, R9 ;  /* 0x0000000900097305 */ /* 0x000e24000021f000 */
[----:B0-----:R-:W-:-:S04]  /*cfe60*/  IMAD.MOV R11, RZ, RZ, -R9 ;  /* 0x000000ffff0b7224 */ /* 0x001fc800078e0a09 */
[----:B------:R-:W-:-:S04]  /*cfe70*/  IMAD R11, R11, UR4, RZ ;  /* 0x000000040b0b7c24 */ /* 0x000fc8000f8e02ff */
[----:B------:R-:W-:-:S04]  /*cfe80*/  IMAD.HI.U32 R8, R9, R11, R8 ;  /* 0x0000000b09087227 */ /* 0x000fc800078e0008 */
[----:B------:R-:W-:Y:S02]  /*cfe90*/  IMAD.MOV.U32 R9, RZ, RZ, RZ ;  /* 0x000000ffff097224 */ /* 0x000fe400078e00ff */
[----:B------:R-:W-:-:S04]  /*cfea0*/  IMAD.HI.U32 R8, R8, R61, RZ ;  /* 0x0000003d08087227 */ /* 0x000fc800078e00ff */
[----:B------:R-:W-:-:S04]  /*cfeb0*/  IMAD.MOV R8, RZ, RZ, -R8 ;  /* 0x000000ffff087224 */ /* 0x000fc800078e0a08 */
[----:B------:R-:W-:-:S05]  /*cfec0*/  IMAD R8, R8, UR4, R61 ;  /* 0x0000000408087c24 */ /* 0x000fca000f8e023d */
[----:B------:R-:W-:-:S13]  /*cfed0*/  ISETP.GE.U32.AND P0, PT, R8, UR4, PT ;  /* 0x0000000408007c0c */ /* 0x000fda000bf06070 */
[----:B------:R-:W-:-:S05]  /*cfee0*/  @P0 VIADD R8, R8, -UR4 ;  /* 0x8000000408080c36 */ /* 0x000fca0008000000 */
[----:B------:R-:W-:-:S13]  /*cfef0*/  ISETP.GE.U32.AND P0, PT, R8, UR4, PT ;  /* 0x0000000408007c0c */ /* 0x000fda000bf06070 */
[----:B------:R-:W-:Y:S01]  /*cff00*/  @P0 VIADD R8, R8, -UR4 ;  /* 0x8000000408080c36 */ /* 0x000fe20008000000 */
[----:B------:R-:W-:Y:S01]  /*cff10*/  @!P1 LOP3.LUT R8, RZ, UR4, RZ, 0x33, !PT ;  /* 0x00000004ff089c12 */ /* 0x000fe2000f8e33ff */
[----:B------:R-:W-:Y:S06]  /*cff20*/  BRA `(.L_x_2818) ;  /* 0x00000000001c7947 */ /* 0x000fec0003800000 */
.L_x_2817:
[----:B------:R-:W0:Y:S01]  /*cff30*/  LDCU UR4, c[0x3][0xc8] ;  /* 0x00c01900ff0477ac */ /* 0x000e220008000800 */
[----:B------:R-:W-:Y:S01]  /*cff40*/  IMAD.MOV.U32 R55, RZ, RZ, RZ ;  /* 0x000000ffff377224 */ /* 0x000fe200078e00ff */
[----:B------:R-:W-:Y:S01]  /*cff50*/  MOV R52, 0xcff80 ;  /* 0x000cff8000347802 */ /* 0x000fe20000000f00 */
[----:B0-----:R-:W-:-:S07]  /*cff60*/  IMAD.U32 R54, RZ, RZ, UR4 ;  /* 0x00000004ff367e24 */ /* 0x001fce000f8e00ff */
[----:B------:R-:W-:Y:S05]  /*cff70*/  CALL.REL.NOINC `($__internal_0_$__cuda_sm20_rem_u64) ;  /* 0x000003f400787944 */ /* 0x000fea0003c00000 */
[----:B------:R-:W-:Y:S02]  /*cff80*/  IMAD.MOV.U32 R8, RZ, RZ, R50 ;  /* 0x000000ffff087224 */ /* 0x000fe400078e0032 */
[----:B------:R-:W-:-:S07]  /*cff90*/  IMAD.MOV.U32 R9, RZ, RZ, R51 ;  /* 0x000000ffff097224 */ /* 0x000fce00078e0033 */
.L_x_2818:
[----:B------:R-:W-:Y:S05]  /*cffa0*/  BSYNC.RECONVERGENT B11 ;  /* 0x00000000000b7941 */ /* 0x000fea0003800200 */
.L_x_2816:
[C---:B------:R-:W-:Y:S01]  /*cffb0*/  SHF.L.U64.HI R79, R8.reuse, 0x8, R9 ;  /* 0x00000008084f7819 */ /* 0x040fe20000010209 */
[----:B------:R-:W-:Y:S01]  /*cffc0*/  IMAD.SHL.U32 R8, R8, 0x100, RZ ;  /* 0x0000010008087824 */ /* 0x000fe200078e00ff */
[----:B------:R-:W-:Y:S05]  /*cffd0*/  BMOV.32.CLEAR RZ, B11 ;  /* 0x000000000bff7355 */ /* 0x000fea0000100000 */
[----:B------:R-:W-:Y:S01]  /*cffe0*/  LOP3.LUT P0, RZ, R79, 0xff, RZ, 0xc0, !PT ;  /* 0x000000ff4fff7812 */ /* 0x000fe2000780c0ff */
[----:B------:R-:W-:Y:S01]  /*cfff0*/  BSSY.RECONVERGENT B11, `(.L_x_2819) ;  /* 0x000001e0000b7945 */ /* 0x000fe20003800200 */
[----:B------:R-:W-:-:S11]  /*d0000*/  LOP3.LUT R61, R8, R35, RZ, 0xfc, !PT ;  /* 0x00000023083d7212 */ /* 0x000fd600078efcff */
        /* <DEDUP_REMOVED lines=21> */
.L_x_2820:
[----:B------:R-:W0:Y:S01]  /*d0160*/  LDCU UR4, c[0x3][0xc8] ;  /* 0x00c01900ff0477ac */ /* 0x000e220008000800 */
[----:B------:R-:W-:Y:S01]  /*d0170*/  IMAD.MOV.U32 R55, RZ, RZ, RZ ;  /* 0x000000ffff377224 */ /* 0x000fe200078e00ff */
[----:B------:R-:W-:Y:S01]  /*d0180*/  MOV R52, 0xd01b0 ;  /* 0x000d01b000347802 */ /* 0x000fe20000000f00 */
[----:B0-----:R-:W-:-:S07]  /*d0190*/  IMAD.U32 R54, RZ, RZ, UR4 ;  /* 0x00000004ff367e24 */ /* 0x001fce000f8e00ff */
[----:B------:R-:W-:Y:S05]  /*d01a0*/  CALL.REL.NOINC `($__internal_0_$__cuda_sm20_rem_u64) ;  /* 0x000003f000ec7944 */ /* 0x000fea0003c00000 */
[----:B------:R-:W-:Y:S02]  /*d01b0*/  IMAD.MOV.U32 R8, RZ, RZ, R50 ;  /* 0x000000ffff087224 */ /* 0x000fe400078e0032 */
[----:B------:R-:W-:-:S07]  /*d01c0*/  IMAD.MOV.U32 R9, RZ, RZ, R51 ;  /* 0x000000ffff097224 */ /* 0x000fce00078e0033 */
.L_x_2821:
[----:B------:R-:W-:Y:S05]  /*d01d0*/  BSYNC.RECONVERGENT B11 ;  /* 0x00000000000b7941 */ /* 0x000fea0003800200 */
.L_x_2819:
        /* <DEDUP_REMOVED lines=26> */
.L_x_2823:
[----:B------:R-:W0:Y:S01]  /*d0380*/  LDCU UR4, c[0x3][0xc8] ;  /* 0x00c01900ff0477ac */ /* 0x000e220008000800 */
[----:B------:R-:W-:Y:S01]  /*d0390*/  IMAD.MOV.U32 R55, RZ, RZ, RZ ;  /* 0x000000ffff377224 */ /* 0x000fe200078e00ff */
[----:B------:R-:W-:Y:S01]  /*d03a0*/  MOV R52, 0xd03d0 ;  /* 0x000d03d000347802 */ /* 0x000fe20000000f00 */
[----:B0-----:R-:W-:-:S07]  /*d03b0*/  IMAD.U32 R54, RZ, RZ, UR4 ;  /* 0x00000004ff367e24 */ /* 0x001fce000f8e00ff */
[----:B------:R-:W-:Y:S05]  /*d03c0*/  CALL.REL.NOINC `($__internal_0_$__cuda_sm20_rem_u64) ;  /* 0x000003f000647944 */ /* 0x000fea0003c00000 */
[----:B------:R-:W-:Y:S02]  /*d03d0*/  IMAD.MOV.U32 R8, RZ, RZ, R50 ;  /* 0x000000ffff087224 */ /* 0x000fe400078e0032 */
[----:B------:R-:W-:-:S07]  /*d03e0*/  IMAD.MOV.U32 R9, RZ, RZ, R51 ;  /* 0x000000ffff097224 */ /* 0x000fce00078e0033 */
.L_x_2824:
[----:B------:R-:W-:Y:S05]  /*d03f0*/  BSYNC.RECONVERGENT B11 ;  /* 0x00000000000b7941 */ /* 0x000fea0003800200 */
.L_x_2822:
        /* <DEDUP_REMOVED lines=26> */
.L_x_2826:
[----:B------:R-:W0:Y:S01]  /*d05a0*/  LDCU UR4, c[0x3][0xc8] ;  /* 0x00c01900ff0477ac */ /* 0x000e220008000800 */
[----:B------:R-:W-:Y:S01]  /*d05b0*/  IMAD.MOV.U32 R55, RZ, RZ, RZ ;  /* 0x000000ffff377224 */ /* 0x000fe200078e00ff */
[----:B------:R-:W-:Y:S01]  /*d05c0*/  MOV R52, 0xd05f0 ;  /* 0x000d05f000347802 */ /* 0x000fe20000000f00 */
[----:B0-----:R-:W-:-:S07]  /*d05d0*/  IMAD.U32 R54, RZ, RZ, UR4 ;  /* 0x00000004ff367e24 */ /* 0x001fce000f8e00ff */
[----:B------:R-:W-:Y:S05]  /*d05e0*/  CALL.REL.NOINC `($__internal_0_$__cuda_sm20_rem_u64) ;  /* 0x000003ec00dc7944 */ /* 0x000fea0003c00000 */
[----:B------:R-:W-:Y:S02]  /*d05f0*/  IMAD.MOV.U32 R8, RZ, RZ, R50 ;  /* 0x000000ffff087224 */ /* 0x000fe400078e0032 */
[----:B------:R-:W-:-:S07]  /*d0600*/  IMAD.MOV.U32 R9, RZ, RZ, R51 ;  /* 0x000000ffff097224 */ /* 0x000fce00078e0033 */
.L_x_2827:
[----:B------:R-:W-:Y:S05]  /*d0610*/  BSYNC.RECONVERGENT B11 ;  /* 0x00000000000b7941 */ /* 0x000fea0003800200 */
.L_x_2825:
        /* <DEDUP_REMOVED lines=26> */
.L_x_2829:
[----:B------:R-:W0:Y:S01]  /*d07c0*/  LDCU UR4, c[0x3][0xc8] ;  /* 0x00c01900ff0477ac */ /* 0x000e220008000800 */
[----:B------:R-:W-:Y:S01]  /*d07d0*/  IMAD.MOV.U32 R55, RZ, RZ, RZ ;  /* 0x000000ffff377224 */ /* 0x000fe200078e00ff */
[----:B------:R-:W-:Y:S01]  /*d07e0*/  MOV R52, 0xd0810 ;  /* 0x000d081000347802 */ /* 0x000fe20000000f00 */
[----:B0-----:R-:W-:-:S07]  /*d07f0*/  IMAD.U32 R54, RZ, RZ, UR4 ;  /* 0x00000004ff367e24 */ /* 0x001fce000f8e00ff */
[----:B------:R-:W-:Y:S05]  /*d0800*/  CALL.REL.NOINC `($__internal_0_$__cuda_sm20_rem_u64) ;  /* 0x000003ec00547944 */ /* 0x000fea0003c00000 */
[----:B------:R-:W-:Y:S02]  /*d0810*/  IMAD.MOV.U32 R8, RZ, RZ, R50 ;  /* 0x000000ffff087224 */ /* 0x000fe400078e0032 */
[----:B------:R-:W-:-:S07]  /*d0820*/  IMAD.MOV.U32 R9, RZ, RZ, R51 ;  /* 0x000000ffff097224 */ /* 0x000fce00078e0033 */
.L_x_2830:
[----:B------:R-:W-:Y:S05]  /*d0830*/  BSYNC.RECONVERGENT B11 ;  /* 0x00000000000b7941 */ /* 0x000fea0003800200 */
.L_x_2828:
        /* <DEDUP_REMOVED lines=26> */
.L_x_2832:
[----:B------:R-:W0:Y:S01]  /*d09e0*/  LDCU UR4, c[0x3][0xc8] ;  /* 0x00c01900ff0477ac */ /* 0x000e220008000800 */
[----:B------:R-:W-:Y:S01]  /*d09f0*/  IMAD.MOV.U32 R55, RZ, RZ, RZ ;  /* 0x000000ffff377224 */ /* 0x000fe200078e00ff */
[----:B------:R-:W-:Y:S01]  /*d0a00*/  MOV R52, 0xd0a30 ;  /* 0x000d0a3000347802 */ /* 0x000fe20000000f00 */
[----:B0-----:R-:W-:-:S07]  /*d0a10*/  IMAD.U32 R54, RZ, RZ, UR4 ;  /* 0x00000004ff367e24 */ /* 0x001fce000f8e00ff */
[----:B------:R-:W-:Y:S05]  /*d0a20*/  CALL.REL.NOINC `($__internal_0_$__cuda_sm20_rem_u64) ;  /* 0x000003e800cc7944 */ /* 0x000fea0003c00000 */
[----:B------:R-:W-:Y:S02]  /*d0a30*/  IMAD.MOV.U32 R8, RZ, RZ, R50 ;  /* 0x000000ffff087224 */ /* 0x000fe400078e0032 */
[----:B------:R-:W-:-:S07]  /*d0a40*/  IMAD.MOV.U32 R9, RZ, RZ, R51 ;  /* 0x000000ffff097224 */ /* 0x000fce00078e0033 */
.L_x_2833:
[----:B------:R-:W-:Y:S05]  /*d0a50*/  BSYNC.RECONVERGENT B11 ;  /* 0x00000000000b7941 */ /* 0x000fea0003800200 */
.L_x_2831:
        /* <DEDUP_REMOVED lines=26> */
.L_x_2835:
[----:B------:R-:W0:Y:S01]  /*d0c00*/  LDCU UR4, c[0x3][0xc8] ;  /* 0x00c01900ff0477ac */ /* 0x000e220008000800 */
[----:B------:R-:W-:Y:S01]  /*d0c10*/  IMAD.MOV.U32 R55, RZ, RZ, RZ ;  /* 0x000000ffff377224 */ /* 0x000fe200078e00ff */
[----:B------:R-:W-:Y:S01]  /*d0c20*/  MOV R52, 0xd0c50 ;  /* 0x000d0c5000347802 */ /* 0x000fe20000000f00 */
[----:B0-----:R-:W-:-:S07]  /*d0c30*/  IMAD.U32 R54, RZ, RZ, UR4 ;  /* 0x00000004ff367e24 */ /* 0x001fce000f8e00ff */
[----:B------:R-:W-:Y:S05]  /*d0c40*/  CALL.REL.NOINC `($__internal_0_$__cuda_sm20_rem_u64) ;  /* 0x000003e800447944 */ /* 0x000fea0003c00000 */
[----:B------:R-:W-:Y:S02]  /*d0c50*/  IMAD.MOV.U32 R8, RZ, RZ, R50 ;  /* 0x000000ffff087224 */ /* 0x000fe400078e0032 */
[----:B------:R-:W-:-:S07]  /*d0c60*/  IMAD.MOV.U32 R9, RZ, RZ, R51 ;  /* 0x000000ffff097224 */ /* 0x000fce00078e0033 */
.L_x_2836:
[----:B------:R-:W-:Y:S05]  /*d0c70*/  BSYNC.RECONVERGENT B11 ;  /* 0x00000000000b7941 */ /* 0x000fea0003800200 */
.L_x_2834:
        /* <DEDUP_REMOVED lines=26> */
.L_x_2838:
[----:B------:R-:W0:Y:S01]  /*d0e20*/  LDCU UR4, c[0x3][0xc8] ;  /* 0x00c01900ff0477ac */ /* 0x000e220008000800 */
[----:B------:R-:W-:Y:S01]  /*d0e30*/  IMAD.MOV.U32 R55, RZ, RZ, RZ ;  /* 0x000000ffff377224 */ /* 0x000fe200078e00ff */
[----:B------:R-:W-:Y:S01]  /*d0e40*/  MOV R52, 0xd0e70 ;  /* 0x000d0e7000347802 */ /* 0x000fe20000000f00 */
[----:B0-----:R-:W-:-:S07]  /*d0e50*/  IMAD.U32 R54, RZ, RZ, UR4 ;  /* 0x00000004ff367e24 */ /* 0x001fce000f8e00ff */
[----:B------:R-:W-:Y:S05]  /*d0e60*/  CALL.REL.NOINC `($__internal_0_$__cuda_sm20_rem_u64) ;  /* 0x000003e400bc7944 */ /* 0x000fea0003c00000 */
[----:B------:R-:W-:Y:S02]  /*d0e70*/  IMAD.MOV.U32 R8, RZ, RZ, R50 ;  /* 0x000000ffff087224 */ /* 0x000fe400078e0032 */
[----:B------:R-:W-:-:S07]  /*d0e80*/  IMAD.MOV.U32 R9, RZ, RZ, R51 ;  /* 0x000000ffff097224 */ /* 0x000fce00078e0033 */
.L_x_2839:
[----:B------:R-:W-:Y:S05]  /*d0e90*/  BSYNC.RECONVERGENT B11 ;  /* 0x00000000000b7941 */ /* 0x000fea0003800200 */
.L_x_2837:
        /* <DEDUP_REMOVED lines=26> */
.L_x_2841:
[----:B------:R-:W0:Y:S01]  /*d1040*/  LDCU UR4, c[0x3][0xc8] ;  /* 0x00c01900ff0477ac */ /* 0x000e220008000800 */
[----:B------:R-:W-:Y:S01]  /*d1050*/  IMAD.MOV.U32 R55, RZ, RZ, RZ ;  /* 0x000000ffff377224 */ /* 0x000fe200078e00ff */
[----:B------:R-:W-:Y:S01]  /*d1060*/  MOV R52, 0xd1090 ;  /* 0x000d109000347802 */ /* 0x000fe20000000f00 */
[----:B0-----:R-:W-:-:S07]  /*d1070*/  IMAD.U32 R54, RZ, RZ, UR4 ;  /* 0x00000004ff367e24 */ /* 0x001fce000f8e00ff */
[----:B------:R-:W-:Y:S05]  /*d1080*/  CALL.REL.NOINC `($__internal_0_$__cuda_sm20_rem_u64) ;  /* 0x000003e400347944 */ /* 0x000fea0003c00000 */
[----:B------:R-:W-:Y:S02]  /*d1090*/  IMAD.MOV.U32 R8, RZ, RZ, R50 ;  /* 0x000000ffff087224 */ /* 0x000fe400078e0032 */
[----:B------:R-:W-:-:S07]  /*d10a0*/  IMAD.MOV.U32 R9, RZ, RZ, R51 ;  /* 0x000000ffff097224 */ /* 0x000fce00078e0033 */
.L_x_2842:
[----:B------:R-:W-:Y:S05]  /*d10b0*/  BSYNC.RECONVERGENT B11 ;  /* 0x00000000000b7941 */ /* 0x000fea0003800200 */
.L_x_2840:
        /* <DEDUP_REMOVED lines=27> */
.L_x_2844:
[----:B------:R-:W0:Y:S01]  /*d1270*/  LDCU UR4, c[0x3][0xc8] ;  /* 0x00c01900ff0477ac */ /* 0x000e220008000800 */
[----:B------:R-:W-:Y:S01]  /*d1280*/  IMAD.MOV.U32 R55, RZ, RZ, RZ ;  /* 0x000000ffff377224 */ /* 0x000fe200078e00ff */
[----:B------:R-:W-:Y:S01]  /*d1290*/  MOV R52, 0xd12c0 ;  /* 0x000d12c000347802 */ /* 0x000fe20000000f00 */
[----:B0-----:R-:W-:-:S07]  /*d12a0*/  IMAD.U32 R54, RZ, RZ, UR4 ;  /* 0x00000004ff367e24 */ /* 0x001fce000f8e00ff */
[----:B------:R-:W-:Y:S05]  /*d12b0*/  CALL.REL.NOINC `($__internal_0_$__cuda_sm20_rem_u64) ;  /* 0x000003e000a87944 */ /* 0x000fea0003c00000 */
[----:B------:R-:W-:Y:S02]  /*d12c0*/  IMAD.MOV.U32 R8, RZ, RZ, R50 ;  /* 0x000000ffff087224 */ /* 0x000fe400078e0032 */
[----:B------:R-:W-:-:S07]  /*d12d0*/  IMAD.MOV.U32 R9, RZ, RZ, R51 ;  /* 0x000000ffff097224 */ /* 0x000fce00078e0033 */
.L_x_2845:
[----:B------:R-:W-:Y:S05]  /*d12e0*/  BSYNC.RECONVERGENT B11 ;  /* 0x00000000000b7941 */ /* 0x000fea0003800200 */
.L_x_2843:
        /* <DEDUP_REMOVED lines=26> */
.L_x_2847:
[----:B------:R-:W0:Y:S01]  /*d1490*/  LDCU UR4, c[0x3][0xc8] ;  /* 0x00c01900ff0477ac */ /* 0x000e220008000800 */
[----:B------:R-:W-:Y:S01]  /*d14a0*/  IMAD.MOV.U32 R55, RZ, RZ, RZ ;  /* 0x000000ffff377224 */ /* 0x000fe200078e00ff */
[----:B------:R-:W-:Y:S01]  /*d14b0*/  MOV R52, 0xd14e0 ;  /* 0x000d14e000347802 */ /* 0x000fe20000000f00 */
[----:B0-----:R-:W-:-:S07]  /*d14c0*/  IMAD.U32 R54, RZ, RZ, UR4 ;  /* 0x00000004ff367e24 */ /* 0x001fce000f8e00ff */
[----:B------:R-:W-:Y:S05]  /*d14d0*/  CALL.REL.NOINC `($__internal_0_$__cuda_sm20_rem_u64) ;  /* 0x000003e000207944 */ /* 0x000fea0003c00000 */
[----:B------:R-:W-:Y:S02]  /*d14e0*/  IMAD.MOV.U32 R8, RZ, RZ, R50 ;  /* 0x000000ffff087224 */ /* 0x000fe400078e0032 */
[----:B------:R-:W-:-:S07]  /*d14f0*/  IMAD.MOV.U32 R9, RZ, RZ, R51 ;  /* 0x000000ffff097224 */ /* 0x000fce00078e0033 */
.L_x_2848:
[----:B------:R-:W-:Y:S05]  /*d1500*/  BSYNC.RECONVERGENT B11 ;  /* 0x00000000000b7941 */ /* 0x000fea0003800200 */
.L_x_2846:
        /* <DEDUP_REMOVED lines=26> */
.L_x_2850:
[----:B------:R-:W0:Y:S01]  /*d16b0*/  LDCU UR4, c[0x3][0xc8] ;  /* 0x00c01900ff0477ac */ /* 0x000e220008000800 */
[----:B------:R-:W-:Y:S01]  /*d16c0*/  IMAD.MOV.U32 R55, RZ, RZ, RZ ;  /* 0x000000ffff377224 */ /* 0x000fe200078e00ff */
[----:B------:R-:W-:Y:S01]  /*d16d0*/  MOV R52, 0xd1700 ;  /* 0x000d170000347802 */ /* 0x000fe20000000f00 */
[----:B0-----:R-:W-:-:S07]  /*d16e0*/  IMAD.U32 R54, RZ, RZ, UR4 ;  /* 0x00000004ff367e24 */ /* 0x001fce000f8e00ff */
[----:B------:R-:W-:Y:S05]  /*d16f0*/  CALL.REL.NOINC `($__internal_0_$__cuda_sm20_rem_u64) ;  /* 0x000003dc00987944 */ /* 0x000fea0003c00000 */
[----:B------:R-:W-:Y:S02]  /*d1700*/  IMAD.MOV.U32 R8, RZ, RZ, R50 ;  /* 0x000000ffff087224 */ /* 0x000fe400078e0032 */
[----:B------:R-:W-:-:S07]  /*d1710*/  IMAD.MOV.U32 R9, RZ, RZ, R51 ;  /* 0x000000ffff097224 */ /* 0x000fce00078e0033 */
.L_x_2851:
[----:B------:R-:W-:Y:S05]  /*d1720*/  BSYNC.RECONVERGENT B11 ;  /* 0x00000000000b7941 */ /* 0x000fea0003800200 */
.L_x_2849:
        /* <DEDUP_REMOVED lines=26> */
.L_x_2853:
[----:B------:R-:W0:Y:S01]  /*d18d0*/  LDCU UR4, c[0x3][0xc8] ;  /* 0x00c01900ff0477ac */ /* 0x000e220008000800 */
[----:B------:R-:W-:Y:S01]  /*d18e0*/  IMAD.MOV.U32 R55, RZ, RZ, RZ ;  /* 0x000000ffff377224 */ /* 0x000fe200078e00ff */
[----:B------:R-:W-:Y:S01]  /*d18f0*/  MOV R52, 0xd1920 ;  /* 0x000d192000347802 */ /* 0x000fe20000000f00 */
[----:B0-----:R-:W-:-:S07]  /*d1900*/  IMAD.U32 R54, RZ, RZ, UR4 ;  /* 0x00000004ff367e24 */ /* 0x001fce000f8e00ff */
[----:B------:R-:W-:Y:S05]  /*d1910*/  CALL.REL.NOINC `($__internal_0_$__cuda_sm20_rem_u64) ;  /* 0x000003dc00107944 */ /* 0x000fea0003c00000 */
[----:B------:R-:W-:Y:S02]  /*d1920*/  IMAD.MOV.U32 R8, RZ, RZ, R50 ;  /* 0x000000ffff087224 */ /* 0x000fe400078e0032 */
[----:B------:R-:W-:-:S07]  /*d1930*/  IMAD.MOV.U32 R9, RZ, RZ, R51 ;  /* 0x000000ffff097224 */ /* 0x000fce00078e0033 */
.L_x_2854:
[----:B------:R-:W-:Y:S05]  /*d1940*/  BSYNC.RECONVERGENT B11 ;  /* 0x00000000000b7941 */ /* 0x000fea0003800200 */
.L_x_2852:
        /* <DEDUP_REMOVED lines=26> */
.L_x_2856:
[----:B------:R-:W0:Y:S01]  /*d1af0*/  LDCU UR4, c[0x3][0xc8] ;  /* 0x00c01900ff0477ac */ /* 0x000e220008000800 */
[----:B------:R-:W-:Y:S01]  /*d1b00*/  IMAD.MOV.U32 R55, RZ, RZ, RZ ;  /* 0x000000ffff377224 */ /* 0x000fe200078e00ff */
[----:B------:R-:W-:Y:S01]  /*d1b10*/  MOV R52, 0xd1b40 ;  /* 0x000d1b4000347802 */ /* 0x000fe20000000f00 */
[----:B0-----:R-:W-:-:S07]  /*d1b20*/  IMAD.U32 R54, RZ, RZ, UR4 ;  /* 0x00000004ff367e24 */ /* 0x001fce000f8e00ff */
[----:B------:R-:W-:Y:S05]  /*d1b30*/  CALL.REL.NOINC `($__internal_0_$__cuda_sm20_rem_u64) ;  /* 0x000003d800887944 */ /* 0x000fea0003c00000 */
[----:B------:R-:W-:Y:S02]  /*d1b40*/  IMAD.MOV.U32 R8, RZ, RZ, R50 ;  /* 0x000000ffff087224 */ /* 0x000fe400078e0032 */
[----:B------:R-:W-:-:S07]  /*d1b50*/  IMAD.MOV.U32 R9, RZ, RZ, R51 ;  /* 0x000000ffff097224 */ /* 0x000fce00078e0033 */
.L_x_2857:
[----:B------:R-:W-:Y:S05]  /*d1b60*/  BSYNC.RECONVERGENT B11 ;  /* 0x00000000000b7941 */ /* 0x000fea0003800200 */
.L_x_2855:
        /* <DEDUP_REMOVED lines=26> */
.L_x_2859:
[----:B------:R-:W0:Y:S01]  /*d1d10*/  LDCU UR4, c[0x3][0xc8] ;  /* 0x00c01900ff0477ac */ /* 0x000e220008000800 */
[----:B------:R-:W-:Y:S01]  /*d1d20*/  IMAD.MOV.U32 R55, RZ, RZ, RZ ;  /* 0x000000ffff377224 */ /* 0x000fe200078e00ff */
[----:B------:R-:W-:Y:S01]  /*d1d30*/  MOV R52, 0xd1d60 ;  /* 0x000d1d6000347802 */ /* 0x000fe20000000f00 */
[----:B0-----:R-:W-:-:S07]  /*d1d40*/  IMAD.U32 R54, RZ, RZ, UR4 ;  /* 0x00000004ff367e24 */ /* 0x001fce000f8e00ff */
[----:B------:R-:W-:Y:S05]  /*d1d50*/  CALL.REL.NOINC `($__internal_0_$__cuda_sm20_rem_u64) ;  /* 0x000003d800007944 */ /* 0x000fea0003c00000 */
[----:B------:R-:W-:Y:S02]  /*d1d60*/  IMAD.MOV.U32 R8, RZ, RZ, R50 ;  /* 0x000000ffff087224 */ /* 0x000fe400078e0032 */
[----:B------:R-:W-:-:S07]  /*d1d70*/  IMAD.MOV.U32 R9, RZ, RZ, R51 ;  /* 0x000000ffff097224 */ /* 0x000fce00078e0033 */
.L_x_2860:
[----:B------:R-:W-:Y:S05]  /*d1d80*/  BSYNC.RECONVERGENT B11 ;  /* 0x00000000000b7941 */ /* 0x000fea0003800200 */
.L_x_2858:
        /* <DEDUP_REMOVED lines=26> */
.L_x_2862:
[----:B------:R-:W0:Y:S01]  /*d1f30*/  LDCU UR4, c[0x3][0xc8] ;  /* 0x00c01900ff0477ac */ /* 0x000e220008000800 */
[----:B------:R-:W-:Y:S01]  /*d1f40*/  IMAD.MOV.U32 R55, RZ, RZ, RZ ;  /* 0x000000ffff377224 */ /* 0x000fe200078e00ff */
[----:B------:R-:W-:Y:S01]  /*d1f50*/  MOV R52, 0xd1f80 ;  /* 0x000d1f8000347802 */ /* 0x000fe20000000f00 */
[----:B0-----:R-:W-:-:S07]  /*d1f60*/  IMAD.U32 R54, RZ, RZ, UR4 ;  /* 0x00000004ff367e24 */ /* 0x001fce000f8e00ff */
[----:B------:R-:W-:Y:S05]  /*d1f70*/  CALL.REL.NOINC `($__internal_0_$__cuda_sm20_rem_u64) ;  /* 0x000003d400787944 */ /* 0x000fea0003c00000 */
[----:B------:R-:W-:Y:S02]  /*d1f80*/  IMAD.MOV.U32 R8, RZ, RZ, R50 ;  /* 0x000000ffff087224 */ /* 0x000fe400078e0032 */
[----:B------:R-:W-:-:S07]  /*d1f90*/  IMAD.MOV.U32 R9, RZ, RZ, R51 ;  /* 0x000000ffff097224 */ /* 0x000fce00078e0033 */
.L_x_2863:
[----:B------:R-:W-:Y:S05]  /*d1fa0*/  BSYNC.RECONVERGENT B11 ;  /* 0x00000000000b7941 */ /* 0x000fea0003800200 */
.L_x_2861:
        /* <DEDUP_REMOVED lines=26> */
.L_x_2865:
[----:B------:R-:W0:Y:S01]  /*d2150*/  LDCU UR4, c[0x3][0xc8] ;  /* 0x00c01900ff0477ac */ /* 0x000e220008000800 */
[----:B------:R-:W-:Y:S01]  /*d2160*/  IMAD.MOV.U32 R55, RZ, RZ, RZ ;  /* 0x000000ffff377224 */ /* 0x000fe200078e00ff */
[----:B------:R-:W-:Y:S01]  /*d2170*/  MOV R52, 0xd21a0 ;  /* 0x000d21a000347802 */ /* 0x000fe20000000f00 */
[----:B0-----:R-:W-:-:S07]  /*d2180*/  IMAD.U32 R54, RZ, RZ, UR4 ;  /* 0x00000004ff367e24 */ /* 0x001fce000f8e00ff */
[----:B------:R-:W-:Y:S05]  /*d2190*/  CALL.REL.NOINC `($__internal_0_$__cuda_sm20_rem_u64) ;  /* 0x000003d000f07944 */ /* 0x000fea0003c00000 */
[----:B------:R-:W-:Y:S02]  /*d21a0*/  IMAD.MOV.U32 R8, RZ, RZ, R50 ;  /* 0x000000ffff087224 */ /* 0x000fe400078e0032 */
[----:B------:R-:W-:-:S07]  /*d21b0*/  IMAD.MOV.U32 R9, RZ, RZ, R51 ;  /* 0x000000ffff097224 */ /* 0x000fce00078e0033 */
.L_x_2866:
[----:B------:R-:W-:Y:S05]  /*d21c0*/  BSYNC.RECONVERGENT B11 ;  /* 0x00000000000b7941 */ /* 0x000fea0003800200 */
.L_x_2864:
        /* <DEDUP_REMOVED lines=27> */
.L_x_2868:
[----:B------:R-:W0:Y:S01]  /*d2380*/  LDCU UR4, c[0x3][0xc8] ;  /* 0x00c01900ff0477ac */ /* 0x000e220008000800 */
[----:B------:R-:W-:Y:S01]  /*d2390*/  IMAD.MOV.U32 R55, RZ, RZ, RZ ;  /* 0x000000ffff377224 */ /* 0x000fe200078e00ff */
[----:B------:R-:W-:Y:S01]  /*d23a0*/  MOV R52, 0xd23d0 ;  /* 0x000d23d000347802 */ /* 0x000fe20000000f00 */
[----:B0-----:R-:W-:-:S07]  /*d23b0*/  IMAD.U32 R54, RZ, RZ, UR4 ;  /* 0x00000004ff367e24 */ /* 0x001fce000f8e00ff */
[----:B------:R-:W-:Y:S05]  /*d23c0*/  CALL.REL.NOINC `($__internal_0_$__cuda_sm20_rem_u64) ;  /* 0x000003d000647944 */ /* 0x000fea0003c00000 */
[----:B------:R-:W-:Y:S02]  /*d23d0*/  IMAD.MOV.U32 R8, RZ, RZ, R50 ;  /* 0x000000ffff087224 */ /* 0x000fe400078e0032 */
[----:B------:R-:W-:-:S07]  /*d23e0*/  IMAD.MOV.U32 R9, RZ, RZ, R51 ;  /* 0x000000ffff097224 */ /* 0x000fce00078e0033 */
.L_x_2869:
[----:B------:R-:W-:Y:S05]  /*d23f0*/  BSYNC.RECONVERGENT B11 ;  /* 0x00000000000b7941 */ /* 0x000fea0003800200 */
.L_x_2867:
        /* <DEDUP_REMOVED lines=26> */
.L_x_2871:
[----:B------:R-:W0:Y:S01]  /*d25a0*/  LDCU UR4, c[0x3][0xc8] ;  /* 0x00c01900ff0477ac */ /* 0x000e220008000800 */
[----:B------:R-:W-:Y:S01]  /*d25b0*/  IMAD.MOV.U32 R55, RZ, RZ, RZ ;  /* 0x000000ffff377224 */ /* 0x000fe200078e00ff */
[----:B------:R-:W-:Y:S01]  /*d25c0*/  MOV R52, 0xd25f0 ;  /* 0x000d25f000347802 */ /* 0x000fe20000000f00 */
[----:B0-----:R-:W-:-:S07]  /*d25d0*/  IMAD.U32 R54, RZ, RZ, UR4 ;  /* 0x00000004ff367e24 */ /* 0x001fce000f8e00ff */
[----:B------:R-:W-:Y:S05]  /*d25e0*/  CALL.REL.NOINC `($__internal_0_$__cuda_sm20_rem_u64) ;  /* 0x000003cc00dc7944 */ /* 0x000fea0003c00000 */
[----:B------:R-:W-:Y:S02]  /*d25f0*/  IMAD.MOV.U32 R8, RZ, RZ, R50 ;  /* 0x000000ffff087224 */ /* 0x000fe400078e0032 */
[----:B------:R-:W-:-:S07]  /*d2600*/  IMAD.MOV.U32 R9, RZ, RZ, R51 ;  /* 0x000000ffff097224 */ /* 0x000fce00078e0033 */
.L_x_2872:
[----:B------:R-:W-:Y:S05]  /*d2610*/  BSYNC.RECONVERGENT B11 ;  /* 0x00000000000b7941 */ /* 0x000fea0003800200 */
.L_x_2870:
[----:B------:R-:W-:Y:S01]  /*d2620*/  SHF.L.U64.HI R79, R8, 0x8, R9 ;  /* 0x00000008084f7819 */ /* 0x000fe20000010209 */
[----:B------:R-:W-:Y:S05]  /*d2630*/  BMOV.32.CLEAR RZ, B11 ;  /* 0x000000000bff7355 */ /* 0x000fea0000100000 */
[----:B------:R-:W-:Y:S01]  /*d2640*/  LOP3.LUT P0, RZ, R79, 0xff, RZ, 0xc0, !PT ;  /* 0x000000ff4fff7812 */ /* 0x000fe2000780c0ff */
[----:B------:R-:W-:Y:S01]  /*d2650*/  BSSY.RECONVERGENT B11, `(.L_x_2873) ;  /* 0x000001f0000b7945 */ /* 0x000fe20003800200 */
[----:B------:R-:W-:-:S04]  /*d2660*/  SHF.R.U32.HI R61, RZ, 0x8, R53 ;  /* 0x00000008ff3d7819 */ /* 0x000fc80000011635 */
[----:B------:R-:W-:-:S07]  /*d2670*/  PRMT R61, R61, 0x6540, R8 ;  /* 0x000065403d3d7816 */ /* 0x000fce0000000008 */
        /* <DEDUP_REMOVED lines=21> */
.L_x_2874:
[----:B------:R-:W0:Y:S01]  /*d27d0*/  LDCU UR4, c[0x3][0xc8] ;  /* 0x00c01900ff0477ac */ /* 0x000e220008000800 */
[----:B------:R-:W-:Y:S01]  /*d27e0*/  IMAD.MOV.U32 R55, RZ, RZ, RZ ;  /* 0x000000ffff377224 */ /* 0x000fe200078e00ff */
[----:B------:R-:W-:Y:S01]  /*d27f0*/  MOV R52, 0xd2820 ;  /* 0x000d282000347802 */ /* 0x000fe20000000f00 */
[----:B0-----:R-:W-:-:S07]  /*d2800*/  IMAD.U32 R54, RZ, RZ, UR4 ;  /* 0x00000004ff367e24 */ /* 0x001fce000f8e00ff */
[----:B------:R-:W-:Y:S05]  /*d2810*/  CALL.REL.NOINC `($__internal_0_$__cuda_sm20_rem_u64) ;  /* 0x000003cc00507944 */ /* 0x000fea0003c00000 */
[----:B------:R-:W-:Y:S02]  /*d2820*/  IMAD.MOV.U32 R8, RZ, RZ, R50 ;  /* 0x000000ffff087224 */ /* 0x000fe400078e0032 */
[----:B------:R-:W-:-:S07]  /*d2830*/  IMAD.MOV.U32 R9, RZ, RZ, R51 ;  /* 0x000000ffff097224 */ /* 0x000fce00078e0033 */
.L_x_2875:
[----:B------:R-:W-:Y:S05]  /*d2840*/  BSYNC.RECONVERGENT B11 ;  /* 0x00000000000b7941 */ /* 0x000fea0003800200 */
.L_x_2873:
[C---:B------:R-:W-:Y:S01]  /*d2850*/  SHF.L.U64.HI R79, R8.reuse, 0x8, R9 ;  /* 0x00000008084f7819 */ /* 0x040fe20000010209 */
[----:B------:R-:W-:Y:S01]  /*d2860*/  IMAD.SHL.U32 R8, R8, 0x100, RZ ;  /* 0x0000010008087824 */ /* 0x000fe200078e00ff */
[----:B------:R-:W-:Y:S01]  /*d2870*/  SHF.R.U32.HI R61, RZ, 0x10, R53 ;  /* 0x00000010ff3d7819 */ /* 0x000fe20000011635 */
        /* <DEDUP_REMOVED lines=25> */
.L_x_2877:
[----:B------:R-:W0:Y:S01]  /*d2a10*/  LDCU UR4, c[0x3][0xc8] ;  /* 0x00c01900ff0477ac */ /* 0x000e220008000800 */
[----:B------:R-:W-:Y:S01]  /*d2a20*/  IMAD.MOV.U32 R55, RZ, RZ, RZ ;  /* 0x000000ffff377224 */ /* 0x000fe200078e00ff */
[----:B------:R-:W-:Y:S01]  /*d2a30*/  MOV R52, 0xd2a60 ;  /* 0x000d2a6000347802 */ /* 0x000fe20000000f00 */
[----:B0-----:R-:W-:-:S07]  /*d2a40*/  IMAD.U32 R54, RZ, RZ, UR4 ;  /* 0x00000004ff367e24 */ /* 0x001fce000f8e00ff */
[----:B------:R-:W-:Y:S05]  /*d2a50*/  CALL.REL.NOINC `($__internal_0_$__cuda_sm20_rem_u64) ;  /* 0x000003c800c07944 */ /* 0x000fea0003c00000 */
[----:B------:R-:W-:Y:S02]  /*d2a60*/  IMAD.MOV.U32 R8, RZ, RZ, R50 ;  /* 0x000000ffff087224 */ /* 0x000fe400078e0032 */
[----:B------:R-:W-:-:S07]  /*d2a70*/  IMAD.MOV.U32 R9, RZ, RZ, R51 ;  /* 0x000000ffff097224 */ /* 0x000fce00078e0033 */
.L_x_2878:
[----:B------:R-:W-:Y:S05]  /*d2a80*/  BSYNC.RECONVERGENT B11 ;  /* 0x00000000000b7941 */ /* 0x000fea0003800200 */
.L_x_2876:
        /* <DEDUP_REMOVED lines=26> */
.L_x_2880:
[----:B------:R-:W0:Y:S01]  /*d2c30*/  LDCU UR4, c[0x3][0xc8] ;  /* 0x00c01900ff0477ac */ /* 0x000e220008000800 */
[----:B------:R-:W-:Y:S01]  /*d2c40*/  IMAD.MOV.U32 R55, RZ, RZ, RZ ;  /* 0x000000ffff377224 */ /* 0x000fe200078e00ff */
[----:B------:R-:W-:Y:S01]  /*d2c50*/  MOV R52, 0xd2c80 ;  /* 0x000d2c8000347802 */ /* 0x000fe20000000f00 */
[----:B0-----:R-:W-:-:S07]  /*d2c60*/  IMAD.U32 R54, RZ, RZ, UR4 ;  /* 0x00000004ff367e24 */ /* 0x001fce000f8e00ff */
[----:B------:R-:W-:Y:S05]  /*d2c70*/  CALL.REL.NOINC `($__internal_0_$__cuda_sm20_rem_u64) ;  /* 0x000003c800387944 */ /* 0x000fea0003c00000 */
[----:B------:R-:W-:Y:S02]  /*d2c80*/  IMAD.MOV.U32 R8, RZ, RZ, R50 ;  /* 0x000000ffff087224 */ /* 0x000fe400078e0032 */
[----:B------:R-:W-:-:S07]  /*d2c90*/  IMAD.MOV.U32 R9, RZ, RZ, R51 ;  /* 0x000000ffff097224 */ /* 0x000fce00078e0033 */
.L_x_2881:
[----:B------:R-:W-:Y:S05]  /*d2ca0*/  BSYNC.RECONVERGENT B11 ;  /* 0x00000000000b7941 */ /* 0x000fea0003800200 */
.L_x_2879:
        /* <DEDUP_REMOVED lines=30> */
[----:B------:R-:W-:-:S04]  /*d2e90*/  SEL R12, R10, R13, !P1 ;  /* 0x0000000d0a0c7207 */ /* 0x000fc80004800000 */
[----:B------:R-:W-:-:S04]  /*d2ea0*/  SHF.R.U32.HI R13, RZ, 0x18, R12 ;  /* 0x00000018ff0d7819 */ /* 0x000fc8000001160c */
[----:B------:R-:W-:-:S13]  /*d2eb0*/  LOP3.LUT P0, RZ, R13, 0xff, RZ, 0xc0, !PT ;  /* 0x000000ff0dff7812 */ /* 0x000fda000780c0ff */
[----:B------:R-:W-:Y:S05]  /*d2ec0*/  @P0 BRA `(.L_x_2883) ;  /* 0x0000000000300947 */ /* 0x000fea0003800000 */
[----:B------:R-:W-:-:S05]  /*d2ed0*/  LOP3.LUT R13, R38, 0xff, RZ, 0xc0, !PT ;  /* 0x000000ff260d7812 */ /* 0x000fca00078ec0ff */
        /* <DEDUP_REMOVED lines=11> */
.L_x_2883:
[----:B------:R-:W0:Y:S01]  /*d2f90*/  LDCU UR4, c[0x3][0xd0] ;  /* 0x00c01a00ff0477ac */ /* 0x000e220008000800 */
[----:B------:R-:W-:Y:S01]  /*d2fa0*/  IMAD.WIDE.U32 R78, R12, 0x100, RZ ;  /* 0x000001000c4e7825 */ /* 0x000fe200078e00ff */
[----:B------:R-:W-:-:S03]  /*d2fb0*/  MOV R52, 0xd3000 ;  /* 0x000d300000347802 */ /* 0x000fc60000000f00 */
[----:B------:R-:W-:Y:S01]  /*d2fc0*/  IMAD.MOV.U32 R55, RZ, RZ, RZ ;  /* 0x000000ffff377224 */ /* 0x000fe200078e00ff */
[----:B------:R-:W-:Y:S01]  /*d2fd0*/  LOP3.LUT R61, R78, 0xff, R38, 0xf8, !PT ;  /* 0x000000ff4e3d7812 */ /* 0x000fe200078ef826 */
[----:B0-----:R-:W-:-:S07]  /*d2fe0*/  IMAD.U32 R54, RZ, RZ, UR4 ;  /* 0x00000004ff367e24 */ /* 0x001fce000f8e00ff */
[----:B------:R-:W-:Y:S05]  /*d2ff0*/  CALL.REL.NOINC `($__internal_0_$__cuda_sm20_rem_u64) ;  /* 0x000003c400587944 */ /* 0x000fea0003c00000 */
[----:B------:R-:W-:Y:S02]  /*d3000*/  IMAD.MOV.U32 R10, RZ, RZ, R50 ;  /* 0x000000ffff0a7224 */ /* 0x000fe400078e0032 */
[----:B------:R-:W-:-:S07]  /*d3010*/  IMAD.MOV.U32 R11, RZ, RZ, R51 ;  /* 0x000000ffff0b7224 */ /* 0x000fce00078e0033 */
.L_x_2884:
[----:B------:R-:W-:Y:S05]  /*d3020*/  BSYNC.RECONVERGENT B11 ;  /* 0x00000000000b7941 */ /* 0x000fea0003800200 */
.L_x_2882:
        /* <DEDUP_REMOVED lines=26> */
.L_x_2886:
[----:B------:R-:W0:Y:S01]  /*d31d0*/  LDCU UR4, c[0x3][0xd0] ;  /* 0x00c01a00ff0477ac */ /* 0x000e220008000800 */
[----:B------:R-:W-:Y:S01]  /*d31e0*/  IMAD.MOV.U32 R55, RZ, RZ, RZ ;  /* 0x000000ffff377224 */ /* 0x000fe200078e00ff */
[----:B------:R-:W-:Y:S01]  /*d31f0*/  MOV R52, 0xd3220 ;  /* 0x000d322000347802 */ /* 0x000fe20000000f00 */
[----:B0-----:R-:W-:-:S07]  /*d3200*/  IMAD.U32 R54, RZ, RZ, UR4 ;  /* 0x00000004ff367e24 */ /* 0x001fce000f8e00ff */
[----:B------:R-:W-:Y:S05]  /*d3210*/  CALL.REL.NOINC `($__internal_0_$__cuda_sm20_rem_u64) ;  /* 0x000003c000d07944 */ /* 0x000fea0003c00000 */
[----:B------:R-:W-:Y:S02]  /*d3220*/  IMAD.MOV.U32 R10, RZ, RZ, R50 ;  /* 0x000000ffff0a7224 */ /* 0x000fe400078e0032 */
[----:B------:R-:W-:-:S07]  /*d3230*/  IMAD.MOV.U32 R11, RZ, RZ, R51 ;  /* 0x000000ffff0b7224 */ /* 0x000fce00078e0033 */
.L_x_2887:
[----:B------:R-:W-:Y:S05]  /*d3240*/  BSYNC.RECONVERGENT B11 ;  /* 0x00000000000b7941 */ /* 0x000fea0003800200 */
.L_x_2885:
        /* <DEDUP_REMOVED lines=27> */
.L_x_2889:
[----:B------:R-:W0:Y:S01]  /*d3400*/  LDCU UR4, c[0x3][0xd0] ;  /* 0x00c01a00ff0477ac */ /* 0x000e220008000800 */
[----:B------:R-:W-:Y:S01]  /*d3410*/  IMAD.MOV.U32 R55, RZ, RZ, RZ ;  /* 0x000000ffff377224 */ /* 0x000fe200078e00ff */
[----:B------:R-:W-:Y:S01]  /*d3420*/  MOV R52, 0xd3450 ;  /* 0x000d345000347802 */ /* 0x000fe20000000f00 */
[----:B0-----:R-:W-:-:S07]  /*d3430*/  IMAD.U32 R54, RZ, RZ, UR4 ;  /* 0x00000004ff367e24 */ /* 0x001fce000f8e00ff */
[----:B------:R-:W-:Y:S05]  /*d3440*/  CALL.REL.NOINC `($__internal_0_$__cuda_sm20_rem_u64) ;  /* 0x000003c000447944 */ /* 0x000fea0003c00000 */
[----:B------:R-:W-:Y:S02]  /*d3450*/  IMAD.MOV.U32 R10, RZ, RZ, R50 ;  /* 0x000000ffff0a7224 */ /* 0x000fe400078e0032 */
[----:B------:R-:W-:-:S07]  /*d3460*/  IMAD.MOV.U32 R11, RZ, RZ, R51 ;  /* 0x000000ffff0b7224 */ /* 0x000fce00078e0033 */
.L_x_2890:
[----:B------:R-:W-:Y:S05]  /*d3470*/  BSYNC.RECONVERGENT B11 ;  /* 0x00000000000b7941 */ /* 0x000fea0003800200 */
.L_x_2888:
        /* <DEDUP_REMOVED lines=26> */
.L_x_2892:
[----:B------:R-:W0:Y:S01]  /*d3620*/  LDCU UR4, c[0x3][0xd0] ;  /* 0x00c01a00ff0477ac */ /* 0x000e220008000800 */
[----:B------:R-:W-:Y:S01]  /*d3630*/  IMAD.MOV.U32 R55, RZ, RZ, RZ ;  /* 0x000000ffff377224 */ /* 0x000fe200078e00ff */
[----:B------:R-:W-:Y:S01]  /*d3640*/  MOV R52, 0xd3670 ;  /* 0x000d367000347802 */ /* 0x000fe20000000f00 */
[----:B0-----:R-:W-:-:S07]  /*d3650*/  IMAD.U32 R54, RZ, RZ, UR4 ;  /* 0x00000004ff367e24 */ /* 0x001fce000f8e00ff */
[----:B------:R-:W-:Y:S05]  /*d3660*/  CALL.REL.NOINC `($__internal_0_$__cuda_sm20_rem_u64) ;  /* 0x000003bc00bc7944 */ /* 0x000fea0003c00000 */
[----:B------:R-:W-:Y:S02]  /*d3670*/  IMAD.MOV.U32 R10, RZ, RZ, R50 ;  /* 0x000000ffff0a7224 */ /* 0x000fe400078e0032 */
[----:B------:R-:W-:-:S07]  /*d3680*/  IMAD.MOV.U32 R11, RZ, RZ, R51 ;  /* 0x000000ffff0b7224 */ /* 0x000fce00078e0033 */
.L_x_2893:
[----:B------:R-:W-:Y:S05]  /*d3690*/  BSYNC.RECONVERGENT B11 ;  /* 0x00000000000b7941 */ /* 0x000fea0003800200 */
.L_x_2891:
        /* <DEDUP_REMOVED lines=26> */
.L_x_2895:
[----:B------:R-:W0:Y:S01]  /*d3840*/  LDCU UR4, c[0x3][0xd0] ;  /* 0x00c01a00ff0477ac */ /* 0x000e220008000800 */
[----:B------:R-:W-:Y:S01]  /*d3850*/  IMAD.MOV.U32 R55, RZ, RZ, RZ ;  /* 0x000000ffff377224 */ /* 0x000fe200078e00ff */
[----:B------:R-:W-:Y:S01]  /*d3860*/  MOV R52, 0xd3890 ;  /* 0x000d389000347802 */ /* 0x000fe20000000f00 */
[----:B0-----:R-:W-:-:S07]  /*d3870*/  IMAD.U32 R54, RZ, RZ, UR4 ;  /* 0x00000004ff367e24 */ /* 0x001fce000f8e00ff */
[----:B------:R-:W-:Y:S05]  /*d3880*/  CALL.REL.NOINC `($__internal_0_$__cuda_sm20_rem_u64) ;  /* 0x000003bc00347944 */ /* 0x000fea0003c00000 */
[----:B------:R-:W-:Y:S02]  /*d3890*/  IMAD.MOV.U32 R10, RZ, RZ, R50 ;  /* 0x000000ffff0a7224 */ /* 0x000fe400078e0032 */
[----:B------:R-:W-:-:S07]  /*d38a0*/  IMAD.MOV.U32 R11, RZ, RZ, R51 ;  /* 0x000000ffff0b7224 */ /* 0x000fce00078e0033 */
.L_x_2896:
[----:B------:R-:W-:Y:S05]  /*d38b0*/  BSYNC.RECONVERGENT B11 ;  /* 0x00000000000b7941 */ /* 0x000fea0003800200 */
.L_x_2894:
        /* <DEDUP_REMOVED lines=26> */
.L_x_2898:
[----:B------:R-:W0:Y:S01]  /*d3a60*/  LDCU UR4, c[0x3][0xd0] ;  /* 0x00c01a00ff0477ac */ /* 0x000e220008000800 */
[----:B------:R-:W-:Y:S01]  /*d3a70*/  IMAD.MOV.U32 R55, RZ, RZ, RZ ;  /* 0x000000ffff377224 */ /* 0x000fe200078e00ff */
[----:B------:R-:W-:Y:S01]  /*d3a80*/  MOV R52, 0xd3ab0 ;  /* 0x000d3ab000347802 */ /* 0x000fe20000000f00 */
[----:B0-----:R-:W-:-:S07]  /*d3a90*/  IMAD.U32 R54, RZ, RZ, UR4 ;  /* 0x00000004ff367e24 */ /* 0x001fce000f8e00ff */
[----:B------:R-:W-:Y:S05]  /*d3aa0*/  CALL.REL.NOINC `($__internal_0_$__cuda_sm20_rem_u64) ;  /* 0x000003b800ac7944 */ /* 0x000fea0003c00000 */
[----:B------:R-:W-:Y:S02]  /*d3ab0*/  IMAD.MOV.U32 R10, RZ, RZ, R50 ;  /* 0x000000ffff0a7224 */ /* 0x000fe400078e0032 */
[----:B------:R-:W-:-:S07]  /*d3ac0*/  IMAD.MOV.U32 R11, RZ, RZ, R51 ;  /* 0x000000ffff0b7224 */ /* 0x000fce00078e0033 */
.L_x_2899:
[----:B------:R-:W-:Y:S05]  /*d3ad0*/  BSYNC.RECONVERGENT B11 ;  /* 0x00000000000b7941 */ /* 0x000fea0003800200 */
.L_x_2897:
        /* <DEDUP_REMOVED lines=26> */
.L_x_2901:
[----:B------:R-:W0:Y:S01]  /*d3c80*/  LDCU UR4, c[0x3][0xd0] ;  /* 0x00c01a00ff0477ac */ /* 0x000e220008000800 */
[----:B------:R-:W-:Y:S01]  /*d3c90*/  IMAD.MOV.U32 R55, RZ, RZ, RZ ;  /* 0x000000ffff377224 */ /* 0x000fe200078e00ff */
[----:B------:R-:W-:Y:S01]  /*d3ca0*/  MOV R52, 0xd3cd0 ;  /* 0x000d3cd000347802 */ /* 0x000fe20000000f00 */
[----:B0-----:R-:W-:-:S07]  /*d3cb0*/  IMAD.U32 R54, RZ, RZ, UR4 ;  /* 0x00000004ff367e24 */ /* 0x001fce000f8e00ff */
[----:B------:R-:W-:Y:S05]  /*d3cc0*/  CALL.REL.NOINC `($__internal_0_$__cuda_sm20_rem_u64) ;  /* 0x000003b800247944 */ /* 0x000fea0003c00000 */
[----:B------:R-:W-:Y:S02]  /*d3cd0*/  IMAD.MOV.U32 R10, RZ, RZ, R50 ;  /* 0x000000ffff0a7224 */ /* 0x000fe400078e0032 */
[----:B------:R-:W-:-:S07]  /*d3ce0*/  IMAD.MOV.U32 R11, RZ, RZ, R51 ;  /* 0x000000ffff0b7224 */ /* 0x000fce00078e0033 */
.L_x_2902:
[----:B------:R-:W-:Y:S05]  /*d3cf0*/  BSYNC.RECONVERGENT B11 ;  /* 0x00000000000b7941 */ /* 0x000fea0003800200 */
.L_x_2900:
        /* <DEDUP_REMOVED lines=26> */
.L_x_2904:
[----:B------:R-:W0:Y:S01]  /*d3ea0*/  LDCU UR4, c[0x3][0xd0] ;  /* 0x00c01a00ff0477ac */ /* 0x000e220008000800 */
[----:B------:R-:W-:Y:S01]  /*d3eb0*/  IMAD.MOV.U32 R55, RZ, RZ, RZ ;  /* 0x000000ffff377224 */ /* 0x000fe200078e00ff */
[----:B------:R-:W-:Y:S01]  /*d3ec0*/  MOV R52, 0xd3ef0 ;  /* 0x000d3ef000347802 */ /* 0x000fe20000000f00 */
[----:B0-----:R-:W-:-:S07]  /*d3ed0*/  IMAD.U32 R54, RZ, RZ, UR4 ;  /* 0x00000004ff367e24 */ /* 0x001fce000f8e00ff */
[----:B------:R-:W-:Y:S05]  /*d3ee0*/  CALL.REL.NOINC `($__internal_0_$__cuda_sm20_rem_u64) ;  /* 0x000003b4009c7944 */ /* 0x000fea0003c00000 */
[----:B------:R-:W-:Y:S02]  /*d3ef0*/  IMAD.MOV.U32 R10, RZ, RZ, R50 ;  /* 0x000000ffff0a7224 */ /* 0x000fe400078e0032 */
[----:B------:R-:W-:-:S07]  /*d3f00*/  IMAD.MOV.U32 R11, RZ, RZ, R51 ;  /* 0x000000ffff0b7224 */ /* 0x000fce00078e0033 */
.L_x_2905:
[----:B------:R-:W-:Y:S05]  /*d3f10*/  BSYNC.RECONVERGENT B11 ;  /* 0x00000000000b7941 */ /* 0x000fea0003800200 */
.L_x_2903:
        /* <DEDUP_REMOVED lines=26> */
.L_x_2907:
[----:B------:R-:W0:Y:S01]  /*d40c0*/  LDCU UR4, c[0x3][0xd0] ;  /* 0x00c01a00ff0477ac */ /* 0x000e220008000800 */
[----:B------:R-:W-:Y:S01]  /*d40d0*/  IMAD.MOV.U32 R55, RZ, RZ, RZ ;  /* 0x000000ffff377224 */ /* 0x000fe200078e00ff */
[----:B------:R-:W-:Y:S01]  /*d40e0*/  MOV R52, 0xd4110 ;  /* 0x000d411000347802 */ /* 0x000fe20000000f00 */
[----:B0-----:R-:W-:-:S07]  /*d40f0*/  IMAD.U32 R54, RZ, RZ, UR4 ;  /* 0x00000004ff367e24 */ /* 0x001fce000f8e00ff */
[----:B------:R-:W-:Y:S05]  /*d4100*/  CALL.REL.NOINC `($__internal_0_$__cuda_sm20_rem_u64) ;  /* 0x000003b400147944 */ /* 0x000fea0003c00000 */
[----:B------:R-:W-:Y:S02]  /*d4110*/  IMAD.MOV.U32 R10, RZ, RZ, R50 ;  /* 0x000000ffff0a7224 */ /* 0x000fe400078e0032 */
[----:B------:R-:W-:-:S07]  /*d4120*/  IMAD.MOV.U32 R11, RZ, RZ, R51 ;  /* 0x000000ffff0b7224 */ /* 0x000fce00078e0033 */
.L_x_2908:
[----:B------:R-:W-:Y:S05]  /*d4130*/  BSYNC.RECONVERGENT B11 ;  /* 0x00000000000b7941 */ /* 0x000fea0003800200 */
.L_x_2906:
        /* <DEDUP_REMOVED lines=26> */
.L_x_2910:
[----:B------:R-:W0:Y:S01]  /*d42e0*/  LDCU UR4, c[0x3][0xd0] ;  /* 0x00c01a00ff0477ac */ /* 0x000e220008000800 */
[----:B------:R-:W-:Y:S01]  /*d42f0*/  IMAD.MOV.U32 R55, RZ, RZ, RZ ;  /* 0x000000ffff377224 */ /* 0x000fe200078e00ff */
[----:B------:R-:W-:Y:S01]  /*d4300*/  MOV R52, 0xd4330 ;  /* 0x000d433000347802 */ /* 0x000fe20000000f00 */
[----:B0-----:R-:W-:-:S07]  /*d4310*/  IMAD.U32 R54, RZ, RZ, UR4 ;  /* 0x00000004ff367e24 */ /* 0x001fce000f8e00ff */
[----:B------:R-:W-:Y:S05]  /*d4320*/  CALL.REL.NOINC `($__internal_0_$__cuda_sm20_rem_u64) ;  /* 0x000003b0008c7944 */ /* 0x000fea0003c00000 */
[----:B------:R-:W-:Y:S02]  /*d4330*/  IMAD.MOV.U32 R10, RZ, RZ, R50 ;  /* 0x000000ffff0a7224 */ /* 0x000fe400078e0032 */
[----:B------:R-:W-:-:S07]  /*d4340*/  IMAD.MOV.U32 R11, RZ, RZ, R51 ;  /* 0x000000ffff0b7224 */ /* 0x000fce00078e0033 */
.L_x_2911:
[----:B------:R-:W-:Y:S05]  /*d4350*/  BSYNC.RECONVERGENT B11 ;  /* 0x00000000000b7941 */ /* 0x000fea0003800200 */
.L_x_2909:
        /* <DEDUP_REMOVED lines=27> */
.L_x_2913:
[----:B------:R-:W0:Y:S01]  /*d4510*/  LDCU UR4, c[0x3][0xd0] ;  /* 0x00c01a00ff0477ac */ /* 0x000e220008000800 */
[----:B------:R-:W-:Y:S01]  /*d4520*/  IMAD.MOV.U32 R55, RZ, RZ, RZ ;  /* 0x000000ffff377224 */ /* 0x000fe200078e00ff */
[----:B------:R-:W-:Y:S01]  /*d4530*/  MOV R52, 0xd4560 ;  /* 0x000d456000347802 */ /* 0x000fe20000000f00 */
[----:B0-----:R-:W-:-:S07]  /*d4540*/  IMAD.U32 R54, RZ, RZ, UR4 ;  /* 0x00000004ff367e24 */ /* 0x001fce000f8e00ff */
[----:B------:R-:W-:Y:S05]  /*d4550*/  CALL.REL.NOINC `($__internal_0_$__cuda_sm20_rem_u64) ;  /* 0x000003b000007944 */ /* 0x000fea0003c00000 */
[----:B------:R-:W-:Y:S02]  /*d4560*/  IMAD.MOV.U32 R10, RZ, RZ, R50 ;  /* 0x000000ffff0a7224 */ /* 0x000fe400078e0032 */
[----:B------:R-:W-:-:S07]  /*d4570*/  IMAD.MOV.U32 R11, RZ, RZ, R51 ;  /* 0x000000ffff0b7224 */ /* 0x000fce00078e0033 */
.L_x_2914:
[----:B------:R-:W-:Y:S05]  /*d4580*/  BSYNC.RECONVERGENT B11 ;  /* 0x00000000000b7941 */ /* 0x000fea0003800200 */
.L_x_2912:
        /* <DEDUP_REMOVED lines=26> */
.L_x_2916:
[----:B------:R-:W0:Y:S01]  /*d4730*/  LDCU UR4, c[0x3][0xd0] ;  /* 0x00c01a00ff0477ac */ /* 0x000e220008000800 */
[----:B------:R-:W-:Y:S01]  /*d4740*/  IMAD.MOV.U32 R55, RZ, RZ, RZ ;  /* 0x000000ffff377224 */ /* 0x000fe200078e00ff */
[----:B------:R-:W-:Y:S01]  /*d4750*/  MOV R52, 0xd4780 ;  /* 0x000d478000347802 */ /* 0x000fe20000000f00 */
[----:B0-----:R-:W-:-:S07]  /*d4760*/  IMAD.U32 R54, RZ, RZ, UR4 ;  /* 0x00000004ff367e24 */ /* 0x001fce000f8e00ff */
[----:B------:R-:W-:Y:S05]  /*d4770*/  CALL.REL.NOINC `($__internal_0_$__cuda_sm20_rem_u64) ;  /* 0x000003ac00787944 */ /* 0x000fea0003c00000 */
[----:B------:R-:W-:Y:S02]  /*d4780*/  IMAD.MOV.U32 R10, RZ, RZ, R50 ;  /* 0x000000ffff0a7224 */ /* 0x000fe400078e0032 */
[----:B------:R-:W-:-:S07]  /*d4790*/  IMAD.MOV.U32 R11, RZ, RZ, R51 ;  /* 0x000000ffff0b7224 */ /* 0x000fce00078e0033 */
.L_x_2917:
[----:B------:R-:W-:Y:S05]  /*d47a0*/  BSYNC.RECONVERGENT B11 ;  /* 0x00000000000b7941 */ /* 0x000fea0003800200 */
.L_x_2915:
        /* <DEDUP_REMOVED lines=26> */
.L_x_2919:
[----:B------:R-:W0:Y:S01]  /*d4950*/  LDCU UR4, c[0x3][0xd0] ;  /* 0x00c01a00ff0477ac */ /* 0x000e220008000800 */
[----:B------:R-:W-:Y:S01]  /*d4960*/  IMAD.MOV.U32 R55, RZ, RZ, RZ ;  /* 0x000000ffff377224 */ /* 0x000fe200078e00ff */
[----:B------:R-:W-:Y:S01]  /*d4970*/  MOV R52, 0xd49a0 ;  /* 0x000d49a000347802 */ /* 0x000fe20000000f00 */
[----:B0-----:R-:W-:-:S07]  /*d4980*/  IMAD.U32 R54, RZ, RZ, UR4 ;  /* 0x00000004ff367e24 */ /* 0x001fce000f8e00ff */
[----:B------:R-:W-:Y:S05]  /*d4990*/  CALL.REL.NOINC `($__internal_0_$__cuda_sm20_rem_u64) ;  /* 0x000003a800f07944 */ /* 0x000fea0003c00000 */
[----:B------:R-:W-:Y:S02]  /*d49a0*/  IMAD.MOV.U32 R10, RZ, RZ, R50 ;  /* 0x000000ffff0a7224 */ /* 0x000fe400078e0032 */
[----:B------:R-:W-:-:S07]  /*d49b0*/  IMAD.MOV.U32 R11, RZ, RZ, R51 ;  /* 0x000000ffff0b7224 */ /* 0x000fce00078e0033 */
.L_x_2920:
[----:B------:R-:W-:Y:S05]  /*d49c0*/  BSYNC.RECONVERGENT B11 ;  /* 0x00000000000b7941 */ /* 0x000fea0003800200 */
.L_x_2918:
        /* <DEDUP_REMOVED lines=26> */
.L_x_2922:
[----:B------:R-:W0:Y:S01]  /*d4b70*/  LDCU UR4, c[0x3][0xd0] ;  /* 0x00c01a00ff0477ac */ /* 0x000e220008000800 */
[----:B------:R-:W-:Y:S01]  /*d4b80*/  IMAD.MOV.U32 R55, RZ, RZ, RZ ;  /* 0x000000ffff377224 */ /* 0x000fe200078e00ff */
[----:B------:R-:W-:Y:S01]  /*d4b90*/  MOV R52, 0xd4bc0 ;  /* 0x000d4bc000347802 */ /* 0x000fe20000000f00 */
[----:B0-----:R-:W-:-:S07]  /*d4ba0*/  IMAD.U32 R54, RZ, RZ, UR4 ;  /* 0x00000004ff367e24 */ /* 0x001fce000f8e00ff */
[----:B------:R-:W-:Y:S05]  /*d4bb0*/  CALL.REL.NOINC `($__internal_0_$__cuda_sm20_rem_u64) ;  /* 0x000003a800687944 */ /* 0x000fea0003c00000 */
[----:B------:R-:W-:Y:S02]  /*d4bc0*/  IMAD.MOV.U32 R10, RZ, RZ, R50 ;  /* 0x000000ffff0a7224 */ /* 0x000fe400078e0032 */
[----:B------:R-:W-:-:S07]  /*d4bd0*/  IMAD.MOV.U32 R11, RZ, RZ, R51 ;  /* 0x000000ffff0b7224 */ /* 0x000fce00078e0033 */
.L_x_2923:
[----:B------:R-:W-:Y:S05]  /*d4be0*/  BSYNC.RECONVERGENT B11 ;  /* 0x00000000000b7941 */ /* 0x000fea0003800200 */
.L_x_2921:
        /* <DEDUP_REMOVED lines=26> */
.L_x_2925:
[----:B------:R-:W0:Y:S01]  /*d4d90*/  LDCU UR4, c[0x3][0xd0] ;  /* 0x00c01a00ff0477ac */ /* 0x000e220008000800 */
[----:B------:R-:W-:Y:S01]  /*d4da0*/  IMAD.MOV.U32 R55, RZ, RZ, RZ ;  /* 0x000000ffff377224 */ /* 0x000fe200078e00ff */
[----:B------:R-:W-:Y:S01]  /*d4db0*/  MOV R52, 0xd4de0 ;  /* 0x000d4de000347802 */ /* 0x000fe20000000f00 */
[----:B0-----:R-:W-:-:S07]  /*d4dc0*/  IMAD.U32 R54, RZ, RZ, UR4 ;  /* 0x00000004ff367e24 */ /* 0x001fce000f8e00ff */
[----:B------:R-:W-:Y:S05]  /*d4dd0*/  CALL.REL.NOINC `($__internal_0_$__cuda_sm20_rem_u64) ;  /* 0x000003a400e07944 */ /* 0x000fea0003c00000 */
[----:B------:R-:W-:Y:S02]  /*d4de0*/  IMAD.MOV.U32 R10, RZ, RZ, R50 ;  /* 0x000000ffff0a7224 */ /* 0x000fe400078e0032 */
[----:B------:R-:W-:-:S07]  /*d4df0*/  IMAD.MOV.U32 R11, RZ, RZ, R51 ;  /* 0x000000ffff0b7224 */ /* 0x000fce00078e0033 */
.L_x_2926:
[----:B------:R-:W-:Y:S05]  /*d4e00*/  BSYNC.RECONVERGENT B11 ;  /* 0x00000000000b7941 */ /* 0x000fea0003800200 */
.L_x_2924:
        /* <DEDUP_REMOVED lines=26> */
.L_x_2928:
[----:B------:R-:W0:Y:S01]  /*d4fb0*/  LDCU UR4, c[0x3][0xd0] ;  /* 0x00c01a00ff0477ac */ /* 0x000e220008000800 */
[----:B------:R-:W-:Y:S01]  /*d4fc0*/  IMAD.MOV.U32 R55, RZ, RZ, RZ ;  /* 0x000000ffff377224 */ /* 0x000fe200078e00ff */
[----:B------:R-:W-:Y:S01]  /*d4fd0*/  MOV R52, 0xd5000 ;  /* 0x000d500000347802 */ /* 0x000fe20000000f00 */
[----:B0-----:R-:W-:-:S07]  /*d4fe0*/  IMAD.U32 R54, RZ, RZ, UR4 ;  /* 0x00000004ff367e24 */ /* 0x001fce000f8e00ff */
[----:B------:R-:W-:Y:S05]  /*d4ff0*/  CALL.REL.NOINC `($__internal_0_$__cuda_sm20_rem_u64) ;  /* 0x000003a400587944 */ /* 0x000fea0003c00000 */
[----:B------:R-:W-:Y:S02]  /*d5000*/  IMAD.MOV.U32 R10, RZ, RZ, R50 ;  /* 0x000000ffff0a7224 */ /* 0x000fe400078e0032 */
[----:B------:R-:W-:-:S07]  /*d5010*/  IMAD.MOV.U32 R11, RZ, RZ, R51 ;  /* 0x000000ffff0b7224 */ /* 0x000fce00078e0033 */
.L_x_2929:
[----:B------:R-:W-:Y:S05]  /*d5020*/  BSYNC.RECONVERGENT B11 ;  /* 0x00000000000b7941 */ /* 0x000fea0003800200 */
.L_x_2927:
        /* <DEDUP_REMOVED lines=26> */
.L_x_2931:
[----:B------:R-:W0:Y:S01]  /*d51d0*/  LDCU UR4, c[0x3][0xd0] ;  /* 0x00c01a00ff0477ac */ /* 0x000e220008000800 */
[----:B------:R-:W-:Y:S01]  /*d51e0*/  IMAD.MOV.U32 R55, RZ, RZ, RZ ;  /* 0x000000ffff377224 */ /* 0x000fe200078e00ff */
[----:B------:R-:W-:Y:S01]  /*d51f0*/  MOV R52, 0xd5220 ;  /* 0x000d522000347802 */ /* 0x000fe20000000f00 */
[----:B0-----:R-:W-:-:S07]  /*d5200*/  IMAD.U32 R54, RZ, RZ, UR4 ;  /* 0x00000004ff367e24 */ /* 0x001fce000f8e00ff */
[----:B------:R-:W-:Y:S05]  /*d5210*/  CALL.REL.NOINC `($__internal_0_$__cuda_sm20_rem_u64) ;  /* 0x000003a000d07944 */ /* 0x000fea0003c00000 */
[----:B------:R-:W-:Y:S02]  /*d5220*/  IMAD.MOV.U32 R10, RZ, RZ, R50 ;  /* 0x000000ffff0a7224 */ /* 0x000fe400078e0032 */
[----:B------:R-:W-:-:S07]  /*d5230*/  IMAD.MOV.U32 R11, RZ, RZ, R51 ;  /* 0x000000ffff0b7224 */ /* 0x000fce00078e0033 */
.L_x_2932:
[----:B------:R-:W-:Y:S05]  /*d5240*/  BSYNC.RECONVERGENT B11 ;  /* 0x00000000000b7941 */ /* 0x000fea0003800200 */
.L_x_2930:
        /* <DEDUP_REMOVED lines=26> */
.L_x_2934:
[----:B------:R-:W0:Y:S01]  /*d53f0*/  LDCU UR4, c[0x3][0xd0] ;  /* 0x00c01a00ff0477ac */ /* 0x000e220008000800 */
[----:B------:R-:W-:Y:S01]  /*d5400*/  IMAD.MOV.U32 R55, RZ, RZ, RZ ;  /* 0x000000ffff377224 */ /* 0x000fe200078e00ff */
[----:B------:R-:W-:Y:S01]  /*d5410*/  MOV R52, 0xd5440 ;  /* 0x000d544000347802 */ /* 0x000fe20000000f00 */
[----:B0-----:R-:W-:-:S07]  /*d5420*/  IMAD.U32 R54, RZ, RZ, UR4 ;  /* 0x00000004ff367e24 */ /* 0x001fce000f8e00ff */
[----:B------:R-:W-:Y:S05]  /*d5430*/  CALL.REL.NOINC `($__internal_0_$__cuda_sm20_rem_u64) ;  /* 0x000003a000487944 */ /* 0x000fea0003c00000 */
[----:B------:R-:W-:Y:S02]  /*d5440*/  IMAD.MOV.U32 R10, RZ, RZ, R50 ;  /* 0x000000ffff0a7224 */ /* 0x000fe400078e0032 */
[----:B------:R-:W-:-:S07]  /*d5450*/  IMAD.MOV.U32 R11, RZ, RZ, R51 ;  /* 0x000000ffff0b7224 */ /* 0x000fce00078e0033 */
.L_x_2935:
[----:B------:R-:W-:Y:S05]  /*d5460*/  BSYNC.RECONVERGENT B11 ;  /* 0x00000000000b7941 */ /* 0x000fea0003800200 */
.L_x_2933:
        /* <DEDUP_REMOVED lines=27> */
.L_x_2937:
[----:B------:R-:W0:Y:S01]  /*d5620*/  LDCU UR4, c[0x3][0xd0] ;  /* 0x00c01a00ff0477ac */ /* 0x000e220008000800 */
[----:B------:R-:W-:Y:S01]  /*d5630*/  IMAD.MOV.U32 R55, RZ, RZ, RZ ;  /* 0x000000ffff377224 */ /* 0x000fe200078e00ff */
[----:B------:R-:W-:Y:S01]  /*d5640*/  MOV R52, 0xd5670 ;  /* 0x000d567000347802 */ /* 0x000fe20000000f00 */
[----:B0-----:R-:W-:-:S07]  /*d5650*/  IMAD.U32 R54, RZ, RZ, UR4 ;  /* 0x00000004ff367e24 */ /* 0x001fce000f8e00ff */
[----:B------:R-:W-:Y:S05]  /*d5660*/  CALL.REL.NOINC `($__internal_0_$__cuda_sm20_rem_u64) ;  /* 0x0000039c00bc7944 */ /* 0x000fea0003c00000 */
[----:B------:R-:W-:Y:S02]  /*d5670*/  IMAD.MOV.U32 R10, RZ, RZ, R50 ;  /* 0x000000ffff0a7224 */ /* 0x000fe400078e0032 */
[----:B------:R-:W-:-:S07]  /*d5680*/  IMAD.MOV.U32 R11, RZ, RZ, R51 ;  /* 0x000000ffff0b7224 */ /* 0x000fce00078e0033 */
.L_x_2938:
[----:B------:R-:W-:Y:S05]  /*d5690*/  BSYNC.RECONVERGENT B11 ;  /* 0x00000000000b7941 */ /* 0x000fea0003800200 */
.L_x_2936:
        /* <DEDUP_REMOVED lines=26> */
.L_x_2940:
[----:B------:R-:W0:Y:S01]  /*d5840*/  LDCU UR4, c[0x3][0xd0] ;  /* 0x00c01a00ff0477ac */ /* 0x000e220008000800 */
[----:B------:R-:W-:Y:S01]  /*d5850*/  IMAD.MOV.U32 R55, RZ, RZ, RZ ;  /* 0x000000ffff377224 */ /* 0x000fe200078e00ff */
[----:B------:R-:W-:Y:S01]  /*d5860*/  MOV R52, 0xd5890 ;  /* 0x000d589000347802 */ /* 0x000fe20000000f00 */
[----:B0-----:R-:W-:-:S07]  /*d5870*/  IMAD.U32 R54, RZ, RZ, UR4 ;  /* 0x00000004ff367e24 */ /* 0x001fce000f8e00ff */
[----:B------:R-:W-:Y:S05]  /*d5880*/  CALL.REL.NOINC `($__internal_0_$__cuda_sm20_rem_u64) ;  /* 0x0000039c00347944 */ /* 0x000fea0003c00000 */
[----:B------:R-:W-:Y:S02]  /*d5890*/  IMAD.MOV.U32 R10, RZ, RZ, R50 ;  /* 0x000000ffff0a7224 */ /* 0x000fe400078e0032 */
[----:B------:R-:W-:-:S07]  /*d58a0*/  IMAD.MOV.U32 R11, RZ, RZ, R51 ;  /* 0x000000ffff0b7224 */ /* 0x000fce00078e0033 */
.L_x_2941:
[----:B------:R-:W-:Y:S05]  /*d58b0*/  BSYNC.RECONVERGENT B11 ;  /* 0x00000000000b7941 */ /* 0x000fea0003800200 */
.L_x_2939:
        /* <DEDUP_REMOVED lines=27> */
.L_x_2943:
[----:B------:R-:W0:Y:S01]  /*d5a70*/  LDCU UR4, c[0x3][0xd0] ;  /* 0x00c01a00ff0477ac */ /* 0x000e220008000800 */
[----:B------:R-:W-:Y:S01]  /*d5a80*/  IMAD.MOV.U32 R55, RZ, RZ, RZ ;  /* 0x000000ffff377224 */ /* 0x000fe200078e00ff */
[----:B------:R-:W-:Y:S01]  /*d5a90*/  MOV R52, 0xd5ac0 ;  /* 0x000d5ac000347802 */ /* 0x000fe20000000f00 */
[----:B0-----:R-:W-:-:S07]  /*d5aa0*/  IMAD.U32 R54, RZ, RZ, UR4 ;  /* 0x00000004ff367e24 */ /* 0x001fce000f8e00ff */
[----:B------:R-:W-:Y:S05]  /*d5ab0*/  CALL.REL.NOINC `($__internal_0_$__cuda_sm20_rem_u64) ;  /* 0x0000039800a87944 */ /* 0x000fea0003c00000 */
[----:B------:R-:W-:Y:S02]  /*d5ac0*/  IMAD.MOV.U32 R10, RZ, RZ, R50 ;  /* 0x000000ffff0a7224 */ /* 0x000fe400078e0032 */
[----:B------:R-:W-:-:S07]  /*d5ad0*/  IMAD.MOV.U32 R11, RZ, RZ, R51 ;  /* 0x000000ffff0b7224 */ /* 0x000fce00078e0033 */
.L_x_2944:
[----:B------:R-:W-:Y:S05]  /*d5ae0*/  BSYNC.RECONVERGENT B11 ;  /* 0x00000000000b7941 */ /* 0x000fea0003800200 */
.L_x_2942:
        /* <DEDUP_REMOVED lines=28> */
.L_x_2946:
[----:B------:R-:W0:Y:S01]  /*d5cb0*/  LDCU UR4, c[0x3][0xd0] ;  /* 0x00c01a00ff0477ac */ /* 0x000e220008000800 */
[----:B------:R-:W-:Y:S01]  /*d5cc0*/  IMAD.MOV.U32 R55, RZ, RZ, RZ ;  /* 0x000000ffff377224 */ /* 0x000fe200078e00ff */
[----:B------:R-:W-:Y:S01]  /*d5cd0*/  MOV R52, 0xd5d00 ;  /* 0x000d5d0000347802 */ /* 0x000fe20000000f00 */
[----:B0-----:R-:W-:-:S07]  /*d5ce0*/  IMAD.U32 R54, RZ, RZ, UR4 ;  /* 0x00000004ff367e24 */ /* 0x001fce000f8e00ff */
[----:B------:R-:W-:Y:S05]  /*d5cf0*/  CALL.REL.NOINC `($__internal_0_$__cuda_sm20_rem_u64) ;  /* 0x0000039800187944 */ /* 0x000fea0003c00000 */
[----:B------:R-:W-:Y:S02]  /*d5d00*/  IMAD.MOV.U32 R10, RZ, RZ, R50 ;  /* 0x000000ffff0a7224 */ /* 0x000fe400078e0032 */
[----:B------:R-:W-:-:S07]  /*d5d10*/  IMAD.MOV.U32 R11, RZ, RZ, R51 ;  /* 0x000000ffff0b7224 */ /* 0x000fce00078e0033 */
.L_x_2947:
[----:B------:R-:W-:Y:S05]  /*d5d20*/  BSYNC.RECONVERGENT B11 ;  /* 0x00000000000b7941 */ /* 0x000fea0003800200 */
.L_x_2945:
        /* <DEDUP_REMOVED lines=26> */
.L_x_2949:
[----:B------:R-:W0:Y:S01]  /*d5ed0*/  LDCU UR4, c[0x3][0xd0] ;  /* 0x00c01a00ff0477ac */ /* 0x000e220008000800 */
[----:B------:R-:W-:Y:S01]  /*d5ee0*/  IMAD.MOV.U32 R55, RZ, RZ, RZ ;  /* 0x000000ffff377224 */ /* 0x000fe200078e00ff */
[----:B------:R-:W-:Y:S01]  /*d5ef0*/  MOV R52, 0xd5f20 ;  /* 0x000d5f2000347802 */ /* 0x000fe20000000f00 */
[----:B0-----:R-:W-:-:S07]  /*d5f00*/  IMAD.U32 R54, RZ, RZ, UR4 ;  /* 0x00000004ff367e24 */ /* 0x001fce000f8e00ff */
[----:B------:R-:W-:Y:S05]  /*d5f10*/  CALL.REL.NOINC `($__internal_0_$__cuda_sm20_rem_u64) ;  /* 0x0000039400907944 */ /* 0x000fea0003c00000 */
[----:B------:R-:W-:Y:S02]  /*d5f20*/  IMAD.MOV.U32 R10, RZ, RZ, R50 ;  /* 0x000000ffff0a7224 */ /* 0x000fe400078e0032 */
[----:B------:R-:W-:-:S07]  /*d5f30*/  IMAD.MOV.U32 R11, RZ, RZ, R51 ;  /* 0x000000ffff0b7224 */ /* 0x000fce00078e0033 */
.L_x_2950:
[----:B------:R-:W-:Y:S05]  /*d5f40*/  BSYNC.RECONVERGENT B11 ;  /* 0x00000000000b7941 */ /* 0x000fea0003800200 */
.L_x_2948:
        /* <DEDUP_REMOVED lines=46> */
.L_x_2952:
        /* <DEDUP_REMOVED lines=9> */
.L_x_2953:
[----:B------:R-:W-:Y:S05]  /*d62c0*/  BSYNC.RECONVERGENT B11 ;  /* 0x00000000000b7941 */ /* 0x000fea0003800200 */
.L_x_2951:
        /* <DEDUP_REMOVED lines=26> */
.L_x_2955:
[----:B------:R-:W0:Y:S01]  /*d6470*/  LDCU UR4, c[0x3][0xd8] ;  /* 0x00c01b00ff0477ac */ /* 0x000e220008000800 */
[----:B------:R-:W-:Y:S01]  /*d6480*/  IMAD.MOV.U32 R55, RZ, RZ, RZ ;  /* 0x000000ffff377224 */ /* 0x000fe200078e00ff */
[----:B------:R-:W-:Y:S01]  /*d6490*/  MOV R52, 0xd64c0 ;  /* 0x000d64c000347802 */ /* 0x000fe20000000f00 */
[----:B0-----:R-:W-:-:S07]  /*d64a0*/  IMAD.U32 R54, RZ, RZ, UR4 ;  /* 0x00000004ff367e24 */ /* 0x001fce000f8e00ff */
[----:B------:R-:W-:Y:S05]  /*d64b0*/  CALL.REL.NOINC `($__internal_0_$__cuda_sm20_rem_u64) ;  /* 0x0000039000287944 */ /* 0x000fea0003c00000 */
[----:B------:R-:W-:Y:S02]  /*d64c0*/  IMAD.MOV.U32 R12, RZ, RZ, R50 ;  /* 0x000000ffff0c7224 */ /* 0x000fe400078e0032 */
[----:B------:R-:W-:-:S07]  /*d64d0*/  IMAD.MOV.U32 R13, RZ, RZ, R51 ;  /* 0x000000ffff0d7224 */ /* 0x000fce00078e0033 */
.L_x_2956:
[----:B------:R-:W-:Y:S05]  /*d64e0*/  BSYNC.RECONVERGENT B11 ;  /* 0x00000000000b7941 */ /* 0x000fea0003800200 */
.L_x_2954:
        /* <DEDUP_REMOVED lines=27> */
.L_x_2958:
[----:B------:R-:W0:Y:S01]  /*d66a0*/  LDCU UR4, c[0x3][0xd8] ;  /* 0x00c01b00ff0477ac */ /* 0x000e220008000800 */
[----:B------:R-:W-:Y:S01]  /*d66b0*/  IMAD.MOV.U32 R55, RZ, RZ, RZ ;  /* 0x000000ffff377224 */ /* 0x000fe200078e00ff */
[----:B------:R-:W-:Y:S01]  /*d66c0*/  MOV R52, 0xd66f0 ;  /* 0x000d66f000347802 */ /* 0x000fe20000000f00 */
[----:B0-----:R-:W-:-:S07]  /*d66d0*/  IMAD.U32 R54, RZ, RZ, UR4 ;  /* 0x00000004ff367e24 */ /* 0x001fce000f8e00ff */
[----:B------:R-:W-:Y:S05]  /*d66e0*/  CALL.REL.NOINC `($__internal_0_$__cuda_sm20_rem_u64) ;  /* 0x0000038c009c7944 */ /* 0x000fea0003c00000 */
[----:B------:R-:W-:Y:S02]  /*d66f0*/  IMAD.MOV.U32 R12, RZ, RZ, R50 ;  /* 0x000000ffff0c7224 */ /* 0x000fe400078e0032 */
[----:B------:R-:W-:-:S07]  /*d6700*/  IMAD.MOV.U32 R13, RZ, RZ, R51 ;  /* 0x000000ffff0d7224 */ /* 0x000fce00078e0033 */
.L_x_2959:
[----:B------:R-:W-:Y:S05]  /*d6710*/  BSYNC.RECONVERGENT B11 ;  /* 0x00000000000b7941 */ /* 0x000fea0003800200 */
.L_x_2957:
        /* <DEDUP_REMOVED lines=26> */
.L_x_2961:
[----:B------:R-:W0:Y:S01]  /*d68c0*/  LDCU UR4, c[0x3][0xd8] ;  /* 0x00c01b00ff0477ac */ /* 0x000e220008000800 */
[----:B------:R-:W-:Y:S01]  /*d68d0*/  IMAD.MOV.U32 R55, RZ, RZ, RZ ;  /* 0x000000ffff377224 */ /* 0x000fe200078e00ff */
[----:B------:R-:W-:Y:S01]  /*d68e0*/  MOV R52, 0xd6910 ;  /* 0x000d691000347802 */ /* 0x000fe20000000f00 */
[----:B0-----:R-:W-:-:S07]  /*d68f0*/  IMAD.U32 R54, RZ, RZ, UR4 ;  /* 0x00000004ff367e24 */ /* 0x001fce000f8e00ff */
[----:B------:R-:W-:Y:S05]  /*d6900*/  CALL.REL.NOINC `($__internal_0_$__cuda_sm20_rem_u64) ;  /* 0x0000038c00147944 */ /* 0x000fea0003c00000 */
[----:B------:R-:W-:Y:S02]  /*d6910*/  IMAD.MOV.U32 R12, RZ, RZ, R50 ;  /* 0x000000ffff0c7224 */ /* 0x000fe400078e0032 */
[----:B------:R-:W-:-:S07]  /*d6920*/  IMAD.MOV.U32 R13, RZ, RZ, R51 ;  /* 0x000000ffff0d7224 */ /* 0x000fce00078e0033 */
.L_x_2962:
[----:B------:R-:W-:Y:S05]  /*d6930*/  BSYNC.RECONVERGENT B11 ;  /* 0x00000000000b7941 */ /* 0x000fea0003800200 */
.L_x_2960:
        /* <DEDUP_REMOVED lines=26> */
.L_x_2964:
[----:B------:R-:W0:Y:S01]  /*d6ae0*/  LDCU UR4, c[0x3][0xd8] ;  /* 0x00c01b00ff0477ac */ /* 0x000e220008000800 */
[----:B------:R-:W-:Y:S01]  /*d6af0*/  IMAD.MOV.U32 R55, RZ, RZ, RZ ;  /* 0x000000ffff377224 */ /* 0x000fe200078e00ff */
[----:B------:R-:W-:Y:S01]  /*d6b00*/  MOV R52, 0xd6b30 ;  /* 0x000d6b3000347802 */ /* 0x000fe20000000f00 */
[----:B0-----:R-:W-:-:S07]  /*d6b10*/  IMAD.U32 R54, RZ, RZ, UR4 ;  /* 0x00000004ff367e24 */ /* 0x001fce000f8e00ff */
[----:B------:R-:W-:Y:S05]  /*d6b20*/  CALL.REL.NOINC `($__internal_0_$__cuda_sm20_rem_u64) ;  /* 0x00000388008c7944 */ /* 0x000fea0003c00000 */
[----:B------:R-:W-:Y:S02]  /*d6b30*/  IMAD.MOV.U32 R12, RZ, RZ, R50 ;  /* 0x000000ffff0c7224 */ /* 0x000fe400078e0032 */
[----:B------:R-:W-:-:S07]  /*d6b40*/  IMAD.MOV.U32 R13, RZ, RZ, R51 ;  /* 0x000000ffff0d7224 */ /* 0x000fce00078e0033 */
.L_x_2965:
[----:B------:R-:W-:Y:S05]  /*d6b50*/  BSYNC.RECONVERGENT B11 ;  /* 0x00000000000b7941 */ /* 0x000fea0003800200 */
.L_x_2963:
        /* <DEDUP_REMOVED lines=26> */
.L_x_2967:
[----:B------:R-:W0:Y:S01]  /*d6d00*/  LDCU UR4, c[0x3][0xd8] ;  /* 0x00c01b00ff0477ac */ /* 0x000e220008000800 */
[----:B------:R-:W-:Y:S01]  /*d6d10*/  IMAD.MOV.U32 R55, RZ, RZ, RZ ;  /* 0x000000ffff377224 */ /* 0x000fe200078e00ff */
[----:B------:R-:W-:Y:S01]  /*d6d20*/  MOV R52, 0xd6d50 ;  /* 0x000d6d5000347802 */ /* 0x000fe20000000f00 */
[----:B0-----:R-:W-:-:S07]  /*d6d30*/  IMAD.U32 R54, RZ, RZ, UR4 ;  /* 0x00000004ff367e24 */ /* 0x001fce000f8e00ff */
[----:B------:R-:W-:Y:S05]  /*d6d40*/  CALL.REL.NOINC `($__internal_0_$__cuda_sm20_rem_u64) ;  /* 0x0000038800047944 */ /* 0x000fea0003c00000 */
[----:B------:R-:W-:Y:S02]  /*d6d50*/  IMAD.MOV.U32 R12, RZ, RZ, R50 ;  /* 0x000000ffff0c7224 */ /* 0x000fe400078e0032 */
[----:B------:R-:W-:-:S07]  /*d6d60*/  IMAD.MOV.U32 R13, RZ, RZ, R51 ;  /* 0x000000ffff0d7224 */ /* 0x000fce00078e0033 */
.L_x_2968:
[----:B------:R-:W-:Y:S05]  /*d6d70*/  BSYNC.RECONVERGENT B11 ;  /* 0x00000000000b7941 */ /* 0x000fea0003800200 */
.L_x_2966:
        /* <DEDUP_REMOVED lines=26> */
.L_x_2970:
[----:B------:R-:W0:Y:S01]  /*d6f20*/  LDCU UR4, c[0x3][0xd8] ;  /* 0x00c01b00ff0477ac */ /* 0x000e220008000800 */
[----:B------:R-:W-:Y:S01]  /*d6f30*/  IMAD.MOV.U32 R55, RZ, RZ, RZ ;  /* 0x000000ffff377224 */ /* 0x000fe200078e00ff */
[----:B------:R-:W-:Y:S01]  /*d6f40*/  MOV R52, 0xd6f70 ;  /* 0x000d6f7000347802 */ /* 0x000fe20000000f00 */
[----:B0-----:R-:W-:-:S07]  /*d6f50*/  IMAD.U32 R54, RZ, RZ, UR4 ;  /* 0x00000004ff367e24 */ /* 0x001fce000f8e00ff */
[----:B------:R-:W-:Y:S05]  /*d6f60*/  CALL.REL.NOINC `($__internal_0_$__cuda_sm20_rem_u64) ;  /* 0x00000384007c7944 */ /* 0x000fea0003c00000 */
[----:B------:R-:W-:Y:S02]  /*d6f70*/  IMAD.MOV.U32 R12, RZ, RZ, R50 ;  /* 0x000000ffff0c7224 */ /* 0x000fe400078e0032 */
[----:B------:R-:W-:-:S07]  /*d6f80*/  IMAD.MOV.U32 R13, RZ, RZ, R51 ;  /* 0x000000ffff0d7224 */ /* 0x000fce00078e0033 */
.L_x_2971:
[----:B------:R-:W-:Y:S05]  /*d6f90*/  BSYNC.RECONVERGENT B11 ;  /* 0x00000000000b7941 */ /* 0x000fea0003800200 */
.L_x_2969:
        /* <DEDUP_REMOVED lines=26> */
.L_x_2973:
[----:B------:R-:W0:Y:S01]  /*d7140*/  LDCU UR4, c[0x3][0xd8] ;  /* 0x00c01b00ff0477ac */ /* 0x000e220008000800 */
[----:B------:R-:W-:Y:S01]  /*d7150*/  IMAD.MOV.U32 R55, RZ, RZ, RZ ;  /* 0x000000ffff377224 */ /* 0x000fe200078e00ff */
[----:B------:R-:W-:Y:S01]  /*d7160*/  MOV R52, 0xd7190 ;  /* 0x000d719000347802 */ /* 0x000fe20000000f00 */
[----:B0-----:R-:W-:-:S07]  /*d7170*/  IMAD.U32 R54, RZ, RZ, UR4 ;  /* 0x00000004ff367e24 */ /* 0x001fce000f8e00ff */
[----:B------:R-:W-:Y:S05]  /*d7180*/  CALL.REL.NOINC `($__internal_0_$__cuda_sm20_rem_u64) ;  /* 0x0000038000f47944 */ /* 0x000fea0003c00000 */
[----:B------:R-:W-:Y:S02]  /*d7190*/  IMAD.MOV.U32 R12, RZ, RZ, R50 ;  /* 0x000000ffff0c7224 */ /* 0x000fe400078e0032 */
[----:B------:R-:W-:-:S07]  /*d71a0*/  IMAD.MOV.U32 R13, RZ, RZ, R51 ;  /* 0x000000ffff0d7224 */ /* 0x000fce00078e0033 */
.L_x_2974:
[----:B------:R-:W-:Y:S05]  /*d71b0*/  BSYNC.RECONVERGENT B11 ;  /* 0x00000000000b7941 */ /* 0x000fea0003800200 */
.L_x_2972:
        /* <DEDUP_REMOVED lines=26> */
.L_x_2976:
[----:B------:R-:W0:Y:S01]  /*d7360*/  LDCU UR4, c[0x3][0xd8] ;  /* 0x00c01b00ff0477ac */ /* 0x000e220008000800 */
[----:B------:R-:W-:Y:S01]  /*d7370*/  IMAD.MOV.U32 R55, RZ, RZ, RZ ;  /* 0x000000ffff377224 */ /* 0x000fe200078e00ff */
[----:B------:R-:W-:Y:S01]  /*d7380*/  MOV R52, 0xd73b0 ;  /* 0x000d73b000347802 */ /* 0x000fe20000000f00 */
[----:B0-----:R-:W-:-:S07]  /*d7390*/  IMAD.U32 R54, RZ, RZ, UR4 ;  /* 0x00000004ff367e24 */ /* 0x001fce000f8e00ff */
[----:B------:R-:W-:Y:S05]  /*d73a0*/  CALL.REL.NOINC `($__internal_0_$__cuda_sm20_rem_u64) ;  /* 0x00000380006c7944 */ /* 0x000fea0003c00000 */
[----:B------:R-:W-:Y:S02]  /*d73b0*/  IMAD.MOV.U32 R12, RZ, RZ, R50 ;  /* 0x000000ffff0c7224 */ /* 0x000fe400078e0032 */
[----:B------:R-:W-:-:S07]  /*d73c0*/  IMAD.MOV.U32 R13, RZ, RZ, R51 ;  /* 0x000000ffff0d7224 */ /* 0x000fce00078e0033 */
.L_x_2977:
[----:B------:R-:W-:Y:S05]  /*d73d0*/  BSYNC.RECONVERGENT B11 ;  /* 0x00000000000b7941 */ /* 0x000fea0003800200 */
.L_x_2975:
        /* <DEDUP_REMOVED lines=26> */
.L_x_2979:
[----:B------:R-:W0:Y:S01]  /*d7580*/  LDCU UR4, c[0x3][0xd8] ;  /* 0x00c01b00ff0477ac */ /* 0x000e220008000800 */
[----:B------:R-:W-:Y:S01]  /*d7590*/  IMAD.MOV.U32 R55, RZ, RZ, RZ ;  /* 0x000000ffff377224 */ /* 0x000fe200078e00ff */
[----:B------:R-:W-:Y:S01]  /*d75a0*/  MOV R52, 0xd75d0 ;  /* 0x000d75d000347802 */ /* 0x000fe20000000f00 */
[----:B0-----:R-:W-:-:S07]  /*d75b0*/  IMAD.U32 R54, RZ, RZ, UR4 ;  /* 0x00000004ff367e24 */ /* 0x001fce000f8e00ff */
[----:B------:R-:W-:Y:S05]  /*d75c0*/  CALL.REL.NOINC `($__internal_0_$__cuda_sm20_rem_u64) ;  /* 0x0000037c00e47944 */ /* 0x000fea0003c00000 */
[----:B------:R-:W-:Y:S02]  /*d75d0*/  IMAD.MOV.U32 R12, RZ, RZ, R50 ;  /* 0x000000ffff0c7224 */ /* 0x000fe400078e0032 */
[----:B------:R-:W-:-:S07]  /*d75e0*/  IMAD.MOV.U32 R13, RZ, RZ, R51 ;  /* 0x000000ffff0d7224 */ /* 0x000fce00078e0033 */
.L_x_2980:
[----:B------:R-:W-:Y:S05]  /*d75f0*/  BSYNC.RECONVERGENT B11 ;  /* 0x00000000000b7941 */ /* 0x000fea0003800200 */
.L_x_2978:
        /* <DEDUP_REMOVED lines=27> */
.L_x_2982:
[----:B------:R-:W0:Y:S01]  /*d77b0*/  LDCU UR4, c[0x3][0xd8] ;  /* 0x00c01b00ff0477ac */ /* 0x000e220008000800 */
[----:B------:R-:W-:Y:S01]  /*d77c0*/  IMAD.MOV.U32 R55, RZ, RZ, RZ ;  /* 0x000000ffff377224 */ /* 0x000fe200078e00ff */
[----:B------:R-:W-:Y:S01]  /*d77d0*/  MOV R52, 0xd7800 ;  /* 0x000d780000347802 */ /* 0x000fe20000000f00 */
[----:B0-----:R-:W-:-:S07]  /*d77e0*/  IMAD.U32 R54, RZ, RZ, UR4 ;  /* 0x00000004ff367e24 */ /* 0x001fce000f8e00ff */
[----:B------:R-:W-:Y:S05]  /*d77f0*/  CALL.REL.NOINC `($__internal_0_$__cuda_sm20_rem_u64) ;  /* 0x0000037c00587944 */ /* 0x000fea0003c00000 */
[----:B------:R-:W-:Y:S02]  /*d7800*/  IMAD.MOV.U32 R12, RZ, RZ, R50 ;  /* 0x000000ffff0c7224 */ /* 0x000fe400078e0032 */
[----:B------:R-:W-:-:S07]  /*d7810*/  IMAD.MOV.U32 R13, RZ, RZ, R51 ;  /* 0x000000ffff0d7224 */ /* 0x000fce00078e0033 */
.L_x_2983:
[----:B------:R-:W-:Y:S05]  /*d7820*/  BSYNC.RECONVERGENT B11 ;  /* 0x00000000000b7941 */ /* 0x000fea0003800200 */
.L_x_2981:
        /* <DEDUP_REMOVED lines=26> */
.L_x_2985:
[----:B------:R-:W0:Y:S01]  /*d79d0*/  LDCU UR4, c[0x3][0xd8] ;  /* 0x00c01b00ff0477ac */ /* 0x000e220008000800 */
[----:B------:R-:W-:Y:S01]  /*d79e0*/  IMAD.MOV.U32 R55, RZ, RZ, RZ ;  /* 0x000000ffff377224 */ /* 0x000fe200078e00ff */
[----:B------:R-:W-:Y:S01]  /*d79f0*/  MOV R52, 0xd7a20 ;  /* 0x000d7a2000347802 */ /* 0x000fe20000000f00 */
[----:B0-----:R-:W-:-:S07]  /*d7a00*/  IMAD.U32 R54, RZ, RZ, UR4 ;  /* 0x00000004ff367e24 */ /* 0x001fce000f8e00ff */
[----:B------:R-:W-:Y:S05]  /*d7a10*/  CALL.REL.NOINC `($__internal_0_$__cuda_sm20_rem_u64) ;  /* 0x0000037800d07944 */ /* 0x000fea0003c00000 */
[----:B------:R-:W-:Y:S02]  /*d7a20*/  IMAD.MOV.U32 R12, RZ, RZ, R50 ;  /* 0x000000ffff0c7224 */ /* 0x000fe400078e0032 */
[----:B------:R-:W-:-:S07]  /*d7a30*/  IMAD.MOV.U32 R13, RZ, RZ, R51 ;  /* 0x000000ffff0d7224 */ /* 0x000fce00078e0033 */
.L_x_2986:
[----:B------:R-:W-:Y:S05]  /*d7a40*/  BSYNC.RECONVERGENT B11 ;  /* 0x00000000000b7941 */ /* 0x000fea0003800200 */
.L_x_2984:
        /* <DEDUP_REMOVED lines=26> */
.L_x_2988:
[----:B------:R-:W0:Y:S01]  /*d7bf0*/  LDCU UR4, c[0x3][0xd8] ;  /* 0x00c01b00ff0477ac */ /* 0x000e220008000800 */
[----:B------:R-:W-:Y:S01]  /*d7c00*/  IMAD.MOV.U32 R55, RZ, RZ, RZ ;  /* 0x000000ffff377224 */ /* 0x000fe200078e00ff */
[----:B------:R-:W-:Y:S01]  /*d7c10*/  MOV R52, 0xd7c40 ;  /* 0x000d7c4000347802 */ /* 0x000fe20000000f00 */
[----:B0-----:R-:W-:-:S07]  /*d7c20*/  IMAD.U32 R54, RZ, RZ, UR4 ;  /* 0x00000004ff367e24 */ /* 0x001fce000f8e00ff */
[----:B------:R-:W-:Y:S05]  /*d7c30*/  CALL.REL.NOINC `($__internal_0_$__cuda_sm20_rem_u64) ;  /* 0x0000037800487944 */ /* 0x000fea0003c00000 */
[----:B------:R-:W-:Y:S02]  /*d7c40*/  IMAD.MOV.U32 R12, RZ, RZ, R50 ;  /* 0x000000ffff0c7224 */ /* 0x000fe400078e0032 */
[----:B------:R-:W-:-:S07]  /*d7c50*/  IMAD.MOV.U32 R13, RZ, RZ, R51 ;  /* 0x000000ffff0d7224 */ /* 0x000fce00078e0033 */
.L_x_2989:
[----:B------:R-:W-:Y:S05]  /*d7c60*/  BSYNC.RECONVERGENT B11 ;  /* 0x00000000000b7941 */ /* 0x000fea0003800200 */
.L_x_2987:
        /* <DEDUP_REMOVED lines=26> */
.L_x_2991:
[----:B------:R-:W0:Y:S01]  /*d7e10*/  LDCU UR4, c[0x3][0xd8] ;  /* 0x00c01b00ff0477ac */ /* 0x000e220008000800 */
[----:B------:R-:W-:Y:S01]  /*d7e20*/  IMAD.MOV.U32 R55, RZ, RZ, RZ ;  /* 0x000000ffff377224 */ /* 0x000fe200078e00ff */
[----:B------:R-:W-:Y:S01]  /*d7e30*/  MOV R52, 0xd7e60 ;  /* 0x000d7e6000347802 */ /* 0x000fe20000000f00 */
[----:B0-----:R-:W-:-:S07]  /*d7e40*/  IMAD.U32 R54, RZ, RZ, UR4 ;  /* 0x00000004ff367e24 */ /* 0x001fce000f8e00ff */
[----:B------:R-:W-:Y:S05]  /*d7e50*/  CALL.REL.NOINC `($__internal_0_$__cuda_sm20_rem_u64) ;  /* 0x0000037400c07944 */ /* 0x000fea0003c00000 */
[----:B------:R-:W-:Y:S02]  /*d7e60*/  IMAD.MOV.U32 R12, RZ, RZ, R50 ;  /* 0x000000ffff0c7224 */ /* 0x000fe400078e0032 */
[----:B------:R-:W-:-:S07]  /*d7e70*/  IMAD.MOV.U32 R13, RZ, RZ, R51 ;  /* 0x000000ffff0d7224 */ /* 0x000fce00078e0033 */
.L_x_2992:
[----:B------:R-:W-:Y:S05]  /*d7e80*/  BSYNC.RECONVERGENT B11 ;  /* 0x00000000000b7941 */ /* 0x000fea0003800200 */
.L_x_2990:
        /* <DEDUP_REMOVED lines=26> */
.L_x_2994:
[----:B------:R-:W0:Y:S01]  /*d8030*/  LDCU UR4, c[0x3][0xd8] ;  /* 0x00c01b00ff0477ac */ /* 0x000e220008000800 */
[----:B------:R-:W-:Y:S01]  /*d8040*/  IMAD.MOV.U32 R55, RZ, RZ, RZ ;  /* 0x000000ffff377224 */ /* 0x000fe200078e00ff */
[----:B------:R-:W-:Y:S01]  /*d8050*/  MOV R52, 0xd8080 ;  /* 0x000d808000347802 */ /* 0x000fe20000000f00 */
[----:B0-----:R-:W-:-:S07]  /*d8060*/  IMAD.U32 R54, RZ, RZ, UR4 ;  /* 0x00000004ff367e24 */ /* 0x001fce000f8e00ff */
[----:B------:R-:W-:Y:S05]  /*d8070*/  CALL.REL.NOINC `($__internal_0_$__cuda_sm20_rem_u64) ;  /* 0x0000037400387944 */ /* 0x000fea0003c00000 */
[----:B------:R-:W-:Y:S02]  /*d8080*/  IMAD.MOV.U32 R12, RZ, RZ, R50 ;  /* 0x000000ffff0c7224 */ /* 0x000fe400078e0032 */
[----:B------:R-:W-:-:S07]  /*d8090*/  IMAD.MOV.U32 R13, RZ, RZ, R51 ;  /* 0x000000ffff0d7224 */ /* 0x000fce00078e0033 */
.L_x_2995:
[----:B------:R-:W-:Y:S05]  /*d80a0*/  BSYNC.RECONVERGENT B11 ;  /* 0x00000000000b7941 */ /* 0x000fea0003800200 */
.L_x_2993:
        /* <DEDUP_REMOVED lines=26> */
.L_x_2997:
[----:B------:R-:W0:Y:S01]  /*d8250*/  LDCU UR4, c[0x3][0xd8] ;  /* 0x00c01b00ff0477ac */ /* 0x000e220008000800 */
[----:B------:R-:W-:Y:S01]  /*d8260*/  IMAD.MOV.U32 R55, RZ, RZ, RZ ;  /* 0x000000ffff377224 */ /* 0x000fe200078e00ff */
[----:B------:R-:W-:Y:S01]  /*d8270*/  MOV R52, 0xd82a0 ;  /* 0x000d82a000347802 */ /* 0x000fe20000000f00 */
[----:B0-----:R-:W-:-:S07]  /*d8280*/  IMAD.U32 R54, RZ, RZ, UR4 ;  /* 0x00000004ff367e24 */ /* 0x001fce000f8e00ff */
[----:B------:R-:W-:Y:S05]  /*d8290*/  CALL.REL.NOINC `($__internal_0_$__cuda_sm20_rem_u64) ;  /* 0x0000037000b07944 */ /* 0x000fea0003c00000 */
[----:B------:R-:W-:Y:S02]  /*d82a0*/  IMAD.MOV.U32 R12, RZ, RZ, R50 ;  /* 0x000000ffff0c7224 */ /* 0x000fe400078e0032 */
[----:B------:R-:W-:-:S07]  /*d82b0*/  IMAD.MOV.U32 R13, RZ, RZ, R51 ;  /* 0x000000ffff0d7224 */ /* 0x000fce00078e0033 */
.L_x_2998:
[----:B------:R-:W-:Y:S05]  /*d82c0*/  BSYNC.RECONVERGENT B11 ;  /* 0x00000000000b7941 */ /* 0x000fea0003800200 */
.L_x_2996:
        /* <DEDUP_REMOVED lines=26> */
.L_x_3000:
[----:B------:R-:W0:Y:S01]  /*d8470*/  LDCU UR4, c[0x3][0xd8] ;  /* 0x00c01b00ff0477ac */ /* 0x000e220008000800 */
[----:B------:R-:W-:Y:S01]  /*d8480*/  IMAD.MOV.U32 R55, RZ, RZ, RZ ;  /* 0x000000ffff377224 */ /* 0x000fe200078e00ff */
[----:B------:R-:W-:Y:S01]  /*d8490*/  MOV R52, 0xd84c0 ;  /* 0x000d84c000347802 */ /* 0x000fe20000000f00 */
[----:B0-----:R-:W-:-:S07]  /*d84a0*/  IMAD.U32 R54, RZ, RZ, UR4 ;  /* 0x00000004ff367e24 */ /* 0x001fce000f8e00ff */
[----:B------:R-:W-:Y:S05]  /*d84b0*/  CALL.REL.NOINC `($__internal_0_$__cuda_sm20_rem_u64) ;  /* 0x0000037000287944 */ /* 0x000fea0003c00000 */
[----:B------:R-:W-:Y:S02]  /*d84c0*/  IMAD.MOV.U32 R12, RZ, RZ, R50 ;  /* 0x000000ffff0c7224 */ /* 0x000fe400078e0032 */
[----:B------:R-:W-:-:S07]  /*d84d0*/  IMAD.MOV.U32 R13, RZ, RZ, R51 ;  /* 0x000000ffff0d7224 */ /* 0x000fce00078e0033 */
.L_x_3001:
[----:B------:R-:W-:Y:S05]  /*d84e0*/  BSYNC.RECONVERGENT B11 ;  /* 0x00000000000b7941 */ /* 0x000fea0003800200 */
.L_x_2999:
        /* <DEDUP_REMOVED lines=26> */
.L_x_3003:
[----:B------:R-:W0:Y:S01]  /*d8690*/  LDCU UR4, c[0x3][0xd8] ;  /* 0x00c01b00ff0477ac */ /* 0x000e220008000800 */
[----:B------:R-:W-:Y:S01]  /*d86a0*/  IMAD.MOV.U32 R55, RZ, RZ, RZ ;  /* 0x000000ffff377224 */ /* 0x000fe200078e00ff */
[----:B------:R-:W-:Y:S01]  /*d86b0*/  MOV R52, 0xd86e0 ;  /* 0x000d86e000347802 */ /* 0x000fe20000000f00 */
[----:B0-----:R-:W-:-:S07]  /*d86c0*/  IMAD.U32 R54, RZ, RZ, UR4 ;  /* 0x00000004ff367e24 */ /* 0x001fce000f8e00ff */
[----:B------:R-:W-:Y:S05]  /*d86d0*/  CALL.REL.NOINC `($__internal_0_$__cuda_sm20_rem_u64) ;  /* 0x0000036c00a07944 */ /* 0x000fea0003c00000 */
[----:B------:R-:W-:Y:S02]  /*d86e0*/  IMAD.MOV.U32 R12, RZ, RZ, R50 ;  /* 0x000000ffff0c7224 */ /* 0x000fe400078e0032 */
[----:B------:R-:W-:-:S07]  /*d86f0*/  IMAD.MOV.U32 R13, RZ, RZ, R51 ;  /* 0x000000ffff0d7224 */ /* 0x000fce00078e0033 */
.L_x_3004:
[----:B------:R-:W-:Y:S05]  /*d8700*/  BSYNC.RECONVERGENT B11 ;  /* 0x00000000000b7941 */ /* 0x000fea0003800200 */
.L_x_3002:
        /* <DEDUP_REMOVED lines=27> */
.L_x_3006:
[----:B------:R-:W0:Y:S01]  /*d88c0*/  LDCU UR4, c[0x3][0xd8] ;  /* 0x00c01b00ff0477ac */ /* 0x000e220008000800 */
[----:B------:R-:W-:Y:S01]  /*d88d0*/  IMAD.MOV.U32 R55, RZ, RZ, RZ ;  /* 0x000000ffff377224 */ /* 0x000fe200078e00ff */
[----:B------:R-:W-:Y:S01]  /*d88e0*/  MOV R52, 0xd8910 ;  /* 0x000d891000347802 */ /* 0x000fe20000000f00 */
[----:B0-----:R-:W-:-:S07]  /*d88f0*/  IMAD.U32 R54, RZ, RZ, UR4 ;  /* 0x00000004ff367e24 */ /* 0x001fce000f8e00ff */
[----:B------:R-:W-:Y:S05]  /*d8900*/  CALL.REL.NOINC `($__internal_0_$__cuda_sm20_rem_u64) ;  /* 0x0000036c00147944 */ /* 0x000fea0003c00000 */
[----:B------:R-:W-:Y:S02]  /*d8910*/  IMAD.MOV.U32 R12, RZ, RZ, R50 ;  /* 0x000000ffff0c7224 */ /* 0x000fe400078e0032 */
[----:B------:R-:W-:-:S07]  /*d8920*/  IMAD.MOV.U32 R13, RZ, RZ, R51 ;  /* 0x000000ffff0d7224 */ /* 0x000fce00078e0033 */
.L_x_3007:
[----:B------:R-:W-:Y:S05]  /*d8930*/  BSYNC.RECONVERGENT B11 ;  /* 0x00000000000b7941 */ /* 0x000fea0003800200 */
.L_x_3005:
        /* <DEDUP_REMOVED lines=26> */
.L_x_3009:
[----:B------:R-:W0:Y:S01]  /*d8ae0*/  LDCU UR4, c[0x3][0xd8] ;  /* 0x00c01b00ff0477ac */ /* 0x000e220008000800 */
[----:B------:R-:W-:Y:S01]  /*d8af0*/  IMAD.MOV.U32 R55, RZ, RZ, RZ ;  /* 0x000000ffff377224 */ /* 0x000fe200078e00ff */
[----:B------:R-:W-:Y:S01]  /*d8b00*/  MOV R52, 0xd8b30 ;  /* 0x000d8b3000347802 */ /* 0x000fe20000000f00 */
[----:B0-----:R-:W-:-:S07]  /*d8b10*/  IMAD.U32 R54, RZ, RZ, UR4 ;  /* 0x00000004ff367e24 */ /* 0x001fce000f8e00ff */
[----:B------:R-:W-:Y:S05]  /*d8b20*/  CALL.REL.NOINC `($__internal_0_$__cuda_sm20_rem_u64) ;  /* 0x00000368008c7944 */ /* 0x000fea0003c00000 */
[----:B------:R-:W-:Y:S02]  /*d8b30*/  IMAD.MOV.U32 R12, RZ, RZ, R50 ;  /* 0x000000ffff0c7224 */ /* 0x000fe400078e0032 */
[----:B------:R-:W-:-:S07]  /*d8b40*/  IMAD.MOV.U32 R13, RZ, RZ, R51 ;  /* 0x000000ffff0d7224 */ /* 0x000fce00078e0033 */
.L_x_3010:
[----:B------:R-:W-:Y:S05]  /*d8b50*/  BSYNC.RECONVERGENT B11 ;  /* 0x00000000000b7941 */ /* 0x000fea0003800200 */
.L_x_3008:
        /* <DEDUP_REMOVED lines=27> */
.L_x_3012:
[----:B------:R-:W0:Y:S01]  /*d8d10*/  LDCU UR4, c[0x3][0xd8] ;  /* 0x00c01b00ff0477ac */ /* 0x000e220008000800 */
[----:B------:R-:W-:Y:S01]  /*d8d20*/  IMAD.MOV.U32 R55, RZ, RZ, RZ ;  /* 0x000000ffff377224 */ /* 0x000fe200078e00ff */
[----:B------:R-:W-:Y:S01]  /*d8d30*/  MOV R52, 0xd8d60 ;  /* 0x000d8d6000347802 */ /* 0x000fe20000000f00 */
[----:B0-----:R-:W-:-:S07]  /*d8d40*/  IMAD.U32 R54, RZ, RZ, UR4 ;  /* 0x00000004ff367e24 */ /* 0x001fce000f8e00ff */
[----:B------:R-:W-:Y:S05]  /*d8d50*/  CALL.REL.NOINC `($__internal_0_$__cuda_sm20_rem_u64) ;  /* 0x0000036800007944 */ /* 0x000fea0003c00000 */
[----:B------:R-:W-:Y:S02]  /*d8d60*/  IMAD.MOV.U32 R12, RZ, RZ, R50 ;  /* 0x000000ffff0c7224 */ /* 0x000fe400078e0032 */
[----:B------:R-:W-:-:S07]  /*d8d70*/  IMAD.MOV.U32 R13, RZ, RZ, R51 ;  /* 0x000000ffff0d7224 */ /* 0x000fce00078e0033 */
.L_x_3013:
[----:B------:R-:W-:Y:S05]  /*d8d80*/  BSYNC.RECONVERGENT B11 ;  /* 0x00000000000b7941 */ /* 0x000fea0003800200 */
.L_x_3011:
        /* <DEDUP_REMOVED lines=28> */
.L_x_3015:
[----:B------:R-:W0:Y:S01]  /*d8f50*/  LDCU UR4, c[0x3][0xd8] ;  /* 0x00c01b00ff0477ac */ /* 0x000e220008000800 */
[----:B------:R-:W-:Y:S01]  /*d8f60*/  IMAD.MOV.U32 R55, RZ, RZ, RZ ;  /* 0x000000ffff377224 */ /* 0x000fe200078e00ff */
[----:B------:R-:W-:Y:S01]  /*d8f70*/  MOV R52, 0xd8fa0 ;  /* 0x000d8fa000347802 */ /* 0x000fe20000000f00 */
[----:B0-----:R-:W-:-:S07]  /*d8f80*/  IMAD.U32 R54, RZ, RZ, UR4 ;  /* 0x00000004ff367e24 */ /* 0x001fce000f8e00ff */
[----:B------:R-:W-:Y:S05]  /*d8f90*/  CALL.REL.NOINC `($__internal_0_$__cuda_sm20_rem_u64) ;  /* 0x0000036400707944 */ /* 0x000fea0003c00000 */
[----:B------:R-:W-:Y:S02]  /*d8fa0*/  IMAD.MOV.U32 R12, RZ, RZ, R50 ;  /* 0x000000ffff0c7224 */ /* 0x000fe400078e0032 */
[----:B------:R-:W-:-:S07]  /*d8fb0*/  IMAD.MOV.U32 R13, RZ, RZ, R51 ;  /* 0x000000ffff0d7224 */ /* 0x000fce00078e0033 */
.L_x_3016:
[----:B------:R-:W-:Y:S05]  /*d8fc0*/  BSYNC.RECONVERGENT B11 ;  /* 0x00000000000b7941 */ /* 0x000fea0003800200 */
.L_x_3014:
        /* <DEDUP_REMOVED lines=26> */
.L_x_3018:
[----:B------:R-:W0:Y:S01]  /*d9170*/  LDCU UR4, c[0x3][0xd8] ;  /* 0x00c01b00ff0477ac */ /* 0x000e220008000800 */
[----:B------:R-:W-:Y:S01]  /*d9180*/  IMAD.MOV.U32 R55, RZ, RZ, RZ ;  /* 0x000000ffff377224 */ /* 0x000fe200078e00ff */
[----:B------:R-:W-:Y:S01]  /*d9190*/  MOV R52, 0xd91c0 ;  /* 0x000d91c000347802 */ /* 0x000fe20000000f00 */
[----:B0-----:R-:W-:-:S07]  /*d91a0*/  IMAD.U32 R54, RZ, RZ, UR4 ;  /* 0x00000004ff367e24 */ /* 0x001fce000f8e00ff */
[----:B------:R-:W-:Y:S05]  /*d91b0*/  CALL.REL.NOINC `($__internal_0_$__cuda_sm20_rem_u64) ;  /* 0x0000036000e87944 */ /* 0x000fea0003c00000 */
[----:B------:R-:W-:Y:S02]  /*d91c0*/  IMAD.MOV.U32 R12, RZ, RZ, R50 ;  /* 0x000000ffff0c7224 */ /* 0x000fe400078e0032 */
[----:B------:R-:W-:-:S07]  /*d91d0*/  IMAD.MOV.U32 R13, RZ, RZ, R51 ;  /* 0x000000ffff0d7224 */ /* 0x000fce00078e0033 */
.L_x_3019:
[----:B------:R-:W-:Y:S05]  /*d91e0*/  BSYNC.RECONVERGENT B11 ;  /* 0x00000000000b7941 */ /* 0x000fea0003800200 */
.L_x_3017:
        /* <DEDUP_REMOVED lines=46> */
.L_x_3021:
        /* <DEDUP_REMOVED lines=9> */
.L_x_3022:
[----:B------:R-:W-:Y:S05]  /*d9560*/  BSYNC.RECONVERGENT B11 ;  /* 0x00000000000b7941 */ /* 0x000fea0003800200 */
.L_x_3020:
        /* <DEDUP_REMOVED lines=26> */
.L_x_3024:
[----:B------:R-:W0:Y:S01]  /*d9710*/  LDCU UR4, c[0x3][0xe0] ;  /* 0x00c01c00ff0477ac */ /* 0x000e220008000800 */
[----:B------:R-:W-:Y:S01]  /*d9720*/  IMAD.MOV.U32 R55, RZ, RZ, RZ ;  /* 0x000000ffff377224 */ /* 0x000fe200078e00ff */
[----:B------:R-:W-:Y:S01]  /*d9730*/  MOV R52, 0xd9760 ;  /* 0x000d976000347802 */ /* 0x000fe20000000f00 */
[----:B0-----:R-:W-:-:S07]  /*d9740*/  IMAD.U32 R54, RZ, RZ, UR4 ;  /* 0x00000004ff367e24 */ /* 0x001fce000f8e00ff */
[----:B------:R-:W-:Y:S05]  /*d9750*/  CALL.REL.NOINC `($__internal_0_$__cuda_sm20_rem_u64) ;  /* 0x0000035c00807944 */ /* 0x000fea0003c00000 */
[----:B------:R-:W-:Y:S02]  /*d9760*/  IMAD.MOV.U32 R14, RZ, RZ, R50 ;  /* 0x000000ffff0e7224 */ /* 0x000fe400078e0032 */
[----:B------:R-:W-:-:S07]  /*d9770*/  IMAD.MOV.U32 R15, RZ, RZ, R51 ;  /* 0x000000ffff0f7224 */ /* 0x000fce00078e0033 */
.L_x_3025:
[----:B------:R-:W-:Y:S05]  /*d9780*/  BSYNC.RECONVERGENT B11 ;  /* 0x00000000000b7941 */ /* 0x000fea0003800200 */
.L_x_3023:
        /* <DEDUP_REMOVED lines=27> */
.L_x_3027:
[----:B------:R-:W0:Y:S01]  /*d9940*/  LDCU UR4, c[0x3][0xe0] ;  /* 0x00c01c00ff0477ac */ /* 0x000e220008000800 */
[----:B------:R-:W-:Y:S01]  /*d9950*/  IMAD.MOV.U32 R55, RZ, RZ, RZ ;  /* 0x000000ffff377224 */ /* 0x000fe200078e00ff */
[----:B------:R-:W-:Y:S01]  /*d9960*/  MOV R52, 0xd9990 ;  /* 0x000d999000347802 */ /* 0x000fe20000000f00 */
[----:B0-----:R-:W-:-:S07]  /*d9970*/  IMAD.U32 R54, RZ, RZ, UR4 ;  /* 0x00000004ff367e24 */ /* 0x001fce000f8e00ff */
[----:B------:R-:W-:Y:S05]  /*d9980*/  CALL.REL.NOINC `($__internal_0_$__cuda_sm20_rem_u64) ;  /* 0x0000035800f47944 */ /* 0x000fea0003c00000 */
[----:B------:R-:W-:Y:S02]  /*d9990*/  IMAD.MOV.U32 R14, RZ, RZ, R50 ;  /* 0x000000ffff0e7224 */ /* 0x000fe400078e0032 */
[----:B------:R-:W-:-:S07]  /*d99a0*/  IMAD.MOV.U32 R15, RZ, RZ, R51 ;  /* 0x000000ffff0f7224 */ /* 0x000fce00078e0033 */
.L_x_3028:
[----:B------:R-:W-:Y:S05]  /*d99b0*/  BSYNC.RECONVERGENT B11 ;  /* 0x00000000000b7941 */ /* 0x000fea0003800200 */
.L_x_3026:
        /* <DEDUP_REMOVED lines=26> */
.L_x_3030:
[----:B------:R-:W0:Y:S01]  /*d9b60*/  LDCU UR4, c[0x3][0xe0] ;  /* 0x00c01c00ff0477ac */ /* 0x000e220008000800 */
[----:B------:R-:W-:Y:S01]  /*d9b70*/  IMAD.MOV.U32 R55, RZ, RZ, RZ ;  /* 0x000000ffff377224 */ /* 0x000fe200078e00ff */
[----:B------:R-:W-:Y:S01]  /*d9b80*/  MOV R52, 0xd9bb0 ;  /* 0x000d9bb000347802 */ /* 0x000fe20000000f00 */
[----:B0-----:R-:W-:-:S07]  /*d9b90*/  IMAD.U32 R54, RZ, RZ, UR4 ;  /* 0x00000004ff367e24 */ /* 0x001fce000f8e00ff */
[----:B------:R-:W-:Y:S05]  /*d9ba0*/  CALL.REL.NOINC `($__internal_0_$__cuda_sm20_rem_u64) ;  /* 0x00000358006c7944 */ /* 0x000fea0003c00000 */
[----:B------:R-:W-:Y:S02]  /*d9bb0*/  IMAD.MOV.U32 R14, RZ, RZ, R50 ;  /* 0x000000ffff0e7224 */ /* 0x000fe400078e0032 */
[----:B------:R-:W-:-:S07]  /*d9bc0*/  IMAD.MOV.U32 R15, RZ, RZ, R51 ;  /* 0x000000ffff0f7224 */ /* 0x000fce00078e0033 */
.L_x_3031:
[----:B------:R-:W-:Y:S05]  /*d9bd0*/  BSYNC.RECONVERGENT B11 ;  /* 0x00000000000b7941 */ /* 0x000fea0003800200 */
.L_x_3029:
        /* <DEDUP_REMOVED lines=26> */
.L_x_3033:
[----:B------:R-:W0:Y:S01]  /*d9d80*/  LDCU UR4, c[0x3][0xe0] ;  /* 0x00c01c00ff0477ac */ /* 0x000e220008000800 */
[----:B------:R-:W-:Y:S01]  /*d9d90*/  IMAD.MOV.U32 R55, RZ, RZ, RZ ;  /* 0x000000ffff377224 */ /* 0x000fe200078e00ff */
[----:B------:R-:W-:Y:S01]  /*d9da0*/  MOV R52, 0xd9dd0 ;  /* 0x000d9dd000347802 */ /* 0x000fe20000000f00 */
[----:B0-----:R-:W-:-:S07]  /*d9db0*/  IMAD.U32 R54, RZ, RZ, UR4 ;  /* 0x00000004ff367e24 */ /* 0x001fce000f8e00ff */
[----:B------:R-:W-:Y:S05]  /*d9dc0*/  CALL.REL.NOINC `($__internal_0_$__cuda_sm20_rem_u64) ;  /* 0x0000035400e47944 */ /* 0x000fea0003c00000 */
[----:B------:R-:W-:Y:S02]  /*d9dd0*/  IMAD.MOV.U32 R14, RZ, RZ, R50 ;  /* 0x000000ffff0e7224 */ /* 0x000fe400078e0032 */
[----:B------:R-:W-:-:S07]  /*d9de0*/  IMAD.MOV.U32 R15, RZ, RZ, R51 ;  /* 0x000000ffff0f7224 */ /* 0x000fce00078e0033 */
.L_x_3034:
[----:B------:R-:W-:Y:S05]  /*d9df0*/  BSYNC.RECONVERGENT B11 ;  /* 0x00000000000b7941 */ /* 0x000fea0003800200 */
.L_x_3032:
        /* <DEDUP_REMOVED lines=26> */
.L_x_3036:
[----:B------:R-:W0:Y:S01]  /*d9fa0*/  LDCU UR4, c[0x3][0xe0] ;  /* 0x00c01c00ff0477ac */ /* 0x000e220008000800 */
[----:B------:R-:W-:Y:S01]  /*d9fb0*/  IMAD.MOV.U32 R55, RZ, RZ, RZ ;  /* 0x000000ffff377224 */ /* 0x000fe200078e00ff */
[----:B------:R-:W-:Y:S01]  /*d9fc0*/  MOV R52, 0xd9ff0 ;  /* 0x000d9ff000347802 */ /* 0x000fe20000000f00 */
[----:B0-----:R-:W-:-:S07]  /*d9fd0*/  IMAD.U32 R54, RZ, RZ, UR4 ;  /* 0x00000004ff367e24 */ /* 0x001fce000f8e00ff */
[----:B------:R-:W-:Y:S05]  /*d9fe0*/  CALL.REL.NOINC `($__internal_0_$__cuda_sm20_rem_u64) ;  /* 0x00000354005c7944 */ /* 0x000fea0003c00000 */
[----:B------:R-:W-:Y:S02]  /*d9ff0*/  IMAD.MOV.U32 R14, RZ, RZ, R50 ;  /* 0x000000ffff0e7224 */ /* 0x000fe400078e0032 */
[----:B------:R-:W-:-:S07]  /*da000*/  IMAD.MOV.U32 R15, RZ, RZ, R51 ;  /* 0x000000ffff0f7224 */ /* 0x000fce00078e0033 */
.L_x_3037:
[----:B------:R-:W-:Y:S05]  /*da010*/  BSYNC.RECONVERGENT B11 ;  /* 0x00000000000b7941 */ /* 0x000fea0003800200 */
.L_x_3035:
        /* <DEDUP_REMOVED lines=26> */
.L_x_3039:
[----:B------:R-:W0:Y:S01]  /*da1c0*/  LDCU UR4, c[0x3][0xe0] ;  /* 0x00c01c00ff0477ac */ /* 0x000e220008000800 */
[----:B------:R-:W-:Y:S01]  /*da1d0*/  IMAD.MOV.U32 R55, RZ, RZ, RZ ;  /* 0x000000ffff377224 */ /* 0x000fe200078e00ff */
[----:B------:R-:W-:Y:S01]  /*da1e0*/  MOV R52, 0xda210 ;  /* 0x000da21000347802 */ /* 0x000fe20000000f00 */
[----:B0-----:R-:W-:-:S07]  /*da1f0*/  IMAD.U32 R54, RZ, RZ, UR4 ;  /* 0x00000004ff367e24 */ /* 0x001fce000f8e00ff */
[----:B------:R-:W-:Y:S05]  /*da200*/  CALL.REL.NOINC `($__internal_0_$__cuda_sm20_rem_u64) ;  /* 0x0000035000d47944 */ /* 0x000fea0003c00000 */
[----:B------:R-:W-:Y:S02]  /*da210*/  IMAD.MOV.U32 R14, RZ, RZ, R50 ;  /* 0x000000ffff0e7224 */ /* 0x000fe400078e0032 */
[----:B------:R-:W-:-:S07]  /*da220*/  IMAD.MOV.U32 R15, RZ, RZ, R51 ;  /* 0x000000ffff0f7224 */ /* 0x000fce00078e0033 */
.L_x_3040:
[----:B------:R-:W-:Y:S05]  /*da230*/  BSYNC.RECONVERGENT B11 ;  /* 0x00000000000b7941 */ /* 0x000fea0003800200 */
.L_x_3038:
        /* <DEDUP_REMOVED lines=26> */
.L_x_3042:
[----:B------:R-:W0:Y:S01]  /*da3e0*/  LDCU UR4, c[0x3][0xe0] ;  /* 0x00c01c00ff0477ac */ /* 0x000e220008000800 */
[----:B------:R-:W-:Y:S01]  /*da3f0*/  IMAD.MOV.U32 R55, RZ, RZ, RZ ;  /* 0x000000ffff377224 */ /* 0x000fe200078e00ff */
[----:B------:R-:W-:Y:S01]  /*da400*/  MOV R52, 0xda430 ;  /* 0x000da43000347802 */ /* 0x000fe20000000f00 */
[----:B0-----:R-:W-:-:S07]  /*da410*/  IMAD.U32 R54, RZ, RZ, UR4 ;  /* 0x00000004ff367e24 */ /* 0x001fce000f8e00ff */
[----:B------:R-:W-:Y:S05]  /*da420*/  CALL.REL.NOINC `($__internal_0_$__cuda_sm20_rem_u64) ;  /* 0x00000350004c7944 */ /* 0x000fea0003c00000 */
[----:B------:R-:W-:Y:S02]  /*da430*/  IMAD.MOV.U32 R14, RZ, RZ, R50 ;  /* 0x000000ffff0e7224 */ /* 0x000fe400078e0032 */
[----:B------:R-:W-:-:S07]  /*da440*/  IMAD.MOV.U32 R15, RZ, RZ, R51 ;  /* 0x000000ffff0f7224 */ /* 0x000fce00078e0033 */
.L_x_3043:
[----:B------:R-:W-:Y:S05]  /*da450*/  BSYNC.RECONVERGENT B11 ;  /* 0x00000000000b7941 */ /* 0x000fea0003800200 */
.L_x_3041:
        /* <DEDUP_REMOVED lines=26> */
.L_x_3045:
[----:B------:R-:W0:Y:S01]  /*da600*/  LDCU UR4, c[0x3][0xe0] ;  /* 0x00c01c00ff0477ac */ /* 0x000e220008000800 */
[----:B------:R-:W-:Y:S01]  /*da610*/  IMAD.MOV.U32 R55, RZ, RZ, RZ ;  /* 0x000000ffff377224 */ /* 0x000fe200078e00ff */
[----:B------:R-:W-:Y:S01]  /*da620*/  MOV R52, 0xda650 ;  /* 0x000da65000347802 */ /* 0x000fe20000000f00 */
[----:B0-----:R-:W-:-:S07]  /*da630*/  IMAD.U32 R54, RZ, RZ, UR4 ;  /* 0x00000004ff367e24 */ /* 0x001fce000f8e00ff */
[----:B------:R-:W-:Y:S05]  /*da640*/  CALL.REL.NOINC `($__internal_0_$__cuda_sm20_rem_u64) ;  /* 0x0000034c00c47944 */ /* 0x000fea0003c00000 */
[----:B------:R-:W-:Y:S02]  /*da650*/  IMAD.MOV.U32 R14, RZ, RZ, R50 ;  /* 0x000000ffff0e7224 */ /* 0x000fe400078e0032 */
[----:B------:R-:W-:-:S07]  /*da660*/  IMAD.MOV.U32 R15, RZ, RZ, R51 ;  /* 0x000000ffff0f7224 */ /* 0x000fce00078e0033 */
.L_x_3046:
[----:B------:R-:W-:Y:S05]  /*da670*/  BSYNC.RECONVERGENT B11 ;  /* 0x00000000000b7941 */ /* 0x000fea0003800200 */
.L_x_3044:
        /* <DEDUP_REMOVED lines=26> */
.L_x_3048:
[----:B------:R-:W0:Y:S01]  /*da820*/  LDCU UR4, c[0x3][0xe0] ;  /* 0x00c01c00ff0477ac */ /* 0x000e220008000800 */
[----:B------:R-:W-:Y:S01]  /*da830*/  IMAD.MOV.U32 R55, RZ, RZ, RZ ;  /* 0x000000ffff377224 */ /* 0x000fe200078e00ff */
[----:B------:R-:W-:Y:S01]  /*da840*/  MOV R52, 0xda870 ;  /* 0x000da87000347802 */ /* 0x000fe20000000f00 */
[----:B0-----:R-:W-:-:S07]  /*da850*/  IMAD.U32 R54, RZ, RZ, UR4 ;  /* 0x00000004ff367e24 */ /* 0x001fce000f8e00ff */
[----:B------:R-:W-:Y:S05]  /*da860*/  CALL.REL.NOINC `($__internal_0_$__cuda_sm20_rem_u64) ;  /* 0x0000034c003c7944 */ /* 0x000fea0003c00000 */
[----:B------:R-:W-:Y:S02]  /*da870*/  IMAD.MOV.U32 R14, RZ, RZ, R50 ;  /* 0x000000ffff0e7224 */ /* 0x000fe400078e0032 */
[----:B------:R-:W-:-:S07]  /*da880*/  IMAD.MOV.U32 R15, RZ, RZ, R51 ;  /* 0x000000ffff0f7224 */ /* 0x000fce00078e0033 */
.L_x_3049:
[----:B------:R-:W-:Y:S05]  /*da890*/  BSYNC.RECONVERGENT B11 ;  /* 0x00000000000b7941 */ /* 0x000fea0003800200 */
.L_x_3047:
        /* <DEDUP_REMOVED lines=27> */
.L_x_3051:
[----:B------:R-:W0:Y:S01]  /*daa50*/  LDCU UR4, c[0x3][0xe0] ;  /* 0x00c01c00ff0477ac */ /* 0x000e220008000800 */
[----:B------:R-:W-:Y:S01]  /*daa60*/  IMAD.MOV.U32 R55, RZ, RZ, RZ ;  /* 0x000000ffff377224 */ /* 0x000fe200078e00ff */
[----:B------:R-:W-:Y:S01]  /*daa70*/  MOV R52, 0xdaaa0 ;  /* 0x000daaa000347802 */ /* 0x000fe20000000f00 */
[----:B0-----:R-:W-:-:S07]  /*daa80*/  IMAD.U32 R54, RZ, RZ, UR4 ;  /* 0x00000004ff367e24 */ /* 0x001fce000f8e00ff */
[----:B------:R-:W-:Y:S05]  /*daa90*/  CALL.REL.NOINC `($__internal_0_$__cuda_sm20_rem_u64) ;  /* 0x0000034800b07944 */ /* 0x000fea0003c00000 */
[----:B------:R-:W-:Y:S02]  /*daaa0*/  IMAD.MOV.U32 R14, RZ, RZ, R50 ;  /* 0x000000ffff0e7224 */ /* 0x000fe400078e0032 */
[----:B------:R-:W-:-:S07]  /*daab0*/  IMAD.MOV.U32 R15, RZ, RZ, R51 ;  /* 0x000000ffff0f7224 */ /* 0x000fce00078e0033 */
.L_x_3052:
[----:B------:R-:W-:Y:S05]  /*daac0*/  BSYNC.RECONVERGENT B11 ;  /* 0x00000000000b7941 */ /* 0x000fea0003800200 */
.L_x_3050:
        /* <DEDUP_REMOVED lines=26> */
.L_x_3054:
[----:B------:R-:W0:Y:S01]  /*dac70*/  LDCU UR4, c[0x3][0xe0] ;  /* 0x00c01c00ff0477ac */ /* 0x000e220008000800 */
[----:B------:R-:W-:Y:S01]  /*dac80*/  IMAD.MOV.U32 R55, RZ, RZ, RZ ;  /* 0x000000ffff377224 */ /* 0x000fe200078e00ff */
[----:B------:R-:W-:Y:S01]  /*dac90*/  MOV R52, 0xdacc0 ;  /* 0x000dacc000347802 */ /* 0x000fe20000000f00 */
[----:B0-----:R-:W-:-:S07]  /*daca0*/  IMAD.U32 R54, RZ, RZ, UR4 ;  /* 0x00000004ff367e24 */ /* 0x001fce000f8e00ff */
[----:B------:R-:W-:Y:S05]  /*dacb0*/  CALL.REL.NOINC `($__internal_0_$__cuda_sm20_rem_u64) ;  /* 0x0000034800287944 */ /* 0x000fea0003c00000 */
[----:B------:R-:W-:Y:S02]  /*dacc0*/  IMAD.MOV.U32 R14, RZ, RZ, R50 ;  /* 0x000000ffff0e7224 */ /* 0x000fe400078e0032 */
[----:B------:R-:W-:-:S07]  /*dacd0*/  IMAD.MOV.U32 R15, RZ, RZ, R51 ;  /* 0x000000ffff0f7224 */ /* 0x000fce00078e0033 */
.L_x_3055:
[----:B------:R-:W-:Y:S05]  /*dace0*/  BSYNC.RECONVERGENT B11 ;  /* 0x00000000000b7941 */ /* 0x000fea0003800200 */
.L_x_3053:
        /* <DEDUP_REMOVED lines=26> */
.L_x_3057:
[----:B------:R-:W0:Y:S01]  /*dae90*/  LDCU UR4, c[0x3][0xe0] ;  /* 0x00c01c00ff0477ac */ /* 0x000e220008000800 */
[----:B------:R-:W-:Y:S01]  /*daea0*/  IMAD.MOV.U32 R55, RZ, RZ, RZ ;  /* 0x000000ffff377224 */ /* 0x000fe200078e00ff */
[----:B------:R-:W-:Y:S01]  /*daeb0*/  MOV R52, 0xdaee0 ;  /* 0x000daee000347802 */ /* 0x000fe20000000f00 */
[----:B0-----:R-:W-:-:S07]  /*daec0*/  IMAD.U32 R54, RZ, RZ, UR4 ;  /* 0x00000004ff367e24 */ /* 0x001fce000f8e00ff */
[----:B------:R-:W-:Y:S05]  /*daed0*/  CALL.REL.NOINC `($__internal_0_$__cuda_sm20_rem_u64) ;  /* 0x0000034400a07944 */ /* 0x000fea0003c00000 */
[----:B------:R-:W-:Y:S02]  /*daee0*/  IMAD.MOV.U32 R14, RZ, RZ, R50 ;  /* 0x000000ffff0e7224 */ /* 0x000fe400078e0032 */
[----:B------:R-:W-:-:S07]  /*daef0*/  IMAD.MOV.U32 R15, RZ, RZ, R51 ;  /* 0x000000ffff0f7224 */ /* 0x000fce00078e0033 */
.L_x_3058:
[----:B------:R-:W-:Y:S05]  /*daf00*/  BSYNC.RECONVERGENT B11 ;  /* 0x00000000000b7941 */ /* 0x000fea0003800200 */
.L_x_3056:
        /* <DEDUP_REMOVED lines=26> */
.L_x_3060:
[----:B------:R-:W0:Y:S01]  /*db0b0*/  LDCU UR4, c[0x3][0xe0] ;  /* 0x00c01c00ff0477ac */ /* 0x000e220008000800 */
[----:B------:R-:W-:Y:S01]  /*db0c0*/  IMAD.MOV.U32 R55, RZ, RZ, RZ ;  /* 0x000000ffff377224 */ /* 0x000fe200078e00ff */
[----:B------:R-:W-:Y:S01]  /*db0d0*/  MOV R52, 0xdb100 ;  /* 0x000db10000347802 */ /* 0x000fe20000000f00 */
[----:B0-----:R-:W-:-:S07]  /*db0e0*/  IMAD.U32 R54, RZ, RZ, UR4 ;  /* 0x00000004ff367e24 */ /* 0x001fce000f8e00ff */
[----:B------:R-:W-:Y:S05]  /*db0f0*/  CALL.REL.NOINC `($__internal_0_$__cuda_sm20_rem_u64) ;  /* 0x0000034400187944 */ /* 0x000fea0003c00000 */
[----:B------:R-:W-:Y:S02]  /*db100*/  IMAD.MOV.U32 R14, RZ, RZ, R50 ;  /* 0x000000ffff0e7224 */ /* 0x000fe400078e0032 */
[----:B------:R-:W-:-:S07]  /*db110*/  IMAD.MOV.U32 R15, RZ, RZ, R51 ;  /* 0x000000ffff0f7224 */ /* 0x000fce00078e0033 */
.L_x_3061:
[----:B------:R-:W-:Y:S05]  /*db120*/  BSYNC.RECONVERGENT B11 ;  /* 0x00000000000b7941 */ /* 0x000fea0003800200 */
.L_x_3059:
        /* <DEDUP_REMOVED lines=26> */
.L_x_3063:
[----:B------:R-:W0:Y:S01]  /*db2d0*/  LDCU UR4, c[0x3][0xe0] ;  /* 0x00c01c00ff0477ac */ /* 0x000e220008000800 */
[----:B------:R-:W-:Y:S01]  /*db2e0*/  IMAD.MOV.U32 R55, RZ, RZ, RZ ;  /* 0x000000ffff377224 */ /* 0x000fe200078e00ff */
[----:B------:R-:W-:Y:S01]  /*db2f0*/  MOV R52, 0xdb320 ;  /* 0x000db32000347802 */ /* 0x000fe20000000f00 */
[----:B0-----:R-:W-:-:S07]  /*db300*/  IMAD.U32 R54, RZ, RZ, UR4 ;  /* 0x00000004ff367e24 */ /* 0x001fce000f8e00ff */
[----:B------:R-:W-:Y:S05]  /*db310*/  CALL.REL.NOINC `($__internal_0_$__cuda_sm20_rem_u64) ;  /* 0x0000034000907944 */ /* 0x000fea0003c00000 */
[----:B------:R-:W-:Y:S02]  /*db320*/  IMAD.MOV.U32 R14, RZ, RZ, R50 ;  /* 0x000000ffff0e7224 */ /* 0x000fe400078e0032 */
[----:B------:R-:W-:-:S07]  /*db330*/  IMAD.MOV.U32 R15, RZ, RZ, R51 ;  /* 0x000000ffff0f7224 */ /* 0x000fce00078e0033 */
.L_x_3064:
[----:B------:R-:W-:Y:S05]  /*db340*/  BSYNC.RECONVERGENT B11 ;  /* 0x00000000000b7941 */ /* 0x000fea0003800200 */
.L_x_3062:
        /* <DEDUP_REMOVED lines=26> */
.L_x_3066:
[----:B------:R-:W0:Y:S01]  /*db4f0*/  LDCU UR4, c[0x3][0xe0] ;  /* 0x00c01c00ff0477ac */ /* 0x000e220008000800 */
[----:B------:R-:W-:Y:S01]  /*db500*/  IMAD.MOV.U32 R55, RZ, RZ, RZ ;  /* 0x000000ffff377224 */ /* 0x000fe200078e00ff */
[----:B------:R-:W-:Y:S01]  /*db510*/  MOV R52, 0xdb540 ;  /* 0x000db54000347802 */ /* 0x000fe20000000f00 */
[----:B0-----:R-:W-:-:S07]  /*db520*/  IMAD.U32 R54, RZ, RZ, UR4 ;  /* 0x00000004ff367e24 */ /* 0x001fce000f8e00ff */
[----:B------:R-:W-:Y:S05]  /*db530*/  CALL.REL.NOINC `($__internal_0_$__cuda_sm20_rem_u64) ;  /* 0x0000034000087944 */ /* 0x000fea0003c00000 */
[----:B------:R-:W-:Y:S02]  /*db540*/  IMAD.MOV.U32 R14, RZ, RZ, R50 ;  /* 0x000000ffff0e7224 */ /* 0x000fe400078e0032 */
[----:B------:R-:W-:-:S07]  /*db550*/  IMAD.MOV.U32 R15, RZ, RZ, R51 ;  /* 0x000000ffff0f7224 */ /* 0x000fce00078e0033 */
.L_x_3067:
[----:B------:R-:W-:Y:S05]  /*db560*/  BSYNC.RECONVERGENT B11 ;  /* 0x00000000000b7941 */ /* 0x000fea0003800200 */
.L_x_3065:
        /* <DEDUP_REMOVED lines=26> */
.L_x_3069:
[----:B------:R-:W0:Y:S01]  /*db710*/  LDCU UR4, c[0x3][0xe0] ;  /* 0x00c01c00ff0477ac */ /* 0x000e220008000800 */
[----:B------:R-:W-:Y:S01]  /*db720*/  IMAD.MOV.U32 R55, RZ, RZ, RZ ;  /* 0x000000ffff377224 */ /* 0x000fe200078e00ff */
[----:B------:R-:W-:Y:S01]  /*db730*/  MOV R52, 0xdb760 ;  /* 0x000db76000347802 */ /* 0x000fe20000000f00 */
[----:B0-----:R-:W-:-:S07]  /*db740*/  IMAD.U32 R54, RZ, RZ, UR4 ;  /* 0x00000004ff367e24 */ /* 0x001fce000f8e00ff */
[----:B------:R-:W-:Y:S05]  /*db750*/  CALL.REL.NOINC `($__internal_0_$__cuda_sm20_rem_u64) ;  /* 0x0000033c00807944 */ /* 0x000fea0003c00000 */
[----:B------:R-:W-:Y:S02]  /*db760*/  IMAD.MOV.U32 R14, RZ, RZ, R50 ;  /* 0x000000ffff0e7224 */ /* 0x000fe400078e0032 */
[----:B------:R-:W-:-:S07]  /*db770*/  IMAD.MOV.U32 R15, RZ, RZ, R51 ;  /* 0x000000ffff0f7224 */ /* 0x000fce00078e0033 */
.L_x_3070:
[----:B------:R-:W-:Y:S05]  /*db780*/  BSYNC.RECONVERGENT B11 ;  /* 0x00000000000b7941 */ /* 0x000fea0003800200 */
.L_x_3068:
        /* <DEDUP_REMOVED lines=26> */
.L_x_3072:
[----:B------:R-:W0:Y:S01]  /*db930*/  LDCU UR4, c[0x3][0xe0] ;  /* 0x00c01c00ff0477ac */ /* 0x000e220008000800 */
[----:B------:R-:W-:Y:S01]  /*db940*/  IMAD.MOV.U32 R55, RZ, RZ, RZ ;  /* 0x000000ffff377224 */ /* 0x000fe200078e00ff */
[----:B------:R-:W-:Y:S01]  /*db950*/  MOV R52, 0xdb980 ;  /* 0x000db98000347802 */ /* 0x000fe20000000f00 */
[----:B0-----:R-:W-:-:S07]  /*db960*/  IMAD.U32 R54, RZ, RZ, UR4 ;  /* 0x00000004ff367e24 */ /* 0x001fce000f8e00ff */
[----:B------:R-:W-:Y:S05]  /*db970*/  CALL.REL.NOINC `($__internal_0_$__cuda_sm20_rem_u64) ;  /* 0x0000033800f87944 */ /* 0x000fea0003c00000 */
[----:B------:R-:W-:Y:S02]  /*db980*/  IMAD.MOV.U32 R14, RZ, RZ, R50 ;  /* 0x000000ffff0e7224 */ /* 0x000fe400078e0032 */
[----:B------:R-:W-:-:S07]  /*db990*/  IMAD.MOV.U32 R15, RZ, RZ, R51 ;  /* 0x000000ffff0f7224 */ /* 0x000fce00078e0033 */
.L_x_3073:
[----:B------:R-:W-:Y:S05]  /*db9a0*/  BSYNC.RECONVERGENT B11 ;  /* 0x00000000000b7941 */ /* 0x000fea0003800200 */
.L_x_3071:
        /* <DEDUP_REMOVED lines=27> */
.L_x_3075:
[----:B------:R-:W0:Y:S01]  /*dbb60*/  LDCU UR4, c[0x3][0xe0] ;  /* 0x00c01c00ff0477ac */ /* 0x000e220008000800 */
[----:B------:R-:W-:Y:S01]  /*dbb70*/  IMAD.MOV.U32 R55, RZ, RZ, RZ ;  /* 0x000000ffff377224 */ /* 0x000fe200078e00ff */
[----:B------:R-:W-:Y:S01]  /*dbb80*/  MOV R52, 0xdbbb0 ;  /* 0x000dbbb000347802 */ /* 0x000fe20000000f00 */
[----:B0-----:R-:W-:-:S07]  /*dbb90*/  IMAD.U32 R54, RZ, RZ, UR4 ;  /* 0x00000004ff367e24 */ /* 0x001fce000f8e00ff */
[----:B------:R-:W-:Y:S05]  /*dbba0*/  CALL.REL.NOINC `($__internal_0_$__cuda_sm20_rem_u64) ;  /* 0x00000338006c7944 */ /* 0x000fea0003c00000 */
[----:B------:R-:W-:Y:S02]  /*dbbb0*/  IMAD.MOV.U32 R14, RZ, RZ, R50 ;  /* 0x000000ffff0e7224 */ /* 0x000fe400078e0032 */
[----:B------:R-:W-:-:S07]  /*dbbc0*/  IMAD.MOV.U32 R15, RZ, RZ, R51 ;  /* 0x000000ffff0f7224 */ /* 0x000fce00078e0033 */
.L_x_3076:
[----:B------:R-:W-:Y:S05]  /*dbbd0*/  BSYNC.RECONVERGENT B11 ;  /* 0x00000000000b7941 */ /* 0x000fea0003800200 */
.L_x_3074:
        /* <DEDUP_REMOVED lines=26> */
.L_x_3078:
[----:B------:R-:W0:Y:S01]  /*dbd80*/  LDCU UR4, c[0x3][0xe0] ;  /* 0x00c01c00ff0477ac */ /* 0x000e220008000800 */
[----:B------:R-:W-:Y:S01]  /*dbd90*/  IMAD.MOV.U32 R55, RZ, RZ, RZ ;  /* 0x000000ffff377224 */ /* 0x000fe200078e00ff */
[----:B------:R-:W-:Y:S01]  /*dbda0*/  MOV R52, 0xdbdd0 ;  /* 0x000dbdd000347802 */ /* 0x000fe20000000f00 */
[----:B0-----:R-:W-:-:S07]  /*dbdb0*/  IMAD.U32 R54, RZ, RZ, UR4 ;  /* 0x00000004ff367e24 */ /* 0x001fce000f8e00ff */
[----:B------:R-:W-:Y:S05]  /*dbdc0*/  CALL.REL.NOINC `($__internal_0_$__cuda_sm20_rem_u64) ;  /* 0x0000033400e47944 */ /* 0x000fea0003c00000 */
[----:B------:R-:W-:Y:S02]  /*dbdd0*/  IMAD.MOV.U32 R14, RZ, RZ, R50 ;  /* 0x000000ffff0e7224 */ /* 0x000fe400078e0032 */
[----:B------:R-:W-:-:S07]  /*dbde0*/  IMAD.MOV.U32 R15, RZ, RZ, R51 ;  /* 0x000000ffff0f7224 */ /* 0x000fce00078e0033 */
.L_x_3079:
[----:B------:R-:W-:Y:S05]  /*dbdf0*/  BSYNC.RECONVERGENT B11 ;  /* 0x00000000000b7941 */ /* 0x000fea0003800200 */
.L_x_3077:
        /* <DEDUP_REMOVED lines=27> */
.L_x_3081:
[----:B------:R-:W0:Y:S01]  /*dbfb0*/  LDCU UR4, c[0x3][0xe0] ;  /* 0x00c01c00ff0477ac */ /* 0x000e220008000800 */
[----:B------:R-:W-:Y:S01]  /*dbfc0*/  IMAD.MOV.U32 R55, RZ, RZ, RZ ;  /* 0x000000ffff377224 */ /* 0x000fe200078e00ff */
[----:B------:R-:W-:Y:S01]  /*dbfd0*/  MOV R52, 0xdc000 ;  /* 0x000dc00000347802 */ /* 0x000fe20000000f00 */
[----:B0-----:R-:W-:-:S07]  /*dbfe0*/  IMAD.U32 R54, RZ, RZ, UR4 ;  /* 0x00000004ff367e24 */ /* 0x001fce000f8e00ff */
[----:B------:R-:W-:Y:S05]  /*dbff0*/  CALL.REL.NOINC `($__internal_0_$__cuda_sm20_rem_u64) ;  /* 0x0000033400587944 */ /* 0x000fea0003c00000 */
[----:B------:R-:W-:Y:S02]  /*dc000*/  IMAD.MOV.U32 R14, RZ, RZ, R50 ;  /* 0x000000ffff0e7224 */ /* 0x000fe400078e0032 */
[----:B------:R-:W-:-:S07]  /*dc010*/  IMAD.MOV.U32 R15, RZ, RZ, R51 ;  /* 0x000000ffff0f7224 */ /* 0x000fce00078e0033 */
.L_x_3082:
[----:B------:R-:W-:Y:S05]  /*dc020*/  BSYNC.RECONVERGENT B11 ;  /* 0x00000000000b7941 */ /* 0x000fea0003800200 */
.L_x_3080:
        /* <DEDUP_REMOVED lines=28> */
.L_x_3084:
[----:B------:R-:W0:Y:S01]  /*dc1f0*/  LDCU UR4, c[0x3][0xe0] ;  /* 0x00c01c00ff0477ac */ /* 0x000e220008000800 */
[----:B------:R-:W-:Y:S01]  /*dc200*/  IMAD.MOV.U32 R55, RZ, RZ, RZ ;  /* 0x000000ffff377224 */ /* 0x000fe200078e00ff */
[----:B------:R-:W-:Y:S01]  /*dc210*/  MOV R52, 0xdc240 ;  /* 0x000dc24000347802 */ /* 0x000fe20000000f00 */
[----:B0-----:R-:W-:-:S07]  /*dc220*/  IMAD.U32 R54, RZ, RZ, UR4 ;  /* 0x00000004ff367e24 */ /* 0x001fce000f8e00ff */
[----:B------:R-:W-:Y:S05]  /*dc230*/  CALL.REL.NOINC `($__internal_0_$__cuda_sm20_rem_u64) ;  /* 0x0000033000c87944 */ /* 0x000fea0003c00000 */
[----:B------:R-:W-:Y:S02]  /*dc240*/  IMAD.MOV.U32 R14, RZ, RZ, R50 ;  /* 0x000000ffff0e7224 */ /* 0x000fe400078e0032 */
[----:B------:R-:W-:-:S07]  /*dc250*/  IMAD.MOV.U32 R15, RZ, RZ, R51 ;  /* 0x000000ffff0f7224 */ /* 0x000fce00078e0033 */
.L_x_3085:
[----:B------:R-:W-:Y:S05]  /*dc260*/  BSYNC.RECONVERGENT B11 ;  /* 0x00000000000b7941 */ /* 0x000fea0003800200 */
.L_x_3083:
        /* <DEDUP_REMOVED lines=26> */
.L_x_3087:
[----:B------:R-:W0:Y:S01]  /*dc410*/  LDCU UR4, c[0x3][0xe0] ;  /* 0x00c01c00ff0477ac */ /* 0x000e220008000800 */
[----:B------:R-:W-:Y:S01]  /*dc420*/  IMAD.MOV.U32 R55, RZ, RZ, RZ ;  /* 0x000000ffff377224 */ /* 0x000fe200078e00ff */
[----:B------:R-:W-:Y:S01]  /*dc430*/  MOV R52, 0xdc460 ;  /* 0x000dc46000347802 */ /* 0x000fe20000000f00 */
[----:B0-----:R-:W-:-:S07]  /*dc440*/  IMAD.U32 R54, RZ, RZ, UR4 ;  /* 0x00000004ff367e24 */ /* 0x001fce000f8e00ff */
[----:B------:R-:W-:Y:S05]  /*dc450*/  CALL.REL.NOINC `($__internal_0_$__cuda_sm20_rem_u64) ;  /* 0x0000033000407944 */ /* 0x000fea0003c00000 */
[----:B------:R-:W-:Y:S02]  /*dc460*/  IMAD.MOV.U32 R14, RZ, RZ, R50 ;  /* 0x000000ffff0e7224 */ /* 0x000fe400078e0032 */
[----:B------:R-:W-:-:S07]  /*dc470*/  IMAD.MOV.U32 R15, RZ, RZ, R51 ;  /* 0x000000ffff0f7224 */ /* 0x000fce00078e0033 */
.L_x_3088:
[----:B------:R-:W-:Y:S05]  /*dc480*/  BSYNC.RECONVERGENT B11 ;  /* 0x00000000000b7941 */ /* 0x000fea0003800200 */
.L_x_3086:
        /* <DEDUP_REMOVED lines=46> */
.L_x_3090:
        /* <DEDUP_REMOVED lines=9> */
.L_x_3091:
[----:B------:R-:W-:Y:S05]  /*dc800*/  BSYNC.RECONVERGENT B11 ;  /* 0x00000000000b7941 */ /* 0x000fea0003800200 */
.L_x_3089:
        /* <DEDUP_REMOVED lines=26> */
.L_x_3093:
[----:B------:R-:W0:Y:S01]  /*dc9b0*/  LDCU UR4, c[0x3][0xe8] ;  /* 0x00c01d00ff0477ac */ /* 0x000e220008000800 */
[----:B------:R-:W-:Y:S01]  /*dc9c0*/  IMAD.MOV.U32 R55, RZ, RZ, RZ ;  /* 0x000000ffff377224 */ /* 0x000fe200078e00ff */
[----:B------:R-:W-:Y:S01]  /*dc9d0*/  MOV R52, 0xdca00 ;  /* 0x000dca0000347802 */ /* 0x000fe20000000f00 */
[----:B0-----:R-:W-:-:S07]  /*dc9e0*/  IMAD.U32 R54, RZ, RZ, UR4 ;  /* 0x00000004ff367e24 */ /* 0x001fce000f8e00ff */
[----:B------:R-:W-:Y:S05]  /*dc9f0*/  CALL.REL.NOINC `($__internal_0_$__cuda_sm20_rem_u64) ;  /* 0x0000032800d87944 */ /* 0x000fea0003c00000 */
[----:B------:R-:W-:Y:S02]  /*dca00*/  IMAD.MOV.U32 R16, RZ, RZ, R50 ;  /* 0x000000ffff107224 */ /* 0x000fe400078e0032 */
[----:B------:R-:W-:-:S07]  /*dca10*/  IMAD.MOV.U32 R17, RZ, RZ, R51 ;  /* 0x000000ffff117224 */ /* 0x000fce00078e0033 */
.L_x_3094:
[----:B------:R-:W-:Y:S05]  /*dca20*/  BSYNC.RECONVERGENT B11 ;  /* 0x00000000000b7941 */ /* 0x000fea0003800200 */
.L_x_3092:
        /* <DEDUP_REMOVED lines=27> */
.L_x_3096:
[----:B------:R-:W0:Y:S01]  /*dcbe0*/  LDCU UR4, c[0x3][0xe8] ;  /* 0x00c01d00ff0477ac */ /* 0x000e220008000800 */
[----:B------:R-:W-:Y:S01]  /*dcbf0*/  IMAD.MOV.U32 R55, RZ, RZ, RZ ;  /* 0x000000ffff377224 */ /* 0x000fe200078e00ff */
[----:B------:R-:W-:Y:S01]  /*dcc00*/  MOV R52, 0xdcc30 ;  /* 0x000dcc3000347802 */ /* 0x000fe20000000f00 */
[----:B0-----:R-:W-:-:S07]  /*dcc10*/  IMAD.U32 R54, RZ, RZ, UR4 ;  /* 0x00000004ff367e24 */ /* 0x001fce000f8e00ff */
[----:B------:R-:W-:Y:S05]  /*dcc20*/  CALL.REL.NOINC `($__internal_0_$__cuda_sm20_rem_u64) ;  /* 0x00000328004c7944 */ /* 0x000fea0003c00000 */
[----:B------:R-:W-:Y:S02]  /*dcc30*/  IMAD.MOV.U32 R16, RZ, RZ, R50 ;  /* 0x000000ffff107224 */ /* 0x000fe400078e0032 */
[----:B------:R-:W-:-:S07]  /*dcc40*/  IMAD.MOV.U32 R17, RZ, RZ, R51 ;  /* 0x000000ffff117224 */ /* 0x000fce00078e0033 */
.L_x_3097:
[----:B------:R-:W-:Y:S05]  /*dcc50*/  BSYNC.RECONVERGENT B11 ;  /* 0x00000000000b7941 */ /* 0x000fea0003800200 */
.L_x_3095:
        /* <DEDUP_REMOVED lines=26> */
.L_x_3099:
[----:B------:R-:W0:Y:S01]  /*dce00*/  LDCU UR4, c[0x3][0xe8] ;  /* 0x00c01d00ff0477ac */ /* 0x000e220008000800 */
[----:B------:R-:W-:Y:S01]  /*dce10*/  IMAD.MOV.U32 R55, RZ, RZ, RZ ;  /* 0x000000ffff377224 */ /* 0x000fe200078e00ff */
[----:B------:R-:W-:Y:S01]  /*dce20*/  MOV R52, 0xdce50 ;  /* 0x000dce5000347802 */ /* 0x000fe20000000f00 */
[----:B0-----:R-:W-:-:S07]  /*dce30*/  IMAD.U32 R54, RZ, RZ, UR4 ;  /* 0x00000004ff367e24 */ /* 0x001fce000f8e00ff */
[----:B------:R-:W-:Y:S05]  /*dce40*/  CALL.REL.NOINC `($__internal_0_$__cuda_sm20_rem_u64) ;  /* 0x0000032400c47944 */ /* 0x000fea0003c00000 */
[----:B------:R-:W-:Y:S02]  /*dce50*/  IMAD.MOV.U32 R16, RZ, RZ, R50 ;  /* 0x000000ffff107224 */ /* 0x000fe400078e0032 */
[----:B------:R-:W-:-:S07]  /*dce60*/  IMAD.MOV.U32 R17, RZ, RZ, R51 ;  /* 0x000000ffff117224 */ /* 0x000fce00078e0033 */
.L_x_3100:
[----:B------:R-:W-:Y:S05]  /*dce70*/  BSYNC.RECONVERGENT B11 ;  /* 0x00000000000b7941 */ /* 0x000fea0003800200 */
.L_x_3098:
        /* <DEDUP_REMOVED lines=26> */
.L_x_3102:
[----:B------:R-:W0:Y:S01]  /*dd020*/  LDCU UR4, c[0x3][0xe8] ;  /* 0x00c01d00ff0477ac */ /* 0x000e220008000800 */
[----:B------:R-:W-:Y:S01]  /*dd030*/  IMAD.MOV.U32 R55, RZ, RZ, RZ ;  /* 0x000000ffff377224 */ /* 0x000fe200078e00ff */
[----:B------:R-:W-:Y:S01]  /*dd040*/  MOV R52, 0xdd070 ;  /* 0x000dd07000347802 */ /* 0x000fe20000000f00 */
[----:B0-----:R-:W-:-:S07]  /*dd050*/  IMAD.U32 R54, RZ, RZ, UR4 ;  /* 0x00000004ff367e24 */ /* 0x001fce000f8e00ff */
[----:B------:R-:W-:Y:S05]  /*dd060*/  CALL.REL.NOINC `($__internal_0_$__cuda_sm20_rem_u64) ;  /* 0x00000324003c7944 */ /* 0x000fea0003c00000 */
[----:B------:R-:W-:Y:S02]  /*dd070*/  IMAD.MOV.U32 R16, RZ, RZ, R50 ;  /* 0x000000ffff107224 */ /* 0x000fe400078e0032 */
[----:B------:R-:W-:-:S07]  /*dd080*/  IMAD.MOV.U32 R17, RZ, RZ, R51 ;  /* 0x000000ffff117224 */ /* 0x000fce00078e0033 */
.L_x_3103:
[----:B------:R-:W-:Y:S05]  /*dd090*/  BSYNC.RECONVERGENT B11 ;  /* 0x00000000000b7941 */ /* 0x000fea0003800200 */
.L_x_3101:
        /* <DEDUP_REMOVED lines=26> */
.L_x_3105:
[----:B------:R-:W0:Y:S01]  /*dd240*/  LDCU UR4, c[0x3][0xe8] ;  /* 0x00c01d00ff0477ac */ /* 0x000e220008000800 */
[----:B------:R-:W-:Y:S01]  /*dd250*/  IMAD.MOV.U32 R55, RZ, RZ, RZ ;  /* 0x000000ffff377224 */ /* 0x000fe200078e00ff */
[----:B------:R-:W-:Y:S01]  /*dd260*/  MOV R52, 0xdd290 ;  /* 0x000dd29000347802 */ /* 0x000fe20000000f00 */
[----:B0-----:R-:W-:-:S07]  /*dd270*/  IMAD.U32 R54, RZ, RZ, UR4 ;  /* 0x00000004ff367e24 */ /* 0x001fce000f8e00ff */
[----:B------:R-:W-:Y:S05]  /*dd280*/  CALL.REL.NOINC `($__internal_0_$__cuda_sm20_rem_u64) ;  /* 0x0000032000b47944 */ /* 0x000fea0003c00000 */
[----:B------:R-:W-:Y:S02]  /*dd290*/  IMAD.MOV.U32 R16, RZ, RZ, R50 ;  /* 0x000000ffff107224 */ /* 0x000fe400078e0032 */
[----:B------:R-:W-:-:S07]  /*dd2a0*/  IMAD.MOV.U32 R17, RZ, RZ, R51 ;  /* 0x000000ffff117224 */ /* 0x000fce00078e0033 */
.L_x_3106:
[----:B------:R-:W-:Y:S05]  /*dd2b0*/  BSYNC.RECONVERGENT B11 ;  /* 0x00000000000b7941 */ /* 0x000fea0003800200 */
.L_x_3104:
        /* <DEDUP_REMOVED lines=26> */
.L_x_3108:
[----:B------:R-:W0:Y:S01]  /*dd460*/  LDCU UR4, c[0x3][0xe8] ;  /* 0x00c01d00ff0477ac */ /* 0x000e220008000800 */
[----:B------:R-:W-:Y:S01]  /*dd470*/  IMAD.MOV.U32 R55, RZ, RZ, RZ ;  /* 0x000000ffff377224 */ /* 0x000fe200078e00ff */
[----:B------:R-:W-:Y:S01]  /*dd480*/  MOV R52, 0xdd4b0 ;  /* 0x000dd4b000347802 */ /* 0x000fe20000000f00 */
[----:B0-----:R-:W-:-:S07]  /*dd490*/  IMAD.U32 R54, RZ, RZ, UR4 ;  /* 0x00000004ff367e24 */ /* 0x001fce000f8e00ff */
[----:B------:R-:W-:Y:S05]  /*dd4a0*/  CALL.REL.NOINC `($__internal_0_$__cuda_sm20_rem_u64) ;  /* 0x00000320002c7944 */ /* 0x000fea0003c00000 */
[----:B------:R-:W-:Y:S02]  /*dd4b0*/  IMAD.MOV.U32 R16, RZ, RZ, R50 ;  /* 0x000000ffff107224 */ /* 0x000fe400078e0032 */
[----:B------:R-:W-:-:S07]  /*dd4c0*/  IMAD.MOV.U32 R17, RZ, RZ, R51 ;  /* 0x000000ffff117224 */ /* 0x000fce00078e0033 */
.L_x_3109:
[----:B------:R-:W-:Y:S05]  /*dd4d0*/  BSYNC.RECONVERGENT B11 ;  /* 0x00000000000b7941 */ /* 0x000fea0003800200 */
.L_x_3107:
        /* <DEDUP_REMOVED lines=26> */
.L_x_3111:
[----:B------:R-:W0:Y:S01]  /*dd680*/  LDCU UR4, c[0x3][0xe8] ;  /* 0x00c01d00ff0477ac */ /* 0x000e220008000800 */
[----:B------:R-:W-:Y:S01]  /*dd690*/  IMAD.MOV.U32 R55, RZ, RZ, RZ ;  /* 0x000000ffff377224 */ /* 0x000fe200078e00ff */
[----:B------:R-:W-:Y:S01]  /*dd6a0*/  MOV R52, 0xdd6d0 ;  /* 0x000dd6d000347802 */ /* 0x000fe20000000f00 */
[----:B0-----:R-:W-:-:S07]  /*dd6b0*/  IMAD.U32 R54, RZ, RZ, UR4 ;  /* 0x00000004ff367e24 */ /* 0x001fce000f8e00ff */
[----:B------:R-:W-:Y:S05]  /*dd6c0*/  CALL.REL.NOINC `($__internal_0_$__cuda_sm20_rem_u64) ;  /* 0x0000031c00a47944 */ /* 0x000fea0003c00000 */
[----:B------:R-:W-:Y:S02]  /*dd6d0*/  IMAD.MOV.U32 R16, RZ, RZ, R50 ;  /* 0x000000ffff107224 */ /* 0x000fe400078e0032 */
[----:B------:R-:W-:-:S07]  /*dd6e0*/  IMAD.MOV.U32 R17, RZ, RZ, R51 ;  /* 0x000000ffff117224 */ /* 0x000fce00078e0033 */
.L_x_3112:
[----:B------:R-:W-:Y:S05]  /*dd6f0*/  BSYNC.RECONVERGENT B11 ;  /* 0x00000000000b7941 */ /* 0x000fea0003800200 */
.L_x_3110:
        /* <DEDUP_REMOVED lines=26> */
.L_x_3114:
[----:B------:R-:W0:Y:S01]  /*dd8a0*/  LDCU UR4, c[0x3][0xe8] ;  /* 0x00c01d00ff0477ac */ /* 0x000e220008000800 */
[----:B------:R-:W-:Y:S01]  /*dd8b0*/  IMAD.MOV.U32 R55, RZ, RZ, RZ ;  /* 0x000000ffff377224 */ /* 0x000fe200078e00ff */
[----:B------:R-:W-:Y:S01]  /*dd8c0*/  MOV R52, 0xdd8f0 ;  /* 0x000dd8f000347802 */ /* 0x000fe20000000f00 */
[----:B0-----:R-:W-:-:S07]  /*dd8d0*/  IMAD.U32 R54, RZ, RZ, UR4 ;  /* 0x00000004ff367e24 */ /* 0x001fce000f8e00ff */
[----:B------:R-:W-:Y:S05]  /*dd8e0*/  CALL.REL.NOINC `($__internal_0_$__cuda_sm20_rem_u64) ;  /* 0x0000031c001c7944 */ /* 0x000fea0003c00000 */
[----:B------:R-:W-:Y:S02]  /*dd8f0*/  IMAD.MOV.U32 R16, RZ, RZ, R50 ;  /* 0x000000ffff107224 */ /* 0x000fe400078e0032 */
[----:B------:R-:W-:-:S07]  /*dd900*/  IMAD.MOV.U32 R17, RZ, RZ, R51 ;  /* 0x000000ffff117224 */ /* 0x000fce00078e0033 */
.L_x_3115:
[----:B------:R-:W-:Y:S05]  /*dd910*/  BSYNC.RECONVERGENT B11 ;  /* 0x00000000000b7941 */ /* 0x000fea0003800200 */
.L_x_3113:
        /* <DEDUP_REMOVED lines=26> */
.L_x_3117:
[----:B------:R-:W0:Y:S01]  /*ddac0*/  LDCU UR4, c[0x3][0xe8] ;  /* 0x00c01d00ff0477ac */ /* 0x000e220008000800 */
[----:B------:R-:W-:Y:S01]  /*ddad0*/  IMAD.MOV.U32 R55, RZ, RZ, RZ ;  /* 0x000000ffff377224 */ /* 0x000fe200078e00ff */
[----:B------:R-:W-:Y:S01]  /*ddae0*/  MOV R52, 0xddb10 ;  /* 0x000ddb1000347802 */ /* 0x000fe20000000f00 */
[----:B0-----:R-:W-:-:S07]  /*ddaf0*/  IMAD.U32 R54, RZ, RZ, UR4 ;  /* 0x00000004ff367e24 */ /* 0x001fce000f8e00ff */
[----:B------:R-:W-:Y:S05]  /*ddb00*/  CALL.REL.NOINC `($__internal_0_$__cuda_sm20_rem_u64) ;  /* 0x0000031800947944 */ /* 0x000fea0003c00000 */
[----:B------:R-:W-:Y:S02]  /*ddb10*/  IMAD.MOV.U32 R16, RZ, RZ, R50 ;  /* 0x000000ffff107224 */ /* 0x000fe400078e0032 */
[----:B------:R-:W-:-:S07]  /*ddb20*/  IMAD.MOV.U32 R17, RZ, RZ, R51 ;  /* 0x000000ffff117224 */ /* 0x000fce00078e0033 */
.L_x_3118:
[----:B------:R-:W-:Y:S05]  /*ddb30*/  BSYNC.RECONVERGENT B11 ;  /* 0x00000000000b7941 */ /* 0x000fea0003800200 */
.L_x_3116:
        /* <DEDUP_REMOVED lines=27> */
.L_x_3120:
[----:B------:R-:W0:Y:S01]  /*ddcf0*/  LDCU UR4, c[0x3][0xe8] ;  /* 0x00c01d00ff0477ac */ /* 0x000e220008000800 */
[----:B------:R-:W-:Y:S01]  /*ddd00*/  IMAD.MOV.U32 R55, RZ, RZ, RZ ;  /* 0x000000ffff377224 */ /* 0x000fe200078e00ff */
[----:B------:R-:W-:Y:S01]  /*ddd10*/  MOV R52, 0xddd40 ;  /* 0x000ddd4000347802 */ /* 0x000fe20000000f00 */
[----:B0-----:R-:W-:-:S07]  /*ddd20*/  IMAD.U32 R54, RZ, RZ, UR4 ;  /* 0x00000004ff367e24 */ /* 0x001fce000f8e00ff */
[----:B------:R-:W-:Y:S05]  /*ddd30*/  CALL.REL.NOINC `($__internal_0_$__cuda_sm20_rem_u64) ;  /* 0x0000031800087944 */ /* 0x000fea0003c00000 */
[----:B------:R-:W-:Y:S02]  /*ddd40*/  IMAD.MOV.U32 R16, RZ, RZ, R50 ;  /* 0x000000ffff107224 */ /* 0x000fe400078e0032 */
[----:B------:R-:W-:-:S07]  /*ddd50*/  IMAD.MOV.U32 R17, RZ, RZ, R51 ;  /* 0x000000ffff117224 */ /* 0x000fce00078e0033 */
.L_x_3121:
[----:B------:R-:W-:Y:S05]  /*ddd60*/  BSYNC.RECONVERGENT B11 ;  /* 0x00000000000b7941 */ /* 0x000fea0003800200 */
.L_x_3119:
        /* <DEDUP_REMOVED lines=26> */
.L_x_3123:
[----:B------:R-:W0:Y:S01]  /*ddf10*/  LDCU UR4, c[0x3][0xe8] ;  /* 0x00c01d00ff0477ac */ /* 0x000e220008000800 */
[----:B------:R-:W-:Y:S01]  /*ddf20*/  IMAD.MOV.U32 R55, RZ, RZ, RZ ;  /* 0x000000ffff377224 */ /* 0x000fe200078e00ff */
[----:B------:R-:W-:Y:S01]  /*ddf30*/  MOV R52, 0xddf60 ;  /* 0x000ddf6000347802 */ /* 0x000fe20000000f00 */
[----:B0-----:R-:W-:-:S07]  /*ddf40*/  IMAD.U32 R54, RZ, RZ, UR4 ;  /* 0x00000004ff367e24 */ /* 0x001fce000f8e00ff */
[----:B------:R-:W-:Y:S05]  /*ddf50*/  CALL.REL.NOINC `($__internal_0_$__cuda_sm20_rem_u64) ;  /* 0x0000031400807944 */ /* 0x000fea0003c00000 */
[----:B------:R-:W-:Y:S02]  /*ddf60*/  IMAD.MOV.U32 R16, RZ, RZ, R50 ;  /* 0x000000ffff107224 */ /* 0x000fe400078e0032 */
[----:B------:R-:W-:-:S07]  /*ddf70*/  IMAD.MOV.U32 R17, RZ, RZ, R51 ;  /* 0x000000ffff117224 */ /* 0x000fce00078e0033 */
.L_x_3124:
[----:B------:R-:W-:Y:S05]  /*ddf80*/  BSYNC.RECONVERGENT B11 ;  /* 0x00000000000b7941 */ /* 0x000fea0003800200 */
.L_x_3122:
        /* <DEDUP_REMOVED lines=26> */
.L_x_3126:
[----:B------:R-:W0:Y:S01]  /*de130*/  LDCU UR4, c[0x3][0xe8] ;  /* 0x00c01d00ff0477ac */ /* 0x000e220008000800 */
[----:B------:R-:W-:Y:S01]  /*de140*/  IMAD.MOV.U32 R55, RZ, RZ, RZ ;  /* 0x000000ffff377224 */ /* 0x000fe200078e00ff */
[----:B------:R-:W-:Y:S01]  /*de150*/  MOV R52, 0xde180 ;  /* 0x000de18000347802 */ /* 0x000fe20000000f00 */
[----:B0-----:R-:W-:-:S07]  /*de160*/  IMAD.U32 R54, RZ, RZ, UR4 ;  /* 0x00000004ff367e24 */ /* 0x001fce000f8e00ff */
[----:B------:R-:W-:Y:S05]  /*de170*/  CALL.REL.NOINC `($__internal_0_$__cuda_sm20_rem_u64) ;  /* 0x0000031000f87944 */ /* 0x000fea0003c00000 */
[----:B------:R-:W-:Y:S02]  /*de180*/  IMAD.MOV.U32 R16, RZ, RZ, R50 ;  /* 0x000000ffff107224 */ /* 0x000fe400078e0032 */
[----:B------:R-:W-:-:S07]  /*de190*/  IMAD.MOV.U32 R17, RZ, RZ, R51 ;  /* 0x000000ffff117224 */ /* 0x000fce00078e0033 */
.L_x_3127:
[----:B------:R-:W-:Y:S05]  /*de1a0*/  BSYNC.RECONVERGENT B11 ;  /* 0x00000000000b7941 */ /* 0x000fea0003800200 */
.L_x_3125:
        /* <DEDUP_REMOVED lines=26> */
.L_x_3129:
[----:B------:R-:W0:Y:S01]  /*de350*/  LDCU UR4, c[0x3][0xe8] ;  /* 0x00c01d00ff0477ac */ /* 0x000e220008000800 */
[----:B------:R-:W-:Y:S01]  /*de360*/  IMAD.MOV.U32 R55, RZ, RZ, RZ ;  /* 0x000000ffff377224 */ /* 0x000fe200078e00ff */
[----:B------:R-:W-:Y:S01]  /*de370*/  MOV R52, 0xde3a0 ;  /* 0x000de3a000347802 */ /* 0x000fe20000000f00 */
[----:B0-----:R-:W-:-:S07]  /*de380*/  IMAD.U32 R54, RZ, RZ, UR4 ;  /* 0x00000004ff367e24 */ /* 0x001fce000f8e00ff */
[----:B------:R-:W-:Y:S05]  /*de390*/  CALL.REL.NOINC `($__internal_0_$__cuda_sm20_rem_u64) ;  /* 0x0000031000707944 */ /* 0x000fea0003c00000 */
[----:B------:R-:W-:Y:S02]  /*de3a0*/  IMAD.MOV.U32 R16, RZ, RZ, R50 ;  /* 0x000000ffff107224 */ /* 0x000fe400078e0032 */
[----:B------:R-:W-:-:S07]  /*de3b0*/  IMAD.MOV.U32 R17, RZ, RZ, R51 ;  /* 0x000000ffff117224 */ /* 0x000fce00078e0033 */
.L_x_3130:
[----:B------:R-:W-:Y:S05]  /*de3c0*/  BSYNC.RECONVERGENT B11 ;  /* 0x00000000000b7941 */ /* 0x000fea0003800200 */
.L_x_3128:
        /* <DEDUP_REMOVED lines=26> */
.L_x_3132:
[----:B------:R-:W0:Y:S01]  /*de570*/  LDCU UR4, c[0x3][0xe8] ;  /* 0x00c01d00ff0477ac */ /* 0x000e220008000800 */
[----:B------:R-:W-:Y:S01]  /*de580*/  IMAD.MOV.U32 R55, RZ, RZ, RZ ;  /* 0x000000ffff377224 */ /* 0x000fe200078e00ff */
[----:B------:R-:W-:Y:S01]  /*de590*/  MOV R52, 0xde5c0 ;  /* 0x000de5c000347802 */ /* 0x000fe20000000f00 */
[----:B0-----:R-:W-:-:S07]  /*de5a0*/  IMAD.U32 R54, RZ, RZ, UR4 ;  /* 0x00000004ff367e24 */ /* 0x001fce000f8e00ff */
[----:B------:R-:W-:Y:S05]  /*de5b0*/  CALL.REL.NOINC `($__internal_0_$__cuda_sm20_rem_u64) ;  /* 0x0000030c00e87944 */ /* 0x000fea0003c00000 */
[----:B------:R-:W-:Y:S02]  /*de5c0*/  IMAD.MOV.U32 R16, RZ, RZ, R50 ;  /* 0x000000ffff107224 */ /* 0x000fe400078e0032 */
[----:B------:R-:W-:-:S07]  /*de5d0*/  IMAD.MOV.U32 R17, RZ, RZ, R51 ;  /* 0x000000ffff117224 */ /* 0x000fce00078e0033 */
.L_x_3133:
[----:B------:R-:W-:Y:S05]  /*de5e0*/  BSYNC.RECONVERGENT B11 ;  /* 0x00000000000b7941 */ /* 0x000fea0003800200 */
.L_x_3131:
        /* <DEDUP_REMOVED lines=26> */
.L_x_3135:
[----:B------:R-:W0:Y:S01]  /*de790*/  LDCU UR4, c[0x3][0xe8] ;  /* 0x00c01d00ff0477ac */ /* 0x000e220008000800 */
[----:B------:R-:W-:Y:S01]  /*de7a0*/  IMAD.MOV.U32 R55, RZ, RZ, RZ ;  /* 0x000000ffff377224 */ /* 0x000fe200078e00ff */
[----:B------:R-:W-:Y:S01]  /*de7b0*/  MOV R52, 0xde7e0 ;  /* 0x000de7e000347802 */ /* 0x000fe20000000f00 */
[----:B0-----:R-:W-:-:S07]  /*de7c0*/  IMAD.U32 R54, RZ, RZ, UR4 ;  /* 0x00000004ff367e24 */ /* 0x001fce000f8e00ff */
[----:B------:R-:W-:Y:S05]  /*de7d0*/  CALL.REL.NOINC `($__internal_0_$__cuda_sm20_rem_u64) ;  /* 0x0000030c00607944 */ /* 0x000fea0003c00000 */
[----:B------:R-:W-:Y:S02]  /*de7e0*/  IMAD.MOV.U32 R16, RZ, RZ, R50 ;  /* 0x000000ffff107224 */ /* 0x000fe400078e0032 */
[----:B------:R-:W-:-:S07]  /*de7f0*/  IMAD.MOV.U32 R17, RZ, RZ, R51 ;  /* 0x000000ffff117224 */ /* 0x000fce00078e0033 */
.L_x_3136:
[----:B------:R-:W-:Y:S05]  /*de800*/  BSYNC.RECONVERGENT B11 ;  /* 0x00000000000b7941 */ /* 0x000fea0003800200 */
.L_x_3134:
        /* <DEDUP_REMOVED lines=26> */
.L_x_3138:
[----:B------:R-:W0:Y:S01]  /*de9b0*/  LDCU UR4, c[0x3][0xe8] ;  /* 0x00c01d00ff0477ac */ /* 0x000e220008000800 */
[----:B------:R-:W-:Y:S01]  /*de9c0*/  IMAD.MOV.U32 R55, RZ, RZ, RZ ;  /* 0x000000ffff377224 */ /* 0x000fe200078e00ff */
[----:B------:R-:W-:Y:S01]  /*de9d0*/  MOV R52, 0xdea00 ;  /* 0x000dea0000347802 */ /* 0x000fe20000000f00 */
[----:B0-----:R-:W-:-:S07]  /*de9e0*/  IMAD.U32 R54, RZ, RZ, UR4 ;  /* 0x00000004ff367e24 */ /* 0x001fce000f8e00ff */
[----:B------:R-:W-:Y:S05]  /*de9f0*/  CALL.REL.NOINC `($__internal_0_$__cuda_sm20_rem_u64) ;  /* 0x0000030800d87944 */ /* 0x000fea0003c00000 */
[----:B------:R-:W-:Y:S02]  /*dea00*/  IMAD.MOV.U32 R16, RZ, RZ, R50 ;  /* 0x000000ffff107224 */ /* 0x000fe400078e0032 */
[----:B------:R-:W-:-:S07]  /*dea10*/  IMAD.MOV.U32 R17, RZ, RZ, R51 ;  /* 0x000000ffff117224 */ /* 0x000fce00078e0033 */
.L_x_3139:
[----:B------:R-:W-:Y:S05]  /*dea20*/  BSYNC.RECONVERGENT B11 ;  /* 0x00000000000b7941 */ /* 0x000fea0003800200 */
.L_x_3137:
        /* <DEDUP_REMOVED lines=26> */
.L_x_3141:
[----:B------:R-:W0:Y:S01]  /*debd0*/  LDCU UR4, c[0x3][0xe8] ;  /* 0x00c01d00ff0477ac */ /* 0x000e220008000800 */
[----:B------:R-:W-:Y:S01]  /*debe0*/  IMAD.MOV.U32 R55, RZ, RZ, RZ ;  /* 0x000000ffff377224 */ /* 0x000fe200078e00ff */
[----:B------:R-:W-:Y:S01]  /*debf0*/  MOV R52, 0xdec20 ;  /* 0x000dec2000347802 */ /* 0x000fe20000000f00 */
[----:B0-----:R-:W-:-:S07]  /*dec00*/  IMAD.U32 R54, RZ, RZ, UR4 ;  /* 0x00000004ff367e24 */ /* 0x001fce000f8e00ff */
[----:B------:R-:W-:Y:S05]  /*dec10*/  CALL.REL.NOINC `($__internal_0_$__cuda_sm20_rem_u64) ;  /* 0x0000030800507944 */ /* 0x000fea0003c00000 */
[----:B------:R-:W-:Y:S02]  /*dec20*/  IMAD.MOV.U32 R16, RZ, RZ, R50 ;  /* 0x000000ffff107224 */ /* 0x000fe400078e0032 */
[----:B------:R-:W-:-:S07]  /*dec30*/  IMAD.MOV.U32 R17, RZ, RZ, R51 ;  /* 0x000000ffff117224 */ /* 0x000fce00078e0033 */
.L_x_3142:
[----:B------:R-:W-:Y:S05]  /*dec40*/  BSYNC.RECONVERGENT B11 ;  /* 0x00000000000b7941 */ /* 0x000fea0003800200 */
.L_x_3140:
        /* <DEDUP_REMOVED lines=27> */
.L_x_3144:
[----:B------:R-:W0:Y:S01]  /*dee00*/  LDCU UR4, c[0x3][0xe8] ;  /* 0x00c01d00ff0477ac */ /* 0x000e220008000800 */
[----:B------:R-:W-:Y:S01]  /*dee10*/  IMAD.MOV.U32 R55, RZ, RZ, RZ ;  /* 0x000000ffff377224 */ /* 0x000fe200078e00ff */
[----:B------:R-:W-:Y:S01]  /*dee20*/  MOV R52, 0xdee50 ;  /* 0x000dee5000347802 */ /* 0x000fe20000000f00 */
[----:B0-----:R-:W-:-:S07]  /*dee30*/  IMAD.U32 R54, RZ, RZ, UR4 ;  /* 0x00000004ff367e24 */ /* 0x001fce000f8e00ff */
[----:B------:R-:W-:Y:S05]  /*dee40*/  CALL.REL.NOINC `($__internal_0_$__cuda_sm20_rem_u64) ;  /* 0x0000030400c47944 */ /* 0x000fea0003c00000 */
[----:B------:R-:W-:Y:S02]  /*dee50*/  IMAD.MOV.U32 R16, RZ, RZ, R50 ;  /* 0x000000ffff107224 */ /* 0x000fe400078e0032 */
[----:B------:R-:W-:-:S07]  /*dee60*/  IMAD.MOV.U32 R17, RZ, RZ, R51 ;  /* 0x000000ffff117224 */ /* 0x000fce00078e0033 */
.L_x_3145:
[----:B------:R-:W-:Y:S05]  /*dee70*/  BSYNC.RECONVERGENT B11 ;  /* 0x00000000000b7941 */ /* 0x000fea0003800200 */
.L_x_3143:
        /* <DEDUP_REMOVED lines=26> */
.L_x_3147:
[----:B------:R-:W0:Y:S01]  /*df020*/  LDCU UR4, c[0x3][0xe8] ;  /* 0x00c01d00ff0477ac */ /* 0x000e220008000800 */
[----:B------:R-:W-:Y:S01]  /*df030*/  IMAD.MOV.U32 R55, RZ, RZ, RZ ;  /* 0x000000ffff377224 */ /* 0x000fe200078e00ff */
[----:B------:R-:W-:Y:S01]  /*df040*/  MOV R52, 0xdf070 ;  /* 0x000df07000347802 */ /* 0x000fe20000000f00 */
[----:B0-----:R-:W-:-:S07]  /*df050*/  IMAD.U32 R54, RZ, RZ, UR4 ;  /* 0x00000004ff367e24 */ /* 0x001fce000f8e00ff */
[----:B------:R-:W-:Y:S05]  /*df060*/  CALL.REL.NOINC `($__internal_0_$__cuda_sm20_rem_u64) ;  /* 0x00000304003c7944 */ /* 0x000fea0003c00000 */
[----:B------:R-:W-:Y:S02]  /*df070*/  IMAD.MOV.U32 R16, RZ, RZ, R50 ;  /* 0x000000ffff107224 */ /* 0x000fe400078e0032 */
[----:B------:R-:W-:-:S07]  /*df080*/  IMAD.MOV.U32 R17, RZ, RZ, R51 ;  /* 0x000000ffff117224 */ /* 0x000fce00078e0033 */
.L_x_3148:
[----:B------:R-:W-:Y:S05]  /*df090*/  BSYNC.RECONVERGENT B11 ;  /* 0x00000000000b7941 */ /* 0x000fea0003800200 */
.L_x_3146:
        /* <DEDUP_REMOVED lines=27> */
.L_x_3150:
[----:B------:R-:W0:Y:S01]  /*df250*/  LDCU UR4, c[0x3][0xe8] ;  /* 0x00c01d00ff0477ac */ /* 0x000e220008000800 */
[----:B------:R-:W-:Y:S01]  /*df260*/  IMAD.MOV.U32 R55, RZ, RZ, RZ ;  /* 0x000000ffff377224 */ /* 0x000fe200078e00ff */
[----:B------:R-:W-:Y:S01]  /*df270*/  MOV R52, 0xdf2a0 ;  /* 0x000df2a000347802 */ /* 0x000fe20000000f00 */
[----:B0-----:R-:W-:-:S07]  /*df280*/  IMAD.U32 R54, RZ, RZ, UR4 ;  /* 0x00000004ff367e24 */ /* 0x001fce000f8e00ff */
[----:B------:R-:W-:Y:S05]  /*df290*/  CALL.REL.NOINC `($__internal_0_$__cuda_sm20_rem_u64) ;  /* 0x0000030000b07944 */ /* 0x000fea0003c00000 */
[----:B------:R-:W-:Y:S02]  /*df2a0*/  IMAD.MOV.U32 R16, RZ, RZ, R50 ;  /* 0x000000ffff107224 */ /* 0x000fe400078e0032 */
[----:B------:R-:W-:-:S07]  /*df2b0*/  IMAD.MOV.U32 R17, RZ, RZ, R51 ;  /* 0x000000ffff117224 */ /* 0x000fce00078e0033 */
.L_x_3151:
[----:B------:R-:W-:Y:S05]  /*df2c0*/  BSYNC.RECONVERGENT B11 ;  /* 0x00000000000b7941 */ /* 0x000fea0003800200 */
.L_x_3149:
        /* <DEDUP_REMOVED lines=28> */
.L_x_3153:
[----:B------:R-:W0:Y:S01]  /*df490*/  LDCU UR4, c[0x3][0xe8] ;  /* 0x00c01d00ff0477ac */ /* 0x000e220008000800 */
[----:B------:R-:W-:Y:S01]  /*df4a0*/  IMAD.MOV.U32 R55, RZ, RZ, RZ ;  /* 0x000000ffff377224 */ /* 0x000fe200078e00ff */
[----:B------:R-:W-:Y:S01]  /*df4b0*/  MOV R52, 0xdf4e0 ;  /* 0x000df4e000347802 */ /* 0x000fe20000000f00 */
[----:B0-----:R-:W-:-:S07]  /*df4c0*/  IMAD.U32 R54, RZ, RZ, UR4 ;  /* 0x00000004ff367e24 */ /* 0x001fce000f8e00ff */
[----:B------:R-:W-:Y:S05]  /*df4d0*/  CALL.REL.NOINC `($__internal_0_$__cuda_sm20_rem_u64) ;  /* 0x0000030000207944 */ /* 0x000fea0003c00000 */
[----:B------:R-:W-:Y:S02]  /*df4e0*/  IMAD.MOV.U32 R16, RZ, RZ, R50 ;  /* 0x000000ffff107224 */ /* 0x000fe400078e0032 */
[----:B------:R-:W-:-:S07]  /*df4f0*/  IMAD.MOV.U32 R17, RZ, RZ, R51 ;  /* 0x000000ffff117224 */ /* 0x000fce00078e0033 */
.L_x_3154:
[----:B------:R-:W-:Y:S05]  /*df500*/  BSYNC.RECONVERGENT B11 ;  /* 0x00000000000b7941 */ /* 0x000fea0003800200 */
.L_x_3152:
        /* <DEDUP_REMOVED lines=26> */
.L_x_3156:
[----:B------:R-:W0:Y:S01]  /*df6b0*/  LDCU UR4, c[0x3][0xe8] ;  /* 0x00c01d00ff0477ac */ /* 0x000e220008000800 */
[----:B------:R-:W-:Y:S01]  /*df6c0*/  IMAD.MOV.U32 R55, RZ, RZ, RZ ;  /* 0x000000ffff377224 */ /* 0x000fe200078e00ff */
[----:B------:R-:W-:Y:S01]  /*df6d0*/  MOV R52, 0xdf700 ;  /* 0x000df70000347802 */ /* 0x000fe20000000f00 */
[----:B0-----:R-:W-:-:S07]  /*df6e0*/  IMAD.U32 R54, RZ, RZ, UR4 ;  /* 0x00000004ff367e24 */ /* 0x001fce000f8e00ff */
[----:B------:R-:W-:Y:S05]  /*df6f0*/  CALL.REL.NOINC `($__internal_0_$__cuda_sm20_rem_u64) ;  /* 0x000002fc00987944 */ /* 0x000fea0003c00000 */
[----:B------:R-:W-:Y:S02]  /*df700*/  IMAD.MOV.U32 R16, RZ, RZ, R50 ;  /* 0x000000ffff107224 */ /* 0x000fe400078e0032 */
[----:B------:R-:W-:-:S07]  /*df710*/  IMAD.MOV.U32 R17, RZ, RZ, R51 ;  /* 0x000000ffff117224 */ /* 0x000fce00078e0033 */
.L_x_3157:
[----:B------:R-:W-:Y:S05]  /*df720*/  BSYNC.RECONVERGENT B11 ;  /* 0x00000000000b7941 */ /* 0x000fea0003800200 */
.L_x_3155:
[----:B------:R-:W0:Y:S01]  /*df730*/  LDCU UR4, c[0x0][0x3a4] ;  /* 0x00007480ff0477ac */ /* 0x000e220008000800 */
[----:B------:R-:W0:Y:S02]  /*df740*/  LDCU UR5, c[0x3][0xcc] ;  /* 0x00c01980ff0577ac */ /* 0x000e240008000800 */
[----:B0-----:R-:W-:-:S04]  /*df750*/  ULOP3.LUT UR4, UR4, UR5, URZ, 0xfc, !UPT ;  /* 0x0000000504047292 */ /* 0x001fc8000f8efcff */
[----:B------:R-:W-:-:S09]  /*df760*/  UISETP.NE.U32.AND UP0, UPT, UR4, URZ, UPT ;  /* 0x000000ff0400728c */ /* 0x000fd2000bf05070 */
[----:B------:R-:W-:Y:S05]  /*df770*/  BRA.U UP0, `(.L_x_3158) ;  /* 0x0000000100547547 */ /* 0x000fea000b800000 */
[----:B------:R-:W0:Y:S01]  /*df780*/  LDCU UR4, c[0x3][0xc8] ;  /* 0x00c01900ff0477ac */ /* 0x000e220008000800 */
[----:B------:R-:W1:Y:S01]  /*df790*/  LDC R20, c[0x0][0x3a0] ;  /* 0x0000e800ff147b82 */ /* 0x000e620000000800 */
        /* <DEDUP_REMOVED lines=8> */
[----:B------:R-:W-:-:S06]  /*df820*/  IMAD.HI.U32 R23, R19, R23, R18 ;  /* 0x0000001713177227 */ /* 0x000fcc00078e0012 */
[----:B-1----:R-:W-:-:S04]  /*df830*/  IMAD.HI.U32 R18, R23, R20, RZ ;  /* 0x0000001417127227 */ /* 0x002fc800078e00ff */
[----:B------:R-:W-:-:S04]  /*df840*/  IMAD.MOV R19, RZ, RZ, -R18 ;  /* 0x000000ffff137224 */ /* 0x000fc800078e0a12 */
[----:B------:R-:W-:Y:S02]  /*df850*/  IMAD R18, R19, UR4, R20 ;  /* 0x0000000413127c24 */ /* 0x000fe4000f8e0214 */
[----:B------:R-:W-:-:S03]  /*df860*/  IMAD.MOV.U32 R19, RZ, RZ, RZ ;  /* 0x000000ffff137224 */ /* 0x000fc600078e00ff */
[----:B------:R-:W-:-:S13]  /*df870*/  ISETP.GE.U32.AND P0, PT, R18, UR4, PT ;  /* 0x0000000412007c0c */ /* 0x000fda000bf06070 */
[----:B------:R-:W-:-:S05]  /*df880*/  @P0 VIADD R18, R18, -UR4 ;  /* 0x8000000412120c36 */ /* 0x000fca0008000000 */
[----:B------:R-:W-:-:S13]  /*df890*/  ISETP.GE.U32.AND P0, PT, R18, UR4, PT ;  /* 0x0000000412007c0c */ /* 0x000fda000bf06070 */
[----:B------:R-:W-:Y:S01]  /*df8a0*/  @P0 VIADD R18, R18, -UR4 ;  /* 0x8000000412120c36 */ /* 0x000fe20008000000 */
[----:B------:R-:W-:Y:S01]  /*df8b0*/  @!P1 LOP3.LUT R18, RZ, UR4, RZ, 0x33, !PT ;  /* 0x00000004ff129c12 */ /* 0x000fe2000f8e33ff */
[----:B------:R-:W-:Y:S06]  /*df8c0*/  BRA `(.L_x_3159) ;  /* 0x00000000002c7947 */ /* 0x000fec0003800000 */
.L_x_3158:
[----:B------:R-:W0:Y:S01]  /*df8d0*/  LDCU.64 UR4, c[0x0][0x3a0] ;  /* 0x00007400ff0477ac */ /* 0x000e220008000a00 */
[----:B------:R-:W-:Y:S05]  /*df8e0*/  BMOV.32.CLEAR RZ, B11 ;  /* 0x000000000bff7355 */ /* 0x000fea0000100000 */
[----:B------:R-:W1:Y:S01]  /*df8f0*/  LDCU.64 UR6, c[0x3][0xc8] ;  /* 0x00c01900ff0677ac */ /* 0x000e620008000a00 */
[----:B------:R-:W-:Y:S01]  /*df900*/  MOV R52, 0xdf960 ;  /* 0x000df96000347802 */ /* 0x000fe20000000f00 */
[----:B0-----:R-:W-:Y:S02]  /*df910*/  IMAD.U32 R61, RZ, RZ, UR4 ;  /* 0x00000004ff3d7e24 */ /* 0x001fe4000f8e00ff */
[----:B------:R-:W-:-:S02]  /*df920*/  IMAD.U32 R79, RZ, RZ, UR5 ;  /* 0x00000005ff4f7e24 */ /* 0x000fc4000f8e00ff */
[----:B-1----:R-:W-:Y:S02]  /*df930*/  IMAD.U32 R54, RZ, RZ, UR6 ;  /* 0x00000006ff367e24 */ /* 0x002fe4000f8e00ff */
[----:B------:R-:W-:-:S07]  /*df940*/  IMAD.U32 R55, RZ, RZ, UR7 ;  /* 0x00000007ff377e24 */ /* 0x000fce000f8e00ff */
[----:B------:R-:W-:Y:S05]  /*df950*/  CALL.REL.NOINC `($__internal_0_$__cuda_sm20_rem_u64) ;  /* 0x000002fc00007944 */ /* 0x000fea0003c00000 */
[----:B------:R-:W-:Y:S02]  /*df960*/  IMAD.MOV.U32 R18, RZ, RZ, R50 ;  /* 0x000000ffff127224 */ /* 0x000fe400078e0032 */
[----:B------:R-:W-:-:S07]  /*df970*/  IMAD.MOV.U32 R19, RZ, RZ, R51 ;  /* 0x000000ffff137224 */ /* 0x000fce00078e0033 */
.L_x_3159:
        /* <DEDUP_REMOVED lines=17> */
[----:B-1----:R-:W-:-:S04]  /*dfa90*/  IMAD.HI.U32 R20, R20, R41, RZ ;  /* 0x0000002914147227 */ /* 0x002fc800078e00ff */
        /* <DEDUP_REMOVED lines=8> */
.L_x_3160:
        /* <DEDUP_REMOVED lines=11> */
.L_x_3161:
        /* <DEDUP_REMOVED lines=26> */
.L_x_3162:
        /* <DEDUP_REMOVED lines=11> */
.L_x_3163:
        /* <DEDUP_REMOVED lines=26> */
.L_x_3164:
        /* <DEDUP_REMOVED lines=11> */
.L_x_3165:
        /* <DEDUP_REMOVED lines=26> */
.L_x_3166:
        /* <DEDUP_REMOVED lines=11> */
.L_x_3167:
[----:B------:R-:W-:Y:S01]  /*e02c0*/  ISETP.NE.U32.AND P0, PT, R8, R18, PT ;  /* 0x000000120800720c */ /* 0x000fe20003f05070 */
[----:B------:R-:W-:Y:S05]  /*e02d0*/  BMOV.32.CLEAR RZ, B11 ;  /* 0x000000000bff7355 */ /* 0x000fea0000100000 */
[----:B------:R-:W-:Y:S01]  /*e02e0*/  ISETP.NE.AND.EX P0, PT, R9, R19, PT, P0 ;  /* 0x000000130900720c */ /* 0x000fe20003f05300 */
[----:B------:R-:W-:Y:S01]  /*e02f0*/  BSSY.RECONVERGENT B11, `(.L_x_3168) ;  /* 0x00000170000b7945 */ /* 0x000fe20003800200 */
[----:B------:R-:W-:Y:S02]  /*e0300*/  ISETP.NE.U32.AND P1, PT, R10, R20, PT ;  /* 0x000000140a00720c */ /* 0x000fe40003f25070 */
[----:B------:R-:W-:-:S02]  /*e0310*/  ISETP.NE.U32.AND P3, PT, R12, R22, PT ;  /* 0x000000160c00720c */ /* 0x000fc40003f65070 */
[----:B------:R-:W-:Y:S02]  /*e0320*/  ISETP.NE.U32.AND P4, PT, R14, R40, PT ;  /* 0x000000280e00720c */ /* 0x000fe40003f85070 */
[----:B------:R-:W-:Y:S02]  /*e0330*/  ISETP.NE.U32.AND P2, PT, R16, R48, PT ;  /* 0x000000301000720c */ /* 0x000fe40003f45070 */
[----:B------:R-:W-:Y:S02]  /*e0340*/  ISETP.NE.AND.EX P1, PT, R11, R21, PT, P1 ;  /* 0x000000150b00720c */ /* 0x000fe40003f25310 */
[----:B------:R-:W-:Y:S02]  /*e0350*/  ISETP.NE.AND.EX P3, PT, R13, R23, PT, P3 ;  /* 0x000000170d00720c */ /* 0x000fe40003f65330 */
[----:B------:R-:W-:Y:S02]  /*e0360*/  ISETP.NE.AND.EX P4, PT, R15, R41, PT, P4 ;  /* 0x000000290f00720c */ /* 0x000fe40003f85340 */
[----:B------:R-:W-:Y:S01]  /*e0370*/  ISETP.NE.AND.EX P2, PT, R17, R49, PT, P2 ;  /* 0x000000311100720c */ /* 0x000fe20003f45320 */
[----:B------:R-:W-:-:S12]  /*e0380*/  @P0 BRA `(.L_x_3169) ;  /* 0x0000000000340947 */ /* 0x000fd80003800000 */
[----:B------:R-:W0:Y:S01]  /*e0390*/  S2R R10, SR_LANEID ;  /* 0x00000000000a7919 */ /* 0x000e220000000000 */
[----:B------:R-:W1:Y:S01]  /*e03a0*/  LDC.64 R8, c[0x4][0x28] ;  /* 0x01000a00ff087b82 */ /* 0x000e620000000a00 */
[----:B------:R-:W-:Y:S02]  /*e03b0*/  VOTEU.ANY UR4, UPT, PT ;  /* 0x0000000000047886 */ /* 0x000fe400038e0100 */
[----:B------:R-:W-:Y:S02]  /*e03c0*/  UPOPC UR6, UR4 ;  /* 0x00000004000672bf */ /* 0x000fe40008000000 */
[----:B------:R-:W-:Y:S02]  /*e03d0*/  UFLO.U32 UR5, UR4 ;  /* 0x00000004000572bd */ /* 0x000fe400080e0000 */
[----:B------:R-:W-:Y:S01]  /*e03e0*/  UIMAD.WIDE.U32 UR6, UR6, 0x1, URZ ;  /* 0x00000001060678a5 */ /* 0x000fe2000f8e00ff */
[----:B------:R-:W-:-:S03]  /*e03f0*/  UMOV UR4, URZ ;  /* 0x000000ff00047c82 */ /* 0x000fc60008000000 */
[----:B------:R-:W-:Y:S02]  /*e0400*/  UIADD3 UR4, UPT, UPT, UR7, UR4, URZ ;  /* 0x0000000407047290 */ /* 0x000fe4000fffe0ff */
[----:B------:R-:W-:-:S04]  /*e0410*/  IMAD.U32 R11, RZ, RZ, UR7 ;  /* 0x00000007ff0b7e24 */ /* 0x000fc8000f8e00ff */
[----:B------:R-:W-:Y:S01]  /*e0420*/  IMAD.U32 R11, RZ, RZ, UR4 ;  /* 0x00000004ff0b7e24 */ /* 0x000fe2000f8e00ff */
[----:B0-----:R-:W-:Y:S01]  /*e0430*/  ISETP.EQ.U32.AND P0, PT, R10, UR5, PT ;  /* 0x000000050a007c0c */ /* 0x001fe2000bf02070 */
[----:B------:R-:W-:-:S12]  /*e0440*/  IMAD.U32 R10, RZ, RZ, UR6 ;  /* 0x00000006ff0a7e24 */ /* 0x000fd8000f8e00ff */
[----:B-1----:R0:W-:Y:S02]  /*e0450*/  @P0 REDG.E.ADD.64.STRONG.GPU desc[UR12][R8.64], R10 ;  /* 0x0000000a0800098e */ /* 0x0021e4000c12e50c */
.L_x_3169:
[----:B------:R-:W-:Y:S05]  /*e0460*/  BSYNC.RECONVERGENT B11 ;  /* 0x00000000000b7941 */ /* 0x000fea0003800200 */
.L_x_3168:
[----:B------:R-:W-:Y:S05]  /*e0470*/  BMOV.32.CLEAR RZ, B11 ;  /* 0x000000000bff7355 */ /* 0x000fea0000100000 */
[----:B------:R-:W-:Y:S04]  /*e0480*/  BSSY.RECONVERGENT B11, `(.L_x_3170) ;  /* 0x000000f0000b7945 */ /* 0x000fe80003800200 */
[----:B------:R-:W-:Y:S05]  /*e0490*/  @P1 BRA `(.L_x_3171) ;  /* 0x0000000000341947 */ /* 0x000fea0003800000 */
[----:B0-----:R-:W0:Y:S01]  /*e04a0*/  S2R R10, SR_LANEID ;  /* 0x00000000000a7919 */ /* 0x001e220000000000 */
        /* <DEDUP_REMOVED lines=12> */
.L_x_3171:
[----:B------:R-:W-:Y:S05]  /*e0570*/  BSYNC.RECONVERGENT B11 ;  /* 0x00000000000b7941 */ /* 0x000fea0003800200 */
.L_x_3170:
[----:B------:R-:W-:Y:S05]  /*e0580*/  BMOV.32.CLEAR RZ, B11 ;  /* 0x000000000bff7355 */ /* 0x000fea0000100000 */
[----:B------:R-:W-:Y:S04]  /*e0590*/  BSSY.RECONVERGENT B11, `(.L_x_3172) ;  /* 0x000000f0000b7945 */ /* 0x000fe80003800200 */
[----:B------:R-:W-:Y:S05]  /*e05a0*/  @P3 BRA `(.L_x_3173) ;  /* 0x0000000000343947 */ /* 0x000fea0003800000 */
[----:B01----:R-:W0:Y:S01]  /*e05b0*/  S2R R10, SR_LANEID ;  /* 0x00000000000a7919 */ /* 0x003e220000000000 */
        /* <DEDUP_REMOVED lines=12> */
.L_x_3173:
[----:B------:R-:W-:Y:S05]  /*e0680*/  BSYNC.RECONVERGENT B11 ;  /* 0x00000000000b7941 */ /* 0x000fea0003800200 */
.L_x_3172:
[----:B------:R-:W-:Y:S05]  /*e0690*/  BMOV.32.CLEAR RZ, B11 ;  /* 0x000000000bff7355 */ /* 0x000fea0000100000 */
[----:B------:R-:W-:Y:S04]  /*e06a0*/  BSSY.RECONVERGENT B11, `(.L_x_3174) ;  /* 0x000000f0000b7945 */ /* 0x000fe80003800200 */
[----:B------:R-:W-:Y:S05]  /*e06b0*/  @P4 BRA `(.L_x_3175) ;  /* 0x0000000000344947 */ /* 0x000fea0003800000 */
[----:B012---:R-:W0:Y:S01]  /*e06c0*/  S2R R10, SR_LANEID ;  /* 0x00000000000a7919 */ /* 0x007e220000000000 */
        /* <DEDUP_REMOVED lines=12> */
.L_x_3175:
[----:B------:R-:W-:Y:S05]  /*e0790*/  BSYNC.RECONVERGENT B11 ;  /* 0x00000000000b7941 */ /* 0x000fea0003800200 */
.L_x_3174:
[----:B------:R-:W-:Y:S05]  /*e07a0*/  BMOV.32.CLEAR RZ, B11 ;  /* 0x000000000bff7355 */ /* 0x000fea0000100000 */
[----:B------:R-:W-:Y:S04]  /*e07b0*/  BSSY.RECONVERGENT B11, `(.L_x_2774) ;  /* 0x000000f0000b7945 */ /* 0x000fe80003800200 */
[----:B------:R-:W-:Y:S05]  /*e07c0*/  @P2 BRA `(.L_x_3176) ;  /* 0x0000000000342947 */ /* 0x000fea0003800000 */
[----:B0123--:R-:W0:Y:S01]  /*e07d0*/  S2R R10, SR_LANEID ;  /* 0x00000000000a7919 */ /* 0x00fe220000000000 */
        /* <DEDUP_REMOVED lines=12> */
.L_x_3176:
[----:B------:R-:W-:Y:S05]  /*e08a0*/  BSYNC.RECONVERGENT B11 ;  /* 0x00000000000b7941 */ /* 0x000fea0003800200 */
.L_x_2774:
[----:B01234-:R-:W0:Y:S02]  /*e08b0*/  LDC R9, c[0x0][0x3a8] ;  /* 0x0000ea00ff097b82 */ /* 0x01fe240000000800 */
[----:B0-----:R-:W-:-:S05]  /*e08c0*/  VIADD R8, R9, 0xffffffff ;  /* 0xffffffff09087836 */ /* 0x001fca0000000000 */
[----:B------:R-:W-:-:S13]  /*e08d0*/  ISETP.GT.U32.AND P0, PT, R8, 0x9, PT ;  /* 0x000000090800780c */ /* 0x000fda0003f04070 */
[----:B------:R-:W-:Y:S05]  /*e08e0*/  @P0 BRA `(.L_x_2812) ;  /* 0x0000009800200947 */ /* 0x000fea0003800000 */
[----:B------:R-:W-:Y:S01]  /*e08f0*/  ISETP.GT.U32.AND P0, PT, R9, 0x5, PT ;  /* 0x000000050900780c */ /* 0x000fe20003f04070 */
[----:B------:R-:W-:Y:S05]  /*e0900*/  BMOV.32.CLEAR RZ, B11 ;  /* 0x000000000bff7355 */ /* 0x000fea0000100000 */
[----:B------:R-:W-:Y:S01]  /*e0910*/  BSSY.RECONVERGENT B11, `(.L_x_3177) ;  /* 0x00009810000b7945 */ /* 0x000fe20003800200 */
[----:B------:R-:W-:-:S04]  /*e0920*/  IMAD.MOV.U32 R8, RZ, RZ, 0xc0 ;  /* 0x000000c0ff087424 */ /* 0x000fc800078e00ff */
[----:B------:R-:W-:Y:S01]  /*e0930*/  IMAD R8, R9, 0x8, R8 ;  /* 0x0000000809087824 */ /* 0x000fe200078e0208 */
[----:B------:R-:W0:Y:S05]  /*e0940*/  BMOV.32.CLEAR R12, B11 ;  /* 0x000000000b0c7355 */ /* 0x000e2a0000100000 */
[----:B------:R-:W-:Y:S05]  /*e0950*/  @P0 BRA `(.L_x_3178) ;  /* 0x0000002c003c0947 */ /* 0x000fea0003800000 */
[----:B------:R-:W1:Y:S01]  /*e0960*/  LDC R8, c[0x3][R8] ;  /* 0x00c0000008087b82 */ /* 0x000e620000000800 */
[----:B------:R-:W-:Y:S01]  /*e0970*/  LOP3.LUT R14, R43, 0xff, RZ, 0xc0, !PT ;  /* 0x000000ff2b0e7812 */ /* 0x000fe200078ec0ff */
[----:B------:R-:W-:Y:S05]  /*e0980*/  BMOV.32.CLEAR RZ, B11 ;  /* 0x000000000bff7355 */ /* 0x000fea0000100000 */
[----:B------:R-:W-:Y:S01]  /*e0990*/  BSSY.RECONVERGENT B11, `(.L_x_3179) ;  /* 0x00000460000b7945 */ /* 0x000fe20003800200 */
[----:B-1----:R-:W1:Y:S01]  /*e09a0*/  I2F.U32.RP R9, R8 ;  /* 0x0000000800097306 */ /* 0x002e620000209000 */
[----:B------:R-:W-:-:S07]  /*e09b0*/  IMAD.MOV R13, RZ, RZ, -R8 ;  /* 0x000000ffff0d7224 */ /* 0x000fce00078e0a08 */
[----:B-1----:R-:W1:Y:S02]  /*e09c0*/  MUFU.RCP R9, R9 ;  /* 0x0000000900097308 */ /* 0x002e640000001000 */
[----:B-1----:R-:W-:-:S06]  /*e09d0*/  VIADD R10, R9, 0xffffffe ;  /* 0x0ffffffe090a7836 */ /* 0x002fcc0000000000 */
[----:B------:R1:W2:Y:S02]  /*e09e0*/  F2I.FTZ.U32.TRUNC.NTZ R11, R10 ;  /* 0x0000000a000b7305 */ /* 0x0002a4000021f000 */
[----:B-1----:R-:W-:Y:S02]  /*e09f0*/  IMAD.MOV.U32 R10, RZ, RZ, RZ ;  /* 0x000000ffff0a7224 */ /* 0x002fe400078e00ff */
[----:B--2---:R-:W-:-:S04]  /*e0a00*/  IMAD R13, R13, R11, RZ ;  /* 0x0000000b0d0d7224 */ /* 0x004fc800078e02ff */
[----:B------:R-:W-:Y:S01]  /*e0a10*/  IMAD.HI.U32 R11, R11, R13, R10 ;  /* 0x0000000d0b0b7227 */ /* 0x000fe200078e000a */
[----:B------:R-:W-:-:S05]  /*e0a20*/  LOP3.LUT R10, RZ, R8, RZ, 0x33, !PT ;  /* 0x00000008ff0a7212 */ /* 0x000fca00078e33ff */
[----:B------:R-:W-:-:S04]  /*e0a30*/  IMAD.HI.U32 R13, R11, 0x41, RZ ;  /* 0x000000410b0d7827 */ /* 0x000fc800078e00ff */
[----:B------:R-:W-:-:S04]  /*e0a40*/  IMAD.MOV R13, RZ, RZ, -R13 ;  /* 0x000000ffff0d7224 */ /* 0x000fc800078e0a0d */
[----:B------:R-:W-:-:S05]  /*e0a50*/  IMAD R13, R8, R13, 0x41 ;  /* 0x00000041080d7424 */ /* 0x000fca00078e020d */
[----:B------:R-:W-:-:S13]  /*e0a60*/  ISETP.GE.U32.AND P0, PT, R13, R8, PT ;  /* 0x000000080d00720c */ /* 0x000fda0003f06070 */
[----:B------:R-:W-:Y:S01]  /*e0a70*/  @P0 IMAD.IADD R13, R13, 0x1, -R8 ;  /* 0x000000010d0d0824 */ /* 0x000fe200078e0a08 */
[----:B------:R-:W-:-:S04]  /*e0a80*/  ISETP.NE.U32.AND P0, PT, R8, RZ, PT ;  /* 0x000000ff0800720c */ /* 0x000fc80003f05070 */
[----:B------:R-:W-:-:S13]  /*e0a90*/  ISETP.GE.U32.AND P1, PT, R13, R8, PT ;  /* 0x000000080d00720c */ /* 0x000fda0003f26070 */
[----:B------:R-:W-:-:S05]  /*e0aa0*/  @P1 IMAD.IADD R13, R13, 0x1, -R8 ;  /* 0x000000010d0d1824 */ /* 0x000fca00078e0a08 */
[----:B------:R-:W-:-:S05]  /*e0ab0*/  SEL R13, R10, R13, !P0 ;  /* 0x0000000d0a0d7207 */ /* 0x000fca0004000000 */
[----:B------:R-:W-:Y:S01]  /*e0ac0*/  IMAD R13, R13, 0x100, R14 ;  /* 0x000001000d0d7824 */ /* 0x000fe200078e020e */
[----:B------:R-:W-:-:S03]  /*e0ad0*/  LOP3.LUT R14, R38, 0xff, RZ, 0xc0, !PT ;  /* 0x000000ff260e7812 */ /* 0x000fc600078ec0ff */
        /* <DEDUP_REMOVED lines=30> */
[----:B------:R-:W-:-:S04]  /*e0cc0*/  IMAD.U32 R9, R78, 0x100, R35 ;  /* 0x000001004e097824 */ /* 0x000fc800078e0023 */
[----:B------:R-:W-:-:S04]  /*e0cd0*/  IMAD.HI.U32 R11, R11, R9, RZ ;  /* 0x000000090b0b7227 */ /* 0x000fc800078e00ff */
[----:B------:R-:W-:-:S04]  /*e0ce0*/  IMAD.MOV R11, RZ, RZ, -R11 ;  /* 0x000000ffff0b7224 */ /* 0x000fc800078e0a0b */
[----:B------:R-:W-:Y:S02]  /*e0cf0*/  IMAD R9, R8, R11, R9 ;  /* 0x0000000b08097224 */ /* 0x000fe400078e0209 */
[----:B------:R-:W-:-:S03]  /*e0d00*/  IMAD.MOV.U32 R11, RZ, RZ, RZ ;  /* 0x000000ffff0b7224 */ /* 0x000fc600078e00ff */
[----:B------:R-:W-:-:S13]  /*e0d10*/  ISETP.GE.U32.AND P1, PT, R9, R8, PT ;  /* 0x000000080900720c */ /* 0x000fda0003f26070 */
[----:B------:R-:W-:-:S05]  /*e0d20*/  @P1 IMAD.IADD R9, R9, 0x1, -R8 ;  /* 0x0000000109091824 */ /* 0x000fca00078e0a08 */
[----:B------:R-:W-:-:S13]  /*e0d30*/  ISETP.GE.U32.AND P1, PT, R9, R8, PT ;  /* 0x000000080900720c */ /* 0x000fda0003f26070 */
[----:B------:R-:W-:-:S05]  /*e0d40*/  @P1 IMAD.IADD R9, R9, 0x1, -R8 ;  /* 0x0000000109091824 */ /* 0x000fca00078e0a08 */
[----:B------:R-:W-:Y:S01]  /*e0d50*/  SEL R10, R10, R9, !P0 ;  /* 0x000000090a0a7207 */ /* 0x000fe20004000000 */
[----:B------:R-:W-:Y:S06]  /*e0d60*/  BRA `(.L_x_3181) ;  /* 0x0000000000207947 */ /* 0x000fec0003800000 */
.L_x_3180:
[----:B------:R-:W-:Y:S01]  /*e0d70*/  IMAD.WIDE.U32 R78, R78, 0x100, RZ ;  /* 0x000001004e4e7825 */ /* 0x000fe200078e00ff */
[----:B------:R-:W-:-:S03]  /*e0d80*/  MOV R52, 0xe0dd0 ;  /* 0x000e0dd000347802 */ /* 0x000fc60000000f00 */
[----:B------:R-:W-:Y:S01]  /*e0d90*/  IMAD.MOV.U32 R54, RZ, RZ, R8 ;  /* 0x000000ffff367224 */ /* 0x000fe200078e0008 */
[----:B------:R-:W-:Y:S01]  /*e0da0*/  LOP3.LUT R61, R78, R35, RZ, 0xfc, !PT ;  /* 0x000000234e3d7212 */ /* 0x000fe200078efcff */
[----:B------:R-:W-:-:S07]  /*e0db0*/  IMAD.MOV.U32 R55, RZ, RZ, RZ ;  /* 0x000000ffff377224 */ /* 0x000fce00078e00ff */
[----:B0-----:R-:W-:Y:S05]  /*e0dc0*/  CALL.REL.NOINC `($__internal_0_$__cuda_sm20_rem_u64) ;  /* 0x000002e400e47944 */ /* 0x001fea0003c00000 */
[----:B------:R-:W-:Y:S02]  /*e0dd0*/  IMAD.MOV.U32 R10, RZ, RZ, R50 ;  /* 0x000000ffff0a7224 */ /* 0x000fe400078e0032 */
[----:B------:R-:W-:-:S07]  /*e0de0*/  IMAD.MOV.U32 R11, RZ, RZ, R51 ;  /* 0x000000ffff0b7224 */ /* 0x000fce00078e0033 */
.L_x_3181:
[----:B------:R-:W-:Y:S05]  /*e0df0*/  BSYNC.RECONVERGENT B11 ;  /* 0x00000000000b7941 */ /* 0x000fea0003800200 */
.L_x_3179:
[----:B------:R-:W-:Y:S01]  /*e0e00*/  SHF.L.U64.HI R79, R10, 0x8, R11 ;  /* 0x000000080a4f7819 */ /* 0x000fe2000001020b */
[----:B------:R-:W-:Y:S05]  /*e0e10*/  BMOV.32.CLEAR RZ, B11 ;  /* 0x000000000bff7355 */ /* 0x000fea0000100000 */
[----:B------:R-:W-:Y:S01]  /*e0e20*/  LOP3.LUT P0, RZ, R79, 0xff, RZ, 0xc0, !PT ;  /* 0x000000ff4fff7812 */ /* 0x000fe2000780c0ff */
[----:B------:R-:W-:Y:S01]  /*e0e30*/  BSSY.RECONVERGENT B11, `(.L_x_3182) ;  /* 0x000001c0000b7945 */ /* 0x000fe20003800200 */
[----:B------:R-:W-:-:S11]  /*e0e40*/  PRMT R61, R44, 0x6540, R10 ;  /* 0x000065402c3d7816 */ /* 0x000fd6000000000a */
[----:B------:R-:W-:Y:S05]  /*e0e50*/  @P0 BRA `(.L_x_3183) ;  /* 0x00000000004c0947 */ /* 0x000fea0003800000 */
[----:B------:R-:W1:Y:S01]  /*e0e60*/  I2F.U32.RP R13, R8 ;  /* 0x00000008000d7306 */ /* 0x000e620000209000 */
[----:B------:R-:W-:Y:S01]  /*e0e70*/  IMAD.MOV R9, RZ, RZ, -R8 ;  /* 0x000000ffff097224 */ /* 0x000fe200078e0a08 */
[----:B------:R-:W-:Y:S01]  /*e0e80*/  ISETP.NE.U32.AND P1, PT, R8, RZ, PT ;  /* 0x000000ff0800720c */ /* 0x000fe20003f25070 */
[----:B------:R-:W-:-:S05]  /*e0e90*/  IMAD.MOV.U32 R10, RZ, RZ, RZ ;  /* 0x000000ffff0a7224 */ /* 0x000fca00078e00ff */
[----:B-1----:R-:W1:Y:S02]  /*e0ea0*/  MUFU.RCP R13, R13 ;  /* 0x0000000d000d7308 */ /* 0x002e640000001000 */
[----:B-1----:R-:W-:-:S06]  /*e0eb0*/  VIADD R11, R13, 0xffffffe ;  /* 0x0ffffffe0d0b7836 */ /* 0x002fcc0000000000 */
[----:B------:R-:W1:Y:S02]  /*e0ec0*/  F2I.FTZ.U32.TRUNC.NTZ R11, R11 ;  /* 0x0000000b000b7305 */ /* 0x000e64000021f000 */
[----:B-1----:R-:W-:-:S04]  /*e0ed0*/  IMAD R9, R9, R11, RZ ;  /* 0x0000000b09097224 */ /* 0x002fc800078e02ff */
[----:B------:R-:W-:-:S04]  /*e0ee0*/  IMAD.HI.U32 R10, R11, R9, R10 ;  /* 0x000000090b0a7227 */ /* 0x000fc800078e000a */
[----:B------:R-:W-:Y:S02]  /*e0ef0*/  IMAD.MOV.U32 R11, RZ, RZ, RZ ;  /* 0x000000ffff0b7224 */ /* 0x000fe400078e00ff */
[----:B------:R-:W-:-:S04]  /*e0f00*/  IMAD.HI.U32 R9, R10, R61, RZ ;  /* 0x0000003d0a097227 */ /* 0x000fc800078e00ff */
[----:B------:R-:W-:-:S04]  /*e0f10*/  IMAD.MOV R9, RZ, RZ, -R9 ;  /* 0x000000ffff097224 */ /* 0x000fc800078e0a09 */
[----:B------:R-:W-:-:S05]  /*e0f20*/  IMAD R10, R8, R9, R61 ;  /* 0x00000009080a7224 */ /* 0x000fca00078e023d */
[----:B------:R-:W-:-:S13]  /*e0f30*/  ISETP.GE.U32.AND P0, PT, R10, R8, PT ;  /* 0x000000080a00720c */ /* 0x000fda0003f06070 */
[----:B------:R-:W-:-:S05]  /*e0f40*/  @P0 IMAD.IADD R10, R10, 0x1, -R8 ;  /* 0x000000010a0a0824 */ /* 0x000fca00078e0a08 */
[----:B------:R-:W-:-:S13]  /*e0f50*/  ISETP.GE.U32.AND P0, PT, R10, R8, PT ;  /* 0x000000080a00720c */ /* 0x000fda0003f06070 */
[----:B------:R-:W-:Y:S01]  /*e0f60*/  @P0 IMAD.IADD R10, R10, 0x1, -R8 ;  /* 0x000000010a0a0824 */ /* 0x000fe200078e0a08 */
[----:B------:R-:W-:Y:S01]  /*e0f70*/  @!P1 LOP3.LUT R10, RZ, R8, RZ, 0x33, !PT ;  /* 0x00000008ff0a9212 */ /* 0x000fe200078e33ff */
[----:B------:R-:W-:Y:S06]  /*e0f80*/  BRA `(.L_x_3184) ;  /* 0x0000000000187947 */ /* 0x000fec0003800000 */
.L_x_3183:
[----:B------:R-:W-:Y:S01]  /*e0f90*/  IMAD.MOV.U32 R54, RZ, RZ, R8 ;  /* 0x000000ffff367224 */ /* 0x000fe200078e0008 */
[----:B------:R-:W-:Y:S01]  /*e0fa0*/  MOV R52, 0xe0fd0 ;  /* 0x000e0fd000347802 */ /* 0x000fe20000000f00 */
[----:B------:R-:W-:-:S07]  /*e0fb0*/  IMAD.MOV.U32 R55, RZ, RZ, RZ ;  /* 0x000000ffff377224 */ /* 0x000fce00078e00ff */
[----:B0-----:R-:W-:Y:S05]  /*e0fc0*/  CALL.REL.NOINC `($__internal_0_$__cuda_sm20_rem_u64) ;  /* 0x000002e400647944 */ /* 0x001fea0003c00000 */
[----:B------:R-:W-:Y:S02]  /*e0fd0*/  IMAD.MOV.U32 R10, RZ, RZ, R50 ;  /* 0x000000ffff0a7224 */ /* 0x000fe400078e0032 */
[----:B------:R-:W-:-:S07]  /*e0fe0*/  IMAD.MOV.U32 R11, RZ, RZ, R51 ;  /* 0x000000ffff0b7224 */ /* 0x000fce00078e0033 */
.L_x_3184:
[----:B------:R-:W-:Y:S05]  /*e0ff0*/  BSYNC.RECONVERGENT B11 ;  /* 0x00000000000b7941 */ /* 0x000fea0003800200 */
.L_x_3182:
        /* <DEDUP_REMOVED lines=25> */
.L_x_3186:
[----:B------:R-:W-:Y:S01]  /*e1190*/  IMAD.MOV.U32 R54, RZ, RZ, R8 ;  /* 0x000000ffff367224 */ /* 0x000fe200078e0008 */
[----:B------:R-:W-:Y:S01]  /*e11a0*/  MOV R52, 0xe11d0 ;  /* 0x000e11d000347802 */ /* 0x000fe20000000f00 */
[----:B------:R-:W-:-:S07]  /*e11b0*/  IMAD.MOV.U32 R55, RZ, RZ, RZ ;  /* 0x000000ffff377224 */ /* 0x000fce00078e00ff */
[----:B0-----:R-:W-:Y:S05]  /*e11c0*/  CALL.REL.NOINC `($__internal_0_$__cuda_sm20_rem_u64) ;  /* 0x000002e000e47944 */ /* 0x001fea0003c00000 */
[----:B------:R-:W-:Y:S02]  /*e11d0*/  IMAD.MOV.U32 R10, RZ, RZ, R50 ;  /* 0x000000ffff0a7224 */ /* 0x000fe400078e0032 */
[----:B------:R-:W-:-:S07]  /*e11e0*/  IMAD.MOV.U32 R11, RZ, RZ, R51 ;  /* 0x000000ffff0b7224 */ /* 0x000fce00078e0033 */
.L_x_3187:
[----:B------:R-:W-:Y:S05]  /*e11f0*/  BSYNC.RECONVERGENT B11 ;  /* 0x00000000000b7941 */ /* 0x000fea0003800200 */
.L_x_3185:
        /* <DEDUP_REMOVED lines=25> */
.L_x_3189:
[----:B------:R-:W-:Y:S01]  /*e1390*/  IMAD.MOV.U32 R54, RZ, RZ, R8 ;  /* 0x000000ffff367224 */ /* 0x000fe200078e0008 */
[----:B------:R-:W-:Y:S01]  /*e13a0*/  MOV R52, 0xe13d0 ;  /* 0x000e13d000347802 */ /* 0x000fe20000000f00 */
[----:B------:R-:W-:-:S07]  /*e13b0*/  IMAD.MOV.U32 R55, RZ, RZ, RZ ;  /* 0x000000ffff377224 */ /* 0x000fce00078e00ff */
[----:B0-----:R-:W-:Y:S05]  /*e13c0*/  CALL.REL.NOINC `($__internal_0_$__cuda_sm20_rem_u64) ;  /* 0x000002e000647944 */ /* 0x001fea0003c00000 */
[----:B------:R-:W-:Y:S02]  /*e13d0*/  IMAD.MOV.U32 R10, RZ, RZ, R50 ;  /* 0x000000ffff0a7224 */ /* 0x000fe400078e0032 */
[----:B------:R-:W-:-:S07]  /*e13e0*/  IMAD.MOV.U32 R11, RZ, RZ, R51 ;  /* 0x000000ffff0b7224 */ /* 0x000fce00078e0033 */
.L_x_3190:
[----:B------:R-:W-:Y:S05]  /*e13f0*/  BSYNC.RECONVERGENT B11 ;  /* 0x00000000000b7941 */ /* 0x000fea0003800200 */
.L_x_3188:
        /* <DEDUP_REMOVED lines=25> */
.L_x_3192:
[----:B------:R-:W-:Y:S01]  /*e1590*/  IMAD.MOV.U32 R54, RZ, RZ, R8 ;  /* 0x000000ffff367224 */ /* 0x000fe200078e0008 */
[----:B------:R-:W-:Y:S01]  /*e15a0*/  MOV R52, 0xe15d0 ;  /* 0x000e15d000347802 */ /* 0x000fe20000000f00 */
[----:B------:R-:W-:-:S07]  /*e15b0*/  IMAD.MOV.U32 R55, RZ, RZ, RZ ;  /* 0x000000ffff377224 */ /* 0x000fce00078e00ff */
[----:B0-----:R-:W-:Y:S05]  /*e15c0*/  CALL.REL.NOINC `($__internal_0_$__cuda_sm20_rem_u64) ;  /* 0x000002dc00e47944 */ /* 0x001fea0003c00000 */
[----:B------:R-:W-:Y:S02]  /*e15d0*/  IMAD.MOV.U32 R10, RZ, RZ, R50 ;  /* 0x000000ffff0a7224 */ /* 0x000fe400078e0032 */
[----:B------:R-:W-:-:S07]  /*e15e0*/  IMAD.MOV.U32 R11, RZ, RZ, R51 ;  /* 0x000000ffff0b7224 */ /* 0x000fce00078e0033 */
.L_x_3193:
[----:B------:R-:W-:Y:S05]  /*e15f0*/  BSYNC.RECONVERGENT B11 ;  /* 0x00000000000b7941 */ /* 0x000fea0003800200 */
.L_x_3191:
        /* <DEDUP_REMOVED lines=25> */
.L_x_3195:
[----:B------:R-:W-:Y:S01]  /*e1790*/  IMAD.MOV.U32 R54, RZ, RZ, R8 ;  /* 0x000000ffff367224 */ /* 0x000fe200078e0008 */
[----:B------:R-:W-:Y:S01]  /*e17a0*/  MOV R52, 0xe17d0 ;  /* 0x000e17d000347802 */ /* 0x000fe20000000f00 */
[----:B------:R-:W-:-:S07]  /*e17b0*/  IMAD.MOV.U32 R55, RZ, RZ, RZ ;  /* 0x000000ffff377224 */ /* 0x000fce00078e00ff */
[----:B0-----:R-:W-:Y:S05]  /*e17c0*/  CALL.REL.NOINC `($__internal_0_$__cuda_sm20_rem_u64) ;  /* 0x000002dc00647944 */ /* 0x001fea0003c00000 */
[----:B------:R-:W-:Y:S02]  /*e17d0*/  IMAD.MOV.U32 R10, RZ, RZ, R50 ;  /* 0x000000ffff0a7224 */ /* 0x000fe400078e0032 */
[----:B------:R-:W-:-:S07]  /*e17e0*/  IMAD.MOV.U32 R11, RZ, RZ, R51 ;  /* 0x000000ffff0b7224 */ /* 0x000fce00078e0033 */
.L_x_3196:
[----:B------:R-:W-:Y:S05]  /*e17f0*/  BSYNC.RECONVERGENT B11 ;  /* 0x00000000000b7941 */ /* 0x000fea0003800200 */
.L_x_3194:
        /* <DEDUP_REMOVED lines=25> */
.L_x_3198:
[----:B------:R-:W-:Y:S01]  /*e1990*/  IMAD.MOV.U32 R54, RZ, RZ, R8 ;  /* 0x000000ffff367224 */ /* 0x000fe200078e0008 */
[----:B------:R-:W-:Y:S01]  /*e19a0*/  MOV R52, 0xe19d0 ;  /* 0x000e19d000347802 */ /* 0x000fe20000000f00 */
[----:B------:R-:W-:-:S07]  /*e19b0*/  IMAD.MOV.U32 R55, RZ, RZ, RZ ;  /* 0x000000ffff377224 */ /* 0x000fce00078e00ff */
[----:B0-----:R-:W-:Y:S05]  /*e19c0*/  CALL.REL.NOINC `($__internal_0_$__cuda_sm20_rem_u64) ;  /* 0x000002d800e47944 */ /* 0x001fea0003c00000 */
[----:B------:R-:W-:Y:S02]  /*e19d0*/  IMAD.MOV.U32 R10, RZ, RZ, R50 ;  /* 0x000000ffff0a7224 */ /* 0x000fe400078e0032 */
[----:B------:R-:W-:-:S07]  /*e19e0*/  IMAD.MOV.U32 R11, RZ, RZ, R51 ;  /* 0x000000ffff0b7224 */ /* 0x000fce00078e0033 */
.L_x_3199:
[----:B------:R-:W-:Y:S05]  /*e19f0*/  BSYNC.RECONVERGENT B11 ;  /* 0x00000000000b7941 */ /* 0x000fea0003800200 */
.L_x_3197:
        /* <DEDUP_REMOVED lines=25> */
.L_x_3201:
[----:B------:R-:W-:Y:S01]  /*e1b90*/  IMAD.MOV.U32 R54, RZ, RZ, R8 ;  /* 0x000000ffff367224 */ /* 0x000fe200078e0008 */
[----:B------:R-:W-:Y:S01]  /*e1ba0*/  MOV R52, 0xe1bd0 ;  /* 0x000e1bd000347802 */ /* 0x000fe20000000f00 */
[----:B------:R-:W-:-:S07]  /*e1bb0*/  IMAD.MOV.U32 R55, RZ, RZ, RZ ;  /* 0x000000ffff377224 */ /* 0x000fce00078e00ff */
[----:B0-----:R-:W-:Y:S05]  /*e1bc0*/  CALL.REL.NOINC `($__internal_0_$__cuda_sm20_rem_u64) ;  /* 0x000002d800647944 */ /* 0x001fea0003c00000 */
[----:B------:R-:W-:Y:S02]  /*e1bd0*/  IMAD.MOV.U32 R10, RZ, RZ, R50 ;  /* 0x000000ffff0a7224 */ /* 0x000fe400078e0032 */
[----:B------:R-:W-:-:S07]  /*e1be0*/  IMAD.MOV.U32 R11, RZ, RZ, R51 ;  /* 0x000000ffff0b7224 */ /* 0x000fce00078e0033 */
.L_x_3202:
[----:B------:R-:W-:Y:S05]  /*e1bf0*/  BSYNC.RECONVERGENT B11 ;  /* 0x00000000000b7941 */ /* 0x000fea0003800200 */
.L_x_3200:
[C---:B------:R-:W-:Y:S01]  /*e1c00*/  SHF.L.U64.HI R79, R10.reuse, 0x8, R11 ;  /* 0x000000080a4f7819 */ /* 0x040fe2000001020b */
[----:B------:R-:W-:Y:S01]  /*e1c10*/  IMAD.SHL.U32 R10, R10, 0x100, RZ ;  /* 0x000001000a0a7824 */ /* 0x000fe200078e00ff */
[----:B------:R-:W-:Y:S05]  /*e1c20*/  BMOV.32.CLEAR RZ, B11 ;  /* 0x000000000bff7355 */ /* 0x000fea0000100000 */
[----:B------:R-:W-:Y:S01]  /*e1c30*/  LOP3.LUT P0, RZ, R79, 0xff, RZ, 0xc0, !PT ;  /* 0x000000ff4fff7812 */ /* 0x000fe2000780c0ff */
[----:B------:R-:W-:Y:S01]  /*e1c40*/  BSSY.RECONVERGENT B11, `(.L_x_3203) ;  /* 0x000001c0000b7945 */ /* 0x000fe20003800200 */
[----:B------:R-:W-:-:S11]  /*e1c50*/  LOP3.LUT R61, R10, R29, RZ, 0xfc, !PT ;  /* 0x0000001d0a3d7212 */ /* 0x000fd600078efcff */
        /* <DEDUP_REMOVED lines=20> */
.L_x_3204:
[----:B------:R-:W-:Y:S01]  /*e1da0*/  IMAD.MOV.U32 R54, RZ, RZ, R8 ;  /* 0x000000ffff367224 */ /* 0x000fe200078e0008 */
[----:B------:R-:W-:Y:S01]  /*e1db0*/  MOV R52, 0xe1de0 ;  /* 0x000e1de000347802 */ /* 0x000fe20000000f00 */
[----:B------:R-:W-:-:S07]  /*e1dc0*/  IMAD.MOV.U32 R55, RZ, RZ, RZ ;  /* 0x000000ffff377224 */ /* 0x000fce00078e00ff */
[----:B0-----:R-:W-:Y:S05]  /*e1dd0*/  CALL.REL.NOINC `($__internal_0_$__cuda_sm20_rem_u64) ;  /* 0x000002d400e07944 */ /* 0x001fea0003c00000 */
[----:B------:R-:W-:Y:S02]  /*e1de0*/  IMAD.MOV.U32 R10, RZ, RZ, R50 ;  /* 0x000000ffff0a7224 */ /* 0x000fe400078e0032 */
[----:B------:R-:W-:-:S07]  /*e1df0*/  IMAD.MOV.U32 R11, RZ, RZ, R51 ;  /* 0x000000ffff0b7224 */ /* 0x000fce00078e0033 */
.L_x_3205:
[----:B------:R-:W-:Y:S05]  /*e1e00*/  BSYNC.RECONVERGENT B11 ;  /* 0x00000000000b7941 */ /* 0x000fea0003800200 */
.L_x_3203:
        /* <DEDUP_REMOVED lines=25> */
.L_x_3207:
[----:B------:R-:W-:Y:S01]  /*e1fa0*/  IMAD.MOV.U32 R54, RZ, RZ, R8 ;  /* 0x000000ffff367224 */ /* 0x000fe200078e0008 */
[----:B------:R-:W-:Y:S01]  /*e1fb0*/  MOV R52, 0xe1fe0 ;  /* 0x000e1fe000347802 */ /* 0x000fe20000000f00 */
[----:B------:R-:W-:-:S07]  /*e1fc0*/  IMAD.MOV.U32 R55, RZ, RZ, RZ ;  /* 0x000000ffff377224 */ /* 0x000fce00078e00ff */
[----:B0-----:R-:W-:Y:S05]  /*e1fd0*/  CALL.REL.NOINC `($__internal_0_$__cuda_sm20_rem_u64) ;  /* 0x000002d400607944 */ /* 0x001fea0003c00000 */
[----:B------:R-:W-:Y:S02]  /*e1fe0*/  IMAD.MOV.U32 R10, RZ, RZ, R50 ;  /* 0x000000ffff0a7224 */ /* 0x000fe400078e0032 */
[----:B------:R-:W-:-:S07]  /*e1ff0*/  IMAD.MOV.U32 R11, RZ, RZ, R51 ;  /* 0x000000ffff0b7224 */ /* 0x000fce00078e0033 */
.L_x_3208:
[----:B------:R-:W-:Y:S05]  /*e2000*/  BSYNC.RECONVERGENT B11 ;  /* 0x00000000000b7941 */ /* 0x000fea0003800200 */
.L_x_3206:
        /* <DEDUP_REMOVED lines=25> */
.L_x_3210:
[----:B------:R-:W-:Y:S01]  /*e21a0*/  IMAD.MOV.U32 R54, RZ, RZ, R8 ;  /* 0x000000ffff367224 */ /* 0x000fe200078e0008 */
[----:B------:R-:W-:Y:S01]  /*e21b0*/  MOV R52, 0xe21e0 ;  /* 0x000e21e000347802 */ /* 0x000fe20000000f00 */
[----:B------:R-:W-:-:S07]  /*e21c0*/  IMAD.MOV.U32 R55, RZ, RZ, RZ ;  /* 0x000000ffff377224 */ /* 0x000fce00078e00ff */
[----:B0-----:R-:W-:Y:S05]  /*e21d0*/  CALL.REL.NOINC `($__internal_0_$__cuda_sm20_rem_u64) ;  /* 0x000002d000e07944 */ /* 0x001fea0003c00000 */
[----:B------:R-:W-:Y:S02]  /*e21e0*/  IMAD.MOV.U32 R10, RZ, RZ, R50 ;  /* 0x000000ffff0a7224 */ /* 0x000fe400078e0032 */
[----:B------:R-:W-:-:S07]  /*e21f0*/  IMAD.MOV.U32 R11, RZ, RZ, R51 ;  /* 0x000000ffff0b7224 */ /* 0x000fce00078e0033 */
.L_x_3211:
[----:B------:R-:W-:Y:S05]  /*e2200*/  BSYNC.RECONVERGENT B11 ;  /* 0x00000000000b7941 */ /* 0x000fea0003800200 */
.L_x_3209:
        /* <DEDUP_REMOVED lines=25> */
.L_x_3213:
[----:B------:R-:W-:Y:S01]  /*e23a0*/  IMAD.MOV.U32 R54, RZ, RZ, R8 ;  /* 0x000000ffff367224 */ /* 0x000fe200078e0008 */
[----:B------:R-:W-:Y:S01]  /*e23b0*/  MOV R52, 0xe23e0 ;  /* 0x000e23e000347802 */ /* 0x000fe20000000f00 */
[----:B------:R-:W-:-:S07]  /*e23c0*/  IMAD.MOV.U32 R55, RZ, RZ, RZ ;  /* 0x000000ffff377224 */ /* 0x000fce00078e00ff */
[----:B0-----:R-:W-:Y:S05]  /*e23d0*/  CALL.REL.NOINC `($__internal_0_$__cuda_sm20_rem_u64) ;  /* 0x000002d000607944 */ /* 0x001fea0003c00000 */
[----:B------:R-:W-:Y:S02]  /*e23e0*/  IMAD.MOV.U32 R10, RZ, RZ, R50 ;  /* 0x000000ffff0a7224 */ /* 0x000fe400078e0032 */
[----:B------:R-:W-:-:S07]  /*e23f0*/  IMAD.MOV.U32 R11, RZ, RZ, R51 ;  /* 0x000000ffff0b7224 */ /* 0x000fce00078e0033 */
.L_x_3214:
[----:B------:R-:W-:Y:S05]  /*e2400*/  BSYNC.RECONVERGENT B11 ;  /* 0x00000000000b7941 */ /* 0x000fea0003800200 */
.L_x_3212:
        /* <DEDUP_REMOVED lines=25> */
.L_x_3216:
[----:B------:R-:W-:Y:S01]  /*e25a0*/  IMAD.MOV.U32 R54, RZ, RZ, R8 ;  /* 0x000000ffff367224 */ /* 0x000fe200078e0008 */
[----:B------:R-:W-:Y:S01]  /*e25b0*/  MOV R52, 0xe25e0 ;  /* 0x000e25e000347802 */ /* 0x000fe20000000f00 */
[----:B------:R-:W-:-:S07]  /*e25c0*/  IMAD.MOV.U32 R55, RZ, RZ, RZ ;  /* 0x000000ffff377224 */ /* 0x000fce00078e00ff */
[----:B0-----:R-:W-:Y:S05]  /*e25d0*/  CALL.REL.NOINC `($__internal_0_$__cuda_sm20_rem_u64) ;  /* 0x000002cc00e07944 */ /* 0x001fea0003c00000 */
[----:B------:R-:W-:Y:S02]  /*e25e0*/  IMAD.MOV.U32 R10, RZ, RZ, R50 ;  /* 0x000000ffff0a7224 */ /* 0x000fe400078e0032 */
[----:B------:R-:W-:-:S07]  /*e25f0*/  IMAD.MOV.U32 R11, RZ, RZ, R51 ;  /* 0x000000ffff0b7224 */ /* 0x000fce00078e0033 */
.L_x_3217:
[----:B------:R-:W-:Y:S05]  /*e2600*/  BSYNC.RECONVERGENT B11 ;  /* 0x00000000000b7941 */ /* 0x000fea0003800200 */
.L_x_3215:
        /* <DEDUP_REMOVED lines=25> */
.L_x_3219:
[----:B------:R-:W-:Y:S01]  /*e27a0*/  IMAD.MOV.U32 R54, RZ, RZ, R8 ;  /* 0x000000ffff367224 */ /* 0x000fe200078e0008 */
[----:B------:R-:W-:Y:S01]  /*e27b0*/  MOV R52, 0xe27e0 ;  /* 0x000e27e000347802 */ /* 0x000fe20000000f00 */
[----:B------:R-:W-:-:S07]  /*e27c0*/  IMAD.MOV.U32 R55, RZ, RZ, RZ ;  /* 0x000000ffff377224 */ /* 0x000fce00078e00ff */
[----:B0-----:R-:W-:Y:S05]  /*e27d0*/  CALL.REL.NOINC `($__internal_0_$__cuda_sm20_rem_u64) ;  /* 0x000002cc00607944 */ /* 0x001fea0003c00000 */
[----:B------:R-:W-:Y:S02]  /*e27e0*/  IMAD.MOV.U32 R10, RZ, RZ, R50 ;  /* 0x000000ffff0a7224 */ /* 0x000fe400078e0032 */
[----:B------:R-:W-:-:S07]  /*e27f0*/  IMAD.MOV.U32 R11, RZ, RZ, R51 ;  /* 0x000000ffff0b7224 */ /* 0x000fce00078e0033 */
.L_x_3220:
[----:B------:R-:W-:Y:S05]  /*e2800*/  BSYNC.RECONVERGENT B11 ;  /* 0x00000000000b7941 */ /* 0x000fea0003800200 */
.L_x_3218:
        /* <DEDUP_REMOVED lines=25> */
.L_x_3222:
[----:B------:R-:W-:Y:S01]  /*e29a0*/  IMAD.MOV.U32 R54, RZ, RZ, R8 ;  /* 0x000000ffff367224 */ /* 0x000fe200078e0008 */
[----:B------:R-:W-:Y:S01]  /*e29b0*/  MOV R52, 0xe29e0 ;  /* 0x000e29e000347802 */ /* 0x000fe20000000f00 */
[----:B------:R-:W-:-:S07]  /*e29c0*/  IMAD.MOV.U32 R55, RZ, RZ, RZ ;  /* 0x000000ffff377224 */ /* 0x000fce00078e00ff */
[----:B0-----:R-:W-:Y:S05]  /*e29d0*/  CALL.REL.NOINC `($__internal_0_$__cuda_sm20_rem_u64) ;  /* 0x000002c800e07944 */ /* 0x001fea0003c00000 */
[----:B------:R-:W-:Y:S02]  /*e29e0*/  IMAD.MOV.U32 R10, RZ, RZ, R50 ;  /* 0x000000ffff0a7224 */ /* 0x000fe400078e0032 */
[----:B------:R-:W-:-:S07]  /*e29f0*/  IMAD.MOV.U32 R11, RZ, RZ, R51 ;  /* 0x000000ffff0b7224 */ /* 0x000fce00078e0033 */
.L_x_3223:
[----:B------:R-:W-:Y:S05]  /*e2a00*/  BSYNC.RECONVERGENT B11 ;  /* 0x00000000000b7941 */ /* 0x000fea0003800200 */
.L_x_3221:
        /* <DEDUP_REMOVED lines=25> */
.L_x_3225:
[----:B------:R-:W-:Y:S01]  /*e2ba0*/  IMAD.MOV.U32 R54, RZ, RZ, R8 ;  /* 0x000000ffff367224 */ /* 0x000fe200078e0008 */
[----:B------:R-:W-:Y:S01]  /*e2bb0*/  MOV R52, 0xe2be0 ;  /* 0x000e2be000347802 */ /* 0x000fe20000000f00 */
[----:B------:R-:W-:-:S07]  /*e2bc0*/  IMAD.MOV.U32 R55, RZ, RZ, RZ ;  /* 0x000000ffff377224 */ /* 0x000fce00078e00ff */
[----:B0-----:R-:W-:Y:S05]  /*e2bd0*/  CALL.REL.NOINC `($__internal_0_$__cuda_sm20_rem_u64) ;  /* 0x000002c800607944 */ /* 0x001fea0003c00000 */
[----:B------:R-:W-:Y:S02]  /*e2be0*/  IMAD.MOV.U32 R10, RZ, RZ, R50 ;  /* 0x000000ffff0a7224 */ /* 0x000fe400078e0032 */
[----:B------:R-:W-:-:S07]  /*e2bf0*/  IMAD.MOV.U32 R11, RZ, RZ, R51 ;  /* 0x000000ffff0b7224 */ /* 0x000fce00078e0033 */
.L_x_3226:
[----:B------:R-:W-:Y:S05]  /*e2c00*/  BSYNC.RECONVERGENT B11 ;  /* 0x00000000000b7941 */ /* 0x000fea0003800200 */
.L_x_3224:
        /* <DEDUP_REMOVED lines=26> */
.L_x_3228:
[----:B------:R-:W-:Y:S01]  /*e2db0*/  IMAD.MOV.U32 R54, RZ, RZ, R8 ;  /* 0x000000ffff367224 */ /* 0x000fe200078e0008 */
[----:B------:R-:W-:Y:S01]  /*e2dc0*/  MOV R52, 0xe2df0 ;  /* 0x000e2df000347802 */ /* 0x000fe20000000f00 */
[----:B------:R-:W-:-:S07]  /*e2dd0*/  IMAD.MOV.U32 R55, RZ, RZ, RZ ;  /* 0x000000ffff377224 */ /* 0x000fce00078e00ff */
[----:B0-----:R-:W-:Y:S05]  /*e2de0*/  CALL.REL.NOINC `($__internal_0_$__cuda_sm20_rem_u64) ;  /* 0x000002c400dc7944 */ /* 0x001fea0003c00000 */
[----:B------:R-:W-:Y:S02]  /*e2df0*/  IMAD.MOV.U32 R10, RZ, RZ, R50 ;  /* 0x000000ffff0a7224 */ /* 0x000fe400078e0032 */
[----:B------:R-:W-:-:S07]  /*e2e00*/  IMAD.MOV.U32 R11, RZ, RZ, R51 ;  /* 0x000000ffff0b7224 */ /* 0x000fce00078e0033 */
.L_x_3229:
[----:B------:R-:W-:Y:S05]  /*e2e10*/  BSYNC.RECONVERGENT B11 ;  /* 0x00000000000b7941 */ /* 0x000fea0003800200 */
.L_x_3227:
        /* <DEDUP_REMOVED lines=25> */
.L_x_3231:
[----:B------:R-:W-:Y:S01]  /*e2fb0*/  IMAD.MOV.U32 R54, RZ, RZ, R8 ;  /* 0x000000ffff367224 */ /* 0x000fe200078e0008 */
[----:B------:R-:W-:Y:S01]  /*e2fc0*/  MOV R52, 0xe2ff0 ;  /* 0x000e2ff000347802 */ /* 0x000fe20000000f00 */
[----:B------:R-:W-:-:S07]  /*e2fd0*/  IMAD.MOV.U32 R55, RZ, RZ, RZ ;  /* 0x000000ffff377224 */ /* 0x000fce00078e00ff */
[----:B0-----:R-:W-:Y:S05]  /*e2fe0*/  CALL.REL.NOINC `($__internal_0_$__cuda_sm20_rem_u64) ;  /* 0x000002c4005c7944 */ /* 0x001fea0003c00000 */
[----:B------:R-:W-:Y:S02]  /*e2ff0*/  IMAD.MOV.U32 R10, RZ, RZ, R50 ;  /* 0x000000ffff0a7224 */ /* 0x000fe400078e0032 */
[----:B------:R-:W-:-:S07]  /*e3000*/  IMAD.MOV.U32 R11, RZ, RZ, R51 ;  /* 0x000000ffff0b7224 */ /* 0x000fce00078e0033 */
.L_x_3232:
[----:B------:R-:W-:Y:S05]  /*e3010*/  BSYNC.RECONVERGENT B11 ;  /* 0x00000000000b7941 */ /* 0x000fea0003800200 */
.L_x_3230:
[----:B------:R-:W-:Y:S01]  /*e3020*/  SHF.L.U64.HI R79, R10, 0x8, R11 ;  /* 0x000000080a4f7819 */ /* 0x000fe2000001020b */
[----:B------:R-:W-:Y:S05]  /*e3030*/  BMOV.32.CLEAR RZ, B11 ;  /* 0x000000000bff7355 */ /* 0x000fea0000100000 */
[----:B------:R-:W-:Y:S01]  /*e3040*/  LOP3.LUT P0, RZ, R79, 0xff, RZ, 0xc0, !PT ;  /* 0x000000ff4fff7812 */ /* 0x000fe2000780c0ff */
[----:B------:R-:W-:Y:S01]  /*e3050*/  BSSY.RECONVERGENT B11, `(.L_x_3233) ;  /* 0x000001d0000b7945 */ /* 0x000fe20003800200 */
[----:B------:R-:W-:-:S04]  /*e3060*/  SHF.R.U32.HI R61, RZ, 0x8, R53 ;  /* 0x00000008ff3d7819 */ /* 0x000fc80000011635 */
[----:B------:R-:W-:-:S07]  /*e3070*/  PRMT R61, R61, 0x6540, R10 ;  /* 0x000065403d3d7816 */ /* 0x000fce000000000a */
        /* <DEDUP_REMOVED lines=20> */
.L_x_3234:
[----:B------:R-:W-:Y:S01]  /*e31c0*/  IMAD.MOV.U32 R54, RZ, RZ, R8 ;  /* 0x000000ffff367224 */ /* 0x000fe200078e0008 */
[----:B------:R-:W-:Y:S01]  /*e31d0*/  MOV R52, 0xe3200 ;  /* 0x000e320000347802 */ /* 0x000fe20000000f00 */
[----:B------:R-:W-:-:S07]  /*e31e0*/  IMAD.MOV.U32 R55, RZ, RZ, RZ ;  /* 0x000000ffff377224 */ /* 0x000fce00078e00ff */
[----:B0-----:R-:W-:Y:S05]  /*e31f0*/  CALL.REL.NOINC `($__internal_0_$__cuda_sm20_rem_u64) ;  /* 0x000002c000d87944 */ /* 0x001fea0003c00000 */
[----:B------:R-:W-:Y:S02]  /*e3200*/  IMAD.MOV.U32 R10, RZ, RZ, R50 ;  /* 0x000000ffff0a7224 */ /* 0x000fe400078e0032 */
[----:B------:R-:W-:-:S07]  /*e3210*/  IMAD.MOV.U32 R11, RZ, RZ, R51 ;  /* 0x000000ffff0b7224 */ /* 0x000fce00078e0033 */
.L_x_3235:
[----:B------:R-:W-:Y:S05]  /*e3220*/  BSYNC.RECONVERGENT B11 ;  /* 0x00000000000b7941 */ /* 0x000fea0003800200 */
.L_x_3233:
        /* <DEDUP_REMOVED lines=27> */
.L_x_3237:
[----:B------:R-:W-:Y:S01]  /*e33e0*/  IMAD.MOV.U32 R54, RZ, RZ, R8 ;  /* 0x000000ffff367224 */ /* 0x000fe200078e0008 */
[----:B------:R-:W-:Y:S01]  /*e33f0*/  MOV R52, 0xe3420 ;  /* 0x000e342000347802 */ /* 0x000fe20000000f00 */
[----:B------:R-:W-:-:S07]  /*e3400*/  IMAD.MOV.U32 R55, RZ, RZ, RZ ;  /* 0x000000ffff377224 */ /* 0x000fce00078e00ff */
[----:B0-----:R-:W-:Y:S05]  /*e3410*/  CALL.REL.NOINC `($__internal_0_$__cuda_sm20_rem_u64) ;  /* 0x000002c000507944 */ /* 0x001fea0003c00000 */
[----:B------:R-:W-:Y:S02]  /*e3420*/  IMAD.MOV.U32 R10, RZ, RZ, R50 ;  /* 0x000000ffff0a7224 */ /* 0x000fe400078e0032 */
[----:B------:R-:W-:-:S07]  /*e3430*/  IMAD.MOV.U32 R11, RZ, RZ, R51 ;  /* 0x000000ffff0b7224 */ /* 0x000fce00078e0033 */
.L_x_3238:
[----:B------:R-:W-:Y:S05]  /*e3440*/  BSYNC.RECONVERGENT B11 ;  /* 0x00000000000b7941 */ /* 0x000fea0003800200 */
.L_x_3236:
[----:B------:R-:W-:Y:S02]  /*e3450*/  SHF.L.U64.HI R79, R10, 0x8, R11 ;  /* 0x000000080a4f7819 */ /* 0x000fe4000001020b */
[----:B------:R-:W-:Y:S02]  /*e3460*/  PRMT R61, R39, 0x6540, R10 ;  /* 0x00006540273d7816 */ /* 0x000fe4000000000a */
[----:B------:R-:W-:-:S13]  /*e3470*/  LOP3.LUT P0, RZ, R79, 0xff, RZ, 0xc0, !PT ;  /* 0x000000ff4fff7812 */ /* 0x000fda000780c0ff */
[----:B------:R-:W-:Y:S05]  /*e3480*/  @P0 BRA `(.L_x_3239) ;  /* 0x0000000000500947 */ /* 0x000fea0003800000 */
[----:B------:R-:W1:Y:S01]  /*e3490*/  I2F.U32.RP R13, R8 ;  /* 0x00000008000d7306 */ /* 0x000e620000209000 */
[----:B------:R-:W-:Y:S01]  /*e34a0*/  IMAD.MOV R9, RZ, RZ, -R8 ;  /* 0x000000ffff097224 */ /* 0x000fe200078e0a08 */
[----:B------:R-:W-:-:S06]  /*e34b0*/  ISETP.NE.U32.AND P1, PT, R8, RZ, PT ;  /* 0x000000ff0800720c */ /* 0x000fcc0003f25070 */
[----:B-1----:R-:W1:Y:S02]  /*e34c0*/  MUFU.RCP R13, R13 ;  /* 0x0000000d000d7308 */ /* 0x002e640000001000 */
[----:B-1----:R-:W-:-:S06]  /*e34d0*/  VIADD R10, R13, 0xffffffe ;  /* 0x0ffffffe0d0a7836 */ /* 0x002fcc0000000000 */
[----:B------:R1:W2:Y:S02]  /*e34e0*/  F2I.FTZ.U32.TRUNC.NTZ R11, R10 ;  /* 0x0000000a000b7305 */ /* 0x0002a4000021f000 */
[----:B-1----:R-:W-:Y:S02]  /*e34f0*/  IMAD.MOV.U32 R10, RZ, RZ, RZ ;  /* 0x000000ffff0a7224 */ /* 0x002fe400078e00ff */
[----:B--2---:R-:W-:-:S04]  /*e3500*/  IMAD R9, R9, R11, RZ ;  /* 0x0000000b09097224 */ /* 0x004fc800078e02ff */
[----:B------:R-:W-:-:S06]  /*e3510*/  IMAD.HI.U32 R14, R11, R9, R10 ;  /* 0x000000090b0e7227 */ /* 0x000fcc00078e000a */
[----:B------:R-:W-:-:S04]  /*e3520*/  IMAD.HI.U32 R9, R14, R61, RZ ;  /* 0x0000003d0e097227 */ /* 0x000fc800078e00ff */
[----:B------:R-:W-:-:S04]  /*e3530*/  IMAD.MOV R9, RZ, RZ, -R9 ;  /* 0x000000ffff097224 */ /* 0x000fc800078e0a09 */
[----:B------:R-:W-:Y:S02]  /*e3540*/  IMAD R11, R8, R9, R61 ;  /* 0x00000009080b7224 */ /* 0x000fe400078e023d */
[----:B------:R-:W-:-:S03]  /*e3550*/  IMAD.MOV.U32 R9, RZ, RZ, RZ ;  /* 0x000000ffff097224 */ /* 0x000fc600078e00ff */
[----:B------:R-:W-:-:S13]  /*e3560*/  ISETP.GE.U32.AND P0, PT, R11, R8, PT ;  /* 0x000000080b00720c */ /* 0x000fda0003f06070 */
[----:B------:R-:W-:-:S05]  /*e3570*/  @P0 IMAD.IADD R11, R11, 0x1, -R8 ;  /* 0x000000010b0b0824 */ /* 0x000fca00078e0a08 */
[----:B------:R-:W-:-:S13]  /*e3580*/  ISETP.GE.U32.AND P0, PT, R11, R8, PT ;  /* 0x000000080b00720c */ /* 0x000fda0003f06070 */
[----:B------:R-:W-:Y:S01]  /*e3590*/  @P0 IMAD.IADD R11, R11, 0x1, -R8 ;  /* 0x000000010b0b0824 */ /* 0x000fe200078e0a08 */
[----:B------:R-:W-:-:S05]  /*e35a0*/  @!P1 LOP3.LUT R11, RZ, R8, RZ, 0x33, !PT ;  /* 0x00000008ff0b9212 */ /* 0x000fca00078e33ff */
[----:B------:R-:W-:Y:S01]  /*e35b0*/  IMAD.MOV.U32 R8, RZ, RZ, R11 ;  /* 0x000000ffff087224 */ /* 0x000fe200078e000b */
[----:B------:R-:W-:Y:S06]  /*e35c0*/  BRA `(.L_x_3240) ;  /* 0x0000006800d07947 */ /* 0x000fec0003800000 */
.L_x_3239:
[----:B------:R-:W-:Y:S05]  /*e35d0*/  BMOV.32.CLEAR RZ, B11 ;  /* 0x000000000bff7355 */ /* 0x000fea0000100000 */
[----:B------:R-:W-:Y:S01]  /*e35e0*/  IMAD.MOV.U32 R54, RZ, RZ, R8 ;  /* 0x000000ffff367224 */ /* 0x000fe200078e0008 */
[----:B------:R-:W-:Y:S01]  /*e35f0*/  MOV R52, 0xe3620 ;  /* 0x000e362000347802 */ /* 0x000fe20000000f00 */
[----:B------:R-:W-:-:S07]  /*e3600*/  IMAD.MOV.U32 R55, RZ, RZ, RZ ;  /* 0x000000ffff377224 */ /* 0x000fce00078e00ff */
[----:B0-----:R-:W-:Y:S05]  /*e3610*/  CALL.REL.NOINC `($__internal_0_$__cuda_sm20_rem_u64) ;  /* 0x000002bc00d07944 */ /* 0x001fea0003c00000 */
[----:B------:R-:W-:Y:S02]  /*e3620*/  IMAD.MOV.U32 R8, RZ, RZ, R50 ;  /* 0x000000ffff087224 */ /* 0x000fe400078e0032 */
[----:B------:R-:W-:Y:S01]  /*e3630*/  IMAD.MOV.U32 R9, RZ, RZ, R51 ;  /* 0x000000ffff097224 */ /* 0x000fe200078e0033 */
[----:B------:R-:W-:Y:S06]  /*e3640*/  BRA `(.L_x_3240) ;  /* 0x0000006800b07947 */ /* 0x000fec0003800000 */
.L_x_3178:
[----:B------:R-:W1:Y:S01]  /*e3650*/  LDC.64 R8, c[0x3][R8] ;  /* 0x00c0000008087b82 */ /* 0x000e620000000a00 */
[----:B------:R-:W-:Y:S02]  /*e3660*/  LOP3.LUT R15, R43, 0xff, RZ, 0xc0, !PT ;  /* 0x000000ff2b0f7812 */ /* 0x000fe400078ec0ff */
[C---:B-1----:R-:W-:Y:S02]  /*e3670*/  ISETP.GT.U32.AND P0, PT, R8.reuse, 0x41, PT ;  /* 0x000000410800780c */ /* 0x042fe40003f04070 */
[C---:B------:R-:W-:Y:S02]  /*e3680*/  SHF.L.U64.HI R13, R8.reuse, 0x1, R9 ;  /* 0x00000001080d7819 */ /* 0x040fe40000010209 */
[----:B------:R-:W-:Y:S02]  /*e3690*/  LEA R10, P1, -R8, 0x82, 0x1 ;  /* 0x00000082080a7811 */ /* 0x000fe400078209ff */
[----:B------:R-:W-:-:S03]  /*e36a0*/  ISETP.GT.U32.AND.EX P0, PT, R9, RZ, PT, P0 ;  /* 0x000000ff0900720c */ /* 0x000fc60003f04100 */
[----:B------:R-:W-:Y:S01]  /*e36b0*/  IMAD.X R13, RZ, RZ, ~R13, P1 ;  /* 0x000000ffff0d7224 */ /* 0x000fe200008e0e0d */
[----:B------:R-:W-:-:S04]  /*e36c0*/  SEL R10, R10, 0x82, !P0 ;  /* 0x000000820a0a7807 */ /* 0x000fc80004000000 */
[----:B------:R-:W-:Y:S02]  /*e36d0*/  SEL R13, R13, RZ, !P0 ;  /* 0x000000ff0d0d7207 */ /* 0x000fe40004000000 */
[----:B------:R-:W-:-:S04]  /*e36e0*/  ISETP.GE.U32.AND P0, PT, R10, R8, PT ;  /* 0x000000080a00720c */ /* 0x000fc80003f06070 */
[----:B------:R-:W-:-:S04]  /*e36f0*/  ISETP.GE.U32.AND.EX P0, PT, R13, R9, PT, P0 ;  /* 0x000000090d00720c */ /* 0x000fc80003f06100 */
[----:B------:R-:W-:Y:S02]  /*e3700*/  SEL R11, R8, RZ, P0 ;  /* 0x000000ff080b7207 */ /* 0x000fe40000000000 */
[----:B------:R-:W-:Y:S02]  /*e3710*/  SEL R14, R9, RZ, P0 ;  /* 0x000000ff090e7207 */ /* 0x000fe40000000000 */
[----:B------:R-:W-:-:S05]  /*e3720*/  IADD3 R11, P0, PT, -R11, R10, RZ ;  /* 0x0000000a0b0b7210 */ /* 0x000fca0007f1e1ff */
[----:B------:R-:W-:Y:S02]  /*e3730*/  IMAD.X R14, R13, 0x1, ~R14, P0 ;  /* 0x000000010d0e7824 */ /* 0x000fe400000e0e0e */
[----:B------:R-:W-:-:S03]  /*e3740*/  IMAD.SHL.U32 R10, R11, 0x2, RZ ;  /* 0x000000020b0a7824 */ /* 0x000fc600078e00ff */
[----:B------:R-:W-:Y:S02]  /*e3750*/  SHF.L.U64.HI R11, R11, 0x1, R14 ;  /* 0x000000010b0b7819 */ /* 0x000fe4000001020e */
        /* <DEDUP_REMOVED lines=52> */
[----:B------:R-:W-:Y:S02]  /*e3aa0*/  IADD3 R13, P0, P1, R15, R10, -R13 ;  /* 0x0000000a0f0d7210 */ /* 0x000fe4000791e80d */
[----:B------:R-:W-:Y:S02]  /*e3ab0*/  LOP3.LUT R15, R38, 0xff, RZ, 0xc0, !PT ;  /* 0x000000ff260f7812 */ /* 0x000fe400078ec0ff */
[----:B------:R-:W-:Y:S02]  /*e3ac0*/  IADD3.X R14, PT, PT, RZ, R11, ~R14, P0, P1 ;  /* 0x0000000bff0e7210 */ /* 0x000fe400007e2c0e */
        /* <DEDUP_REMOVED lines=210> */
[----:B------:R-:W-:-:S04]  /*e47f0*/  IADD3 R10, P0, P1, R35, R13, -R10 ;  /* 0x0000000d230a7210 */ /* 0x000fc8000791e80a */
        /* <DEDUP_REMOVED lines=1266> */
[----:B------:R-:W-:Y:S01]  /*e9720*/  IMAD.X R13, R10, 0x1, ~R13, P0 ;  /* 0x000000010a0d7824 */ /* 0x000fe200000e0e0d */
[----:B------:R-:W-:Y:S01]  /*e9730*/  SHF.R.U32.HI R10, RZ, 0x8, R53 ;  /* 0x00000008ff0a7819 */ /* 0x000fe20000011635 */
[----:B------:R-:W-:-:S03]  /*e9740*/  IMAD.SHL.U32 R11, R14, 0x2, RZ ;  /* 0x000000020e0b7824 */ /* 0x000fc600078e00ff */
[----:B------:R-:W-:Y:S02]  /*e9750*/  SHF.L.U64.HI R14, R14, 0x1, R13 ;  /* 0x000000010e0e7819 */ /* 0x000fe4000001020d */
[----:B------:R-:W-:Y:S02]  /*e9760*/  ISETP.GE.U32.AND P0, PT, R11, R8, PT ;  /* 0x000000080b00720c */ /* 0x000fe40003f06070 */
[----:B------:R-:W-:Y:S02]  /*e9770*/  LOP3.LUT R15, R10, 0xff, RZ, 0xc0, !PT ;  /* 0x000000ff0a0f7812 */ /* 0x000fe400078ec0ff */
        /* <DEDUP_REMOVED lines=69> */
[----:B------:R-:W-:Y:S02]  /*e9bd0*/  ISETP.GE.U32.AND P0, PT, R10, R8, PT ;  /* 0x000000080a00720c */ /* 0x000fe40003f06070 */
[----:B------:R-:W-:Y:S02]  /*e9be0*/  SHF.R.U32.HI R14, RZ, 0x10, R53 ;  /* 0x00000010ff0e7819 */ /* 0x000fe40000011635 */
        /* <DEDUP_REMOVED lines=81> */
[----:B------:R-:W-:-:S08]  /*ea100*/  IMAD.X R9, R10, 0x1, ~R9, P1 ;  /* 0x000000010a097824 */ /* 0x000fd000008e0e09 */
.L_x_3240:
[----:B0-----:R0:W-:Y:S05]  /*ea110*/  BMOV.32 B11, R12 ;  /* 0x0000000c0b007356 */ /* 0x0011ea0000000000 */
[----:B------:R-:W-:Y:S05]  /*ea120*/  BSYNC.RECONVERGENT B11 ;  /* 0x00000000000b7941 */ /* 0x000fea0003800200 */
.L_x_3177:
[----:B------:R-:W1:Y:S02]  /*ea130*/  LDCU.64 UR4, c[0x0][0x3a0] ;  /* 0x00007400ff0477ac */ /* 0x000e640008000a00 */
[----:B-1----:R-:W-:-:S04]  /*ea140*/  ISETP.NE.U32.AND P0, PT, R8, UR4, PT ;  /* 0x0000000408007c0c */ /* 0x002fc8000bf05070 */
[----:B------:R-:W-:-:S13]  /*ea150*/  ISETP.NE.AND.EX P0, PT, R9, UR5, PT, P0 ;  /* 0x0000000509007c0c */ /* 0x000fda000bf05300 */
[----:B------:R-:W-:Y:S05]  /*ea160*/  @P0 BRA `(.L_x_3241) ;  /* 0x0000024400bc0947 */ /* 0x000fea0003800000 */
.L_x_2812:
[----:B------:R-:W-:Y:S01]  /*ea170*/  PRMT R16, R26, 0x3340, R25 ;  /* 0x000033401a107816 */ /* 0x000fe20000000019 */
[----:B------:R-:W-:Y:S01]  /*ea180*/  IMAD.MOV.U32 R14, RZ, RZ, 0x41 ;  /* 0x00000041ff0e7424 */ /* 0x000fe200078e00ff */
[----:B0-----:R-:W-:Y:S01]  /*ea190*/  PRMT R9, R28, 0x3340, R47 ;  /* 0x000033401c097816 */ /* 0x001fe2000000002f */
[----:B------:R-:W-:Y:S01]  /*ea1a0*/  STL.U8 [R1+0x14], R24 ;  /* 0x0000141801007387 */ /* 0x000fe20000100000 */
[----:B------:R-:W-:Y:S01]  /*ea1b0*/  PRMT R11, R30, 0x3340, R27 ;  /* 0x000033401e0b7816 */ /* 0x000fe2000000001b */
[----:B------:R-:W-:Y:S05]  /*ea1c0*/  BMOV.32.CLEAR RZ, B11 ;  /* 0x000000000bff7355 */ /* 0x000fea0000100000 */
[----:B------:R-:W-:Y:S01]  /*ea1d0*/  PRMT R8, R29, 0x3340, R46 ;  /* 0x000033401d087816 */ /* 0x000fe2000000002e */
[----:B------:R-:W-:Y:S01]  /*ea1e0*/  BSSY.RECONVERGENT B11, `(.L_x_3242) ;  /* 0x00001070000b7945 */ /* 0x000fe20003800200 */
[----:B------:R-:W-:-:S02]  /*ea1f0*/  PRMT R16, R9, 0x5410, R16 ;  /* 0x0000541009107816 */ /* 0x000fc40000000010 */
[----:B------:R-:W-:Y:S02]  /*ea200*/  PRMT R10, R32, 0x3340, R31 ;  /* 0x00003340200a7816 */ /* 0x000fe4000000001f */
[----:B------:R-:W-:Y:S01]  /*ea210*/  PRMT R9, R34, 0x3340, R45 ;  /* 0x0000334022097816 */ /* 0x000fe2000000002d */
[----:B------:R-:W-:Y:S01]  /*ea220*/  STL [R1+0x10], R16 ;  /* 0x0000101001007387 */ /* 0x000fe20000100800 */
[----:B------:R-:W-:Y:S02]  /*ea230*/  PRMT R11, R8, 0x5410, R11 ;  /* 0x00005410080b7816 */ /* 0x000fe4000000000b */
[----:B------:R-:W-:Y:S02]  /*ea240*/  PRMT R8, R36, 0x3340, R33 ;  /* 0x0000334024087816 */ /* 0x000fe40000000021 */
[----:B------:R-:W-:Y:S02]  /*ea250*/  PRMT R13, R35, 0x3340, R44 ;  /* 0x00003340230d7816 */ /* 0x000fe4000000002c */
[----:B------:R-:W-:-:S02]  /*ea260*/  PRMT R10, R9, 0x5410, R10 ;  /* 0x00005410090a7816 */ /* 0x000fc4000000000a */
[----:B------:R-:W-:Y:S02]  /*ea270*/  PRMT R9, R13, 0x5410, R8 ;  /* 0x000054100d097816 */ /* 0x000fe40000000008 */
[----:B------:R-:W-:Y:S02]  /*ea280*/  LOP3.LUT R12, R53, R158, RZ, 0xfc, !PT ;  /* 0x0000009e350c7212 */ /* 0x000fe400078efcff */
[----:B------:R-:W-:Y:S02]  /*ea290*/  PRMT R8, R38, 0x3340, R37 ;  /* 0x0000334026087816 */ /* 0x000fe40000000025 */
[----:B------:R-:W-:Y:S01]  /*ea2a0*/  PRMT R13, R14, 0x3340, R43 ;  /* 0x000033400e0d7816 */ /* 0x000fe2000000002b */
[----:B------:R0:W-:Y:S01]  /*ea2b0*/  STL.U8 [R1+0x15], R12 ;  /* 0x0000150c01007387 */ /* 0x0001e20000100000 */
[----:B------:R-:W-:Y:S01]  /*ea2c0*/  SHF.R.U32.HI R18, RZ, 0x18, R158 ;  /* 0x00000018ff127819 */ /* 0x000fe2000001169e */
[----:B------:R-:W-:Y:S01]  /*ea2d0*/  IMAD.MOV.U32 R14, RZ, RZ, RZ ;  /* 0x000000ffff0e7224 */ /* 0x000fe200078e00ff */
[----:B------:R-:W-:-:S02]  /*ea2e0*/  SHF.R.U32.HI R20, RZ, 0x10, R12 ;  /* 0x00000010ff147819 */ /* 0x000fc4000001160c */
[----:B------:R-:W-:Y:S01]  /*ea2f0*/  SHF.R.U32.HI R22, RZ, 0x8, R12 ;  /* 0x00000008ff167819 */ /* 0x000fe2000001160c */
[----:B------:R1:W-:Y:S01]  /*ea300*/  STL.U8 [R1+0x18], R18 ;  /* 0x0000181201007387 */ /* 0x0003e20000100000 */
[----:B------:R-:W-:Y:S01]  /*ea310*/  PRMT R8, R13, 0x5410, R8 ;  /* 0x000054100d087816 */ /* 0x000fe20000000008 */
[----:B------:R-:W-:Y:S02]  /*ea320*/  IMAD.MOV.U32 R13, RZ, RZ, RZ ;  /* 0x000000ffff0d7224 */ /* 0x000fe400078e00ff */
[----:B------:R1:W-:Y:S01]  /*ea330*/  STL.U8 [R1+0x17], R20 ;  /* 0x0000171401007387 */ /* 0x0003e20000100000 */
[----:B0-----:R-:W-:-:S03]  /*ea340*/  IMAD.MOV.U32 R12, RZ, RZ, 0x19 ;  /* 0x00000019ff0c7424 */ /* 0x001fc600078e00ff */
[----:B------:R1:W-:Y:S04]  /*ea350*/  STL.U8 [R1+0x16], R22 ;  /* 0x0000161601007387 */ /* 0x0003e80000100000 */
[----:B------:R1:W-:Y:S02]  /*ea360*/  STL.128 [R1], R8 ;  /* 0x0000000801007387 */ /* 0x0003e40000100c00 */
.L_x_3258:
[----:B------:R-:W-:Y:S01]  /*ea370*/  ISETP.GE.U32.AND P0, PT, R12, 0x4, PT ;  /* 0x000000040c00780c */ /* 0x000fe20003f06070 */
[----:B-1----:R-:W0:Y:S05]  /*ea380*/  BMOV.32.CLEAR R11, B0 ;  /* 0x00000000000b7355 */ /* 0x002e2a0000100000 */
[----:B------:R-:W-:Y:S01]  /*ea390*/  ISETP.GE.U32.AND.EX P0, PT, R13, RZ, PT, P0 ;  /* 0x000000ff0d00720c */ /* 0x000fe20003f06100 */
[----:B------:R-:W-:Y:S01]  /*ea3a0*/  BSSY.RECONVERGENT B0, `(.L_x_3243) ;  /* 0x000004a000007945 */ /* 0x000fe20003800200 */
[----:B------:R-:W-:Y:S02]  /*ea3b0*/  IMAD.MOV.U32 R8, RZ, RZ, R14 ;  /* 0x000000ffff087224 */ /* 0x000fe400078e000e */
[----:B------:R-:W-:-:S02]  /*ea3c0*/  IMAD.MOV.U32 R16, RZ, RZ, R12 ;  /* 0x000000ffff107224 */ /* 0x000fc400078e000c */
[----:B------:R-:W-:Y:S01]  /*ea3d0*/  IMAD.MOV.U32 R18, RZ, RZ, R13 ;  /* 0x000000ffff127224 */ /* 0x000fe200078e000d */
[----:B---3--:R-:W1:Y:S05]  /*ea3e0*/  BMOV.32.CLEAR R19, B0 ;  /* 0x0000000000137355 */ /* 0x008e6a0000100000 */
        /* <DEDUP_REMOVED lines=11> */
.L_x_3246:
        /* <DEDUP_REMOVED lines=29> */
[----:B------:R-:W-:Y:S02]  /*ea670*/  PRMT R22, R17, 0x7710, RZ ;  /* 0x0000771011167816 */ /* 0x000fe400000000ff */
[----:B------:R-:W-:-:S03]  /*ea680*/  LOP3.LUT R17, R12, 0xfffffffc, RZ, 0xc0, !PT ;  /* 0xfffffffc0c117812 */ /* 0x000fc600078ec0ff */
[----:B------:R-:W-:Y:S01]  /*ea690*/  IMAD.IADD R11, R11, 0x1, R22 ;  /* 0x000000010b0b7824 */ /* 0x000fe200078e0216 */
[----:B------:R-:W-:Y:S02]  /*ea6a0*/  PRMT R22, R9, 0x7773, RZ ;  /* 0x0000777309167816 */ /* 0x000fe400000000ff */
[----:B------:R-:W-:Y:S01]  /*ea6b0*/  ISETP.NE.U32.AND P0, PT, R10, R17, PT ;  /* 0x000000110a00720c */ /* 0x000fe20003f05070 */
[----:B------:R-:W-:-:S03]  /*ea6c0*/  IMAD.SHL.U32 R11, R11, 0x100, RZ ;  /* 0x000001000b0b7824 */ /* 0x000fc600078e00ff */
[----:B------:R-:W-:Y:S02]  /*ea6d0*/  ISETP.NE.AND.EX P0, PT, R48, R13, PT, P0 ;  /* 0x0000000d3000720c */ /* 0x000fe40003f05300 */
        /* <DEDUP_REMOVED lines=17> */
.L_x_3245:
[----:B0-----:R0:W-:Y:S05]  /*ea7f0*/  BMOV.32 B0, R9 ;  /* 0x0000000900007356 */ /* 0x0011ea0000000000 */
[----:B------:R-:W-:Y:S02]  /*ea800*/  IMAD.MOV.U32 R10, RZ, RZ, R17 ;  /* 0x000000ffff0a7224 */ /* 0x000fe400078e0011 */
[----:B0-----:R-:W-:-:S07]  /*ea810*/  IMAD.SHL.U32 R9, R155, 0x100, RZ ;  /* 0x000001009b097824 */ /* 0x001fce00078e00ff */
.L_x_3244:
[----:B------:R-:W0:Y:S05]  /*ea820*/  BMOV.32.CLEAR R11, B0 ;  /* 0x00000000000b7355 */ /* 0x000e2a0000100000 */
[----:B------:R2:W-:Y:S05]  /*ea830*/  BMOV.32 B0, R19 ;  /* 0x0000001300007356 */ /* 0x0005ea0000000000 */
[----:B------:R-:W-:Y:S05]  /*ea840*/  BSYNC.RECONVERGENT B0 ;  /* 0x0000000000007941 */ /* 0x000fea0003800200 */
.L_x_3243:
[----:B0-----:R0:W-:Y:S05]  /*ea850*/  BMOV.32 B0, R11 ;  /* 0x0000000b00007356 */ /* 0x0011ea0000000000 */
[----:B------:R-:W-:Y:S01]  /*ea860*/  LOP3.LUT P0, RZ, R12, 0x3, RZ, 0xc0, !PT ;  /* 0x000000030cff7812 */ /* 0x000fe2000780c0ff */
[----:B0-----:R-:W0:Y:S05]  /*ea870*/  BMOV.32.CLEAR R11, B0 ;  /* 0x00000000000b7355 */ /* 0x001e2a0000100000 */
[----:B------:R-:W-:Y:S04]  /*ea880*/  BSSY.RECONVERGENT B0, `(.L_x_3247) ;  /* 0x0000033000007945 */ /* 0x000fe80003800200 */
[----:B--2---:R-:W2:Y:S05]  /*ea890*/  BMOV.32.CLEAR R19, B0 ;  /* 0x0000000000137355 */ /* 0x004eaa0000100000 */
[----:B0-----:R0:W-:Y:S05]  /*ea8a0*/  BMOV.32 B0, R11 ;  /* 0x0000000b00007356 */ /* 0x0011ea0000000000 */
[----:B--2---:R-:W-:Y:S05]  /*ea8b0*/  @!P0 BRA `(.L_x_3248) ;  /* 0x0000000000b48947 */ /* 0x004fea0003800000 */
[----:B------:R-:W-:-:S05]  /*ea8c0*/  IMAD.IADD R22, R1, 0x1, R10 ;  /* 0x0000000101167824 */ /* 0x000fca00078e020a */
[----:B------:R-:W2:Y:S01]  /*ea8d0*/  LDL.U8 R20, [R22] ;  /* 0x0000000016147983 */ /* 0x000ea20000100000 */
[----:B------:R-:W-:-:S04]  /*ea8e0*/  LOP3.LUT R17, R12, 0x3, RZ, 0xc0, !PT ;  /* 0x000000030c117812 */ /* 0x000fc800078ec0ff */
[----:B------:R-:W-:-:S04]  /*ea8f0*/  ISETP.NE.U32.AND P0, PT, R17, 0x1, PT ;  /* 0x000000011100780c */ /* 0x000fc80003f05070 */
[----:B------:R-:W-:Y:S01]  /*ea900*/  ISETP.NE.AND.EX P0, PT, RZ, RZ, PT, P0 ;  /* 0x000000ffff00720c */ /* 0x000fe20003f05300 */
[----:B--2---:R-:W-:-:S05]  /*ea910*/  IMAD.IADD R9, R20, 0x1, R9 ;  /* 0x0000000114097824 */ /* 0x004fca00078e0209 */
        /* <DEDUP_REMOVED lines=10> */
[----:B--2---:R-:W-:Y:S06]  /*ea9c0*/  @!P0 BRA `(.L_x_3248) ;  /* 0x0000000000708947 */ /* 0x004fec0003800000 */
        /* <DEDUP_REMOVED lines=27> */
[----:B--2---:R-:W-:-:S07]  /*eab80*/  @P0 LOP3.LUT R155, R22, 0xffff, RZ, 0xc0, !PT ;  /* 0x0000ffff169b0812 */ /* 0x004fce00078ec0ff */
.L_x_3248:
[----:B------:R-:W2:Y:S05]  /*eab90*/  BMOV.32.CLEAR R9, B0 ;  /* 0x0000000000097355 */ /* 0x000eaa0000100000 */
[----:B------:R3:W-:Y:S05]  /*eaba0*/  BMOV.32 B0, R19 ;  /* 0x0000001300007356 */ /* 0x0007ea0000000000 */
[----:B------:R-:W-:Y:S05]  /*eabb0*/  BSYNC.RECONVERGENT B0 ;  /* 0x0000000000007941 */ /* 0x000fea0003800200 */
.L_x_3247:
[----:B--2---:R2:W-:Y:S05]  /*eabc0*/  BMOV.32 B0, R9 ;  /* 0x0000000900007356 */ /* 0x0045ea0000000000 */
[----:B------:R-:W-:Y:S01]  /*eabd0*/  IMAD.IADD R20, R1, 0x1, R14 ;  /* 0x0000000101147824 */ /* 0x000fe200078e020e */
[----:B0-----:R-:W0:Y:S05]  /*eabe0*/  BMOV.32.CLEAR R11, B0 ;  /* 0x00000000000b7355 */ /* 0x001e2a0000100000 */
[----:B--2---:R-:W2:Y:S02]  /*eabf0*/  LDC.U8 R9, c[0x3][R155+0x80] ;  /* 0x00c020009b097b82 */ /* 0x004ea40000000000 */
[----:B--2---:R2:W-:Y:S04]  /*eac00*/  STL.U8 [R20+0xd90], R9 ;  /* 0x000d900914007387 */ /* 0x0045e80000100000 */
[----:B------:R-:W4:Y:S01]  /*eac10*/  LDL.U8 R10, [R1] ;  /* 0x00000000010a7983 */ /* 0x000f220000100000 */
[----:B------:R-:W-:Y:S04]  /*eac20*/  BSSY.RECONVERGENT B0, `(.L_x_3249) ;  /* 0x000005d000007945 */ /* 0x000fe80003800200 */
[----:B------:R-:W1:Y:S05]  /*eac30*/  BMOV.32.CLEAR R23, B0 ;  /* 0x0000000000177355 */ /* 0x000e6a0000100000 */
[----:B0-----:R2:W-:Y:S05]  /*eac40*/  BMOV.32 B0, R11 ;  /* 0x0000000b00007356 */ /* 0x0015ea0000000000 */
[----:B----4-:R-:W-:-:S13]  /*eac50*/  ISETP.NE.AND P0, PT, R10, RZ, PT ;  /* 0x000000ff0a00720c */ /* 0x010fda0003f05270 */
[----:B-12---:R-:W-:Y:S05]  /*eac60*/  @P0 BRA `(.L_x_3250) ;  /* 0x0000000400580947 */ /* 0x006fea0003800000 */
[----:B------:R-:W-:Y:S02]  /*eac70*/  IMAD.MOV.U32 R9, RZ, RZ, RZ ;  /* 0x000000ffff097224 */ /* 0x000fe400078e00ff */
[----:B------:R-:W-:-:S07]  /*eac80*/  IMAD.MOV.U32 R11, RZ, RZ, RZ ;  /* 0x000000ffff0b7224 */ /* 0x000fce00078e00ff */
.L_x_3257:
        /* <DEDUP_REMOVED lines=8> */
[----:B-12-4-:R-:W-:Y:S05]  /*ead10*/  @!P0 BRA `(.L_x_3252) ;  /* 0x0000000400008947 */ /* 0x016fea0003800000 */
        /* <DEDUP_REMOVED lines=16> */
[----:B---3--:R-:W-:Y:S01]  /*eae20*/  IMAD.MOV.U32 R19, RZ, RZ, RZ ;  /* 0x000000ffff137224 */ /* 0x008fe200078e00ff */
[----:B------:R-:W0:Y:S05]  /*eae30*/  BMOV.32.CLEAR R50, B0 ;  /* 0x0000000000327355 */ /* 0x000e2a0000100000 */
[----:B-1----:R1:W-:Y:S05]  /*eae40*/  BMOV.32 B0, R20 ;  /* 0x0000001400007356 */ /* 0x0023ea0000000000 */
[----:B------:R-:W-:Y:S01]  /*eae50*/  LOP3.LUT R21, R15, 0xfffffffc, RZ, 0xc0, !PT ;  /* 0xfffffffc0f157812 */ /* 0x000fe200078ec0ff */
[----:B0-----:R-:W-:-:S07]  /*eae60*/  IMAD.X R48, R17, 0x1, R18, P0 ;  /* 0x0000000111307824 */ /* 0x001fce00000e0612 */
.L_x_3256:
        /* <DEDUP_REMOVED lines=18> */
.L_x_3255:
[----:B-1----:R1:W-:Y:S05]  /*eaf90*/  BMOV.32 B0, R10 ;  /* 0x0000000a00007356 */ /* 0x0023ea0000000000 */
[----:B-1----:R-:W-:-:S07]  /*eafa0*/  IMAD.MOV.U32 R10, RZ, RZ, R21 ;  /* 0x000000ffff0a7224 */ /* 0x002fce00078e0015 */
.L_x_3254:
[----:B0-----:R-:W0:Y:S05]  /*eafb0*/  BMOV.32.CLEAR R15, B0 ;  /* 0x00000000000f7355 */ /* 0x001e2a0000100000 */
[----:B------:R1:W-:Y:S05]  /*eafc0*/  BMOV.32 B0, R49 ;  /* 0x0000003100007356 */ /* 0x0003ea0000000000 */
[----:B------:R-:W-:Y:S05]  /*eafd0*/  BSYNC.RECONVERGENT B0 ;  /* 0x0000000000007941 */ /* 0x000fea0003800200 */
.L_x_3253:
[----:B0-----:R0:W-:Y:S05]  /*eafe0*/  BMOV.32 B0, R15 ;  /* 0x0000000f00007356 */ /* 0x0011ea0000000000 */
[----:B0-----:R-:W-:-:S05]  /*eaff0*/  LOP3.LUT R15, RZ, R9, RZ, 0x33, !PT ;  /* 0x00000009ff0f7212 */ /* 0x001fca00078e33ff */
[----:B------:R-:W-:-:S05]  /*eb000*/  IMAD.IADD R17, R15, 0x1, R16 ;  /* 0x000000010f117824 */ /* 0x000fca00078e0210 */
[----:B------:R-:W-:-:S13]  /*eb010*/  LOP3.LUT P0, RZ, R17, 0x3, RZ, 0xc0, !PT ;  /* 0x0000000311ff7812 */ /* 0x000fda000780c0ff */
[----:B------:R-:W-:Y:S05]  /*eb020*/  @!P0 BRA `(.L_x_3252) ;  /* 0x00000000003c8947 */ /* 0x000fea0003800000 */
[----:B---3--:R-:W-:-:S05]  /*eb030*/  IADD3 R19, PT, PT, R1, 0x1, R10 ;  /* 0x0000000101137810 */ /* 0x008fca0007ffe00a */
        /* <DEDUP_REMOVED lines=8> */
[----:B------:R-:W3:Y:S01]  /*eb0c0*/  LDL.U8 R10, [R22] ;  /* 0x00000000160a7983 */ /* 0x000ee20000100000 */
[----:B------:R-:W-:-:S04]  /*eb0d0*/  ISETP.NE.U32.AND P0, PT, R17, 0x2, PT ;  /* 0x000000021100780c */ /* 0x000fc80003f05070 */
[----:B------:R-:W-:Y:S01]  /*eb0e0*/  ISETP.NE.AND.EX P0, PT, RZ, RZ, PT, P0 ;  /* 0x000000ffff00720c */ /* 0x000fe20003f05300 */
[----:B---3--:R0:W-:-:S12]  /*eb0f0*/  STL.U8 [R19], R10 ;  /* 0x0000000a13007387 */ /* 0x0081d80000100000 */
[----:B----4-:R-:W3:Y:S04]  /*eb100*/  @P0 LDL.U8 R15, [R20+0x3] ;  /* 0x00000300140f0983 */ /* 0x010ee80000100000 */
[----:B---3--:R0:W-:Y:S02]  /*eb110*/  @P0 STL.U8 [R22], R15 ;  /* 0x0000000f16000387 */ /* 0x0081e40000100000 */
.L_x_3252:
[----:B0-----:R-:W0:Y:S05]  /*eb120*/  BMOV.32.CLEAR R10, B0 ;  /* 0x00000000000a7355 */ /* 0x001e2a0000100000 */
[----:B------:R0:W-:Y:S05]  /*eb130*/  BMOV.32 B0, R41 ;  /* 0x0000002900007356 */ /* 0x0001ea0000000000 */
[----:B------:R-:W-:Y:S05]  /*eb140*/  BSYNC.RECONVERGENT B0 ;  /* 0x0000000000007941 */ /* 0x000fea0003800200 */
.L_x_3251:
        /* <DEDUP_REMOVED lines=8> */
.L_x_3250:
[----:B------:R-:W0:Y:S05]  /*eb1d0*/  BMOV.32.CLEAR R9, B0 ;  /* 0x0000000000097355 */ /* 0x000e2a0000100000 */
[----:B------:R0:W-:Y:S05]  /*eb1e0*/  BMOV.32 B0, R23 ;  /* 0x0000001700007356 */ /* 0x0001ea0000000000 */
[----:B------:R-:W-:Y:S05]  /*eb1f0*/  BSYNC.RECONVERGENT B0 ;  /* 0x0000000000007941 */ /* 0x000fea0003800200 */
.L_x_3249:
[----:B------:R-:W-:Y:S01]  /*eb200*/  ISETP.NE.U32.AND P0, PT, R12, RZ, PT ;  /* 0x000000ff0c00720c */ /* 0x000fe20003f05070 */
[----:B0-----:R0:W-:Y:S05]  /*eb210*/  BMOV.32 B0, R9 ;  /* 0x0000000900007356 */ /* 0x0011ea0000000000 */
[----:B------:R-:W-:Y:S01]  /*eb220*/  ISETP.NE.AND.EX P0, PT, R13, RZ, PT, P0 ;  /* 0x000000ff0d00720c */ /* 0x000fe20003f05300 */
[----:B------:R-:W-:-:S12]  /*eb230*/  VIADD R14, R14, 0x1 ;  /* 0x000000010e0e7836 */ /* 0x000fd80000000000 */
[----:B0-----:R-:W-:Y:S05]  /*eb240*/  @P0 BRA `(.L_x_3258) ;  /* 0xfffffff000480947 */ /* 0x001fea000383ffff */
[----:B------:R-:W-:Y:S05]  /*eb250*/  BSYNC.RECONVERGENT B11 ;  /* 0x00000000000b7941 */ /* 0x000fea0003800200 */
.L_x_3242:
        /* <DEDUP_REMOVED lines=11> */
[----:B----4-:R-:W4:Y:S05]  /*eb310*/  BMOV.32.CLEAR R20, B0 ;  /* 0x0000000000147355 */ /* 0x010f2a0000100000 */
[----:B0-----:R0:W-:Y:S06]  /*eb320*/  BMOV.32 B0, R9 ;  /* 0x0000000900007356 */ /* 0x0011ec0000000000 */
[----:B----4-:R-:W-:Y:S05]  /*eb330*/  @!P0 BRA `(.L_x_3262) ;  /* 0x0000000000808947 */ /* 0x010fea0003800000 */
[----:B0-----:R-:W0:Y:S05]  /*eb340*/  BMOV.32.CLEAR R9, B0 ;  /* 0x0000000000097355 */ /* 0x001e2a0000100000 */
[----:B------:R-:W-:Y:S01]  /*eb350*/  BSSY.RECONVERGENT B0, `(.L_x_3263) ;  /* 0x000001c000007945 */ /* 0x000fe20003800200 */
[----:B---3--:R-:W-:Y:S01]  /*eb360*/  LOP3.LUT R19, R14, 0x3ffffffc, RZ, 0xc0, !PT ;  /* 0x3ffffffc0e137812 */ /* 0x008fe200078ec0ff */
[----:B------:R-:W-:Y:S02]  /*eb370*/  IMAD.MOV.U32 R10, RZ, RZ, RZ ;  /* 0x000000ffff0a7224 */ /* 0x000fe400078e00ff */
[----:B------:R-:W3:Y:S05]  /*eb380*/  BMOV.32.CLEAR R21, B0 ;  /* 0x0000000000157355 */ /* 0x000eea0000100000 */
[----:B0-----:R0:W-:Y:S05]  /*eb390*/  BMOV.32 B0, R9 ;  /* 0x0000000900007356 */ /* 0x0011ea0000000000 */
.L_x_3264:
[C---:B----4-:R-:W-:Y:S01]  /*eb3a0*/  IADD3 R17, PT, PT, R1.reuse, -R10, R8 ;  /* 0x8000000a01117210 */ /* 0x050fe20007ffe008 */
[----:B------:R-:W-:-:S04]  /*eb3b0*/  IMAD.IADD R18, R1, 0x1, R10 ;  /* 0x0000000101127824 */ /* 0x000fc800078e020a */
[----:B------:R-:W4:Y:S04]  /*eb3c0*/  LDL.U8 R11, [R17+0xd90] ;  /* 0x000d9000110b7983 */ /* 0x000f280000100000 */
[----:B0-----:R-:W5:Y:S04]  /*eb3d0*/  LDL.U8 R9, [R18+0xd90] ;  /* 0x000d900012097983 */ /* 0x001f680000100000 */
[----:B----4-:R0:W-:Y:S04]  /*eb3e0*/  STL.U8 [R18+0xd90], R11 ;  /* 0x000d900b12007387 */ /* 0x0101e80000100000 */
[----:B-----5:R4:W-:Y:S04]  /*eb3f0*/  STL.U8 [R17+0xd90], R9 ;  /* 0x000d900911007387 */ /* 0x0209e80000100000 */
[----:B------:R-:W5:Y:S04]  /*eb400*/  LDL.U8 R13, [R17+0xd8f] ;  /* 0x000d8f00110d7983 */ /* 0x000f680000100000 */
[----:B------:R-:W2:Y:S04]  /*eb410*/  LDL.U8 R12, [R18+0xd91] ;  /* 0x000d9100120c7983 */ /* 0x000ea80000100000 */
[----:B-----5:R4:W-:Y:S04]  /*eb420*/  STL.U8 [R18+0xd91], R13 ;  /* 0x000d910d12007387 */ /* 0x0209e80000100000 */
[----:B--2---:R4:W-:Y:S04]  /*eb430*/  STL.U8 [R17+0xd8f], R12 ;  /* 0x000d8f0c11007387 */ /* 0x0049e80000100000 */
[----:B------:R-:W2:Y:S04]  /*eb440*/  LDL.U8 R15, [R17+0xd8e] ;  /* 0x000d8e00110f7983 */ /* 0x000ea80000100000 */
[----:B------:R-:W5:Y:S04]  /*eb450*/  LDL.U8 R14, [R18+0xd92] ;  /* 0x000d9200120e7983 */ /* 0x000f680000100000 */
[----:B--2---:R4:W-:Y:S04]  /*eb460*/  STL.U8 [R18+0xd92], R15 ;  /* 0x000d920f12007387 */ /* 0x0049e80000100000 */
[----:B-----5:R4:W-:Y:S04]  /*eb470*/  STL.U8 [R17+0xd8e], R14 ;  /* 0x000d8e0e11007387 */ /* 0x0209e80000100000 */
[----:B------:R-:W2:Y:S04]  /*eb480*/  LDL.U8 R16, [R17+0xd8d] ;  /* 0x000d8d0011107983 */ /* 0x000ea80000100000 */
[----:B0-----:R-:W5:Y:S01]  /*eb490*/  LDL.U8 R11, [R18+0xd93] ;  /* 0x000d9300120b7983 */ /* 0x001f620000100000 */
[----:B------:R-:W-:-:S05]  /*eb4a0*/  VIADD R10, R10, 0x4 ;  /* 0x000000040a0a7836 */ /* 0x000fca0000000000 */
[----:B------:R-:W-:Y:S01]  /*eb4b0*/  ISETP.NE.AND P0, PT, R10, R19, PT ;  /* 0x000000130a00720c */ /* 0x000fe20003f05270 */
[----:B--2---:R4:W-:Y:S04]  /*eb4c0*/  STL.U8 [R18+0xd93], R16 ;  /* 0x000d931012007387 */ /* 0x0049e80000100000 */
[----:B-----5:R4:W-:Y:S08]  /*eb4d0*/  STL.U8 [R17+0xd8d], R11 ;  /* 0x000d8d0b11007387 */ /* 0x0209f00000100000 */
[----:B------:R-:W-:Y:S05]  /*eb4e0*/  @P0 BRA `(.L_x_3264) ;  /* 0xfffffffc00ac0947 */ /* 0x000fea000383ffff */
[----:B----4-:R-:W0:Y:S05]  /*eb4f0*/  BMOV.32.CLEAR R9, B0 ;  /* 0x0000000000097355 */ /* 0x010e2a0000100000 */
[----:B---3--:R2:W-:Y:S05]  /*eb500*/  BMOV.32 B0, R21 ;  /* 0x0000001500007356 */ /* 0x0085ea0000000000 */
[----:B------:R-:W-:Y:S05]  /*eb510*/  BSYNC.RECONVERGENT B0 ;  /* 0x0000000000007941 */ /* 0x000fea0003800200 */
.L_x_3263:
[----:B0-----:R4:W-:Y:S05]  /*eb520*/  BMOV.32 B0, R9 ;  /* 0x0000000900007356 */ /* 0x0019ea0000000000 */
[----:B------:R-:W-:-:S07]  /*eb530*/  IMAD.MOV.U32 R10, RZ, RZ, R19 ;  /* 0x000000ffff0a7224 */ /* 0x000fce00078e0013 */
.L_x_3262:
[----:B0---4-:R-:W0:Y:S05]  /*eb540*/  BMOV.32.CLEAR R9, B0 ;  /* 0x0000000000097355 */ /* 0x011e2a0000100000 */
[----:B------:R4:W-:Y:S05]  /*eb550*/  BMOV.32 B0, R20 ;  /* 0x0000001400007356 */ /* 0x0009ea0000000000 */
[----:B------:R-:W-:Y:S05]  /*eb560*/  BSYNC.RECONVERGENT B0 ;  /* 0x0000000000007941 */ /* 0x000fea0003800200 */
.L_x_3261:
        /* <DEDUP_REMOVED lines=16> */
[----:B------:R-:W-:Y:S05]  /*eb670*/  @!P0 BRA `(.L_x_3260) ;  /* 0x0000000000108947 */ /* 0x000fea0003800000 */
[----:B0-----:R-:W2:Y:S04]  /*eb680*/  LDL.U8 R10, [R12+0xd8e] ;  /* 0x000d8e000c0a7983 */ /* 0x001ea80000100000 */
[----:B------:R-:W5:Y:S04]  /*eb690*/  LDL.U8 R9, [R11+0xd92] ;  /* 0x000d92000b097983 */ /* 0x000f680000100000 */
[----:B--2---:R0:W-:Y:S04]  /*eb6a0*/  STL.U8 [R11+0xd92], R10 ;  /* 0x000d920a0b007387 */ /* 0x0041e80000100000 */
[----:B-----5:R0:W-:Y:S02]  /*eb6b0*/  STL.U8 [R12+0xd8e], R9 ;  /* 0x000d8e090c007387 */ /* 0x0201e40000100000 */
.L_x_3260:
[----:B------:R-:W-:Y:S05]  /*eb6c0*/  BSYNC.RECONVERGENT B11 ;  /* 0x00000000000b7941 */ /* 0x000fea0003800200 */
.L_x_3259:
[----:B0-----:R-:W0:Y:S01]  /*eb6d0*/  LDC R10, c[0x0][0x3a8] ;  /* 0x0000ea00ff0a7b82 */ /* 0x001e220000000800 */
[----:B------:R-:W-:-:S05]  /*eb6e0*/  IMAD.IADD R8, R1, 0x1, R8 ;  /* 0x0000000101087824 */ /* 0x000fca00078e0208 */
[----:B------:R0:W-:Y:S02]  /*eb6f0*/  STL.U8 [R8+0xd91], RZ ;  /* 0x000d91ff08007387 */ /* 0x0001e40000100000 */
[----:B0-----:R-:W-:-:S13]  /*eb700*/  ISETP.NE.AND P0, PT, R10, RZ, PT ;  /* 0x000000ff0a00720c */ /* 0x001fda0003f05270 */
[----:B------:R-:W-:Y:S05]  /*eb710*/  @!P0 BRA `(.L_x_3265) ;  /* 0x0000009800288947 */ /* 0x000fea0003800000 */
[----:B------:R-:W-:-:S05]  /*eb720*/  VIADD R8, R10, 0xfffffff5 ;  /* 0xfffffff50a087836 */ /* 0x000fca0000000000 */
[----:B------:R-:W-:Y:S02]  /*eb730*/  ISETP.GE.U32.AND P0, PT, R8, -0xa, PT ;  /* 0xfffffff60800780c */ /* 0x000fe40003f06070 */
[----:B------:R-:W-:-:S11]  /*eb740*/  CS2R R8, SRZ ;  /* 0x0000000000087805 */ /* 0x000fd6000001ff00 */
[----:B------:R-:W-:Y:S05]  /*eb750*/  @!P0 BRA `(.L_x_3266) ;  /* 0x0000009800088947 */ /* 0x000fea0003800000 */
[----:B------:R-:W-:Y:S01]  /*eb760*/  ISETP.GT.U32.AND P0, PT, R10, 0x5, PT ;  /* 0x000000050a00780c */ /* 0x000fe20003f04070 */
[----:B------:R-:W-:Y:S05]  /*eb770*/  BMOV.32.CLEAR RZ, B11 ;  /* 0x000000000bff7355 */ /* 0x000fea0000100000 */
[----:B------:R-:W-:Y:S01]  /*eb780*/  BSSY.RECONVERGENT B11, `(.L_x_3266) ;  /* 0x000097f0000b7945 */ /* 0x000fe20003800200 */
[----:B------:R-:W-:-:S04]  /*eb790*/  IMAD.MOV.U32 R9, RZ, RZ, 0xc0 ;  /* 0x000000c0ff097424 */ /* 0x000fc800078e00ff */
[----:B------:R-:W-:Y:S01]  /*eb7a0*/  IMAD R9, R10, 0x8, R9 ;  /* 0x000000080a097824 */ /* 0x000fe200078e0209 */
[----:B------:R-:W0:Y:S05]  /*eb7b0*/  BMOV.32.CLEAR R12, B11 ;  /* 0x000000000b0c7355 */ /* 0x000e2a0000100000 */
[----:B------:R-:W-:Y:S05]  /*eb7c0*/  @P0 BRA `(.L_x_3267) ;  /* 0x0000002c00340947 */ /* 0x000fea0003800000 */
[----:B------:R-:W5:Y:S01]  /*eb7d0*/  LDC R8, c[0x3][R9] ;  /* 0x00c0000009087b82 */ /* 0x000f620000000800 */
[----:B------:R-:W-:Y:S01]  /*eb7e0*/  LOP3.LUT R16, R43, 0xff, RZ, 0xc0, !PT ;  /* 0x000000ff2b107812 */ /* 0x000fe200078ec0ff */
[----:B------:R-:W-:Y:S05]  /*eb7f0*/  BMOV.32.CLEAR RZ, B11 ;  /* 0x000000000bff7355 */ /* 0x000fea0000100000 */
[----:B------:R-:W-:Y:S01]  /*eb800*/  LOP3.LUT R38, R38, 0xff, RZ, 0xc0, !PT ;  /* 0x000000ff26267812 */ /* 0x000fe200078ec0ff */
[----:B------:R-:W-:Y:S01]  /*eb810*/  BSSY.RECONVERGENT B11, `(.L_x_3268) ;  /* 0x00000430000b7945 */ /* 0x000fe20003800200 */
[----:B-----5:R-:W5:Y:S01]  /*eb820*/  I2F.U32.RP R13, R8 ;  /* 0x00000008000d7306 */ /* 0x020f620000209000 */
[----:B----4-:R-:W-:-:S07]  /*eb830*/  IMAD.MOV R15, RZ, RZ, -R8 ;  /* 0x000000ffff0f7224 */ /* 0x010fce00078e0a08 */
[----:B-----5:R-:W4:Y:S02]  /*eb840*/  MUFU.RCP R13, R13 ;  /* 0x0000000d000d7308 */ /* 0x020f240000001000 */
[----:B----4-:R-:W-:-:S06]  /*eb850*/  VIADD R10, R13, 0xffffffe ;  /* 0x0ffffffe0d0a7836 */ /* 0x010fcc0000000000 */
[----:B------:R4:W5:Y:S02]  /*eb860*/  F2I.FTZ.U32.TRUNC.NTZ R11, R10 ;  /* 0x0000000a000b7305 */ /* 0x000964000021f000 */
[----:B----4-:R-:W-:Y:S02]  /*eb870*/  IMAD.MOV.U32 R10, RZ, RZ, RZ ;  /* 0x000000ffff0a7224 */ /* 0x010fe400078e00ff */
[----:B-----5:R-:W-:-:S04]  /*eb880*/  IMAD R15, R15, R11, RZ ;  /* 0x0000000b0f0f7224 */ /* 0x020fc800078e02ff */
        /* <DEDUP_REMOVED lines=21> */
[----:B------:R-:W-:-:S04]  /*eb9e0*/  IMAD R9, R9, 0x100, R38 ;  /* 0x0000010009097824 */ /* 0x000fc800078e0226 */
        /* <DEDUP_REMOVED lines=19> */
[----:B------:R-:W-:-:S11]  /*ebb20*/  LOP3.LUT R61, R78, R35, RZ, 0xfc, !PT ;  /* 0x000000234e3d7212 */ /* 0x000fd600078efcff */
        /* <DEDUP_REMOVED lines=11> */
.L_x_3269:
[----:B------:R-:W-:Y:S01]  /*ebbe0*/  IMAD.MOV.U32 R54, RZ, RZ, R8 ;  /* 0x000000ffff367224 */ /* 0x000fe200078e0008 */
[----:B------:R-:W-:Y:S01]  /*ebbf0*/  MOV R52, 0xebc20 ;  /* 0x000ebc2000347802 */ /* 0x000fe20000000f00 */
[----:B------:R-:W-:-:S07]  /*ebc00*/  IMAD.MOV.U32 R55, RZ, RZ, RZ ;  /* 0x000000ffff377224 */ /* 0x000fce00078e00ff */
[----:B0123--:R-:W-:Y:S05]  /*ebc10*/  CALL.REL.NOINC `($__internal_0_$__cuda_sm20_rem_u64) ;  /* 0x0000023800507944 */ /* 0x00ffea0003c00000 */
[----:B------:R-:W-:Y:S02]  /*ebc20*/  IMAD.MOV.U32 R10, RZ, RZ, R50 ;  /* 0x000000ffff0a7224 */ /* 0x000fe400078e0032 */
[----:B------:R-:W-:-:S07]  /*ebc30*/  IMAD.MOV.U32 R11, RZ, RZ, R51 ;  /* 0x000000ffff0b7224 */ /* 0x000fce00078e0033 */
.L_x_3270:
[----:B------:R-:W-:Y:S05]  /*ebc40*/  BSYNC.RECONVERGENT B11 ;  /* 0x00000000000b7941 */ /* 0x000fea0003800200 */
.L_x_3268:
[----:B------:R-:W-:Y:S01]  /*ebc50*/  SHF.L.U64.HI R79, R10, 0x8, R11 ;  /* 0x000000080a4f7819 */ /* 0x000fe2000001020b */
[----:B------:R-:W-:Y:S05]  /*ebc60*/  BMOV.32.CLEAR RZ, B11 ;  /* 0x000000000bff7355 */ /* 0x000fea0000100000 */
[----:B------:R-:W-:Y:S01]  /*ebc70*/  LOP3.LUT P0, RZ, R79, 0xff, RZ, 0xc0, !PT ;  /* 0x000000ff4fff7812 */ /* 0x000fe2000780c0ff */
[----:B------:R-:W-:Y:S01]  /*ebc80*/  BSSY.RECONVERGENT B11, `(.L_x_3271) ;  /* 0x000001c0000b7945 */ /* 0x000fe20003800200 */
[----:B------:R-:W-:-:S11]  /*ebc90*/  PRMT R61, R44, 0x6540, R10 ;  /* 0x000065402c3d7816 */ /* 0x000fd6000000000a */
[----:B------:R-:W-:Y:S05]  /*ebca0*/  @P0 BRA `(.L_x_3272) ;  /* 0x00000000004c0947 */ /* 0x000fea0003800000 */
[----:B------:R-:W4:Y:S01]  /*ebcb0*/  I2F.U32.RP R13, R8 ;  /* 0x00000008000d7306 */ /* 0x000f220000209000 */
[----:B------:R-:W-:Y:S01]  /*ebcc0*/  IMAD.MOV R9, RZ, RZ, -R8 ;  /* 0x000000ffff097224 */ /* 0x000fe200078e0a08 */
[----:B------:R-:W-:Y:S01]  /*ebcd0*/  ISETP.NE.U32.AND P1, PT, R8, RZ, PT ;  /* 0x000000ff0800720c */ /* 0x000fe20003f25070 */
[----:B------:R-:W-:-:S05]  /*ebce0*/  IMAD.MOV.U32 R10, RZ, RZ, RZ ;  /* 0x000000ffff0a7224 */ /* 0x000fca00078e00ff */
[----:B----4-:R-:W4:Y:S02]  /*ebcf0*/  MUFU.RCP R13, R13 ;  /* 0x0000000d000d7308 */ /* 0x010f240000001000 */
[----:B----4-:R-:W-:-:S06]  /*ebd00*/  VIADD R11, R13, 0xffffffe ;  /* 0x0ffffffe0d0b7836 */ /* 0x010fcc0000000000 */
[----:B------:R-:W4:Y:S02]  /*ebd10*/  F2I.FTZ.U32.TRUNC.NTZ R11, R11 ;  /* 0x0000000b000b7305 */ /* 0x000f24000021f000 */
[----:B----4-:R-:W-:-:S04]  /*ebd20*/  IMAD R9, R9, R11, RZ ;  /* 0x0000000b09097224 */ /* 0x010fc800078e02ff */
        /* <DEDUP_REMOVED lines=11> */
.L_x_3272:
[----:B------:R-:W-:Y:S01]  /*ebde0*/  IMAD.MOV.U32 R54, RZ, RZ, R8 ;  /* 0x000000ffff367224 */ /* 0x000fe200078e0008 */
[----:B------:R-:W-:Y:S01]  /*ebdf0*/  MOV R52, 0xebe20 ;  /* 0x000ebe2000347802 */ /* 0x000fe20000000f00 */
[----:B------:R-:W-:-:S07]  /*ebe00*/  IMAD.MOV.U32 R55, RZ, RZ, RZ ;  /* 0x000000ffff377224 */ /* 0x000fce00078e00ff */
[----:B0123--:R-:W-:Y:S05]  /*ebe10*/  CALL.REL.NOINC `($__internal_0_$__cuda_sm20_rem_u64) ;  /* 0x0000023400d07944 */ /* 0x00ffea0003c00000 */
[----:B------:R-:W-:Y:S02]  /*ebe20*/  IMAD.MOV.U32 R10, RZ, RZ, R50 ;  /* 0x000000ffff0a7224 */ /* 0x000fe400078e0032 */
[----:B------:R-:W-:-:S07]  /*ebe30*/  IMAD.MOV.U32 R11, RZ, RZ, R51 ;  /* 0x000000ffff0b7224 */ /* 0x000fce00078e0033 */
.L_x_3273:
[----:B------:R-:W-:Y:S05]  /*ebe40*/  BSYNC.RECONVERGENT B11 ;  /* 0x00000000000b7941 */ /* 0x000fea0003800200 */
.L_x_3271:
        /* <DEDUP_REMOVED lines=25> */
.L_x_3275:
[----:B------:R-:W-:Y:S01]  /*ebfe0*/  IMAD.MOV.U32 R54, RZ, RZ, R8 ;  /* 0x000000ffff367224 */ /* 0x000fe200078e0008 */
[----:B------:R-:W-:Y:S01]  /*ebff0*/  MOV R52, 0xec020 ;  /* 0x000ec02000347802 */ /* 0x000fe20000000f00 */
[----:B------:R-:W-:-:S07]  /*ec000*/  IMAD.MOV.U32 R55, RZ, RZ, RZ ;  /* 0x000000ffff377224 */ /* 0x000fce00078e00ff */
[----:B0123--:R-:W-:Y:S05]  /*ec010*/  CALL.REL.NOINC `($__internal_0_$__cuda_sm20_rem_u64) ;  /* 0x0000023400507944 */ /* 0x00ffea0003c00000 */
[----:B------:R-:W-:Y:S02]  /*ec020*/  IMAD.MOV.U32 R10, RZ, RZ, R50 ;  /* 0x000000ffff0a7224 */ /* 0x000fe400078e0032 */
[----:B------:R-:W-:-:S07]  /*ec030*/  IMAD.MOV.U32 R11, RZ, RZ, R51 ;  /* 0x000000ffff0b7224 */ /* 0x000fce00078e0033 */
.L_x_3276:
[----:B------:R-:W-:Y:S05]  /*ec040*/  BSYNC.RECONVERGENT B11 ;  /* 0x00000000000b7941 */ /* 0x000fea0003800200 */
.L_x_3274:
        /* <DEDUP_REMOVED lines=25> */
.L_x_3278:
[----:B------:R-:W-:Y:S01]  /*ec1e0*/  IMAD.MOV.U32 R54, RZ, RZ, R8 ;  /* 0x000000ffff367224 */ /* 0x000fe200078e0008 */
[----:B------:R-:W-:Y:S01]  /*ec1f0*/  MOV R52, 0xec220 ;  /* 0x000ec22000347802 */ /* 0x000fe20000000f00 */
[----:B------:R-:W-:-:S07]  /*ec200*/  IMAD.MOV.U32 R55, RZ, RZ, RZ ;  /* 0x000000ffff377224 */ /* 0x000fce00078e00ff */
[----:B0123--:R-:W-:Y:S05]  /*ec210*/  CALL.REL.NOINC `($__internal_0_$__cuda_sm20_rem_u64) ;  /* 0x0000023000d07944 */ /* 0x00ffea0003c00000 */
[----:B------:R-:W-:Y:S02]  /*ec220*/  IMAD.MOV.U32 R10, RZ, RZ, R50 ;  /* 0x000000ffff0a7224 */ /* 0x000fe400078e0032 */
[----:B------:R-:W-:-:S07]  /*ec230*/  IMAD.MOV.U32 R11, RZ, RZ, R51 ;  /* 0x000000ffff0b7224 */ /* 0x000fce00078e0033 */
.L_x_3279:
[----:B------:R-:W-:Y:S05]  /*ec240*/  BSYNC.RECONVERGENT B11 ;  /* 0x00000000000b7941 */ /* 0x000fea0003800200 */
.L_x_3277:
        /* <DEDUP_REMOVED lines=25> */
.L_x_3281:
[----:B------:R-:W-:Y:S01]  /*ec3e0*/  IMAD.MOV.U32 R54, RZ, RZ, R8 ;  /* 0x000000ffff367224 */ /* 0x000fe200078e0008 */
[----:B------:R-:W-:Y:S01]  /*ec3f0*/  MOV R52, 0xec420 ;  /* 0x000ec42000347802 */ /* 0x000fe20000000f00 */
[----:B------:R-:W-:-:S07]  /*ec400*/  IMAD.MOV.U32 R55, RZ, RZ, RZ ;  /* 0x000000ffff377224 */ /* 0x000fce00078e00ff */
[----:B0123--:R-:W-:Y:S05]  /*ec410*/  CALL.REL.NOINC `($__internal_0_$__cuda_sm20_rem_u64) ;  /* 0x0000023000507944 */ /* 0x00ffea0003c00000 */
[----:B------:R-:W-:Y:S02]  /*ec420*/  IMAD.MOV.U32 R10, RZ, RZ, R50 ;  /* 0x000000ffff0a7224 */ /* 0x000fe400078e0032 */
[----:B------:R-:W-:-:S07]  /*ec430*/  IMAD.MOV.U32 R11, RZ, RZ, R51 ;  /* 0x000000ffff0b7224 */ /* 0x000fce00078e0033 */
.L_x_3282:
[----:B------:R-:W-:Y:S05]  /*ec440*/  BSYNC.RECONVERGENT B11 ;  /* 0x00000000000b7941 */ /* 0x000fea0003800200 */
.L_x_3280:
        /* <DEDUP_REMOVED lines=25> */
.L_x_3284:
[----:B------:R-:W-:Y:S01]  /*ec5e0*/  IMAD.MOV.U32 R54, RZ, RZ, R8 ;  /* 0x000000ffff367224 */ /* 0x000fe200078e0008 */
[----:B------:R-:W-:Y:S01]  /*ec5f0*/  MOV R52, 0xec620 ;  /* 0x000ec62000347802 */ /* 0x000fe20000000f00 */
[----:B------:R-:W-:-:S07]  /*ec600*/  IMAD.MOV.U32 R55, RZ, RZ, RZ ;  /* 0x000000ffff377224 */ /* 0x000fce00078e00ff */
[----:B0123--:R-:W-:Y:S05]  /*ec610*/  CALL.REL.NOINC `($__internal_0_$__cuda_sm20_rem_u64) ;  /* 0x0000022c00d07944 */ /* 0x00ffea0003c00000 */
[----:B------:R-:W-:Y:S02]  /*ec620*/  IMAD.MOV.U32 R10, RZ, RZ, R50 ;  /* 0x000000ffff0a7224 */ /* 0x000fe400078e0032 */
[----:B------:R-:W-:-:S07]  /*ec630*/  IMAD.MOV.U32 R11, RZ, RZ, R51 ;  /* 0x000000ffff0b7224 */ /* 0x000fce00078e0033 */
.L_x_3285:
[----:B------:R-:W-:Y:S05]  /*ec640*/  BSYNC.RECONVERGENT B11 ;  /* 0x00000000000b7941 */ /* 0x000fea0003800200 */
.L_x_3283:
        /* <DEDUP_REMOVED lines=25> */
.L_x_3287:
[----:B------:R-:W-:Y:S01]  /*ec7e0*/  IMAD.MOV.U32 R54, RZ, RZ, R8 ;  /* 0x000000ffff367224 */ /* 0x000fe200078e0008 */
[----:B------:R-:W-:Y:S01]  /*ec7f0*/  MOV R52, 0xec820 ;  /* 0x000ec82000347802 */ /* 0x000fe20000000f00 */
[----:B------:R-:W-:-:S07]  /*ec800*/  IMAD.MOV.U32 R55, RZ, RZ, RZ ;  /* 0x000000ffff377224 */ /* 0x000fce00078e00ff */
[----:B0123--:R-:W-:Y:S05]  /*ec810*/  CALL.REL.NOINC `($__internal_0_$__cuda_sm20_rem_u64) ;  /* 0x0000022c00507944 */ /* 0x00ffea0003c00000 */
[----:B------:R-:W-:Y:S02]  /*ec820*/  IMAD.MOV.U32 R10, RZ, RZ, R50 ;  /* 0x000000ffff0a7224 */ /* 0x000fe400078e0032 */
[----:B------:R-:W-:-:S07]  /*ec830*/  IMAD.MOV.U32 R11, RZ, RZ, R51 ;  /* 0x000000ffff0b7224 */ /* 0x000fce00078e0033 */
.L_x_3288:
[----:B------:R-:W-:Y:S05]  /*ec840*/  BSYNC.RECONVERGENT B11 ;  /* 0x00000000000b7941 */ /* 0x000fea0003800200 */
.L_x_3286:
        /* <DEDUP_REMOVED lines=25> */
.L_x_3290:
[----:B------:R-:W-:Y:S01]  /*ec9e0*/  IMAD.MOV.U32 R54, RZ, RZ, R8 ;  /* 0x000000ffff367224 */ /* 0x000fe200078e0008 */
[----:B------:R-:W-:Y:S01]  /*ec9f0*/  MOV R52, 0xeca20 ;  /* 0x000eca2000347802 */ /* 0x000fe20000000f00 */
[----:B------:R-:W-:-:S07]  /*eca00*/  IMAD.MOV.U32 R55, RZ, RZ, RZ ;  /* 0x000000ffff377224 */ /* 0x000fce00078e00ff */
[----:B0123--:R-:W-:Y:S05]  /*eca10*/  CALL.REL.NOINC `($__internal_0_$__cuda_sm20_rem_u64) ;  /* 0x0000022800d07944 */ /* 0x00ffea0003c00000 */
[----:B------:R-:W-:Y:S02]  /*eca20*/  IMAD.MOV.U32 R10, RZ, RZ, R50 ;  /* 0x000000ffff0a7224 */ /* 0x000fe400078e0032 */
[----:B------:R-:W-:-:S07]  /*eca30*/  IMAD.MOV.U32 R11, RZ, RZ, R51 ;  /* 0x000000ffff0b7224 */ /* 0x000fce00078e0033 */
.L_x_3291:
[----:B------:R-:W-:Y:S05]  /*eca40*/  BSYNC.RECONVERGENT B11 ;  /* 0x00000000000b7941 */ /* 0x000fea0003800200 */
.L_x_3289:
[C---:B------:R-:W-:Y:S01]  /*eca50*/  SHF.L.U64.HI R79, R10.reuse, 0x8, R11 ;  /* 0x000000080a4f7819 */ /* 0x040fe2000001020b */
[----:B------:R-:W-:Y:S01]  /*eca60*/  IMAD.SHL.U32 R10, R10, 0x100, RZ ;  /* 0x000001000a0a7824 */ /* 0x000fe200078e00ff */
[----:B------:R-:W-:Y:S05]  /*eca70*/  BMOV.32.CLEAR RZ, B11 ;  /* 0x000000000bff7355 */ /* 0x000fea0000100000 */
[----:B------:R-:W-:Y:S01]  /*eca80*/  LOP3.LUT P0, RZ, R79, 0xff, RZ, 0xc0, !PT ;  /* 0x000000ff4fff7812 */ /* 0x000fe2000780c0ff */
[----:B------:R-:W-:Y:S01]  /*eca90*/  BSSY.RECONVERGENT B11, `(.L_x_3292) ;  /* 0x000001c0000b7945 */ /* 0x000fe20003800200 */
[----:B------:R-:W-:-:S11]  /*ecaa0*/  LOP3.LUT R61, R10, R29, RZ, 0xfc, !PT ;  /* 0x0000001d0a3d7212 */ /* 0x000fd600078efcff */
        /* <DEDUP_REMOVED lines=20> */
.L_x_3293:
[----:B------:R-:W-:Y:S01]  /*ecbf0*/  IMAD.MOV.U32 R54, RZ, RZ, R8 ;  /* 0x000000ffff367224 */ /* 0x000fe200078e0008 */
[----:B------:R-:W-:Y:S01]  /*ecc00*/  MOV R52, 0xecc30 ;  /* 0x000ecc3000347802 */ /* 0x000fe20000000f00 */
[----:B------:R-:W-:-:S07]  /*ecc10*/  IMAD.MOV.U32 R55, RZ, RZ, RZ ;  /* 0x000000ffff377224 */ /* 0x000fce00078e00ff */
[----:B0123--:R-:W-:Y:S05]  /*ecc20*/  CALL.REL.NOINC `($__internal_0_$__cuda_sm20_rem_u64) ;  /* 0x00000228004c7944 */ /* 0x00ffea0003c00000 */
[----:B------:R-:W-:Y:S02]  /*ecc30*/  IMAD.MOV.U32 R10, RZ, RZ, R50 ;  /* 0x000000ffff0a7224 */ /* 0x000fe400078e0032 */
[----:B------:R-:W-:-:S07]  /*ecc40*/  IMAD.MOV.U32 R11, RZ, RZ, R51 ;  /* 0x000000ffff0b7224 */ /* 0x000fce00078e0033 */
.L_x_3294:
[----:B------:R-:W-:Y:S05]  /*ecc50*/  BSYNC.RECONVERGENT B11 ;  /* 0x00000000000b7941 */ /* 0x000fea0003800200 */
.L_x_3292:
        /* <DEDUP_REMOVED lines=25> */
.L_x_3296:
[----:B------:R-:W-:Y:S01]  /*ecdf0*/  IMAD.MOV.U32 R54, RZ, RZ, R8 ;  /* 0x000000ffff367224 */ /* 0x000fe200078e0008 */
[----:B------:R-:W-:Y:S01]  /*ece00*/  MOV R52, 0xece30 ;  /* 0x000ece3000347802 */ /* 0x000fe20000000f00 */
[----:B------:R-:W-:-:S07]  /*ece10*/  IMAD.MOV.U32 R55, RZ, RZ, RZ ;  /* 0x000000ffff377224 */ /* 0x000fce00078e00ff */
[----:B0123--:R-:W-:Y:S05]  /*ece20*/  CALL.REL.NOINC `($__internal_0_$__cuda_sm20_rem_u64) ;  /* 0x0000022400cc7944 */ /* 0x00ffea0003c00000 */
[----:B------:R-:W-:Y:S02]  /*ece30*/  IMAD.MOV.U32 R10, RZ, RZ, R50 ;  /* 0x000000ffff0a7224 */ /* 0x000fe400078e0032 */
[----:B------:R-:W-:-:S07]  /*ece40*/  IMAD.MOV.U32 R11, RZ, RZ, R51 ;  /* 0x000000ffff0b7224 */ /* 0x000fce00078e0033 */
.L_x_3297:
[----:B------:R-:W-:Y:S05]  /*ece50*/  BSYNC.RECONVERGENT B11 ;  /* 0x00000000000b7941 */ /* 0x000fea0003800200 */
.L_x_3295:
        /* <DEDUP_REMOVED lines=25> */
.L_x_3299:
[----:B------:R-:W-:Y:S01]  /*ecff0*/  IMAD.MOV.U32 R54, RZ, RZ, R8 ;  /* 0x000000ffff367224 */ /* 0x000fe200078e0008 */
[----:B------:R-:W-:Y:S01]  /*ed000*/  MOV R52, 0xed030 ;  /* 0x000ed03000347802 */ /* 0x000fe20000000f00 */
[----:B------:R-:W-:-:S07]  /*ed010*/  IMAD.MOV.U32 R55, RZ, RZ, RZ ;  /* 0x000000ffff377224 */ /* 0x000fce00078e00ff */
[----:B0123--:R-:W-:Y:S05]  /*ed020*/  CALL.REL.NOINC `($__internal_0_$__cuda_sm20_rem_u64) ;  /* 0x00000224004c7944 */ /* 0x00ffea0003c00000 */
[----:B------:R-:W-:Y:S02]  /*ed030*/  IMAD.MOV.U32 R10, RZ, RZ, R50 ;  /* 0x000000ffff0a7224 */ /* 0x000fe400078e0032 */
[----:B------:R-:W-:-:S07]  /*ed040*/  IMAD.MOV.U32 R11, RZ, RZ, R51 ;  /* 0x000000ffff0b7224 */ /* 0x000fce00078e0033 */
.L_x_3300:
[----:B------:R-:W-:Y:S05]  /*ed050*/  BSYNC.RECONVERGENT B11 ;  /* 0x00000000000b7941 */ /* 0x000fea0003800200 */
.L_x_3298:
        /* <DEDUP_REMOVED lines=25> */
.L_x_3302:
[----:B------:R-:W-:Y:S01]  /*ed1f0*/  IMAD.MOV.U32 R54, RZ, RZ, R8 ;  /* 0x000000ffff367224 */ /* 0x000fe200078e0008 */
[----:B------:R-:W-:Y:S01]  /*ed200*/  MOV R52, 0xed230 ;  /* 0x000ed23000347802 */ /* 0x000fe20000000f00 */
[----:B------:R-:W-:-:S07]  /*ed210*/  IMAD.MOV.U32 R55, RZ, RZ, RZ ;  /* 0x000000ffff377224 */ /* 0x000fce00078e00ff */
[----:B0123--:R-:W-:Y:S05]  /*ed220*/  CALL.REL.NOINC `($__internal_0_$__cuda_sm20_rem_u64) ;  /* 0x0000022000cc7944 */ /* 0x00ffea0003c00000 */
[----:B------:R-:W-:Y:S02]  /*ed230*/  IMAD.MOV.U32 R10, RZ, RZ, R50 ;  /* 0x000000ffff0a7224 */ /* 0x000fe400078e0032 */
[----:B------:R-:W-:-:S07]  /*ed240*/  IMAD.MOV.U32 R11, RZ, RZ, R51 ;  /* 0x000000ffff0b7224 */ /* 0x000fce00078e0033 */
.L_x_3303:
[----:B------:R-:W-:Y:S05]  /*ed250*/  BSYNC.RECONVERGENT B11 ;  /* 0x00000000000b7941 */ /* 0x000fea0003800200 */
.L_x_3301:
        /* <DEDUP_REMOVED lines=25> */
.L_x_3305:
[----:B------:R-:W-:Y:S01]  /*ed3f0*/  IMAD.MOV.U32 R54, RZ, RZ, R8 ;  /* 0x000000ffff367224 */ /* 0x000fe200078e0008 */
[----:B------:R-:W-:Y:S01]  /*ed400*/  MOV R52, 0xed430 ;  /* 0x000ed43000347802 */ /* 0x000fe20000000f00 */
[----:B------:R-:W-:-:S07]  /*ed410*/  IMAD.MOV.U32 R55, RZ, RZ, RZ ;  /* 0x000000ffff377224 */ /* 0x000fce00078e00ff */
[----:B0123--:R-:W-:Y:S05]  /*ed420*/  CALL.REL.NOINC `($__internal_0_$__cuda_sm20_rem_u64) ;  /* 0x00000220004c7944 */ /* 0x00ffea0003c00000 */
[----:B------:R-:W-:Y:S02]  /*ed430*/  IMAD.MOV.U32 R10, RZ, RZ, R50 ;  /* 0x000000ffff0a7224 */ /* 0x000fe400078e0032 */
[----:B------:R-:W-:-:S07]  /*ed440*/  IMAD.MOV.U32 R11, RZ, RZ, R51 ;  /* 0x000000ffff0b7224 */ /* 0x000fce00078e0033 */
.L_x_3306:
[----:B------:R-:W-:Y:S05]  /*ed450*/  BSYNC.RECONVERGENT B11 ;  /* 0x00000000000b7941 */ /* 0x000fea0003800200 */
.L_x_3304:
        /* <DEDUP_REMOVED lines=25> */
.L_x_3308:
[----:B------:R-:W-:Y:S01]  /*ed5f0*/  IMAD.MOV.U32 R54, RZ, RZ, R8 ;  /* 0x000000ffff367224 */ /* 0x000fe200078e0008 */
[----:B------:R-:W-:Y:S01]  /*ed600*/  MOV R52, 0xed630 ;  /* 0x000ed63000347802 */ /* 0x000fe20000000f00 */
[----:B------:R-:W-:-:S07]  /*ed610*/  IMAD.MOV.U32 R55, RZ, RZ, RZ ;  /* 0x000000ffff377224 */ /* 0x000fce00078e00ff */
[----:B0123--:R-:W-:Y:S05]  /*ed620*/  CALL.REL.NOINC `($__internal_0_$__cuda_sm20_rem_u64) ;  /* 0x0000021c00cc7944 */ /* 0x00ffea0003c00000 */
[----:B------:R-:W-:Y:S02]  /*ed630*/  IMAD.MOV.U32 R10, RZ, RZ, R50 ;  /* 0x000000ffff0a7224 */ /* 0x000fe400078e0032 */
[----:B------:R-:W-:-:S07]  /*ed640*/  IMAD.MOV.U32 R11, RZ, RZ, R51 ;  /* 0x000000ffff0b7224 */ /* 0x000fce00078e0033 */
.L_x_3309:
[----:B------:R-:W-:Y:S05]  /*ed650*/  BSYNC.RECONVERGENT B11 ;  /* 0x00000000000b7941 */ /* 0x000fea0003800200 */
.L_x_3307:
        /* <DEDUP_REMOVED lines=25> */
.L_x_3311:
[----:B------:R-:W-:Y:S01]  /*ed7f0*/  IMAD.MOV.U32 R54, RZ, RZ, R8 ;  /* 0x000000ffff367224 */ /* 0x000fe200078e0008 */
[----:B------:R-:W-:Y:S01]  /*ed800*/  MOV R52, 0xed830 ;  /* 0x000ed83000347802 */ /* 0x000fe20000000f00 */
[----:B------:R-:W-:-:S07]  /*ed810*/  IMAD.MOV.U32 R55, RZ, RZ, RZ ;  /* 0x000000ffff377224 */ /* 0x000fce00078e00ff */
[----:B0123--:R-:W-:Y:S05]  /*ed820*/  CALL.REL.NOINC `($__internal_0_$__cuda_sm20_rem_u64) ;  /* 0x0000021c004c7944 */ /* 0x00ffea0003c00000 */
[----:B------:R-:W-:Y:S02]  /*ed830*/  IMAD.MOV.U32 R10, RZ, RZ, R50 ;  /* 0x000000ffff0a7224 */ /* 0x000fe400078e0032 */
[----:B------:R-:W-:-:S07]  /*ed840*/  IMAD.MOV.U32 R11, RZ, RZ, R51 ;  /* 0x000000ffff0b7224 */ /* 0x000fce00078e0033 */
.L_x_3312:
[----:B------:R-:W-:Y:S05]  /*ed850*/  BSYNC.RECONVERGENT B11 ;  /* 0x00000000000b7941 */ /* 0x000fea0003800200 */
.L_x_3310:
        /* <DEDUP_REMOVED lines=25> */
.L_x_3314:
[----:B------:R-:W-:Y:S01]  /*ed9f0*/  IMAD.MOV.U32 R54, RZ, RZ, R8 ;  /* 0x000000ffff367224 */ /* 0x000fe200078e0008 */
[----:B------:R-:W-:Y:S01]  /*eda00*/  MOV R52, 0xeda30 ;  /* 0x000eda3000347802 */ /* 0x000fe20000000f00 */
[----:B------:R-:W-:-:S07]  /*eda10*/  IMAD.MOV.U32 R55, RZ, RZ, RZ ;  /* 0x000000ffff377224 */ /* 0x000fce00078e00ff */
[----:B0123--:R-:W-:Y:S05]  /*eda20*/  CALL.REL.NOINC `($__internal_0_$__cuda_sm20_rem_u64) ;  /* 0x0000021800cc7944 */ /* 0x00ffea0003c00000 */
[----:B------:R-:W-:Y:S02]  /*eda30*/  IMAD.MOV.U32 R10, RZ, RZ, R50 ;  /* 0x000000ffff0a7224 */ /* 0x000fe400078e0032 */
[----:B------:R-:W-:-:S07]  /*eda40*/  IMAD.MOV.U32 R11, RZ, RZ, R51 ;  /* 0x000000ffff0b7224 */ /* 0x000fce00078e0033 */
.L_x_3315:
[----:B------:R-:W-:Y:S05]  /*eda50*/  BSYNC.RECONVERGENT B11 ;  /* 0x00000000000b7941 */ /* 0x000fea0003800200 */
.L_x_3313:
        /* <DEDUP_REMOVED lines=26> */
.L_x_3317:
[----:B------:R-:W-:Y:S01]  /*edc00*/  IMAD.MOV.U32 R54, RZ, RZ, R8 ;  /* 0x000000ffff367224 */ /* 0x000fe200078e0008 */
[----:B------:R-:W-:Y:S01]  /*edc10*/  MOV R52, 0xedc40 ;  /* 0x000edc4000347802 */ /* 0x000fe20000000f00 */
[----:B------:R-:W-:-:S07]  /*edc20*/  IMAD.MOV.U32 R55, RZ, RZ, RZ ;  /* 0x000000ffff377224 */ /* 0x000fce00078e00ff */
[----:B0123--:R-:W-:Y:S05]  /*edc30*/  CALL.REL.NOINC `($__internal_0_$__cuda_sm20_rem_u64) ;  /* 0x0000021800487944 */ /* 0x00ffea0003c00000 */
[----:B------:R-:W-:Y:S02]  /*edc40*/  IMAD.MOV.U32 R10, RZ, RZ, R50 ;  /* 0x000000ffff0a7224 */ /* 0x000fe400078e0032 */
[----:B------:R-:W-:-:S07]  /*edc50*/  IMAD.MOV.U32 R11, RZ, RZ, R51 ;  /* 0x000000ffff0b7224 */ /* 0x000fce00078e0033 */
.L_x_3318:
[----:B------:R-:W-:Y:S05]  /*edc60*/  BSYNC.RECONVERGENT B11 ;  /* 0x00000000000b7941 */ /* 0x000fea0003800200 */
.L_x_3316:
        /* <DEDUP_REMOVED lines=25> */
.L_x_3320:
[----:B------:R-:W-:Y:S01]  /*ede00*/  IMAD.MOV.U32 R54, RZ, RZ, R8 ;  /* 0x000000ffff367224 */ /* 0x000fe200078e0008 */
[----:B------:R-:W-:Y:S01]  /*ede10*/  MOV R52, 0xede40 ;  /* 0x000ede4000347802 */ /* 0x000fe20000000f00 */
[----:B------:R-:W-:-:S07]  /*ede20*/  IMAD.MOV.U32 R55, RZ, RZ, RZ ;  /* 0x000000ffff377224 */ /* 0x000fce00078e00ff */
[----:B0123--:R-:W-:Y:S05]  /*ede30*/  CALL.REL.NOINC `($__internal_0_$__cuda_sm20_rem_u64) ;  /* 0x0000021400c87944 */ /* 0x00ffea0003c00000 */
[----:B------:R-:W-:Y:S02]  /*ede40*/  IMAD.MOV.U32 R10, RZ, RZ, R50 ;  /* 0x000000ffff0a7224 */ /* 0x000fe400078e0032 */
[----:B------:R-:W-:-:S07]  /*ede50*/  IMAD.MOV.U32 R11, RZ, RZ, R51 ;  /* 0x000000ffff0b7224 */ /* 0x000fce00078e0033 */
.L_x_3321:
[----:B------:R-:W-:Y:S05]  /*ede60*/  BSYNC.RECONVERGENT B11 ;  /* 0x00000000000b7941 */ /* 0x000fea0003800200 */
.L_x_3319:
[----:B------:R-:W-:Y:S01]  /*ede70*/  SHF.L.U64.HI R79, R10, 0x8, R11 ;  /* 0x000000080a4f7819 */ /* 0x000fe2000001020b */
[----:B------:R-:W-:Y:S05]  /*ede80*/  BMOV.32.CLEAR RZ, B11 ;  /* 0x000000000bff7355 */ /* 0x000fea0000100000 */
[----:B------:R-:W-:Y:S01]  /*ede90*/  LOP3.LUT P0, RZ, R79, 0xff, RZ, 0xc0, !PT ;  /* 0x000000ff4fff7812 */ /* 0x000fe2000780c0ff */
[----:B------:R-:W-:Y:S01]  /*edea0*/  BSSY.RECONVERGENT B11, `(.L_x_3322) ;  /* 0x000001d0000b7945 */ /* 0x000fe20003800200 */
[----:B------:R-:W-:-:S04]  /*edeb0*/  SHF.R.U32.HI R61, RZ, 0x8, R53 ;  /* 0x00000008ff3d7819 */ /* 0x000fc80000011635 */
[----:B------:R-:W-:-:S07]  /*edec0*/  PRMT R61, R61, 0x6540, R10 ;  /* 0x000065403d3d7816 */ /* 0x000fce000000000a */
        /* <DEDUP_REMOVED lines=20> */
.L_x_3323:
[----:B------:R-:W-:Y:S01]  /*ee010*/  IMAD.MOV.U32 R54, RZ, RZ, R8 ;  /* 0x000000ffff367224 */ /* 0x000fe200078e0008 */
[----:B------:R-:W-:Y:S01]  /*ee020*/  MOV R52, 0xee050 ;  /* 0x000ee05000347802 */ /* 0x000fe20000000f00 */
[----:B------:R-:W-:-:S07]  /*ee030*/  IMAD.MOV.U32 R55, RZ, RZ, RZ ;  /* 0x000000ffff377224 */ /* 0x000fce00078e00ff */
[----:B0123--:R-:W-:Y:S05]  /*ee040*/  CALL.REL.NOINC `($__internal_0_$__cuda_sm20_rem_u64) ;  /* 0x0000021400447944 */ /* 0x00ffea0003c00000 */
[----:B------:R-:W-:Y:S02]  /*ee050*/  IMAD.MOV.U32 R10, RZ, RZ, R50 ;  /* 0x000000ffff0a7224 */ /* 0x000fe400078e0032 */
[----:B------:R-:W-:-:S07]  /*ee060*/  IMAD.MOV.U32 R11, RZ, RZ, R51 ;  /* 0x000000ffff0b7224 */ /* 0x000fce00078e0033 */
.L_x_3324:
[----:B------:R-:W-:Y:S05]  /*ee070*/  BSYNC.RECONVERGENT B11 ;  /* 0x00000000000b7941 */ /* 0x000fea0003800200 */
.L_x_3322:
        /* <DEDUP_REMOVED lines=27> */
.L_x_3326:
[----:B------:R-:W-:Y:S01]  /*ee230*/  IMAD.MOV.U32 R54, RZ, RZ, R8 ;  /* 0x000000ffff367224 */ /* 0x000fe200078e0008 */
[----:B------:R-:W-:Y:S01]  /*ee240*/  MOV R52, 0xee270 ;  /* 0x000ee27000347802 */ /* 0x000fe20000000f00 */
[----:B------:R-:W-:-:S07]  /*ee250*/  IMAD.MOV.U32 R55, RZ, RZ, RZ ;  /* 0x000000ffff377224 */ /* 0x000fce00078e00ff */
[----:B0123--:R-:W-:Y:S05]  /*ee260*/  CALL.REL.NOINC `($__internal_0_$__cuda_sm20_rem_u64) ;  /* 0x0000021000bc7944 */ /* 0x00ffea0003c00000 */
[----:B------:R-:W-:Y:S02]  /*ee270*/  IMAD.MOV.U32 R10, RZ, RZ, R50 ;  /* 0x000000ffff0a7224 */ /* 0x000fe400078e0032 */
[----:B------:R-:W-:-:S07]  /*ee280*/  IMAD.MOV.U32 R11, RZ, RZ, R51 ;  /* 0x000000ffff0b7224 */ /* 0x000fce00078e0033 */
.L_x_3327:
[----:B------:R-:W-:Y:S05]  /*ee290*/  BSYNC.RECONVERGENT B11 ;  /* 0x00000000000b7941 */ /* 0x000fea0003800200 */
.L_x_3325:
[----:B------:R-:W-:Y:S02]  /*ee2a0*/  SHF.L.U64.HI R79, R10, 0x8, R11 ;  /* 0x000000080a4f7819 */ /* 0x000fe4000001020b */
[----:B------:R-:W-:Y:S02]  /*ee2b0*/  PRMT R61, R39, 0x6540, R10 ;  /* 0x00006540273d7816 */ /* 0x000fe4000000000a */
[----:B------:R-:W-:-:S13]  /*ee2c0*/  LOP3.LUT P0, RZ, R79, 0xff, RZ, 0xc0, !PT ;  /* 0x000000ff4fff7812 */ /* 0x000fda000780c0ff */
[----:B------:R-:W-:Y:S05]  /*ee2d0*/  @P0 BRA `(.L_x_3328) ;  /* 0x0000000000500947 */ /* 0x000fea0003800000 */
[----:B------:R-:W4:Y:S01]  /*ee2e0*/  I2F.U32.RP R13, R8 ;  /* 0x00000008000d7306 */ /* 0x000f220000209000 */
[----:B------:R-:W-:Y:S01]  /*ee2f0*/  IMAD.MOV R9, RZ, RZ, -R8 ;  /* 0x000000ffff097224 */ /* 0x000fe200078e0a08 */
[----:B------:R-:W-:-:S06]  /*ee300*/  ISETP.NE.U32.AND P1, PT, R8, RZ, PT ;  /* 0x000000ff0800720c */ /* 0x000fcc0003f25070 */
[----:B----4-:R-:W4:Y:S02]  /*ee310*/  MUFU.RCP R13, R13 ;  /* 0x0000000d000d7308 */ /* 0x010f240000001000 */
[----:B----4-:R-:W-:-:S06]  /*ee320*/  VIADD R10, R13, 0xffffffe ;  /* 0x0ffffffe0d0a7836 */ /* 0x010fcc0000000000 */
[----:B------:R4:W5:Y:S02]  /*ee330*/  F2I.FTZ.U32.TRUNC.NTZ R11, R10 ;  /* 0x0000000a000b7305 */ /* 0x000964000021f000 */
[----:B----4-:R-:W-:Y:S02]  /*ee340*/  IMAD.MOV.U32 R10, RZ, RZ, RZ ;  /* 0x000000ffff0a7224 */ /* 0x010fe400078e00ff */
[----:B-----5:R-:W-:-:S04]  /*ee350*/  IMAD R9, R9, R11, RZ ;  /* 0x0000000b09097224 */ /* 0x020fc800078e02ff */
        /* <DEDUP_REMOVED lines=12> */
.L_x_3328:
[----:B------:R-:W-:Y:S05]  /*ee420*/  BMOV.32.CLEAR RZ, B11 ;  /* 0x000000000bff7355 */ /* 0x000fea0000100000 */
[----:B------:R-:W-:Y:S01]  /*ee430*/  IMAD.MOV.U32 R54, RZ, RZ, R8 ;  /* 0x000000ffff367224 */ /* 0x000fe200078e0008 */
[----:B------:R-:W-:Y:S01]  /*ee440*/  MOV R52, 0xee470 ;  /* 0x000ee47000347802 */ /* 0x000fe20000000f00 */
[----:B------:R-:W-:-:S07]  /*ee450*/  IMAD.MOV.U32 R55, RZ, RZ, RZ ;  /* 0x000000ffff377224 */ /* 0x000fce00078e00ff */
[----:B0123--:R-:W-:Y:S05]  /*ee460*/  CALL.REL.NOINC `($__internal_0_$__cuda_sm20_rem_u64) ;  /* 0x00000210003c7944 */ /* 0x00ffea0003c00000 */
[----:B------:R-:W-:Y:S02]  /*ee470*/  IMAD.MOV.U32 R8, RZ, RZ, R50 ;  /* 0x000000ffff087224 */ /* 0x000fe400078e0032 */
[----:B------:R-:W-:Y:S01]  /*ee480*/  IMAD.MOV.U32 R9, RZ, RZ, R51 ;  /* 0x000000ffff097224 */ /* 0x000fe200078e0033 */
[----:B------:R-:W-:Y:S06]  /*ee490*/  BRA `(.L_x_3329) ;  /* 0x0000006800b07947 */ /* 0x000fec0003800000 */
.L_x_3267:
[----:B------:R-:W5:Y:S01]  /*ee4a0*/  LDC.64 R8, c[0x3][R9] ;  /* 0x00c0000009087b82 */ /* 0x000f620000000a00 */
[----:B------:R-:W-:Y:S02]  /*ee4b0*/  LOP3.LUT R43, R43, 0xff, RZ, 0xc0, !PT ;  /* 0x000000ff2b2b7812 */ /* 0x000fe400078ec0ff */
[----:B------:R-:W-:Y:S02]  /*ee4c0*/  LOP3.LUT R38, R38, 0xff, RZ, 0xc0, !PT ;  /* 0x000000ff26267812 */ /* 0x000fe400078ec0ff */
[----:B------:R-:W-:Y:S02]  /*ee4d0*/  LOP3.LUT R37, R37, 0xff, RZ, 0xc0, !PT ;  /* 0x000000ff25257812 */ /* 0x000fe400078ec0ff */
[----:B------:R-:W-:Y:S02]  /*ee4e0*/  LOP3.LUT R44, R44, 0xff, RZ, 0xc0, !PT ;  /* 0x000000ff2c2c7812 */ /* 0x000fe400078ec0ff */
[----:B------:R-:W-:Y:S02]  /*ee4f0*/  LOP3.LUT R36, R36, 0xff, RZ, 0xc0, !PT ;  /* 0x000000ff24247812 */ /* 0x000fe400078ec0ff */
[----:B------:R-:W-:-:S02]  /*ee500*/  LOP3.LUT R33, R33, 0xff, RZ, 0xc0, !PT ;  /* 0x000000ff21217812 */ /* 0x000fc400078ec0ff */
[----:B------:R-:W-:Y:S02]  /*ee510*/  LOP3.LUT R34, R34, 0xff, RZ, 0xc0, !PT ;  /* 0x000000ff22227812 */ /* 0x000fe400078ec0ff */
[----:B------:R-:W-:Y:S02]  /*ee520*/  LOP3.LUT R45, R45, 0xff, RZ, 0xc0, !PT ;  /* 0x000000ff2d2d7812 */ /* 0x000fe400078ec0ff */
[----:B------:R-:W-:Y:S02]  /*ee530*/  LOP3.LUT R32, R32, 0xff, RZ, 0xc0, !PT ;  /* 0x000000ff20207812 */ /* 0x000fe400078ec0ff */
[----:B------:R-:W-:Y:S02]  /*ee540*/  LOP3.LUT R31, R31, 0xff, RZ, 0xc0, !PT ;  /* 0x000000ff1f1f7812 */ /* 0x000fe400078ec0ff */
[----:B------:R-:W-:Y:S02]  /*ee550*/  LOP3.LUT R46, R46, 0xff, RZ, 0xc0, !PT ;  /* 0x000000ff2e2e7812 */ /* 0x000fe400078ec0ff */
[----:B------:R-:W-:-:S02]  /*ee560*/  LOP3.LUT R30, R30, 0xff, RZ, 0xc0, !PT ;  /* 0x000000ff1e1e7812 */ /* 0x000fc400078ec0ff */
[C---:B-----5:R-:W-:Y:S02]  /*ee570*/  ISETP.GT.U32.AND P0, PT, R8.reuse, 0x41, PT ;  /* 0x000000410800780c */ /* 0x060fe40003f04070 */
[C---:B------:R-:W-:Y:S02]  /*ee580*/  SHF.L.U64.HI R10, R8.reuse, 0x1, R9 ;  /* 0x00000001080a7819 */ /* 0x040fe40000010209 */
[----:B------:R-:W-:Y:S02]  /*ee590*/  LEA R11, P1, -R8, 0x82, 0x1 ;  /* 0x00000082080b7811 */ /* 0x000fe400078209ff */
[----:B------:R-:W-:Y:S02]  /*ee5a0*/  ISETP.GT.U32.AND.EX P0, PT, R9, RZ, PT, P0 ;  /* 0x000000ff0900720c */ /* 0x000fe40003f04100 */
[----:B------:R-:W-:Y:S01]  /*ee5b0*/  LOP3.LUT R27, R27, 0xff, RZ, 0xc0, !PT ;  /* 0x000000ff1b1b7812 */ /* 0x000fe200078ec0ff */
[----:B------:R-:W-:Y:S01]  /*ee5c0*/  IMAD.X R10, RZ, RZ, ~R10, P1 ;  /* 0x000000ffff0a7224 */ /* 0x000fe200008e0e0a */
[----:B------:R-:W-:-:S02]  /*ee5d0*/  SEL R11, R11, 0x82, !P0 ;  /* 0x000000820b0b7807 */ /* 0x000fc40004000000 */
[----:B------:R-:W-:Y:S02]  /*ee5e0*/  LOP3.LUT R28, R28, 0xff, RZ, 0xc0, !PT ;  /* 0x000000ff1c1c7812 */ /* 0x000fe400078ec0ff */
[----:B------:R-:W-:Y:S02]  /*ee5f0*/  SEL R13, R10, RZ, !P0 ;  /* 0x000000ff0a0d7207 */ /* 0x000fe40004000000 */
[----:B------:R-:W-:Y:S02]  /*ee600*/  ISETP.GE.U32.AND P0, PT, R11, R8, PT ;  /* 0x000000080b00720c */ /* 0x000fe40003f06070 */
[----:B------:R-:W-:Y:S02]  /*ee610*/  LOP3.LUT R47, R47, 0xff, RZ, 0xc0, !PT ;  /* 0x000000ff2f2f7812 */ /* 0x000fe400078ec0ff */
[----:B------:R-:W-:Y:S02]  /*ee620*/  ISETP.GE.U32.AND.EX P0, PT, R13, R9, PT, P0 ;  /* 0x000000090d00720c */ /* 0x000fe40003f06100 */
[----:B------:R-:W-:-:S02]  /*ee630*/  LOP3.LUT R26, R26, 0xff, RZ, 0xc0, !PT ;  /* 0x000000ff1a1a7812 */ /* 0x000fc400078ec0ff */
[----:B------:R-:W-:Y:S02]  /*ee640*/  SEL R10, R8, RZ, P0 ;  /* 0x000000ff080a7207 */ /* 0x000fe40000000000 */
[----:B------:R-:W-:Y:S02]  /*ee650*/  SEL R14, R9, RZ, P0 ;  /* 0x000000ff090e7207 */ /* 0x000fe40000000000 */
[----:B------:R-:W-:Y:S02]  /*ee660*/  IADD3 R10, P0, PT, -R10, R11, RZ ;  /* 0x0000000b0a0a7210 */ /* 0x000fe40007f1e1ff */
[----:B------:R-:W-:Y:S02]  /*ee670*/  LOP3.LUT R25, R25, 0xff, RZ, 0xc0, !PT ;  /* 0x000000ff19197812 */ /* 0x000fe400078ec0ff */
[----:B------:R-:W-:Y:S01]  /*ee680*/  LOP3.LUT R42, R42, 0xff, RZ, 0xc0, !PT ;  /* 0x000000ff2a2a7812 */ /* 0x000fe200078ec0ff */
[----:B------:R-:W-:Y:S01]  /*ee690*/  IMAD.X R13, R13, 0x1, ~R14, P0 ;  /* 0x000000010d0d7824 */ /* 0x000fe200000e0e0e */
[----:B------:R-:W-:Y:S01]  /*ee6a0*/  LOP3.LUT R39, R39, 0xff, RZ, 0xc0, !PT ;  /* 0x000000ff27277812 */ /* 0x000fe200078ec0ff */
        /* <DEDUP_REMOVED lines=1522> */
[----:B------:R-:W-:Y:S02]  /*f45d0*/  ISETP.GE.U32.AND.EX P0, PT, R13, R9, PT, P0 ;  /* 0x000000090d00720c */ /* 0x000fe40003f06100 */
[----:B----4-:R-:W-:Y:S02]  /*f45e0*/  LOP3.LUT R15, R10, 0xff, RZ, 0xc0, !PT ;  /* 0x000000ff0a0f7812 */ /* 0x010fe400078ec0ff */
[----:B------:R-:W-:-:S02]  /*f45f0*/  SEL R10, R8, RZ, P0 ;  /* 0x000000ff080a7207 */ /* 0x000fc40000000000 */
[----:B------:R-:W-:Y:S02]  /*f4600*/  SEL R14, R9, RZ, P0 ;  /* 0x000000ff090e7207 */ /* 0x000fe40000000000 */
[----:B------:R-:W-:Y:S02]  /*f4610*/  IADD3 R15, P0, P1, R15, R11, -R10 ;  /* 0x0000000b0f0f7210 */ /* 0x000fe4000791e80a */
[----:B------:R-:W-:Y:S02]  /*f4620*/  SHF.R.U32.HI R53, RZ, 0x10, R53 ;  /* 0x00000010ff357819 */ /* 0x000fe40000011635 */
        /* <DEDUP_REMOVED lines=147> */
.L_x_3329:
[----:B0-----:R0:W-:Y:S05]  /*f4f60*/  BMOV.32 B11, R12 ;  /* 0x0000000c0b007356 */ /* 0x0011ea0000000000 */
[----:B------:R-:W-:Y:S05]  /*f4f70*/  BSYNC.RECONVERGENT B11 ;  /* 0x00000000000b7941 */ /* 0x000fea0003800200 */
.L_x_3266:
[----:B------:R-:W5:Y:S02]  /*f4f80*/  LDCU.64 UR4, c[0x0][0x3a0] ;  /* 0x00007400ff0477ac */ /* 0x000f640008000a00 */
[----:B-----5:R-:W-:-:S04]  /*f4f90*/  ISETP.NE.U32.AND P0, PT, R8, UR4, PT ;  /* 0x0000000408007c0c */ /* 0x020fc8000bf05070 */
[----:B------:R-:W-:-:S13]  /*f4fa0*/  ISETP.NE.AND.EX P0, PT, R9, UR5, PT, P0 ;  /* 0x0000000509007c0c */ /* 0x000fda000bf05300 */
[----:B------:R-:W-:Y:S05]  /*f4fb0*/  @P0 BRA `(.L_x_3241) ;  /* 0x0000019800280947 */ /* 0x000fea0003800000 */
.L_x_3265:
[----:B------:R-:W-:-:S05]  /*f4fc0*/  IMAD R10, R56, 0x60, R136 ;  /* 0x00000060380a7824 */ /* 0x000fca00078e0288 */
[----:B--2-4-:R-:W2:Y:S04]  /*f4fd0*/  LDL.128 R20, [R10+0x40] ;  /* 0x000040000a147983 */ /* 0x014ea80000100c00 */
[----:B---3--:R-:W2:Y:S01]  /*f4fe0*/  LDL.128 R16, [R10+0x50] ;  /* 0x000050000a107983 */ /* 0x008ea20000100c00 */
[----:B------:R-:W-:Y:S05]  /*f4ff0*/  BMOV.32.CLEAR RZ, B11 ;  /* 0x000000000bff7355 */ /* 0x000fea0000100000 */
[----:B------:R-:W-:Y:S04]  /*f5000*/  BSSY.RECONVERGENT B11, `(.L_x_3330) ;  /* 0x00013970000b7945 */ /* 0x000fe80003800200 */
[----:B------:R-:W3:Y:S05]  /*f5010*/  BMOV.32.CLEAR R24, B11 ;  /* 0x000000000b187355 */ /* 0x000eea0000100000 */
[----:B--2---:R-:W-:-:S02]  /*f5020*/  LOP3.LUT R9, R16, R22, R20, 0xfe, !PT ;  /* 0x0000001610097212 */ /* 0x004fc400078efe14 */
[----:B------:R-:W-:Y:S02]  /*f5030*/  LOP3.LUT R8, R17, R23, R21, 0xfe, !PT ;  /* 0x0000001711087212 */ /* 0x000fe400078efe15 */
[----:B------:R-:W-:-:S04]  /*f5040*/  LOP3.LUT P0, RZ, R9, R18, RZ, 0xfc, !PT ;  /* 0x0000001209ff7212 */ /* 0x000fc8000780fcff */
[----:B------:R-:W-:-:S13]  /*f5050*/  LOP3.LUT P0, RZ, R8, R19, RZ, 0xfc, P0 ;  /* 0x0000001308ff7212 */ /* 0x000fda000000fcff */
[----:B---3--:R-:W-:Y:S05]  /*f5060*/  @P0 BRA `(.L_x_3331) ;  /* 0x00000004000c0947 */ /* 0x008fea0003800000 */
        /* <DEDUP_REMOVED lines=67> */
.L_x_3331:
[----:B------:R-:W-:Y:S01]  /*f54a0*/  IMAD.MOV.U32 R8, RZ, RZ, -0x3d3 ;  /* 0xfffffc2dff087424 */ /* 0x000fe200078e00ff */
[----:B------:R-:W-:Y:S05]  /*f54b0*/  BMOV.32.CLEAR RZ, B11 ;  /* 0x000000000bff7355 */ /* 0x000fea0000100000 */
[----:B------:R-:W-:Y:S01]  /*f54c0*/  IMAD.MOV.U32 R9, RZ, RZ, -0x2 ;  /* 0xfffffffeff097424 */ /* 0x000fe200078e00ff */
[----:B------:R-:W-:Y:S01]  /*f54d0*/  BSSY.RECONVERGENT B11, `(.L_x_3333) ;  /* 0x00006500000b7945 */ /* 0x000fe20003800200 */
[----:B------:R-:W-:Y:S01]  /*f54e0*/  IMAD.MOV.U32 R10, RZ, RZ, -0x1 ;  /* 0xffffffffff0a7424 */ /* 0x000fe200078e00ff */
[----:B------:R-:W-:Y:S01]  /*f54f0*/  CS2R R28, SRZ ;  /* 0x00000000001c7805 */ /* 0x000fe2000001ff00 */
[----:B------:R-:W-:Y:S01]  /*f5500*/  IMAD.MOV.U32 R11, RZ, RZ, -0x1 ;  /* 0xffffffffff0b7424 */ /* 0x000fe200078e00ff */
[----:B------:R-:W-:Y:S01]  /*f5510*/  CS2R R30, SRZ ;  /* 0x00000000001e7805 */ /* 0x000fe2000001ff00 */
[----:B0-----:R-:W-:Y:S01]  /*f5520*/  IMAD.MOV.U32 R12, RZ, RZ, -0x1 ;  /* 0xffffffffff0c7424 */ /* 0x001fe200078e00ff */
[----:B------:R-:W0:Y:S05]  /*f5530*/  BMOV.32.CLEAR R34, B11 ;  /* 0x000000000b227355 */ /* 0x000e2a0000100000 */
[----:B------:R-:W-:Y:S01]  /*f5540*/  IMAD.MOV.U32 R13, RZ, RZ, -0x1 ;  /* 0xffffffffff0d7424 */ /* 0x000fe200078e00ff */
[----:B------:R2:W-:Y:S01]  /*f5550*/  STL.128 [R1+0x100], R8 ;  /* 0x0001000801007387 */ /* 0x0005e20000100c00 */
[----:B------:R-:W-:Y:S01]  /*f5560*/  IMAD.MOV.U32 R14, RZ, RZ, -0x1 ;  /* 0xffffffffff0e7424 */ /* 0x000fe200078e00ff */
[----:B------:R-:W-:Y:S01]  /*f5570*/  CS2R R26, SRZ ;  /* 0x00000000001a7805 */ /* 0x000fe2000001ff00 */
[----:B------:R-:W-:-:S02]  /*f5580*/  IMAD.MOV.U32 R15, RZ, RZ, -0x1 ;  /* 0xffffffffff0f7424 */ /* 0x000fc400078e00ff */
[----:B------:R-:W-:Y:S02]  /*f5590*/  IMAD.MOV.U32 R33, RZ, RZ, RZ ;  /* 0x000000ffff217224 */ /* 0x000fe400078e00ff */
[----:B------:R-:W-:Y:S01]  /*f55a0*/  IMAD.MOV.U32 R32, RZ, RZ, 0x1 ;  /* 0x00000001ff207424 */ /* 0x000fe200078e00ff */
[----:B------:R2:W-:Y:S01]  /*f55b0*/  STL.128 [R1+0x110], R12 ;  /* 0x0001100c01007387 */ /* 0x0005e20000100c00 */
[----:B0-----:R-:W-:-:S07]  /*f55c0*/  IMAD.MOV.U32 R25, RZ, RZ, RZ ;  /* 0x000000ffff197224 */ /* 0x001fce00078e00ff */
.L_x_3390:
[----:B--2---:R-:W-:-:S05]  /*f55d0*/  SHF.R.U32.HI R8, RZ, 0x6, R33 ;  /* 0x00000006ff087819 */ /* 0x004fca0000011621 */
[----:B------:R-:W-:-:S06]  /*f55e0*/  IMAD R8, R8, 0x8, R151 ;  /* 0x0000000808087824 */ /* 0x000fcc00078e0297 */
[----:B------:R-:W2:Y:S01]  /*f55f0*/  LDL.64 R8, [R8] ;  /* 0x0000000008087983 */ /* 0x000ea20000100a00 */
[----:B------:R-:W-:Y:S01]  /*f5600*/  LOP3.LUT R11, R33, 0x3f, RZ, 0xc0, !PT ;  /* 0x0000003f210b7812 */ /* 0x000fe200078ec0ff */
[----:B------:R-:W-:Y:S05]  /*f5610*/  BMOV.32.CLEAR RZ, B11 ;  /* 0x000000000bff7355 */ /* 0x000fea0000100000 */
[----:B------:R-:W-:Y:S04]  /*f5620*/  BSSY.RECONVERGENT B11, `(.L_x_3334) ;  /* 0x000032a0000b7945 */ /* 0x000fe80003800200 */
[----:B0-----:R-:W0:Y:S05]  /*f5630*/  BMOV.32.CLEAR R35, B11 ;  /* 0x000000000b237355 */ /* 0x001e2a0000100000 */
[----:B--2---:R-:W-:-:S04]  /*f5640*/  SHF.R.U64 R9, R8, R11, R9 ;  /* 0x0000000b08097219 */ /* 0x004fc80000001209 */
[----:B------:R-:W-:-:S04]  /*f5650*/  LOP3.LUT R9, R9, 0x1, RZ, 0xc0, !PT ;  /* 0x0000000109097812 */ /* 0x000fc800078ec0ff */
[----:B------:R-:W-:-:S04]  /*f5660*/  ISETP.NE.U32.AND P0, PT, R9, 0x1, PT ;  /* 0x000000010900780c */ /* 0x000fc80003f05070 */
[----:B------:R-:W-:-:S13]  /*f5670*/  ISETP.NE.U32.AND.EX P0, PT, RZ, RZ, PT, P0 ;  /* 0x000000ffff00720c */ /* 0x000fda0003f05100 */
[----:B0--3--:R-:W-:Y:S05]  /*f5680*/  @P0 BRA `(.L_x_3335) ;  /* 0x0000003000880947 */ /* 0x009fea0003800000 */
[-C--:B------:R-:W-:Y:S01]  /*f5690*/  IMAD.WIDE.U32 R8, R31, R20.reuse, RZ ;  /* 0x000000141f087225 */ /* 0x080fe200078e00ff */
[----:B------:R0:W-:Y:S01]  /*f56a0*/  STL.128 [R1+0x20], RZ ;  /* 0x000020ff01007387 */ /* 0x0001e20000100c00 */
[----:B------:R-:W-:Y:S05]  /*f56b0*/  BMOV.32.CLEAR RZ, B11 ;  /* 0x000000000bff7355 */ /* 0x000fea0000100000 */
[C---:B------:R-:W-:Y:S01]  /*f56c0*/  IMAD.WIDE.U32 R10, P0, R32.reuse, R21, R8 ;  /* 0x00000015200a7225 */ /* 0x040fe20007800008 */
[----:B------:R0:W-:Y:S01]  /*f56d0*/  STL.128 [R1+0x30], RZ ;  /* 0x000030ff01007387 */ /* 0x0001e20000100c00 */
[----:B------:R-:W-:Y:S02]  /*f56e0*/  BSSY.RECONVERGENT B11, `(.L_x_3336) ;  /* 0x000005b0000b7945 */ /* 0x000fe40003800200 */
[----:B------:R-:W-:-:S04]  /*f56f0*/  IMAD.WIDE.U32 R8, R32, R20, RZ ;  /* 0x0000001420087225 */ /* 0x000fc800078e00ff */
[----:B------:R-:W-:Y:S01]  /*f5700*/  IMAD.X R13, RZ, RZ, RZ, P0 ;  /* 0x000000ffff0d7224 */ /* 0x000fe200000e06ff */
[----:B------:R-:W-:Y:S01]  /*f5710*/  IADD3 RZ, P0, PT, R9, R10, RZ ;  /* 0x0000000a09ff7210 */ /* 0x000fe20007f1e0ff */
[----:B------:R-:W-:Y:S02]  /*f5720*/  IMAD R8, R23, R32, RZ ;  /* 0x0000002017087224 */ /* 0x000fe400078e02ff */
[----:B------:R-:W-:Y:S02]  /*f5730*/  IMAD.MOV.U32 R12, RZ, RZ, R11 ;  /* 0x000000ffff0c7224 */ /* 0x000fe400078e000b */
[----:B------:R-:W-:-:S04]  /*f5740*/  IMAD.WIDE.U32 R14, R31, R22, RZ ;  /* 0x000000161f0e7225 */ /* 0x000fc800078e00ff */
        /* <DEDUP_REMOVED lines=33> */
[----:B------:R-:W-:-:S04]  /*f5960*/  IMAD.WIDE.U32 R12, R18, R32, RZ ;  /* 0x00000020120c7225 */ /* 0x000fc800078e00ff */
[C---:B-1----:R-:W-:Y:S01]  /*f5970*/  IMAD R49, R31.reuse, R18, R43 ;  /* 0x000000121f317224 */ /* 0x042fe200078e022b */
[----:B------:R-:W-:Y:S01]  /*f5980*/  SEL R43, RZ, 0x1, P0 ;  /* 0x00000001ff2b7807 */ /* 0x000fe20000000000 */
[----:B------:R-:W-:Y:S01]  /*f5990*/  IMAD.WIDE.U32.X R38, R31, R17, R38, P1 ;  /* 0x000000111f267225 */ /* 0x000fe200008e0426 */
[----:B------:R-:W-:-:S03]  /*f59a0*/  IADD3 RZ, P0, PT, R41, R10, RZ ;  /* 0x0000000a29ff7210 */ /* 0x000fc60007f1e0ff */
[-C--:B------:R-:W-:Y:S02]  /*f59b0*/  IMAD R42, R21, R32.reuse, RZ ;  /* 0x00000020152a7224 */ /* 0x080fe400078e02ff */
[----:B------:R-:W-:-:S04]  /*f59c0*/  IMAD.WIDE.U32 R36, R20, R32, RZ ;  /* 0x0000002014247225 */ /* 0x000fc800078e00ff */
[----:B------:R-:W-:Y:S01]  /*f59d0*/  IMAD.X R45, RZ, RZ, RZ, P2 ;  /* 0x000000ffff2d7224 */ /* 0x000fe200010e06ff */
[----:B------:R-:W-:Y:S01]  /*f59e0*/  IADD3 R10, P1, P2, R12, R38, R43 ;  /* 0x000000260c0a7210 */ /* 0x000fe20007a3e02b */
[----:B------:R-:W-:Y:S02]  /*f59f0*/  IMAD.IADD R32, R13, 0x1, R49 ;  /* 0x000000010d207824 */ /* 0x000fe400078e0231 */
[----:B------:R-:W-:Y:S02]  /*f5a00*/  IMAD.MOV.U32 R44, RZ, RZ, R11 ;  /* 0x000000ffff2c7224 */ /* 0x000fe400078e000b */
[C---:B------:R-:W-:Y:S01]  /*f5a10*/  IMAD R47, R31.reuse, R20, R42 ;  /* 0x000000141f2f7224 */ /* 0x040fe200078e022a */
        /* <DEDUP_REMOVED lines=16> */
[----:B------:R-:W0:Y:S05]  /*f5b20*/  BMOV.32.CLEAR R8, B0 ;  /* 0x0000000000087355 */ /* 0x000e2a0000100000 */
[----:B------:R-:W-:Y:S01]  /*f5b30*/  BSSY.RECONVERGENT B0, `(.L_x_3338) ;  /* 0x0000011000007945 */ /* 0x000fe20003800200 */
[----:B------:R-:W-:-:S03]  /*f5b40*/  IMAD.MOV.U32 R12, RZ, RZ, 0x4 ;  /* 0x00000004ff0c7424 */ /* 0x000fc600078e00ff */
[----:B------:R-:W1:Y:S05]  /*f5b50*/  BMOV.32.CLEAR R14, B0 ;  /* 0x00000000000e7355 */ /* 0x000e6a0000100000 */
[----:B0-----:R0:W-:Y:S05]  /*f5b60*/  BMOV.32 B0, R8 ;  /* 0x0000000800007356 */ /* 0x0011ea0000000000 */
.L_x_3339:
[----:B------:R-:W-:-:S05]  /*f5b70*/  IMAD R13, R12, 0x8, R1 ;  /* 0x000000080c0d7824 */ /* 0x000fca00078e0201 */
[----:B0-----:R-:W2:Y:S01]  /*f5b80*/  LDL.64 R8, [R13] ;  /* 0x000000000d087983 */ /* 0x001ea20000100a00 */
        /* <DEDUP_REMOVED lines=9> */
[----:B------:R-:W0:Y:S05]  /*f5c20*/  BMOV.32.CLEAR R8, B0 ;  /* 0x0000000000087355 */ /* 0x000e2a0000100000 */
[----:B-1----:R1:W-:Y:S05]  /*f5c30*/  BMOV.32 B0, R14 ;  /* 0x0000000e00007356 */ /* 0x0023ea0000000000 */
[----:B------:R-:W-:Y:S05]  /*f5c40*/  BSYNC.RECONVERGENT B0 ;  /* 0x0000000000007941 */ /* 0x000fea0003800200 */
.L_x_3338:
[----:B0-----:R0:W-:Y:S05]  /*f5c50*/  BMOV.32 B0, R8 ;  /* 0x0000000800007356 */ /* 0x0011ea0000000000 */
[----:B------:R2:W5:Y:S04]  /*f5c60*/  LDL.64 R38, [R1+0x20] ;  /* 0x0000200001267983 */ /* 0x0005680000100a00 */
[----:B-1----:R2:W5:Y:S04]  /*f5c70*/  LDL.64 R14, [R1+0x8] ;  /* 0x00000800010e7983 */ /* 0x0025680000100a00 */
[----:B0-----:R2:W5:Y:S02]  /*f5c80*/  LDL.128 R8, [R1+0x10] ;  /* 0x0000100001087983 */ /* 0x0015640000100c00 */
.L_x_3337:
[----:B------:R-:W-:Y:S05]  /*f5c90*/  BSYNC.RECONVERGENT B11 ;  /* 0x00000000000b7941 */ /* 0x000fea0003800200 */
.L_x_3336:
[-C--:B------:R-:W-:Y:S01]  /*f5ca0*/  IMAD.WIDE.U32 R12, R30, R20.reuse, RZ ;  /* 0x000000141e0c7225 */ /* 0x080fe200078e00ff */
[----:B------:R-:W-:Y:S05]  /*f5cb0*/  BMOV.32.CLEAR RZ, B11 ;  /* 0x000000000bff7355 */ /* 0x000fea0000100000 */
[----:B------:R-:W-:Y:S01]  /*f5cc0*/  IMAD R31, R21, R29, RZ ;  /* 0x0000001d151f7224 */ /* 0x000fe200078e02ff */
[----:B------:R-:W-:Y:S01]  /*f5cd0*/  BSSY.RECONVERGENT B11, `(.L_x_3340) ;  /* 0x000006c0000b7945 */ /* 0x000fe20003800200 */
        /* <DEDUP_REMOVED lines=57> */
[----:B------:R-:W-:Y:S01]  /*f6070*/  IMAD.WIDE.U32 R10, R29, R18, RZ ;  /* 0x000000121d0a7225 */ /* 0x000fe200078e00ff */
        /* <DEDUP_REMOVED lines=24> */
[----:B0-----:R-:W-:Y:S05]  /*f6200*/  @!P0 BRA `(.L_x_3341) ;  /* 0x0000000000608947 */ /* 0x001fea0003800000 */
[----:B------:R-:W0:Y:S05]  /*f6210*/  BMOV.32.CLEAR R10, B0 ;  /* 0x00000000000a7355 */ /* 0x000e2a0000100000 */
[----:B------:R-:W-:Y:S01]  /*f6220*/  BSSY.RECONVERGENT B0, `(.L_x_3342) ;  /* 0x0000013000007945 */ /* 0x000fe20003800200 */
[----:B------:R-:W-:Y:S02]  /*f6230*/  IMAD.MOV.U32 R15, RZ, RZ, R8 ;  /* 0x000000ffff0f7224 */ /* 0x000fe400078e0008 */
[----:B------:R-:W-:Y:S02]  /*f6240*/  IMAD.MOV.U32 R29, RZ, RZ, R9 ;  /* 0x000000ffff1d7224 */ /* 0x000fe400078e0009 */
[----:B------:R-:W-:Y:S01]  /*f6250*/  IMAD.MOV.U32 R12, RZ, RZ, 0x5 ;  /* 0x00000005ff0c7424 */ /* 0x000fe200078e00ff */
[----:B------:R-:W1:Y:S05]  /*f6260*/  BMOV.32.CLEAR R14, B0 ;  /* 0x00000000000e7355 */ /* 0x000e6a0000100000 */
[----:B0-----:R0:W-:Y:S05]  /*f6270*/  BMOV.32 B0, R10 ;  /* 0x0000000a00007356 */ /* 0x0011ea0000000000 */
.L_x_3343:
[----:B------:R-:W-:-:S05]  /*f6280*/  IMAD R13, R12, 0x8, R1 ;  /* 0x000000080c0d7824 */ /* 0x000fca00078e0201 */
[----:B------:R-:W0:Y:S01]  /*f6290*/  LDL.64 R8, [R13] ;  /* 0x000000000d087983 */ /* 0x000e220000100a00 */
[----:B------:R-:W-:Y:S01]  /*f62a0*/  VIADD R12, R12, 0x1 ;  /* 0x000000010c0c7836 */ /* 0x000fe20000000000 */
[----:B0-----:R-:W-:Y:S01]  /*f62b0*/  IADD3 R10, P0, PT, R8, R15, RZ ;  /* 0x0000000f080a7210 */ /* 0x001fe20007f1e0ff */
[----:B------:R-:W-:-:S04]  /*f62c0*/  IMAD.MOV.U32 R15, RZ, RZ, 0x1 ;  /* 0x00000001ff0f7424 */ /* 0x000fc800078e00ff */
[----:B------:R-:W-:Y:S01]  /*f62d0*/  IMAD.X R11, R9, 0x1, R29, P0 ;  /* 0x00000001090b7824 */ /* 0x000fe200000e061d */
[----:B------:R-:W-:Y:S01]  /*f62e0*/  ISETP.GE.U32.AND P0, PT, R10, R8, PT ;  /* 0x000000080a00720c */ /* 0x000fe20003f06070 */
[----:B------:R-:W-:-:S03]  /*f62f0*/  IMAD.MOV.U32 R29, RZ, RZ, RZ ;  /* 0x000000ffff1d7224 */ /* 0x000fc600078e00ff */
[----:B------:R3:W-:Y:S01]  /*f6300*/  STL.64 [R13], R10 ;  /* 0x0000000a0d007387 */ /* 0x0007e20000100a00 */
[----:B------:R-:W-:-:S13]  /*f6310*/  ISETP.GE.U32.AND.EX P0, PT, R11, R9, PT, P0 ;  /* 0x000000090b00720c */ /* 0x000fda0003f06100 */
[----:B---3--:R-:W-:Y:S05]  /*f6320*/  @!P0 BRA `(.L_x_3343) ;  /* 0xfffffffc00d48947 */ /* 0x008fea000383ffff */
[----:B------:R-:W0:Y:S05]  /*f6330*/  BMOV.32.CLEAR R8, B0 ;  /* 0x0000000000087355 */ /* 0x000e2a0000100000 */
[----:B-1----:R1:W-:Y:S05]  /*f6340*/  BMOV.32 B0, R14 ;  /* 0x0000000e00007356 */ /* 0x0023ea0000000000 */
[----:B------:R-:W-:Y:S05]  /*f6350*/  BSYNC.RECONVERGENT B0 ;  /* 0x0000000000007941 */ /* 0x000fea0003800200 */
.L_x_3342:
[----:B------:R3:W5:Y:S01]  /*f6360*/  LDL.64 R10, [R1+0x20] ;  /* 0x00002000010a7983 */ /* 0x0007620000100a00 */
[----:B0-----:R3:W-:Y:S05]  /*f6370*/  BMOV.32 B0, R8 ;  /* 0x0000000800007356 */ /* 0x0017ea0000000000 */
[----:B-1----:R3:W5:Y:S02]  /*f6380*/  LDL.128 R12, [R1+0x10] ;  /* 0x00001000010c7983 */ /* 0x0027640000100c00 */
.L_x_3341:
[----:B------:R-:W-:Y:S05]  /*f6390*/  BSYNC.RECONVERGENT B11 ;  /* 0x00000000000b7941 */ /* 0x000fea0003800200 */
.L_x_3340:
[----:B------:R-:W4:Y:S01]  /*f63a0*/  LDL.64 R44, [R1+0x28] ;  /* 0x00002800012c7983 */ /* 0x000f220000100a00 */
[----:B---3--:R-:W-:Y:S01]  /*f63b0*/  IMAD.WIDE.U32 R8, R28, R20, RZ ;  /* 0x000000141c087225 */ /* 0x008fe200078e00ff */
[----:B------:R-:W-:Y:S05]  /*f63c0*/  BMOV.32.CLEAR RZ, B11 ;  /* 0x000000000bff7355 */ /* 0x000fea0000100000 */
[----:B------:R-:W-:Y:S01]  /*f63d0*/  IMAD R29, R21, R27, RZ ;  /* 0x0000001b151d7224 */ /* 0x000fe200078e02ff */
[----:B------:R-:W-:Y:S01]  /*f63e0*/  BSSY.RECONVERGENT B11, `(.L_x_3344) ;  /* 0x000006b0000b7945 */ /* 0x000fe20003800200 */
        /* <DEDUP_REMOVED lines=12> */
[C---:B------:R-:W-:Y:S01]  /*f64b0*/  IMAD R39, R28.reuse, R22, R31 ;  /* 0x000000161c277224 */ /* 0x040fe200078e021f */
        /* <DEDUP_REMOVED lines=76> */
.L_x_3347:
[----:B------:R-:W-:-:S05]  /*f6980*/  IMAD R13, R12, 0x8, R1 ;  /* 0x000000080c0d7824 */ /* 0x000fca00078e0201 */
[----:B0-----:R-:W3:Y:S01]  /*f6990*/  LDL.64 R8, [R13] ;  /* 0x000000000d087983 */ /* 0x001ee20000100a00 */
        /* <DEDUP_REMOVED lines=12> */
.L_x_3346:
[----:B0-----:R0:W-:Y:S05]  /*f6a60*/  BMOV.32 B0, R8 ;  /* 0x0000000800007356 */ /* 0x0011ea0000000000 */
[----:B------:R3:W5:Y:S04]  /*f6a70*/  LDL.64 R38, [R1+0x18] ;  /* 0x0000180001267983 */ /* 0x0007680000100a00 */
[----:B0-----:R3:W5:Y:S02]  /*f6a80*/  LDL.128 R8, [R1+0x20] ;  /* 0x0000200001087983 */ /* 0x0017640000100c00 */
.L_x_3345:
[----:B------:R-:W-:Y:S05]  /*f6a90*/  BSYNC.RECONVERGENT B11 ;  /* 0x00000000000b7941 */ /* 0x000fea0003800200 */
.L_x_3344:
[----:B------:R-:W4:Y:S01]  /*f6aa0*/  LDL.64 R40, [R1+0x30] ;  /* 0x0000300001287983 */ /* 0x000f220000100a00 */
[----:B------:R-:W-:Y:S01]  /*f6ab0*/  IMAD.WIDE.U32 R12, R26, R20, RZ ;  /* 0x000000141a0c7225 */ /* 0x000fe200078e00ff */
[----:B------:R-:W-:Y:S05]  /*f6ac0*/  BMOV.32.CLEAR RZ, B11 ;  /* 0x000000000bff7355 */ /* 0x000fea0000100000 */
[----:B------:R-:W-:Y:S01]  /*f6ad0*/  IMAD R15, R21, R25, RZ ;  /* 0x00000019150f7224 */ /* 0x000fe200078e02ff */
[----:B------:R-:W-:Y:S01]  /*f6ae0*/  BSSY.RECONVERGENT B11, `(.L_x_3348) ;  /* 0x000006c0000b7945 */ /* 0x000fe20003800200 */
[----:B------:R-:W-:-:S04]  /*f6af0*/  IMAD.WIDE.U32 R28, P0, R25, R21, R12 ;  /* 0x00000015191c7225 */ /* 0x000fc8000780000c */
[----:B-----5:R-:W-:-:S04]  /*f6b00*/  IMAD.WIDE.U32 R12, R25, R20, R38 ;  /* 0x00000014190c7225 */ /* 0x020fc800078e0026 */
[-C--:B------:R-:W-:Y:S02]  /*f6b10*/  IMAD R27, R26, R20.reuse, R15 ;  /* 0x000000141a1b7224 */ /* 0x080fe400078e020f */
[----:B-1----:R-:W-:-:S04]  /*f6b20*/  IMAD.WIDE.U32 R14, R25, R20, RZ ;  /* 0x00000014190e7225 */ /* 0x002fc800078e00ff */
        /* <DEDUP_REMOVED lines=50> */
[----:B------:R-:W-:Y:S02]  /*f6e50*/  IMAD R47, R19, R25, RZ ;  /* 0x00000019132f7224 */ /* 0x000fe400078e02ff */
[----:B------:R-:W-:-:S04]  /*f6e60*/  IMAD.WIDE.U32 R38, P3, R25, R19, R38 ;  /* 0x0000001319267225 */ /* 0x000fc80007860026 */
[----:B------:R-:W-:-:S04]  /*f6e70*/  IMAD.WIDE.U32 R30, R25, R18, RZ ;  /* 0x00000012191e7225 */ /* 0x000fc800078e00ff */
[----:B------:R-:W-:Y:S01]  /*f6e80*/  IMAD R47, R26, R18, R47 ;  /* 0x000000121a2f7224 */ /* 0x000fe200078e022f */
[----:B------:R-:W-:Y:S01]  /*f6e90*/  IADD3 RZ, P2, PT, R31, R38, RZ ;  /* 0x000000261fff7210 */ /* 0x000fe20007f5e0ff */
[----:B------:R-:W-:Y:S02]  /*f6ea0*/  IMAD.X R29, RZ, RZ, RZ, P3 ;  /* 0x000000ffff1d7224 */ /* 0x000fe400018e06ff */
[----:B----4-:R-:W-:Y:S01]  /*f6eb0*/  IMAD.WIDE.U32 R8, R25, R18, R40 ;  /* 0x0000001219087225 */ /* 0x010fe200078e0028 */
[----:B------:R-:W-:-:S03]  /*f6ec0*/  IADD3 R25, P0, P1, R27, R10, R28 ;  /* 0x0000000a1b197210 */ /* 0x000fc6000791e01c */
[----:B------:R-:W-:Y:S01]  /*f6ed0*/  IMAD.IADD R9, R9, 0x1, R47 ;  /* 0x0000000109097824 */ /* 0x000fe200078e022f */
[----:B------:R-:W-:Y:S01]  /*f6ee0*/  IADD3 R30, P3, PT, R25, R8, RZ ;  /* 0x00000008191e7210 */ /* 0x000fe20007f7e0ff */
[----:B------:R-:W-:Y:S01]  /*f6ef0*/  IMAD.MOV.U32 R28, RZ, RZ, R39 ;  /* 0x000000ffff1c7224 */ /* 0x000fe200078e0027 */
[----:B------:R-:W-:Y:S01]  /*f6f00*/  IADD3.X R10, PT, PT, RZ, R11, RZ, P0, P1 ;  /* 0x0000000bff0a7210 */ /* 0x000fe200007e24ff */
[----:B------:R-:W-:Y:S01]  /*f6f10*/  IMAD.MOV.U32 R11, RZ, RZ, R32 ;  /* 0x000000ffff0b7224 */ /* 0x000fe200078e0020 */
        /* <DEDUP_REMOVED lines=23> */
.L_x_3351:
[----:B------:R-:W-:-:S05]  /*f7090*/  IMAD R13, R12, 0x8, R1 ;  /* 0x000000080c0d7824 */ /* 0x000fca00078e0201 */
[----:B0-----:R-:W4:Y:S01]  /*f70a0*/  LDL.64 R8, [R13] ;  /* 0x000000000d087983 */ /* 0x001f220000100a00 */
        /* <DEDUP_REMOVED lines=9> */
[----:B------:R-:W0:Y:S05]  /*f7140*/  BMOV.32.CLEAR R8, B0 ;  /* 0x0000000000087355 */ /* 0x000e2a0000100000 */
[----:B-1----:R1:W-:Y:S05]  /*f7150*/  BMOV.32 B0, R14 ;  /* 0x0000000e00007356 */ /* 0x0023ea0000000000 */
[----:B------:R-:W-:Y:S05]  /*f7160*/  BSYNC.RECONVERGENT B0 ;  /* 0x0000000000007941 */ /* 0x000fea0003800200 */
.L_x_3350:
[----:B------:R4:W5:Y:S01]  /*f7170*/  LDL.64 R12, [R1+0x18] ;  /* 0x00001800010c7983 */ /* 0x0009620000100a00 */
[----:B0-----:R4:W-:Y:S05]  /*f7180*/  BMOV.32 B0, R8 ;  /* 0x0000000800007356 */ /* 0x0019ea0000000000 */
[----:B-1----:R4:W5:Y:S02]  /*f7190*/  LDL.64 R14, [R1+0x20] ;  /* 0x00002000010e7983 */ /* 0x0029640000100a00 */
.L_x_3349:
[----:B------:R-:W-:Y:S05]  /*f71a0*/  BSYNC.RECONVERGENT B11 ;  /* 0x00000000000b7941 */ /* 0x000fea0003800200 */
.L_x_3348:
[----:B------:R-:W2:Y:S04]  /*f71b0*/  LDL.64 R38, [R1+0x8] ;  /* 0x0000080001267983 */ /* 0x000ea80000100a00 */
[----:B------:R-:W3:Y:S04]  /*f71c0*/  LDL.64 R26, [R1+0x28] ;  /* 0x00002800011a7983 */ /* 0x000ee80000100a00 */
[----:B----4-:R0:W5:Y:S04]  /*f71d0*/  LDL.128 R8, [R1+0x30] ;  /* 0x0000300001087983 */ /* 0x0101680000100c00 */
[----:B------:R0:W5:Y:S01]  /*f71e0*/  LDL.64 R28, [R1+0x10] ;  /* 0x00001000011c7983 */ /* 0x0001620000100a00 */
[-C--:B------:R-:W-:Y:S01]  /*f71f0*/  IADD3 R30, P1, PT, RZ, R36.reuse, RZ ;  /* 0x00000024ff1e7210 */ /* 0x080fe20007f3e0ff */
[----:B-----5:R-:W-:Y:S01]  /*f7200*/  IMAD.WIDE.U32 R40, R15, 0x3d1, RZ ;  /* 0x000003d10f287825 */ /* 0x020fe200078e00ff */
[----:B------:R-:W-:Y:S05]  /*f7210*/  BMOV.32.CLEAR RZ, B11 ;  /* 0x000000000bff7355 */ /* 0x000fea0000100000 */
[----:B------:R-:W-:Y:S01]  /*f7220*/  IMAD.X R31, R14, 0x1, R43, P1 ;  /* 0x000000010e1f7824 */ /* 0x000fe200008e062b */
[----:B------:R-:W-:Y:S01]  /*f7230*/  ISETP.GE.U32.AND P0, PT, R30, R36, PT ;  /* 0x000000241e00720c */ /* 0x000fe20003f06070 */
[----:B------:R-:W-:Y:S01]  /*f7240*/  BSSY.RECONVERGENT B11, `(.L_x_3352) ;  /* 0x00000260000b7945 */ /* 0x000fe20003800200 */
[----:B------:R-:W-:-:S02]  /*f7250*/  CS2R R46, SRZ ;  /* 0x00000000002e7805 */ /* 0x000fc4000001ff00 */
[----:B------:R-:W-:Y:S01]  /*f7260*/  ISETP.GE.U32.AND.EX P0, PT, R31, R43, PT, P0 ;  /* 0x0000002b1f00720c */ /* 0x000fe20003f06100 */
[----:B------:R-:W-:-:S03]  /*f7270*/  IMAD.WIDE.U32 R42, P3, RZ, R14, R40 ;  /* 0x0000000eff2a7225 */ /* 0x000fc60007860028 */
[----:B------:R-:W-:Y:S01]  /*f7280*/  SEL R32, RZ, 0x1, P0 ;  /* 0x00000001ff207807 */ /* 0x000fe20000000000 */
[----:B------:R-:W-:-:S03]  /*f7290*/  IMAD.WIDE.U32 R40, R14, 0x3d1, RZ ;  /* 0x000003d10e287825 */ /* 0x000fc600078e00ff */
[----:B------:R-:W-:Y:S01]  /*f72a0*/  IADD3 R25, P0, PT, R15, R32, RZ ;  /* 0x000000200f197210 */ /* 0x000fe20007f1e0ff */
[----:B------:R-:W-:-:S04]  /*f72b0*/  IMAD.X R45, RZ, RZ, RZ, P3 ;  /* 0x000000ffff2d7224 */ /* 0x000fc800018e06ff */
        /* <DEDUP_REMOVED lines=30> */
.L_x_3353:
[----:B------:R-:W-:Y:S05]  /*f74a0*/  BSYNC.RECONVERGENT B11 ;  /* 0x00000000000b7941 */ /* 0x000fea0003800200 */
.L_x_3352:
[----:B------:R-:W-:Y:S01]  /*f74b0*/  ISETP.GT.U32.AND P1, PT, R25, R28, PT ;  /* 0x0000001c1900720c */ /* 0x000fe20003f24070 */
[----:B------:R-:W-:Y:S01]  /*f74c0*/  IMAD.IADD R37, R42, 0x1, R39 ;  /* 0x000000012a257824 */ /* 0x000fe200078e0227 */
[----:B------:R-:W-:Y:S01]  /*f74d0*/  IADD3 RZ, P3, PT, R41, R42, RZ ;  /* 0x0000002a29ff7210 */ /* 0x000fe20007f7e0ff */
[----:B------:R-:W-:Y:S01]  /*f74e0*/  IMAD.MOV.U32 R42, RZ, RZ, R43 ;  /* 0x000000ffff2a7224 */ /* 0x000fe200078e002b */
[----:B------:R-:W-:Y:S01]  /*f74f0*/  ISETP.GT.U32.AND.EX P1, PT, R32, R29, PT, P1 ;  /* 0x0000001d2000720c */ /* 0x000fe20003f24110 */
[----:B------:R-:W-:Y:S01]  /*f7500*/  IMAD.MOV.U32 R43, RZ, RZ, R45 ;  /* 0x000000ffff2b7224 */ /* 0x000fe200078e002d */
[----:B------:R-:W-:Y:S01]  /*f7510*/  IADD3 R41, P2, PT, R28, R25, RZ ;  /* 0x000000191c297210 */ /* 0x000fe20007f5e0ff */
[----:B------:R-:W-:Y:S05]  /*f7520*/  BMOV.32.CLEAR RZ, B11 ;  /* 0x000000000bff7355 */ /* 0x000fea0000100000 */
[----:B------:R-:W-:Y:S01]  /*f7530*/  ISETP.GE.U32.AND.EX P0, PT, R37, R31, PT, P0 ;  /* 0x0000001f2500720c */ /* 0x000fe20003f06100 */
[----:B------:R-:W-:Y:S01]  /*f7540*/  IMAD.WIDE.U32.X R14, RZ, R15, R42, P3 ;  /* 0x0000000fff0e7225 */ /* 0x000fe200018e042a */
[----:B------:R-:W-:Y:S01]  /*f7550*/  SEL R28, R25, R28, P1 ;  /* 0x0000001c191c7207 */ /* 0x000fe20000800000 */
[----:B------:R-:W-:Y:S01]  /*f7560*/  BSSY.RECONVERGENT B11, `(.L_x_3354) ;  /* 0x000004d0000b7945 */ /* 0x000fe20003800200 */
[----:B------:R-:W-:Y:S01]  /*f7570*/  SEL R25, RZ, 0x1, P0 ;  /* 0x00000001ff197807 */ /* 0x000fe20000000000 */
[----:B------:R-:W-:Y:S01]  /*f7580*/  IMAD.X R43, R29, 0x1, R32, P2 ;  /* 0x000000011d2b7824 */ /* 0x000fe200010e0620 */
[----:B------:R-:W-:Y:S01]  /*f7590*/  IADD3 R42, P4, PT, RZ, R41, RZ ;  /* 0x00000029ff2a7210 */ /* 0x000fe20007f9e0ff */
[----:B------:R-:W-:Y:S01]  /*f75a0*/  IMAD.WIDE.U32 R30, R27, 0x3d1, RZ ;  /* 0x000003d11b1e7825 */ /* 0x000fe200078e00ff */
[----:B------:R-:W-:-:S02]  /*f75b0*/  SEL R29, R32, R29, P1 ;  /* 0x0000001d201d7207 */ /* 0x000fc40000800000 */
[-C--:B------:R-:W-:Y:S01]  /*f75c0*/  ISETP.GT.U32.AND P0, PT, R28, R41.reuse, PT ;  /* 0x000000291c00720c */ /* 0x080fe20003f04070 */
[----:B------:R-:W-:Y:S01]  /*f75d0*/  IMAD.X R44, R8, 0x1, R43, P4 ;  /* 0x00000001082c7824 */ /* 0x000fe200020e062b */
[----:B------:R-:W-:Y:S01]  /*f75e0*/  ISETP.GE.U32.AND P2, PT, R42, R41, PT ;  /* 0x000000292a00720c */ /* 0x000fe20003f46070 */
[----:B------:R-:W-:Y:S01]  /*f75f0*/  IMAD.WIDE.U32 R30, P3, RZ, R26, R30 ;  /* 0x0000001aff1e7225 */ /* 0x000fe2000786001e */
[-C--:B------:R-:W-:Y:S02]  /*f7600*/  ISETP.GT.U32.AND.EX P0, PT, R29, R43.reuse, PT, P0 ;  /* 0x0000002b1d00720c */ /* 0x080fe40003f04100 */
[----:B------:R-:W-:Y:S01]  /*f7610*/  IADD3 R25, P1, PT, R25, R14, RZ ;  /* 0x0000000e19197210 */ /* 0x000fe20007f3e0ff */
[----:B------:R-:W-:Y:S01]  /*f7620*/  IMAD.X R29, RZ, RZ, RZ, P3 ;  /* 0x000000ffff1d7224 */ /* 0x000fe200018e06ff */
[----:B------:R-:W-:Y:S01]  /*f7630*/  ISETP.GE.U32.AND.EX P2, PT, R44, R43, PT, P2 ;  /* 0x0000002b2c00720c */ /* 0x000fe20003f46120 */
[----:B------:R-:W-:Y:S01]  /*f7640*/  IMAD.MOV.U32 R28, RZ, RZ, R31 ;  /* 0x000000ffff1c7224 */ /* 0x000fe200078e001f */
[CC--:B------:R-:W-:Y:S01]  /*f7650*/  IADD3 R40, P5, PT, R25.reuse, R48.reuse, RZ ;  /* 0x0000003019287210 */ /* 0x0c0fe20007fbe0ff */
[----:B------:R-:W-:Y:S01]  /*f7660*/  IMAD.X R39, RZ, RZ, R15, P1 ;  /* 0x000000ffff277224 */ /* 0x000fe200008e060f */
[----:B------:R-:W-:Y:S01]  /*f7670*/  SEL R43, RZ, 0x1, P2 ;  /* 0x00000001ff2b7807 */ /* 0x000fe20001000000 */
[----:B------:R-:W-:Y:S01]  /*f7680*/  IMAD.WIDE.U32 R14, R26, 0x3d1, RZ ;  /* 0x000003d11a0e7825 */ /* 0x000fe200078e00ff */
[----:B------:R-:W-:-:S02]  /*f7690*/  ISETP.GT.U32.AND P1, PT, R25, R48, PT ;  /* 0x000000301900720c */ /* 0x000fc40003f24070 */
[----:B------:R-:W-:Y:S01]  /*f76a0*/  IADD3 R43, P3, PT, R9, R43, RZ ;  /* 0x0000002b092b7210 */ /* 0x000fe20007f7e0ff */
[C---:B------:R-:W-:Y:S01]  /*f76b0*/  IMAD.X R41, R39.reuse, 0x1, R50, P5 ;  /* 0x0000000127297824 */ /* 0x040fe200028e0632 */
[----:B------:R-:W-:Y:S01]  /*f76c0*/  @P0 IADD3 R12, P5, PT, R12, 0x1, RZ ;  /* 0x000000010c0c0810 */ /* 0x000fe20007fbe0ff */
[----:B------:R-:W-:Y:S01]  /*f76d0*/  IMAD.MOV.U32 R31, RZ, RZ, R38 ;  /* 0x000000ffff1f7224 */ /* 0x000fe200078e0026 */
[----:B------:R-:W-:Y:S01]  /*f76e0*/  ISETP.GT.U32.AND.EX P1, PT, R39, R50, PT, P1 ;  /* 0x000000322700720c */ /* 0x000fe20003f24110 */
[----:B------:R-:W-:Y:S01]  /*f76f0*/  IMAD.X R36, RZ, RZ, RZ, P3 ;  /* 0x000000ffff247224 */ /* 0x000fe200018e06ff */
[----:B------:R-:W-:Y:S01]  /*f7700*/  IADD3 RZ, P4, PT, R15, R30, RZ ;  /* 0x0000001e0fff7210 */ /* 0x000fe20007f9e0ff */
[----:B------:R-:W-:Y:S01]  /*f7710*/  @P0 IMAD.X R13, RZ, RZ, R13, P5 ;  /* 0x000000ffff0d0224 */ /* 0x000fe200028e060d */
[----:B------:R-:W-:Y:S01]  /*f7720*/  ISETP.GT.U32.AND P2, PT, R43, R12, PT ;  /* 0x0000000c2b00720c */ /* 0x000fe20003f44070 */
[----:B------:R-:W-:Y:S01]  /*f7730*/  IMAD.WIDE.U32 R14, R26, 0x3d1, R40 ;  /* 0x000003d11a0e7825 */ /* 0x000fe200078e0028 */
[----:B------:R-:W-:-:S02]  /*f7740*/  SEL R25, R25, R48, P1 ;  /* 0x0000003019197207 */ /* 0x000fc40000800000 */
[----:B------:R-:W-:Y:S01]  /*f7750*/  SEL R39, R39, R50, P1 ;  /* 0x0000003227277207 */ /* 0x000fe20000800000 */
[----:B------:R-:W-:Y:S01]  /*f7760*/  IMAD.WIDE.U32.X R28, RZ, R27, R28, P4 ;  /* 0x0000001bff1c7225 */ /* 0x000fe200020e041c */
[----:B------:R-:W-:Y:S02]  /*f7770*/  ISETP.GT.U32.AND.EX P2, PT, R36, R13, PT, P2 ;  /* 0x0000000d2400720c */ /* 0x000fe40003f44120 */
[----:B------:R-:W-:Y:S01]  /*f7780*/  ISETP.GT.U32.AND P1, PT, R25, R40, PT ;  /* 0x000000281900720c */ /* 0x000fe20003f24070 */
[----:B------:R-:W-:Y:S01]  /*f7790*/  IMAD.IADD R30, R30, 0x1, R15 ;  /* 0x000000011e1e7824 */ /* 0x000fe200078e020f */
[C---:B------:R-:W-:Y:S02]  /*f77a0*/  IADD3 R25, P4, PT, R12.reuse, R43, RZ ;  /* 0x0000002b0c197210 */ /* 0x040fe40007f9e0ff */
[----:B------:R-:W-:Y:S02]  /*f77b0*/  @P0 ISETP.NE.U32.AND P3, PT, R12, RZ, PT ;  /* 0x000000ff0c00020c */ /* 0x000fe40003f65070 */
[----:B------:R-:W-:Y:S01]  /*f77c0*/  SEL R12, R43, R12, P2 ;  /* 0x0000000c2b0c7207 */ /* 0x000fe20001000000 */
        /* <DEDUP_REMOVED lines=38> */
.L_x_3355:
[----:B------:R-:W-:Y:S05]  /*f7a30*/  BSYNC.RECONVERGENT B11 ;  /* 0x00000000000b7941 */ /* 0x000fea0003800200 */
.L_x_3354:
[----:B------:R-:W-:Y:S01]  /*f7a40*/  ISETP.GT.U32.AND P0, PT, R13, R42, PT ;  /* 0x0000002a0d00720c */ /* 0x000fe20003f04070 */
[----:B------:R-:W-:Y:S01]  /*f7a50*/  IMAD.WIDE.U32 R26, R9, 0x3d1, RZ ;  /* 0x000003d1091a7825 */ /* 0x000fe200078e00ff */
[----:B------:R-:W-:Y:S01]  /*f7a60*/  IADD3 R28, P1, PT, R42, R13, RZ ;  /* 0x0000000d2a1c7210 */ /* 0x000fe20007f3e0ff */
[----:B------:R-:W-:Y:S05]  /*f7a70*/  BMOV.32.CLEAR RZ, B11 ;  /* 0x000000000bff7355 */ /* 0x000fea0000100000 */
[----:B------:R-:W-:Y:S01]  /*f7a80*/  ISETP.GT.U32.AND.EX P0, PT, R25, R44, PT, P0 ;  /* 0x0000002c1900720c */ /* 0x000fe20003f04100 */
[----:B------:R-:W-:Y:S01]  /*f7a90*/  IMAD.X R29, R44, 0x1, R25, P1 ;  /* 0x000000012c1d7824 */ /* 0x000fe200008e0619 */
[----:B------:R-:W-:Y:S01]  /*f7aa0*/  BSSY.RECONVERGENT B11, `(.L_x_3356) ;  /* 0x000006d0000b7945 */ /* 0x000fe20003800200 */
[----:B------:R-:W-:Y:S01]  /*f7ab0*/  IMAD.WIDE.U32 R38, P2, RZ, R8, R26 ;  /* 0x00000008ff267225 */ /* 0x000fe2000784001a */
[----:B------:R-:W-:-:S02]  /*f7ac0*/  SEL R13, R13, R42, P0 ;  /* 0x0000002a0d0d7207 */ /* 0x000fc40000000000 */
[----:B------:R-:W-:Y:S01]  /*f7ad0*/  SEL R15, R25, R44, P0 ;  /* 0x0000002c190f7207 */ /* 0x000fe20000000000 */
[----:B------:R-:W-:Y:S01]  /*f7ae0*/  IMAD.WIDE.U32 R26, R8, 0x3d1, RZ ;  /* 0x000003d1081a7825 */ /* 0x000fe200078e00ff */
[----:B------:R-:W-:-:S03]  /*f7af0*/  ISETP.GT.U32.AND P0, PT, R13, R28, PT ;  /* 0x0000001c0d00720c */ /* 0x000fc60003f04070 */
[----:B------:R-:W-:Y:S01]  /*f7b00*/  IMAD.WIDE.U32 R12, R8, 0x3d1, R28 ;  /* 0x000003d1080c7825 */ /* 0x000fe200078e001c */
[----:B------:R-:W-:-:S03]  /*f7b10*/  ISETP.GT.U32.AND.EX P0, PT, R15, R29, PT, P0 ;  /* 0x0000001d0f00720c */ /* 0x000fc60003f04100 */
[----:B------:R-:W-:Y:S01]  /*f7b20*/  IMAD.X R41, RZ, RZ, RZ, P2 ;  /* 0x000000ffff297224 */ /* 0x000fe200010e06ff */
[----:B------:R-:W-:Y:S01]  /*f7b30*/  ISETP.GE.U32.AND P1, PT, R12, R28, PT ;  /* 0x0000001c0c00720c */ /* 0x000fe20003f26070 */
[----:B------:R-:W-:Y:S01]  /*f7b40*/  IMAD.IADD R28, R38, 0x1, R13 ;  /* 0x00000001261c7824 */ /* 0x000fe200078e020d */
[----:B------:R-:W-:Y:S01]  /*f7b50*/  IADD3 RZ, P2, PT, R27, R38, RZ ;  /* 0x000000261bff7210 */ /* 0x000fe20007f5e0ff */
[----:B------:R-:W-:Y:S02]  /*f7b60*/  IMAD.MOV.U32 R40, RZ, RZ, R39 ;  /* 0x000000ffff287224 */ /* 0x000fe400078e0027 */
[----:B------:R-:W-:Y:S01]  /*f7b70*/  IMAD.WIDE.U32 R26, R11, 0x3d1, RZ ;  /* 0x000003d10b1a7825 */ /* 0x000fe200078e00ff */
[----:B------:R-:W-:-:S03]  /*f7b80*/  ISETP.GE.U32.AND.EX P1, PT, R28, R29, PT, P1 ;  /* 0x0000001d1c00720c */ /* 0x000fc60003f26110 */
[----:B------:R-:W-:Y:S01]  /*f7b90*/  IMAD.WIDE.U32.X R8, RZ, R9, R40, P2 ;  /* 0x00000009ff087225 */ /* 0x000fe200010e0428 */
[----:B------:R-:W-:Y:S02]  /*f7ba0*/  SEL R13, RZ, 0x1, P1 ;  /* 0x00000001ff0d7807 */ /* 0x000fe40000800000 */
[----:B------:R-:W-:Y:S01]  /*f7bb0*/  @P0 IADD3 R32, P2, PT, R32, 0x1, RZ ;  /* 0x0000000120200810 */ /* 0x000fe20007f5e0ff */
[----:B------:R-:W-:Y:S01]  /*f7bc0*/  IMAD.WIDE.U32 R40, P4, RZ, R10, R26 ;  /* 0x0000000aff287225 */ /* 0x000fe2000788001a */
[----:B------:R-:W-:-:S03]  /*f7bd0*/  IADD3 R13, P1, PT, R13, R8, RZ ;  /* 0x000000080d0d7210 */ /* 0x000fc60007f3e0ff */
[----:B------:R-:W-:Y:S01]  /*f7be0*/  @P0 IMAD.X R36, RZ, RZ, R36, P2 ;  /* 0x000000ffff240224 */ /* 0x000fe200010e0624 */
[----:B------:R-:W-:Y:S01]  /*f7bf0*/  ISETP.GT.U32.AND P2, PT, R13, R32, PT ;  /* 0x000000200d00720c */ /* 0x000fe20003f44070 */
[----:B------:R-:W-:Y:S01]  /*f7c00*/  IMAD.X R15, RZ, RZ, R9, P1 ;  /* 0x000000ffff0f7224 */ /* 0x000fe200008e0609 */
[----:B------:R-:W-:Y:S01]  /*f7c10*/  IADD3 R8, P3, PT, R32, R13, RZ ;  /* 0x0000000d20087210 */ /* 0x000fe20007f7e0ff */
[----:B------:R-:W-:Y:S01]  /*f7c20*/  IMAD.WIDE.U32 R26, R10, 0x3d1, RZ ;  /* 0x000003d10a1a7825 */ /* 0x000fe200078e00ff */
[----:B------:R-:W-:Y:S02]  /*f7c30*/  @P0 ISETP.NE.U32.AND P1, PT, R32, RZ, PT ;  /* 0x000000ff2000020c */ /* 0x000fe40003f25070 */
[----:B------:R-:W-:Y:S01]  /*f7c40*/  ISETP.GT.U32.AND.EX P2, PT, R15, R36, PT, P2 ;  /* 0x000000240f00720c */ /* 0x000fe20003f44120 */
[C---:B------:R-:W-:Y:S01]  /*f7c50*/  IMAD.X R9, R36.reuse, 0x1, R15, P3 ;  /* 0x0000000124097824 */ /* 0x040fe200018e060f */
[----:B------:R-:W-:Y:S01]  /*f7c60*/  @P0 ISETP.NE.AND.EX P1, PT, R36, RZ, PT, P1 ;  /* 0x000000ff2400020c */ /* 0x000fe20003f25310 */
[----:B------:R-:W-:Y:S01]  /*f7c70*/  IMAD.X R43, RZ, RZ, RZ, P4 ;  /* 0x000000ffff2b7224 */ /* 0x000fe200020e06ff */
[----:B------:R-:W-:Y:S01]  /*f7c80*/  SEL R13, R13, R32, P2 ;  /* 0x000000200d0d7207 */ /* 0x000fe20001000000 */
[----:B------:R-:W-:Y:S01]  /*f7c90*/  IMAD.WIDE.U32 R38, R10, 0x3d1, R8 ;  /* 0x000003d10a267825 */ /* 0x000fe200078e0008 */
[----:B------:R-:W-:-:S02]  /*f7ca0*/  SEL R15, R15, R36, P2 ;  /* 0x000000240f0f7207 */ /* 0x000fc40001000000 */
[----:B------:R-:W-:Y:S01]  /*f7cb0*/  ISETP.GT.U32.AND P2, PT, R13, R8, PT ;  /* 0x000000080d00720c */ /* 0x000fe20003f44070 */
[----:B------:R-:W-:Y:S01]  /*f7cc0*/  IMAD.MOV.U32 R42, RZ, RZ, R41 ;  /* 0x000000ffff2a7224 */ /* 0x000fe200078e0029 */
[----:B------:R-:W-:Y:S01]  /*f7cd0*/  IADD3 RZ, P3, PT, R27, R40, RZ ;  /* 0x000000281bff7210 */ /* 0x000fe20007f7e0ff */
[----:B------:R-:W-:Y:S01]  /*f7ce0*/  IMAD.IADD R26, R40, 0x1, R39 ;  /* 0x00000001281a7824 */ /* 0x000fe200078e0227 */
[----:B------:R-:W-:Y:S01]  /*f7cf0*/  @P0 SEL R32, RZ, 0x1, P1 ;  /* 0x00000001ff200807 */ /* 0x000fe20000800000 */
[----:B------:R-:W-:Y:S01]  /*f7d00*/  IMAD.MOV.U32 R29, RZ, RZ, R14 ;  /* 0x000000ffff1d7224 */ /* 0x000fe200078e000e */
[----:B------:R-:W-:Y:S01]  /*f7d10*/  ISETP.GT.U32.AND.EX P2, PT, R15, R9, PT, P2 ;  /* 0x000000090f00720c */ /* 0x000fe20003f44120 */
[----:B------:R-:W-:Y:S01]  /*f7d20*/  IMAD.WIDE.U32.X R10, RZ, R11, R42, P3 ;  /* 0x0000000bff0a7225 */ /* 0x000fe200018e042a */
[----:B------:R-:W-:Y:S02]  /*f7d30*/  ISETP.GE.U32.AND P1, PT, R38, R8, PT ;  /* 0x000000082600720c */ /* 0x000fe40003f26070 */
[----:B------:R-:W-:Y:S01]  /*f7d40*/  @P0 IADD3 R45, P3, PT, R32, R45, RZ ;  /* 0x0000002d202d0210 */ /* 0x000fe20007f7e0ff */
[----:B------:R-:W-:Y:S01]  /*f7d50*/  IMAD.MOV.U32 R27, RZ, RZ, R12 ;  /* 0x000000ffff1b7224 */ /* 0x000fe200078e000c */
[----:B------:R-:W-:Y:S01]  /*f7d60*/  SEL R13, RZ, 0x1, !P2 ;  /* 0x00000001ff0d7807 */ /* 0x000fe20005000000 */
[----:B------:R-:W-:Y:S01]  /*f7d70*/  IMAD.MOV.U32 R25, RZ, RZ, R38 ;  /* 0x000000ffff197224 */ /* 0x000fe200078e0026 */
[----:B------:R-:W-:Y:S01]  /*f7d80*/  ISETP.GE.U32.AND.EX P1, PT, R26, R9, PT, P1 ;  /* 0x000000091a00720c */ /* 0x000fe20003f26110 */
[----:B------:R-:W-:Y:S01]  /*f7d90*/  @P0 IMAD.X R47, RZ, RZ, R47, P3 ;  /* 0x000000ffff2f0224 */ /* 0x000fe200018e062f */
[----:B------:R-:W-:Y:S01]  /*f7da0*/  IADD3 R10, P0, P2, R10, R45, R13 ;  /* 0x0000002d0a0a7210 */ /* 0x000fe20007a1e00d */
[----:B------:R-:W0:Y:S01]  /*f7db0*/  LDC.64 R8, c[0x3][0x38] ;  /* 0x00c00e00ff087b82 */ /* 0x000e220000000a00 */
        /* <DEDUP_REMOVED lines=38> */
[----:B------:R-:W-:Y:S01]  /*f8020*/  SEL R12, R12, R31, P1 ;  /* 0x0000001f0c0c7207 */ /* 0x000fe20000800000 */
[----:B------:R-:W-:Y:S01]  /*f8030*/  IMAD.MOV.U32 R31, RZ, RZ, R10 ;  /* 0x000000ffff1f7224 */ /* 0x000fe200078e000a */
        /* <DEDUP_REMOVED lines=19> */
.L_x_3357:
[----:B------:R-:W-:Y:S05]  /*f8170*/  BSYNC.RECONVERGENT B11 ;  /* 0x00000000000b7941 */ /* 0x000fea0003800200 */
.L_x_3356:
[----:B0-----:R-:W-:Y:S01]  /*f8180*/  ISETP.GT.U32.AND P0, PT, R25, R8, PT ;  /* 0x000000081900720c */ /* 0x001fe20003f04070 */
[----:B------:R-:W-:Y:S05]  /*f8190*/  BMOV.32.CLEAR RZ, B11 ;  /* 0x000000000bff7355 */ /* 0x000fea0000100000 */
[----:B------:R-:W-:Y:S01]  /*f81a0*/  ISETP.GT.U32.AND.EX P0, PT, R26, R9, PT, P0 ;  /* 0x000000091a00720c */ /* 0x000fe20003f04100 */
[----:B------:R-:W-:Y:S04]  /*f81b0*/  BSSY.RECONVERGENT B11, `(.L_x_3358) ;  /* 0x00000380000b7945 */ /* 0x000fe80003800200 */
[----:B------:R-:W0:Y:S08]  /*f81c0*/  BMOV.32.CLEAR R12, B11 ;  /* 0x000000000b0c7355 */ /* 0x000e300000100000 */
[----:B0-----:R-:W-:Y:S05]  /*f81d0*/  @P0 BRA `(.L_x_3359) ;  /* 0x00000000005c0947 */ /* 0x001fea0003800000 */
[----:B------:R-:W-:Y:S01]  /*f81e0*/  ISETP.GE.U32.AND P0, PT, R25, R8, PT ;  /* 0x000000081900720c */ /* 0x000fe20003f06070 */
[----:B------:R-:W-:-:S03]  /*f81f0*/  IMAD.MOV.U32 R32, RZ, RZ, R31 ;  /* 0x000000ffff207224 */ /* 0x000fc600078e001f */
[----:B------:R-:W-:-:S13]  /*f8200*/  ISETP.GE.U32.AND.EX P0, PT, R26, R9, PT, P0 ;  /* 0x000000091a00720c */ /* 0x000fda0003f06100 */
        /* <DEDUP_REMOVED lines=19> */
[----:B------:R-:W-:Y:S05]  /*f8340*/  @P0 BRA `(.L_x_3360) ;  /* 0x0000000000740947 */ /* 0x000fea0003800000 */
.L_x_3359:
        /* <DEDUP_REMOVED lines=29> */
.L_x_3360:
[----:B------:R0:W-:Y:S05]  /*f8520*/  BMOV.32 B11, R12 ;  /* 0x0000000c0b007356 */ /* 0x0001ea0000000000 */
[----:B------:R-:W-:Y:S05]  /*f8530*/  BSYNC.RECONVERGENT B11 ;  /* 0x00000000000b7941 */ /* 0x000fea0003800200 */
.L_x_3358:
[----:B------:R-:W-:-:S04]  /*f8540*/  ISETP.GT.U32.AND P0, PT, R25, R8, PT ;  /* 0x000000081900720c */ /* 0x000fc80003f04070 */
[----:B------:R-:W-:-:S13]  /*f8550*/  ISETP.GT.U32.AND.EX P0, PT, R26, R9, PT, P0 ;  /* 0x000000091a00720c */ /* 0x000fda0003f04100 */
[----:B------:R-:W-:Y:S05]  /*f8560*/  @P0 BRA `(.L_x_3361) ;  /* 0x00000000005c0947 */ /* 0x000fea0003800000 */
[----:B------:R-:W-:Y:S01]  /*f8570*/  ISETP.GE.U32.AND P0, PT, R25, R8, PT ;  /* 0x000000081900720c */ /* 0x000fe20003f06070 */
[----:B------:R-:W-:-:S03]  /*f8580*/  IMAD.MOV.U32 R31, RZ, RZ, R37 ;  /* 0x000000ffff1f7224 */ /* 0x000fc600078e0025 */
[----:B------:R-:W-:-:S13]  /*f8590*/  ISETP.GE.U32.AND.EX P0, PT, R26, R9, PT, P0 ;  /* 0x000000091a00720c */ /* 0x000fda0003f06100 */
[----:B------:R-:W-:Y:S05]  /*f85a0*/  @!P0 BRA `(.L_x_3335) ;  /* 0x0000000000c08947 */ /* 0x000fea0003800000 */
[----:B------:R-:W1:Y:S02]  /*f85b0*/  LDC.64 R10, c[0x3][0x30] ;  /* 0x00c00c00ff0a7b82 */ /* 0x000e640000000a00 */
[----:B-1----:R-:W-:-:S04]  /*f85c0*/  ISETP.GT.U32.AND P0, PT, R27, R10, PT ;  /* 0x0000000a1b00720c */ /* 0x002fc80003f04070 */
        /* <DEDUP_REMOVED lines=10> */
[----:B------:R-:W1:Y:S01]  /*f8670*/  LDCU.64 UR4, c[0x3][0x20] ;  /* 0x00c00400ff0477ac */ /* 0x000e620008000a00 */
[----:B------:R-:W-:Y:S01]  /*f8680*/  ISETP.LT.U32.AND P1, PT, R29, R10, PT ;  /* 0x0000000a1d00720c */ /* 0x000fe20003f21070 */
[----:B------:R-:W-:Y:S01]  /*f8690*/  IMAD.MOV.U32 R31, RZ, RZ, R37 ;  /* 0x000000ffff1f7224 */ /* 0x000fe200078e0025 */
[----:B-1----:R-:W-:-:S04]  /*f86a0*/  ISETP.GE.U32.AND P0, PT, R32, UR4, PT ;  /* 0x0000000420007c0c */ /* 0x002fc8000bf06070 */
[----:B------:R-:W-:-:S04]  /*f86b0*/  ISETP.GE.U32.AND.EX P0, PT, R37, UR5, PT, P0 ;  /* 0x0000000525007c0c */ /* 0x000fc8000bf06100 */
[----:B------:R-:W-:-:S13]  /*f86c0*/  ISETP.LT.U32.OR.EX P0, PT, R30, R11, !P0, P1 ;  /* 0x0000000b1e00720c */ /* 0x000fda0004701510 */
[----:B------:R-:W-:Y:S05]  /*f86d0*/  @P0 BRA `(.L_x_3335) ;  /* 0x0000000000740947 */ /* 0x000fea0003800000 */
.L_x_3361:
[----:B------:R-:W1:Y:S01]  /*f86e0*/  LDCU.128 UR4, c[0x3][0x20] ;  /* 0x00c00400ff0477ac */ /* 0x000e620008000c00 */
[----:B------:R-:W2:Y:S01]  /*f86f0*/  LDCU.64 UR8, c[0x3][0x30] ;  /* 0x00c00600ff0877ac */ /* 0x000ea20008000a00 */
[----:B-1----:R-:W-:Y:S02]  /*f8700*/  ISETP.GE.U32.AND P0, PT, R32, UR4, PT ;  /* 0x0000000420007c0c */ /* 0x002fe4000bf06070 */
        /* <DEDUP_REMOVED lines=26> */
.L_x_3335:
[----:B------:R2:W-:Y:S05]  /*f88b0*/  BMOV.32 B11, R35 ;  /* 0x000000230b007356 */ /* 0x0005ea0000000000 */
[----:B------:R-:W-:Y:S05]  /*f88c0*/  BSYNC.RECONVERGENT B11 ;  /* 0x00000000000b7941 */ /* 0x000fea0003800200 */
.L_x_3334:
[----:B------:R-:W-:Y:S01]  /*f88d0*/  ISETP.NE.AND P0, PT, R33, 0xff, PT ;  /* 0x000000ff2100780c */ /* 0x000fe20003f05270 */
[----:B------:R-:W-:Y:S05]  /*f88e0*/  BMOV.32.CLEAR RZ, B11 ;  /* 0x000000000bff7355 */ /* 0x000fea0000100000 */
[----:B------:R-:W-:Y:S04]  /*f88f0*/  BSSY.RECONVERGENT B11, `(.L_x_3362) ;  /* 0x00003090000b7945 */ /* 0x000fe80003800200 */
[----:B------:R-:W3:Y:S05]  /*f8900*/  BMOV.32.CLEAR R52, B11 ;  /* 0x000000000b347355 */ /* 0x000eea0000100000 */
[----:B------:R-:W-:Y:S05]  /*f8910*/  @!P0 BRA `(.L_x_3363) ;  /* 0x0000003000148947 */ /* 0x000fea0003800000 */
[-C--:B0-----:R-:W-:Y:S01]  /*f8920*/  IMAD.WIDE.U32 R12, R21, R20.reuse, RZ ;  /* 0x00000014150c7225 */ /* 0x081fe200078e00ff */
[----:B------:R0:W-:Y:S01]  /*f8930*/  STL.128 [R1+0x20], RZ ;  /* 0x000020ff01007387 */ /* 0x0001e20000100c00 */
[----:B------:R-:W-:Y:S05]  /*f8940*/  BMOV.32.CLEAR RZ, B11 ;  /* 0x000000000bff7355 */ /* 0x000fea0000100000 */
[C---:B------:R-:W-:Y:S01]  /*f8950*/  IMAD.WIDE.U32 R12, P0, R20.reuse, R21, R12 ;  /* 0x00000015140c7225 */ /* 0x040fe2000780000c */
[----:B------:R0:W-:Y:S01]  /*f8960*/  STL.128 [R1+0x30], RZ ;  /* 0x000030ff01007387 */ /* 0x0001e20000100c00 */
[----:B------:R-:W-:Y:S02]  /*f8970*/  BSSY.RECONVERGENT B11, `(.L_x_3364) ;  /* 0x00000580000b7945 */ /* 0x000fe40003800200 */
[----:B------:R-:W-:-:S04]  /*f8980*/  IMAD.WIDE.U32 R36, R20, R20, RZ ;  /* 0x0000001414247225 */ /* 0x000fc800078e00ff */
[-C--:B------:R-:W-:Y:S02]  /*f8990*/  IMAD R8, R23, R20.reuse, RZ ;  /* 0x0000001417087224 */ /* 0x080fe400078e02ff */
[----:B------:R-:W-:Y:S01]  /*f89a0*/  IMAD.X R9, RZ, RZ, RZ, P0 ;  /* 0x000000ffff097224 */ /* 0x000fe200000e06ff */
[----:B------:R-:W-:Y:S01]  /*f89b0*/  IADD3 RZ, P0, PT, R12, R37, RZ ;  /* 0x000000250cff7210 */ /* 0x000fe20007f1e0ff */
[C---:B------:R-:W-:Y:S02]  /*f89c0*/  IMAD R15, R22.reuse, R21, R8 ;  /* 0x00000015160f7224 */ /* 0x040fe400078e0208 */
        /* <DEDUP_REMOVED lines=10> */
[----:B------:R-:W-:Y:S01]  /*f8a70*/  IMAD.X R39, RZ, RZ, RZ, P1 ;  /* 0x000000ffff277224 */ /* 0x000fe200008e06ff */
[----:B------:R-:W-:Y:S01]  /*f8a80*/  IADD3 RZ, P1, PT, R11, R40, RZ ;  /* 0x000000280bff7210 */ /* 0x000fe20007f3e0ff */
[----:B------:R-:W-:Y:S01]  /*f8a90*/  IMAD.MOV.U32 R38, RZ, RZ, R41 ;  /* 0x000000ffff267224 */ /* 0x000fe200078e0029 */
[----:B------:R-:W-:Y:S01]  /*f8aa0*/  ISETP.GE.U32.AND.EX P0, PT, R15, R50, PT, P0 ;  /* 0x000000320f00720c */ /* 0x000fe20003f06100 */
[----:B------:R-:W-:Y:S02]  /*f8ab0*/  IMAD R13, R17, R20, RZ ;  /* 0x00000014110d7224 */ /* 0x000fe400078e02ff */
[----:B------:R-:W-:-:S04]  /*f8ac0*/  IMAD.WIDE.U32 R10, R21, R16, RZ ;  /* 0x00000010150a7225 */ /* 0x000fc800078e00ff */
[----:B------:R-:W-:-:S04]  /*f8ad0*/  IMAD.WIDE.U32 R40, R16, R20, RZ ;  /* 0x0000001410287225 */ /* 0x000fc800078e00ff */
[-C--:B--2---:R-:W-:Y:S01]  /*f8ae0*/  IMAD R35, R16, R21.reuse, R13 ;  /* 0x0000001510237224 */ /* 0x084fe200078e020d */
[----:B------:R-:W-:Y:S01]  /*f8af0*/  SEL R13, RZ, 0x1, P0 ;  /* 0x00000001ff0d7807 */ /* 0x000fe20000000000 */
[----:B------:R-:W-:-:S04]  /*f8b00*/  IMAD.WIDE.U32.X R38, R23, R21, R38, P1 ;  /* 0x0000001517267225 */ /* 0x000fc800008e0426 */
[----:B------:R-:W-:Y:S01]  /*f8b10*/  IMAD.WIDE.U32 R8, R20, R16, RZ ;  /* 0x0000001014087225 */ /* 0x000fe200078e00ff */
[----:B------:R-:W-:-:S03]  /*f8b20*/  IADD3 R8, P0, P3, R40, R38, R13 ;  /* 0x0000002628087210 */ /* 0x000fc60007b1e00d */
[----:B------:R-:W-:-:S04]  /*f8b30*/  IMAD.WIDE.U32 R10, P2, R17, R20, R10 ;  /* 0x00000014110a7225 */ /* 0x000fc8000784000a */
[----:B------:R-:W-:Y:S01]  /*f8b40*/  IMAD.IADD R78, R41, 0x1, R35 ;  /* 0x00000001294e7824 */ /* 0x000fe200078e0223 */
[----:B------:R-:W-:Y:S01]  /*f8b50*/  IADD3 RZ, P1, PT, R9, R10, RZ ;  /* 0x0000000a09ff7210 */ /* 0x000fe20007f3e0ff */
[----:B------:R-:W-:Y:S02]  /*f8b60*/  IMAD.IADD R35, R37, 0x1, R12 ;  /* 0x0000000125237824 */ /* 0x000fe400078e020c */
[----:B------:R-:W-:Y:S01]  /*f8b70*/  IMAD.WIDE.U32 R12, R21, R18, RZ ;  /* 0x00000012150c7225 */ /* 0x000fe200078e00ff */
[----:B------:R-:W-:Y:S02]  /*f8b80*/  IADD3.X R9, PT, PT, R78, R39, RZ, P0, P3 ;  /* 0x000000274e097210 */ /* 0x000fe400007e64ff */
[----:B------:R-:W-:Y:S01]  /*f8b90*/  ISETP.GE.U32.AND P0, PT, R8, R40, PT ;  /* 0x000000280800720c */ /* 0x000fe20003f06070 */
[----:B------:R-:W-:Y:S02]  /*f8ba0*/  IMAD.X R45, RZ, RZ, RZ, P2 ;  /* 0x000000ffff2d7224 */ /* 0x000fe400010e06ff */
[----:B------:R-:W-:Y:S01]  /*f8bb0*/  IMAD.MOV.U32 R44, RZ, RZ, R11 ;  /* 0x000000ffff2c7224 */ /* 0x000fe200078e000b */
[----:B------:R-:W-:Y:S01]  /*f8bc0*/  ISETP.GE.U32.AND.EX P0, PT, R9, R78, PT, P0 ;  /* 0x0000004e0900720c */ /* 0x000fe20003f06100 */
[----:B------:R-:W-:-:S02]  /*f8bd0*/  IMAD R10, R19, R20, RZ ;  /* 0x00000014130a7224 */ /* 0x000fc400078e02ff */
[----:B------:R-:W-:Y:S01]  /*f8be0*/  IMAD.WIDE.U32 R38, R18, R20, RZ ;  /* 0x0000001412267225 */ /* 0x000fe200078e00ff */
[----:B-1----:R-:W-:-:S03]  /*f8bf0*/  SEL R49, RZ, 0x1, P0 ;  /* 0x00000001ff317807 */ /* 0x002fc60000000000 */
[----:B------:R-:W-:-:S04]  /*f8c00*/  IMAD.WIDE.U32 R12, P2, R19, R20, R12 ;  /* 0x00000014130c7225 */ /* 0x000fc8000784000c */
[-C--:B------:R-:W-:Y:S02]  /*f8c10*/  IMAD R51, R18, R21.reuse, R10 ;  /* 0x0000001512337224 */ /* 0x080fe400078e020a */
[----:B------:R-:W-:-:S04]  /*f8c20*/  IMAD.WIDE.U32.X R44, R17, R21, R44, P1 ;  /* 0x00000015112c7225 */ /* 0x000fc800008e042c */
[----:B------:R-:W-:-:S04]  /*f8c30*/  IMAD.WIDE.U32 R10, R20, R18, RZ ;  /* 0x00000012140a7225 */ /* 0x000fc800078e00ff */
[----:B------:R-:W-:Y:S01]  /*f8c40*/  IMAD.X R43, RZ, RZ, RZ, P2 ;  /* 0x000000ffff2b7224 */ /* 0x000fe200010e06ff */
[----:B------:R-:W-:Y:S01]  /*f8c50*/  IADD3 R10, P0, P2, R38, R44, R49 ;  /* 0x0000002c260a7210 */ /* 0x000fe20007a1e031 */
[----:B------:R-:W-:Y:S01]  /*f8c60*/  IMAD.IADD R54, R39, 0x1, R51 ;  /* 0x0000000127367824 */ /* 0x000fe200078e0233 */
[----:B------:R-:W-:Y:S01]  /*f8c70*/  IADD3 RZ, P1, PT, R11, R12, RZ ;  /* 0x0000000c0bff7210 */ /* 0x000fe20007f3e0ff */
[----:B------:R-:W-:Y:S02]  /*f8c80*/  IMAD.MOV.U32 R42, RZ, RZ, R13 ;  /* 0x000000ffff2a7224 */ /* 0x000fe400078e000d */
[----:B------:R-:W-:Y:S01]  /*f8c90*/  IMAD.MOV.U32 R12, RZ, RZ, R36 ;  /* 0x000000ffff0c7224 */ /* 0x000fe200078e0024 */
[----:B------:R-:W-:Y:S01]  /*f8ca0*/  IADD3.X R11, PT, PT, R54, R45, RZ, P0, P2 ;  /* 0x0000002d360b7210 */ /* 0x000fe200007e44ff */
[----:B------:R-:W-:Y:S01]  /*f8cb0*/  IMAD.WIDE.U32.X R42, R19, R21, R42, P1 ;  /* 0x00000015132a7225 */ /* 0x000fe200008e042a */
[----:B------:R-:W-:-:S03]  /*f8cc0*/  ISETP.GE.U32.AND P0, PT, R10, R38, PT ;  /* 0x000000260a00720c */ /* 0x000fc60003f06070 */
[----:B------:R-:W-:Y:S01]  /*f8cd0*/  IMAD.MOV.U32 R13, RZ, RZ, R35 ;  /* 0x000000ffff0d7224 */ /* 0x000fe200078e0023 */
[----:B------:R-:W-:Y:S01]  /*f8ce0*/  ISETP.GE.U32.AND.EX P0, PT, R11, R54, PT, P0 ;  /* 0x000000360b00720c */ /* 0x000fe20003f06100 */
[----:B------:R0:W-:Y:S03]  /*f8cf0*/  STL.128 [R1+0x10], R8 ;  /* 0x0000100801007387 */ /* 0x0001e60000100c00 */
[----:B------:R-:W-:Y:S01]  /*f8d00*/  SEL R45, RZ, 0x1, P0 ;  /* 0x00000001ff2d7807 */ /* 0x000fe20000000000 */
[----:B------:R0:W-:Y:S03]  /*f8d10*/  STL.128 [R1], R12 ;  /* 0x0000000c01007387 */ /* 0x0001e60000100c00 */
[----:B------:R-:W-:Y:S02]  /*f8d20*/  IADD3 R42, P0, PT, R45, R42, RZ ;  /* 0x0000002a2d2a7210 */ /* 0x000fe40007f1e0ff */
[----:B------:R-:W-:-:S03]  /*f8d30*/  CS2R R44, SRZ ;  /* 0x00000000002c7805 */ /* 0x000fc6000001ff00 */
        /* <DEDUP_REMOVED lines=9> */
.L_x_3367:
        /* <DEDUP_REMOVED lines=14> */
.L_x_3366:
[----:B0-----:R0:W-:Y:S05]  /*f8eb0*/  BMOV.32 B0, R8 ;  /* 0x0000000800007356 */ /* 0x0011ea0000000000 */
[----:B------:R2:W5:Y:S04]  /*f8ec0*/  LDL.64 R44, [R1+0x20] ;  /* 0x00002000012c7983 */ /* 0x0005680000100a00 */
[----:B-1----:R2:W5:Y:S04]  /*f8ed0*/  LDL.64 R14, [R1+0x8] ;  /* 0x00000800010e7983 */ /* 0x0025680000100a00 */
[----:B0-----:R2:W5:Y:S02]  /*f8ee0*/  LDL.128 R8, [R1+0x10] ;  /* 0x0000100001087983 */ /* 0x0015640000100c00 */
.L_x_3365:
[----:B------:R-:W-:Y:S05]  /*f8ef0*/  BSYNC.RECONVERGENT B11 ;  /* 0x00000000000b7941 */ /* 0x000fea0003800200 */
.L_x_3364:
[----:B------:R-:W-:Y:S01]  /*f8f00*/  IMAD.WIDE.U32 R42, R23, R20, RZ ;  /* 0x00000014172a7225 */ /* 0x000fe200078e00ff */
[----:B-----5:R-:W-:Y:S01]  /*f8f10*/  IADD3 R46, P1, PT, R14, R46, RZ ;  /* 0x0000002e0e2e7210 */ /* 0x020fe20007f3e0ff */
[----:B------:R-:W-:Y:S05]  /*f8f20*/  BMOV.32.CLEAR RZ, B11 ;  /* 0x000000000bff7355 */ /* 0x000fea0000100000 */
[----:B------:R-:W-:Y:S01]  /*f8f30*/  IMAD.WIDE.U32 R42, P2, R22, R21, R42 ;  /* 0x00000015162a7225 */ /* 0x000fe2000784002a */
[----:B------:R-:W-:Y:S01]  /*f8f40*/  ISETP.GE.U32.AND P0, PT, R46, R14, PT ;  /* 0x0000000e2e00720c */ /* 0x000fe20003f06070 */
[----:B------:R-:W-:Y:S02]  /*f8f50*/  BSSY.RECONVERGENT B11, `(.L_x_3368) ;  /* 0x00000660000b7945 */ /* 0x000fe40003800200 */
[----:B------:R-:W-:-:S04]  /*f8f60*/  IMAD.WIDE.U32 R48, R22, R20, RZ ;  /* 0x0000001416307225 */ /* 0x000fc800078e00ff */
[----:B------:R-:W-:Y:S01]  /*f8f70*/  IMAD.X R47, R15, 0x1, R50, P1 ;  /* 0x000000010f2f7824 */ /* 0x000fe200008e0632 */
[----:B------:R-:W-:Y:S01]  /*f8f80*/  IADD3 RZ, P1, PT, R42, R49, RZ ;  /* 0x000000312aff7210 */ /* 0x000fe20007f3e0ff */
[----:B------:R-:W-:-:S03]  /*f8f90*/  IMAD.WIDE.U32 R50, R23, R22, RZ ;  /* 0x0000001617327225 */ /* 0x000fc600078e00ff */
[----:B------:R-:W-:Y:S01]  /*f8fa0*/  ISETP.GE.U32.AND.EX P0, PT, R47, R15, PT, P0 ;  /* 0x0000000f2f00720c */ /* 0x000fe20003f06100 */
[----:B------:R-:W-:Y:S01]  /*f8fb0*/  IMAD.X R13, RZ, RZ, RZ, P2 ;  /* 0x000000ffff0d7224 */ /* 0x000fe200010e06ff */
[----:B------:R0:W-:Y:S01]  /*f8fc0*/  STL.64 [R1+0x8], R46 ;  /* 0x0000082e01007387 */ /* 0x0001e20000100a00 */
        /* <DEDUP_REMOVED lines=23> */
[----:B------:R-:W-:Y:S02]  /*f9140*/  IMAD R51, R16, R23, R50 ;  /* 0x0000001710337224 */ /* 0x000fe400078e0232 */
[----:B------:R-:W-:Y:S01]  /*f9150*/  IMAD.WIDE.U32 R42, P2, R17, R22, R14 ;  /* 0x00000016112a7225 */ /* 0x000fe2000784000e */
[----:B------:R-:W-:Y:S02]  /*f9160*/  IADD3 R15, P3, PT, R10, R8, RZ ;  /* 0x000000080a0f7210 */ /* 0x000fe40007f7e0ff */
[----:B------:R-:W-:Y:S01]  /*f9170*/  IADD3.X R53, PT, PT, RZ, R49, RZ, P0, P1 ;  /* 0x00000031ff357210 */ /* 0x000fe200007e24ff */
[----:B------:R-:W-:Y:S01]  /*f9180*/  IMAD.IADD R80, R9, 0x1, R51 ;  /* 0x0000000109507824 */ /* 0x000fe200078e0233 */
[C---:B------:R-:W-:Y:S01]  /*f9190*/  IADD3 R14, P4, PT, R15.reuse, R48, RZ ;  /* 0x000000300f0e7210 */ /* 0x040fe20007f9e0ff */
[----:B------:R-:W-:Y:S01]  /*f91a0*/  IMAD.WIDE.U32 R50, R22, R16, RZ ;  /* 0x0000001016327225 */ /* 0x000fe200078e00ff */
[----:B------:R-:W-:-:S02]  /*f91b0*/  ISETP.GE.U32.AND P0, PT, R15, R10, PT ;  /* 0x0000000a0f00720c */ /* 0x000fc40003f06070 */
[----:B------:R-:W-:Y:S01]  /*f91c0*/  ISETP.GE.U32.AND P1, PT, R14, R15, PT ;  /* 0x0000000f0e00720c */ /* 0x000fe20003f26070 */
[----:B------:R-:W-:Y:S02]  /*f91d0*/  IMAD.X R50, R11, 0x1, R80, P3 ;  /* 0x000000010b327824 */ /* 0x000fe400018e0650 */
[----:B------:R-:W-:Y:S01]  /*f91e0*/  IMAD.X R49, RZ, RZ, RZ, P2 ;  /* 0x000000ffff317224 */ /* 0x000fe200010e06ff */
[----:B------:R-:W-:Y:S01]  /*f91f0*/  IADD3 RZ, P2, PT, R51, R42, RZ ;  /* 0x0000002a33ff7210 */ /* 0x000fe20007f5e0ff */
[C---:B------:R-:W-:Y:S01]  /*f9200*/  IMAD.X R15, R50.reuse, 0x1, R53, P4 ;  /* 0x00000001320f7824 */ /* 0x040fe200020e0635 */
[----:B------:R-:W-:Y:S01]  /*f9210*/  ISETP.GE.U32.AND.EX P0, PT, R50, R11, PT, P0 ;  /* 0x0000000b3200720c */ /* 0x000fe20003f06100 */
[----:B------:R-:W-:Y:S02]  /*f9220*/  IMAD.MOV.U32 R48, RZ, RZ, R43 ;  /* 0x000000ffff307224 */ /* 0x000fe400078e002b */
[----:B------:R-:W-:Y:S01]  /*f9230*/  IMAD R55, R19, R22, RZ ;  /* 0x0000001613377224 */ /* 0x000fe200078e02ff */
[----:B------:R-:W-:Y:S01]  /*f9240*/  ISETP.GE.U32.AND.EX P1, PT, R15, R50, PT, P1 ;  /* 0x000000320f00720c */ /* 0x000fe20003f26110 */
[-C--:B------:R-:W-:Y:S01]  /*f9250*/  IMAD.WIDE.U32 R50, R23, R18.reuse, RZ ;  /* 0x0000001217327225 */ /* 0x080fe200078e00ff */
[----:B------:R0:W-:Y:S02]  /*f9260*/  STL.128 [R1+0x10], R12 ;  /* 0x0000100c01007387 */ /* 0x0001e40000100c00 */
[----:B------:R-:W-:Y:S01]  /*f9270*/  SEL R53, RZ, 0x1, P1 ;  /* 0x00000001ff357807 */ /* 0x000fe20000800000 */
[----:B------:R-:W-:Y:S01]  /*f9280*/  IMAD.WIDE.U32 R10, R22, R18, RZ ;  /* 0x00000012160a7225 */ /* 0x000fe200078e00ff */
[----:B------:R-:W-:-:S03]  /*f9290*/  SEL R10, RZ, 0x1, P0 ;  /* 0x00000001ff0a7807 */ /* 0x000fc60000000000 */
[----:B------:R-:W-:-:S04]  /*f92a0*/  IMAD.WIDE.U32.X R48, R17, R23, R48, P2 ;  /* 0x0000001711307225 */ /* 0x000fc800010e0430 */
[----:B------:R-:W-:Y:S01]  /*f92b0*/  IMAD.WIDE.U32 R42, R18, R22, RZ ;  /* 0x00000016122a7225 */ /* 0x000fe200078e00ff */
[----:B------:R-:W-:-:S03]  /*f92c0*/  IADD3 R10, P0, P1, R53, R48, R10 ;  /* 0x00000030350a7210 */ /* 0x000fc6000791e00a */
[----:B------:R-:W-:Y:S01]  /*f92d0*/  IMAD.WIDE.U32 R50, P3, R19, R22, R50 ;  /* 0x0000001613327225 */ /* 0x000fe20007860032 */
[----:B------:R-:W-:-:S03]  /*f92e0*/  IADD3 R53, P4, PT, R44, R42, RZ ;  /* 0x0000002a2c357210 */ /* 0x000fc60007f9e0ff */
[----:B------:R-:W-:Y:S01]  /*f92f0*/  IMAD R55, R18, R23, R55 ;  /* 0x0000001712377224 */ /* 0x000fe200078e0237 */
[----:B------:R-:W-:Y:S01]  /*f9300*/  IADD3 RZ, P2, PT, R11, R50, RZ ;  /* 0x000000320bff7210 */ /* 0x000fe20007f5e0ff */
[----:B------:R-:W-:Y:S01]  /*f9310*/  IMAD.MOV.U32 R48, RZ, RZ, R51 ;  /* 0x000000ffff307224 */ /* 0x000fe200078e0033 */
[----:B------:R-:W-:Y:S01]  /*f9320*/  IADD3.X R11, PT, PT, RZ, R49, RZ, P0, P1 ;  /* 0x00000031ff0b7210 */ /* 0x000fe200007e24ff */
[----:B------:R-:W-:Y:S01]  /*f9330*/  IMAD.IADD R50, R43, 0x1, R55 ;  /* 0x000000012b327824 */ /* 0x000fe200078e0237 */
[C---:B------:R-:W-:Y:S01]  /*f9340*/  IADD3 R10, P5, PT, R53.reuse, R10, RZ ;  /* 0x0000000a350a7210 */ /* 0x040fe20007fbe0ff */
[----:B------:R-:W-:Y:S01]  /*f9350*/  IMAD.X R49, RZ, RZ, RZ, P3 ;  /* 0x000000ffff317224 */ /* 0x000fe200018e06ff */
        /* <DEDUP_REMOVED lines=20> */
.L_x_3371:
        /* <DEDUP_REMOVED lines=14> */
.L_x_3370:
[----:B0-----:R0:W-:Y:S05]  /*f9580*/  BMOV.32 B0, R10 ;  /* 0x0000000a00007356 */ /* 0x0011ea0000000000 */
[----:B------:R4:W5:Y:S04]  /*f9590*/  LDL.128 R12, [R1+0x10] ;  /* 0x00001000010c7983 */ /* 0x0009680000100c00 */
[----:B0-----:R4:W5:Y:S02]  /*f95a0*/  LDL.64 R10, [R1+0x20] ;  /* 0x00002000010a7983 */ /* 0x0019640000100a00 */
.L_x_3369:
[----:B------:R-:W-:Y:S05]  /*f95b0*/  BSYNC.RECONVERGENT B11 ;  /* 0x00000000000b7941 */ /* 0x000fea0003800200 */
.L_x_3368:
[----:B-1----:R-:W2:Y:S01]  /*f95c0*/  LDL.64 R44, [R1+0x28] ;  /* 0x00002800012c7983 */ /* 0x002ea20000100a00 */
[----:B------:R-:W-:Y:S01]  /*f95d0*/  IMAD.WIDE.U32 R46, R17, R20, RZ ;  /* 0x00000014112e7225 */ /* 0x000fe200078e00ff */
[----:B-----5:R-:W-:Y:S01]  /*f95e0*/  IADD3 R51, P1, PT, R12, R40, RZ ;  /* 0x000000280c337210 */ /* 0x020fe20007f3e0ff */
[----:B------:R-:W-:Y:S05]  /*f95f0*/  BMOV.32.CLEAR RZ, B11 ;  /* 0x000000000bff7355 */ /* 0x000fea0000100000 */
[C---:B------:R-:W-:Y:S01]  /*f9600*/  IMAD.WIDE.U32 R46, P2, R16.reuse, R21, R46 ;  /* 0x00000015102e7225 */ /* 0x040fe2000784002e */
[----:B------:R-:W-:Y:S01]  /*f9610*/  ISETP.GE.U32.AND P0, PT, R51, R12, PT ;  /* 0x0000000c3300720c */ /* 0x000fe20003f06070 */
[----:B------:R-:W-:Y:S02]  /*f9620*/  BSSY.RECONVERGENT B11, `(.L_x_3372) ;  /* 0x00000650000b7945 */ /* 0x000fe40003800200 */
        /* <DEDUP_REMOVED lines=30> */
[----:B------:R-:W-:Y:S01]  /*f9810*/  ISETP.GE.U32.AND P0, PT, R46, R10, PT ;  /* 0x0000000a2e00720c */ /* 0x000fe20003f06070 */
        /* <DEDUP_REMOVED lines=52> */
.L_x_3375:
        /* <DEDUP_REMOVED lines=14> */
.L_x_3374:
[----:B0-----:R0:W-:Y:S05]  /*f9c40*/  BMOV.32 B0, R8 ;  /* 0x0000000800007356 */ /* 0x0011ea0000000000 */
[----:B------:R2:W5:Y:S04]  /*f9c50*/  LDL.64 R40, [R1+0x18] ;  /* 0x0000180001287983 */ /* 0x0005680000100a00 */
[----:B0-----:R2:W5:Y:S02]  /*f9c60*/  LDL.128 R8, [R1+0x20] ;  /* 0x0000200001087983 */ /* 0x0015640000100c00 */
.L_x_3373:
[----:B------:R-:W-:Y:S05]  /*f9c70*/  BSYNC.RECONVERGENT B11 ;  /* 0x00000000000b7941 */ /* 0x000fea0003800200 */
.L_x_3372:
[----:B-1----:R-:W3:Y:S01]  /*f9c80*/  LDL.64 R14, [R1+0x30] ;  /* 0x00003000010e7983 */ /* 0x002ee20000100a00 */
        /* <DEDUP_REMOVED lines=13> */
[----:B------:R-:W-:Y:S01]  /*f9d60*/  IMAD.WIDE.U32 R40, R18, R22, RZ ;  /* 0x0000001612287225 */ /* 0x000fe200078e00ff */
[----:B------:R0:W-:Y:S02]  /*f9d70*/  STL.64 [R1+0x18], R38 ;  /* 0x0000182601007387 */ /* 0x0001e40000100a00 */
[----:B------:R-:W-:Y:S01]  /*f9d80*/  SEL R12, RZ, 0x1, P0 ;  /* 0x00000001ff0c7807 */ /* 0x000fe20000000000 */
[----:B------:R-:W-:Y:S01]  /*f9d90*/  IMAD.WIDE.U32.X R42, R19, R21, R42, P1 ;  /* 0x00000015132a7225 */ /* 0x000fe200008e042a */
[----:B------:R-:W-:-:S03]  /*f9da0*/  ISETP.GE.U32.AND P0, PT, R45, R8, PT ;  /* 0x000000082d00720c */ /* 0x000fc60003f06070 */
[----:B------:R-:W-:-:S04]  /*f9db0*/  IMAD.WIDE.U32 R20, R19, R22, RZ ;  /* 0x0000001613147225 */ /* 0x000fc800078e00ff */
[----:B------:R-:W-:Y:S01]  /*f9dc0*/  IMAD.X R50, R9, 0x1, R50, P2 ;  /* 0x0000000109327824 */ /* 0x000fe200010e0632 */
[----:B------:R-:W-:Y:S01]  /*f9dd0*/  IADD3 R12, P2, P3, R45, R42, R12 ;  /* 0x0000002a2d0c7210 */ /* 0x000fe20007b5e00c */
[----:B------:R-:W-:-:S03]  /*f9de0*/  IMAD.WIDE.U32 R20, P4, R18, R23, R20 ;  /* 0x0000001712147225 */ /* 0x000fc60007880014 */
[----:B------:R-:W-:Y:S01]  /*f9df0*/  ISETP.GE.U32.AND P1, PT, R12, R45, PT ;  /* 0x0000002d0c00720c */ /* 0x000fe20003f26070 */
[----:B------:R-:W-:Y:S01]  /*f9e00*/  IMAD.MOV.U32 R42, RZ, RZ, R21 ;  /* 0x000000ffff2a7224 */ /* 0x000fe200078e0015 */
[----:B------:R-:W-:Y:S01]  /*f9e10*/  IADD3.X R13, PT, PT, R50, R43, RZ, P2, P3 ;  /* 0x0000002b320d7210 */ /* 0x000fe200017e64ff */
[----:B------:R-:W-:Y:S01]  /*f9e20*/  IMAD.X R43, RZ, RZ, RZ, P4 ;  /* 0x000000ffff2b7224 */ /* 0x000fe200020e06ff */
        /* <DEDUP_REMOVED lines=25> */
[----:B------:R-:W-:-:S04]  /*f9fc0*/  IMAD.WIDE.U32 R20, R18, R18, RZ ;  /* 0x0000001212147225 */ /* 0x000fc800078e00ff */
[----:B------:R-:W-:-:S04]  /*f9fd0*/  IMAD.WIDE.U32.X R16, R19, R17, R8, P2 ;  /* 0x0000001113107225 */ /* 0x000fc800010e0408 */
[----:B------:R-:W-:Y:S01]  /*f9fe0*/  IMAD.WIDE.U32 R8, P2, R18, R19, R10 ;  /* 0x0000001312087225 */ /* 0x000fe2000784000a */
[----:B------:R-:W-:-:S03]  /*f9ff0*/  IADD3 R23, P0, P1, R23, R16, R22 ;  /* 0x0000001017177210 */ /* 0x000fc6000791e016 */
[----:B------:R-:W-:Y:S01]  /*fa000*/  IMAD.MOV.U32 R20, RZ, RZ, R9 ;  /* 0x000000ffff147224 */ /* 0x000fe200078e0009 */
[----:B------:R-:W-:Y:S01]  /*fa010*/  IADD3 RZ, P3, PT, R21, R8, RZ ;  /* 0x0000000815ff7210 */ /* 0x000fe20007f7e0ff */
[----:B------:R-:W-:Y:S02]  /*fa020*/  IMAD.X R21, RZ, RZ, RZ, P2 ;  /* 0x000000ffff157224 */ /* 0x000fe400010e06ff */
[----:B------:R-:W-:Y:S02]  /*fa030*/  IMAD.MOV.U32 R9, RZ, RZ, R13 ;  /* 0x000000ffff097224 */ /* 0x000fe400078e000d */
[----:B---3--:R-:W-:Y:S01]  /*fa040*/  IMAD.WIDE.U32 R10, R18, R18, R14 ;  /* 0x00000012120a7225 */ /* 0x008fe200078e000e */
[----:B------:R-:W-:-:S03]  /*fa050*/  IADD3.X R18, PT, PT, RZ, R17, RZ, P0, P1 ;  /* 0x00000011ff127210 */ /* 0x000fc600007e24ff */
[----:B------:R-:W-:Y:S01]  /*fa060*/  IMAD.IADD R11, R8, 0x1, R11 ;  /* 0x00000001080b7824 */ /* 0x000fe200078e020b */
[----:B------:R-:W-:Y:S01]  /*fa070*/  IADD3 R16, P2, PT, R23, R10, RZ ;  /* 0x0000000a17107210 */ /* 0x000fe20007f5e0ff */
[----:B------:R-:W-:Y:S01]  /*fa080*/  IMAD.MOV.U32 R8, RZ, RZ, R12 ;  /* 0x000000ffff087224 */ /* 0x000fe200078e000c */
        /* <DEDUP_REMOVED lines=22> */
.L_x_3379:
        /* <DEDUP_REMOVED lines=14> */
.L_x_3378:
[----:B------:R3:W5:Y:S01]  /*fa2d0*/  LDL.64 R38, [R1+0x18] ;  /* 0x0000180001267983 */ /* 0x0007620000100a00 */
[----:B0-----:R3:W-:Y:S05]  /*fa2e0*/  BMOV.32 B0, R8 ;  /* 0x0000000800007356 */ /* 0x0017ea0000000000 */
[----:B------:R3:W5:Y:S02]  /*fa2f0*/  LDL.64 R12, [R1+0x20] ;  /* 0x00002000010c7983 */ /* 0x0007640000100a00 */
.L_x_3377:
[----:B------:R-:W-:Y:S05]  /*fa300*/  BSYNC.RECONVERGENT B11 ;  /* 0x00000000000b7941 */ /* 0x000fea0003800200 */
.L_x_3376:
[----:B------:R-:W2:Y:S04]  /*fa310*/  LDL.64 R40, [R1+0x8] ;  /* 0x0000080001287983 */ /* 0x000ea80000100a00 */
[----:B------:R-:W4:Y:S04]  /*fa320*/  LDL.64 R14, [R1+0x28] ;  /* 0x00002800010e7983 */ /* 0x000f280000100a00 */
[----:B---3--:R0:W5:Y:S04]  /*fa330*/  LDL.128 R8, [R1+0x30] ;  /* 0x0000300001087983 */ /* 0x0081680000100c00 */
[----:B-1----:R0:W5:Y:S01]  /*fa340*/  LDL.64 R16, [R1+0x10] ;  /* 0x0000100001107983 */ /* 0x0021620000100a00 */
[-C--:B------:R-:W-:Y:S01]  /*fa350*/  IADD3 R18, P1, PT, RZ, R36.reuse, RZ ;  /* 0x00000024ff127210 */ /* 0x080fe20007f3e0ff */
[----:B------:R-:W-:Y:S05]  /*fa360*/  BMOV.32.CLEAR RZ, B11 ;  /* 0x000000000bff7355 */ /* 0x000fea0000100000 */
[----:B-----5:R-:W-:Y:S01]  /*fa370*/  IMAD.X R19, R12, 0x1, R35, P1 ;  /* 0x000000010c137824 */ /* 0x020fe200008e0623 */
[----:B------:R-:W-:Y:S01]  /*fa380*/  ISETP.GE.U32.AND P0, PT, R18, R36, PT ;  /* 0x000000241200720c */ /* 0x000fe20003f06070 */
[----:B------:R-:W-:Y:S01]  /*fa390*/  IMAD.WIDE.U32 R36, R13, 0x3d1, RZ ;  /* 0x000003d10d247825 */ /* 0x000fe200078e00ff */
[----:B------:R-:W-:Y:S02]  /*fa3a0*/  BSSY.RECONVERGENT B11, `(.L_x_3380) ;  /* 0x00000260000b7945 */ /* 0x000fe40003800200 */
        /* <DEDUP_REMOVED lines=10> */
[----:B----4-:R-:W-:Y:S01]  /*fa450*/  IMAD.X R46, R43, 0x1, R14, P2 ;  /* 0x000000012b2e7824 */ /* 0x010fe200010e060e */
[----:B------:R-:W-:-:S02]  /*fa460*/  SEL R23, R20, R40, P0 ;  /* 0x0000002814177207 */ /* 0x000fc40000000000 */
[----:B------:R-:W-:Y:S01]  /*fa470*/  SEL R40, R21, R41, P0 ;  /* 0x0000002915287207 */ /* 0x000fe20000000000 */
[----:B------:R-:W-:Y:S01]  /*fa480*/  IMAD.WIDE.U32 R20, R12, 0x3d1, R18 ;  /* 0x000003d10c147825 */ /* 0x000fe200078e0012 */
[-C--:B------:R-:W-:Y:S02]  /*fa490*/  ISETP.GE.U32.AND.EX P1, PT, R46, R43.reuse, PT, P1 ;  /* 0x0000002b2e00720c */ /* 0x080fe40003f26110 */
[----:B------:R-:W-:Y:S01]  /*fa4a0*/  ISETP.GT.U32.AND P2, PT, R23, R22, PT ;  /* 0x000000161700720c */ /* 0x000fe20003f44070 */
[----:B------:R-:W-:Y:S01]  /*fa4b0*/  IMAD.WIDE.U32 R22, P3, RZ, R12, R36 ;  /* 0x0000000cff167225 */ /* 0x000fe20007860024 */
[----:B------:R-:W-:Y:S02]  /*fa4c0*/  SEL R35, RZ, 0x1, P1 ;  /* 0x00000001ff237807 */ /* 0x000fe40000800000 */
        /* <DEDUP_REMOVED lines=19> */
.L_x_3381:
[----:B------:R-:W-:Y:S05]  /*fa600*/  BSYNC.RECONVERGENT B11 ;  /* 0x00000000000b7941 */ /* 0x000fea0003800200 */
.L_x_3380:
[----:B------:R-:W-:Y:S01]  /*fa610*/  ISETP.GT.U32.AND P1, PT, R35, R16, PT ;  /* 0x000000102300720c */ /* 0x000fe20003f24070 */
[----:B------:R-:W-:Y:S01]  /*fa620*/  IMAD.IADD R21, R22, 0x1, R21 ;  /* 0x0000000116157824 */ /* 0x000fe200078e0215 */
[----:B------:R-:W-:Y:S01]  /*fa630*/  IADD3 RZ, P3, PT, R37, R22, RZ ;  /* 0x0000001625ff7210 */ /* 0x000fe20007f7e0ff */
[----:B------:R-:W-:Y:S01]  /*fa640*/  IMAD.MOV.U32 R22, RZ, RZ, R23 ;  /* 0x000000ffff167224 */ /* 0x000fe200078e0017 */
[----:B------:R-:W-:Y:S01]  /*fa650*/  ISETP.GT.U32.AND.EX P1, PT, R40, R17, PT, P1 ;  /* 0x000000112800720c */ /* 0x000fe20003f24110 */
[----:B------:R-:W-:Y:S01]  /*fa660*/  IMAD.MOV.U32 R23, RZ, RZ, R41 ;  /* 0x000000ffff177224 */ /* 0x000fe200078e0029 */
[----:B------:R-:W-:Y:S01]  /*fa670*/  ISETP.GE.U32.AND.EX P0, PT, R21, R19, PT, P0 ;  /* 0x000000131500720c */ /* 0x000fe20003f06100 */
[----:B------:R-:W-:Y:S05]  /*fa680*/  BMOV.32.CLEAR RZ, B11 ;  /* 0x000000000bff7355 */ /* 0x000fea0000100000 */
[----:B------:R-:W-:Y:S01]  /*fa690*/  IADD3 R19, P2, PT, R16, R35, RZ ;  /* 0x0000002310137210 */ /* 0x000fe20007f5e0ff */
[----:B------:R-:W-:Y:S01]  /*fa6a0*/  IMAD.WIDE.U32.X R12, RZ, R13, R22, P3 ;  /* 0x0000000dff0c7225 */ /* 0x000fe200018e0416 */
[----:B------:R-:W-:Y:S01]  /*fa6b0*/  SEL R16, R35, R16, P1 ;  /* 0x0000001023107207 */ /* 0x000fe20000800000 */
[----:B------:R-:W-:Y:S01]  /*fa6c0*/  BSSY.RECONVERGENT B11, `(.L_x_3382) ;  /* 0x000004b0000b7945 */ /* 0x000fe20003800200 */
[----:B------:R-:W-:Y:S01]  /*fa6d0*/  SEL R18, R40, R17, P1 ;  /* 0x0000001128127207 */ /* 0x000fe20000800000 */
[----:B------:R-:W-:Y:S01]  /*fa6e0*/  IMAD.X R41, R17, 0x1, R40, P2 ;  /* 0x0000000111297824 */ /* 0x000fe200010e0628 */
[----:B------:R-:W-:-:S02]  /*fa6f0*/  IADD3 R37, P4, PT, RZ, R19, RZ ;  /* 0x00000013ff257210 */ /* 0x000fc40007f9e0ff */
[----:B------:R-:W-:Y:S01]  /*fa700*/  ISETP.GT.U32.AND P1, PT, R16, R19, PT ;  /* 0x000000131000720c */ /* 0x000fe20003f24070 */
[----:B------:R-:W-:Y:S01]  /*fa710*/  IMAD.WIDE.U32 R16, R15, 0x3d1, RZ ;  /* 0x000003d10f107825 */ /* 0x000fe200078e00ff */
[----:B------:R-:W-:Y:S02]  /*fa720*/  SEL R23, RZ, 0x1, P0 ;  /* 0x00000001ff177807 */ /* 0x000fe40000000000 */
[----:B------:R-:W-:Y:S01]  /*fa730*/  ISETP.GT.U32.AND.EX P1, PT, R18, R41, PT, P1 ;  /* 0x000000291200720c */ /* 0x000fe20003f24110 */
[----:B------:R-:W-:Y:S01]  /*fa740*/  IMAD.X R36, R8, 0x1, R41, P4 ;  /* 0x0000000108247824 */ /* 0x000fe200020e0629 */
[----:B------:R-:W-:Y:S01]  /*fa750*/  ISETP.GE.U32.AND P2, PT, R37, R19, PT ;  /* 0x000000132500720c */ /* 0x000fe20003f46070 */
[----:B------:R-:W-:Y:S01]  /*fa760*/  IMAD.WIDE.U32 R16, P3, RZ, R14, R16 ;  /* 0x0000000eff107225 */ /* 0x000fe20007860010 */
[----:B------:R-:W-:Y:S02]  /*fa770*/  IADD3 R23, P0, PT, R23, R12, RZ ;  /* 0x0000000c17177210 */ /* 0x000fe40007f1e0ff */
[----:B------:R-:W-:-:S02]  /*fa780*/  ISETP.GE.U32.AND.EX P2, PT, R36, R41, PT, P2 ;  /* 0x000000292400720c */ /* 0x000fc40003f46120 */
[CC--:B------:R-:W-:Y:S01]  /*fa790*/  IADD3 R18, P5, PT, R23.reuse, R44.reuse, RZ ;  /* 0x0000002c17127210 */ /* 0x0c0fe20007fbe0ff */
[----:B------:R-:W-:Y:S01]  /*fa7a0*/  IMAD.X R35, RZ, RZ, R13, P0 ;  /* 0x000000ffff237224 */ /* 0x000fe200000e060d */
        /* <DEDUP_REMOVED lines=11> */
[----:B------:R-:W-:Y:S01]  /*fa860*/  ISETP.GT.U32.AND.EX P0, PT, R35, R46, PT, P0 ;  /* 0x0000002e2300720c */ /* 0x000fe20003f04100 */
        /* <DEDUP_REMOVED lines=8> */
[C---:B------:R-:W-:Y:S01]  /*fa8f0*/  IMAD.X R41, R39.reuse, 0x1, R40, P5 ;  /* 0x0000000127297824 */ /* 0x040fe200028e0628 */
[----:B------:R-:W-:Y:S02]  /*fa900*/  IADD3 R22, P5, PT, RZ, R17, RZ ;  /* 0x00000011ff167210 */ /* 0x000fe40007fbe0ff */
[----:B------:R-:W-:Y:S02]  /*fa910*/  @P1 ISETP.NE.AND.EX P4, PT, R39, RZ, PT, P4 ;  /* 0x000000ff2700120c */ /* 0x000fe40003f85340 */
[----:B------:R-:W-:Y:S01]  /*fa920*/  SEL R39, R40, R39, P3 ;  /* 0x0000002728277207 */ /* 0x000fe20001800000 */
[----:B------:R-:W-:Y:S01]  /*fa930*/  IMAD.X R40, R10, 0x1, R41, P5 ;  /* 0x000000010a287824 */ /* 0x000fe200028e0629 */
[----:B------:R-:W-:-:S02]  /*fa940*/  ISETP.GT.U32.AND P6, PT, R38, R17, PT ;  /* 0x000000112600720c */ /* 0x000fc40003fc4070 */
[----:B------:R-:W-:Y:S02]  /*fa950*/  SEL R35, R35, R46, P0 ;  /* 0x0000002e23237207 */ /* 0x000fe40000000000 */
[-C--:B------:R-:W-:Y:S01]  /*fa960*/  ISETP.GT.U32.AND P0, PT, R23, R18.reuse, PT ;  /* 0x000000121700720c */ /* 0x080fe20003f04070 */
[----:B------:R-:W-:Y:S01]  /*fa970*/  IMAD.IADD R23, R16, 0x1, R15 ;  /* 0x0000000110177824 */ /* 0x000fe200078e020f */
[----:B------:R-:W-:Y:S02]  /*fa980*/  @P1 SEL R45, RZ, 0x1, P4 ;  /* 0x00000001ff2d1807 */ /* 0x000fe40002000000 */
[----:B------:R-:W-:Y:S02]  /*fa990*/  ISETP.GE.U32.AND P3, PT, R22, R17, PT ;  /* 0x000000111600720c */ /* 0x000fe40003f66070 */
[----:B------:R-:W-:Y:S02]  /*fa9a0*/  ISETP.GT.U32.AND.EX P5, PT, R39, R41, PT, P6 ;  /* 0x000000292700720c */ /* 0x000fe40003fa4160 */
[----:B------:R-:W-:-:S02]  /*fa9b0*/  ISETP.GE.U32.AND P2, PT, R14, R18, PT ;  /* 0x000000120e00720c */ /* 0x000fc40003f46070 */
        /* <DEDUP_REMOVED lines=27> */
.L_x_3383:
[----:B------:R-:W-:Y:S05]  /*fab70*/  BSYNC.RECONVERGENT B11 ;  /* 0x00000000000b7941 */ /* 0x000fea0003800200 */
.L_x_3382:
[-C--:B------:R-:W-:Y:S01]  /*fab80*/  ISETP.GT.U32.AND P0, PT, R16, R37.reuse, PT ;  /* 0x000000251000720c */ /* 0x080fe20003f04070 */
[----:B------:R-:W-:Y:S01]  /*fab90*/  IMAD.WIDE.U32 R18, R9, 0x3d1, RZ ;  /* 0x000003d109127825 */ /* 0x000fe200078e00ff */
[----:B------:R-:W-:Y:S01]  /*faba0*/  IADD3 R12, P1, PT, R37, R16, RZ ;  /* 0x00000010250c7210 */ /* 0x000fe20007f3e0ff */
[----:B------:R-:W-:Y:S05]  /*fabb0*/  BMOV.32.CLEAR RZ, B11 ;  /* 0x000000000bff7355 */ /* 0x000fea0000100000 */
[CC--:B------:R-:W-:Y:S01]  /*fabc0*/  ISETP.GT.U32.AND.EX P0, PT, R35.reuse, R36.reuse, PT, P0 ;  /* 0x000000242300720c */ /* 0x0c0fe20003f04100 */
[----:B------:R-:W-:Y:S01]  /*fabd0*/  IMAD.X R13, R36, 0x1, R35, P1 ;  /* 0x00000001240d7824 */ /* 0x000fe200008e0623 */
[----:B------:R-:W-:Y:S02]  /*fabe0*/  BSSY.RECONVERGENT B11, `(.L_x_3384) ;  /* 0x000006b0000b7945 */ /* 0x000fe40003800200 */
[----:B------:R-:W-:Y:S01]  /*fabf0*/  SEL R15, R16, R37, P0 ;  /* 0x00000025100f7207 */ /* 0x000fe20000000000 */
[----:B------:R-:W-:Y:S01]  /*fac00*/  IMAD.WIDE.U32 R16, R8, 0x3d1, R12 ;  /* 0x000003d108107825 */ /* 0x000fe200078e000c */
[----:B------:R-:W-:-:S02]  /*fac10*/  SEL R35, R35, R36, P0 ;  /* 0x0000002423237207 */ /* 0x000fc40000000000 */
[----:B------:R-:W-:Y:S01]  /*fac20*/  ISETP.GT.U32.AND P0, PT, R15, R12, PT ;  /* 0x0000000c0f00720c */ /* 0x000fe20003f04070 */
        /* <DEDUP_REMOVED lines=19> */
[----:B------:R-:W-:Y:S01]  /*fad60*/  ISETP.GT.U32.AND P1, PT, R13, R22, PT ;  /* 0x000000160d00720c */ /* 0x000fe20003f24070 */
[----:B------:R-:W-:Y:S01]  /*fad70*/  IMAD.X R39, RZ, RZ, RZ, P4 ;  /* 0x000000ffff277224 */ /* 0x000fe200020e06ff */
[C---:B------:R-:W-:Y:S01]  /*fad80*/  @P0 ISETP.NE.AND.EX P3, PT, R40.reuse, RZ, PT, P3 ;  /* 0x000000ff2800020c */ /* 0x040fe20003f65330 */
[----:B------:R-:W-:Y:S01]  /*fad90*/  IMAD.X R9, R40, 0x1, R15, P2 ;  /* 0x0000000128097824 */ /* 0x000fe200010e060f */
[----:B------:R-:W-:Y:S01]  /*fada0*/  ISETP.GT.U32.AND.EX P1, PT, R15, R40, PT, P1 ;  /* 0x000000280f00720c */ /* 0x000fe20003f24110 */
[----:B------:R-:W-:-:S02]  /*fadb0*/  IMAD.MOV.U32 R38, RZ, RZ, R37 ;  /* 0x000000ffff267224 */ /* 0x000fc400078e0025 */
[----:B------:R-:W-:Y:S01]  /*fadc0*/  IMAD.WIDE.U32 R18, R10, 0x3d1, R8 ;  /* 0x000003d10a127825 */ /* 0x000fe200078e0008 */
[----:B------:R-:W-:Y:S02]  /*fadd0*/  SEL R13, R13, R22, P1 ;  /* 0x000000160d0d7207 */ /* 0x000fe40000800000 */
[----:B------:R-:W-:Y:S01]  /*fade0*/  SEL R15, R15, R40, P1 ;  /* 0x000000280f0f7207 */ /* 0x000fe20000800000 */
[----:B------:R-:W-:Y:S01]  /*fadf0*/  IMAD.IADD R19, R36, 0x1, R19 ;  /* 0x0000000124137824 */ /* 0x000fe200078e0213 */
[----:B------:R-:W-:Y:S01]  /*fae00*/  ISETP.GT.U32.AND P2, PT, R13, R8, PT ;  /* 0x000000080d00720c */ /* 0x000fe20003f44070 */
[----:B------:R-:W-:-:S03]  /*fae10*/  IMAD.WIDE.U32 R12, R10, 0x3d1, RZ ;  /* 0x000003d10a0c7825 */ /* 0x000fc600078e00ff */
[----:B------:R-:W-:Y:S01]  /*fae20*/  ISETP.GT.U32.AND.EX P1, PT, R15, R9, PT, P2 ;  /* 0x000000090f00720c */ /* 0x000fe20003f24120 */
[----:B------:R-:W-:Y:S01]  /*fae30*/  IMAD.MOV.U32 R22, RZ, RZ, R14 ;  /* 0x000000ffff167224 */ /* 0x000fe200078e000e */
[----:B------:R-:W-:Y:S02]  /*fae40*/  ISETP.GE.U32.AND P2, PT, R18, R8, PT ;  /* 0x000000081200720c */ /* 0x000fe40003f46070 */
[----:B------:R-:W-:Y:S02]  /*fae50*/  IADD3 RZ, P4, PT, R13, R36, RZ ;  /* 0x000000240dff7210 */ /* 0x000fe40007f9e0ff */
[----:B------:R-:W-:Y:S02]  /*fae60*/  @P0 SEL R8, RZ, 0x1, P3 ;  /* 0x00000001ff080807 */ /* 0x000fe40001800000 */
[----:B------:R-:W-:Y:S01]  /*fae70*/  SEL R13, RZ, 0x1, !P1 ;  /* 0x00000001ff0d7807 */ /* 0x000fe20004800000 */
[----:B------:R-:W-:Y:S01]  /*fae80*/  IMAD.WIDE.U32.X R10, RZ, R11, R38, P4 ;  /* 0x0000000bff0a7225 */ /* 0x000fe200020e0426 */
[----:B------:R-:W-:-:S02]  /*fae90*/  @P0 IADD3 R41, P3, PT, R8, R41, RZ ;  /* 0x0000002908290210 */ /* 0x000fc40007f7e0ff */
[----:B------:R-:W-:Y:S02]  /*faea0*/  ISETP.GE.U32.AND.EX P1, PT, R19, R9, PT, P2 ;  /* 0x000000091300720c */ /* 0x000fe40003f26120 */
[----:B------:R-:W0:Y:S01]  /*faeb0*/  LDC.64 R8, c[0x3][0x38] ;  /* 0x00c00e00ff087b82 */ /* 0x000e220000000a00 */
        /* <DEDUP_REMOVED lines=37> */
[----:B------:R-:W-:Y:S02]  /*fb110*/  ISETP.GT.U32.AND.EX P1, PT, R13, R36, PT, P1 ;  /* 0x000000240d00720c */ /* 0x000fe40003f24110 */
[-C--:B------:R-:W-:Y:S02]  /*fb120*/  ISETP.GT.U32.AND P0, PT, R22, R20.reuse, PT ;  /* 0x000000141600720c */ /* 0x080fe40003f04070 */
[CC--:B------:R-:W-:Y:S02]  /*fb130*/  IADD3 R22, P2, PT, R11.reuse, R20.reuse, RZ ;  /* 0x000000140b167210 */ /* 0x0c0fe40007f5e0ff */
[----:B------:R-:W-:Y:S01]  /*fb140*/  SEL R11, R11, R20, P1 ;  /* 0x000000140b0b7207 */ /* 0x000fe20000800000 */
[----:B------:R-:W-:Y:S01]  /*fb150*/  IMAD.MOV.U32 R20, RZ, RZ, R10 ;  /* 0x000000ffff147224 */ /* 0x000fe200078e000a */
[-C--:B------:R-:W-:Y:S01]  /*fb160*/  ISETP.GT.U32.AND.EX P0, PT, R23, R36.reuse, PT, P0 ;  /* 0x000000241700720c */ /* 0x080fe20003f04100 */
[C---:B------:R-:W-:Y:S01]  /*fb170*/  IMAD.X R23, R13.reuse, 0x1, R36, P2 ;  /* 0x000000010d177824 */ /* 0x040fe200010e0624 */
[----:B------:R-:W-:-:S02]  /*fb180*/  SEL R12, R13, R36, P1 ;  /* 0x000000240d0c7207 */ /* 0x000fc40000800000 */
        /* <DEDUP_REMOVED lines=16> */
.L_x_3385:
[----:B------:R-:W-:Y:S05]  /*fb290*/  BSYNC.RECONVERGENT B11 ;  /* 0x00000000000b7941 */ /* 0x000fea0003800200 */
.L_x_3384:
[----:B0-----:R-:W-:Y:S01]  /*fb2a0*/  ISETP.GT.U32.AND P0, PT, R18, R8, PT ;  /* 0x000000081200720c */ /* 0x001fe20003f04070 */
[----:B------:R-:W-:Y:S05]  /*fb2b0*/  BMOV.32.CLEAR RZ, B11 ;  /* 0x000000000bff7355 */ /* 0x000fea0000100000 */
[----:B------:R-:W-:Y:S01]  /*fb2c0*/  ISETP.GT.U32.AND.EX P0, PT, R19, R9, PT, P0 ;  /* 0x000000091300720c */ /* 0x000fe20003f04100 */
[----:B------:R-:W-:Y:S04]  /*fb2d0*/  BSSY.RECONVERGENT B11, `(.L_x_3386) ;  /* 0x00000350000b7945 */ /* 0x000fe80003800200 */
[----:B------:R-:W0:Y:S08]  /*fb2e0*/  BMOV.32.CLEAR R13, B11 ;  /* 0x000000000b0d7355 */ /* 0x000e300000100000 */
[----:B0-----:R-:W-:Y:S05]  /*fb2f0*/  @P0 BRA `(.L_x_3387) ;  /* 0x0000000000500947 */ /* 0x001fea0003800000 */
[----:B------:R-:W-:-:S04]  /*fb300*/  ISETP.GE.U32.AND P0, PT, R18, R8, PT ;  /* 0x000000081200720c */ /* 0x000fc80003f06070 */
[----:B------:R-:W-:-:S13]  /*fb310*/  ISETP.GE.U32.AND.EX P0, PT, R19, R9, PT, P0 ;  /* 0x000000091300720c */ /* 0x000fda0003f06100 */
[----:B------:R-:W-:Y:S05]  /*fb320*/  @!P0 BRA `(.L_x_3388) ;  /* 0x0000000000b88947 */ /* 0x000fea0003800000 */
[----:B------:R-:W0:Y:S02]  /*fb330*/  LDC.64 R10, c[0x3][0x30] ;  /* 0x00c00c00ff0a7b82 */ /* 0x000e240000000a00 */
[----:B0-----:R-:W-:-:S04]  /*fb340*/  ISETP.GT.U32.AND P0, PT, R16, R10, PT ;  /* 0x0000000a1000720c */ /* 0x001fc80003f04070 */
[----:B------:R-:W-:-:S13]  /*fb350*/  ISETP.GT.U32.AND.EX P0, PT, R17, R11, PT, P0 ;  /* 0x0000000b1100720c */ /* 0x000fda0003f04100 */
[----:B------:R-:W-:Y:S05]  /*fb360*/  @P0 BRA `(.L_x_3387) ;  /* 0x0000000000340947 */ /* 0x000fea0003800000 */
[----:B------:R-:W-:-:S04]  /*fb370*/  ISETP.GE.U32.AND P0, PT, R16, R10, PT ;  /* 0x0000000a1000720c */ /* 0x000fc80003f06070 */
[----:B------:R-:W-:-:S13]  /*fb380*/  ISETP.GE.U32.AND.EX P0, PT, R17, R11, PT, P0 ;  /* 0x0000000b1100720c */ /* 0x000fda0003f06100 */
        /* <DEDUP_REMOVED lines=10> */
[----:B------:R-:W-:Y:S05]  /*fb430*/  @P0 BRA `(.L_x_3388) ;  /* 0x0000000000740947 */ /* 0x000fea0003800000 */
.L_x_3387:
        /* <DEDUP_REMOVED lines=29> */
.L_x_3388:
[----:B------:R0:W-:Y:S05]  /*fb610*/  BMOV.32 B11, R13 ;  /* 0x0000000d0b007356 */ /* 0x0001ea0000000000 */
[----:B------:R-:W-:Y:S05]  /*fb620*/  BSYNC.RECONVERGENT B11 ;  /* 0x00000000000b7941 */ /* 0x000fea0003800200 */
.L_x_3386:
[----:B------:R-:W-:-:S04]  /*fb630*/  ISETP.GT.U32.AND P0, PT, R18, R8, PT ;  /* 0x000000081200720c */ /* 0x000fc80003f04070 */
[----:B------:R-:W-:-:S13]  /*fb640*/  ISETP.GT.U32.AND.EX P0, PT, R19, R9, PT, P0 ;  /* 0x000000091300720c */ /* 0x000fda0003f04100 */
[----:B------:R-:W-:Y:S05]  /*fb650*/  @P0 BRA `(.L_x_3389) ;  /* 0x0000000000500947 */ /* 0x000fea0003800000 */
[----:B------:R-:W-:-:S04]  /*fb660*/  ISETP.GE.U32.AND P0, PT, R18, R8, PT ;  /* 0x000000081200720c */ /* 0x000fc80003f06070 */
[----:B------:R-:W-:-:S13]  /*fb670*/  ISETP.GE.U32.AND.EX P0, PT, R19, R9, PT, P0 ;  /* 0x000000091300720c */ /* 0x000fda0003f06100 */
[----:B------:R-:W-:Y:S05]  /*fb680*/  @!P0 BRA `(.L_x_3363) ;  /* 0x0000000000b88947 */ /* 0x000fea0003800000 */
[----:B------:R-:W1:Y:S02]  /*fb690*/  LDC.64 R10, c[0x3][0x30] ;  /* 0x00c00c00ff0a7b82 */ /* 0x000e640000000a00 */
[----:B-1----:R-:W-:-:S04]  /*fb6a0*/  ISETP.GT.U32.AND P0, PT, R16, R10, PT ;  /* 0x0000000a1000720c */ /* 0x002fc80003f04070 */
        /* <DEDUP_REMOVED lines=9> */
[----:B------:R-:W1:Y:S01]  /*fb740*/  LDCU.64 UR4, c[0x3][0x20] ;  /* 0x00c00400ff0477ac */ /* 0x000e620008000a00 */
[----:B------:R-:W-:Y:S02]  /*fb750*/  ISETP.LT.U32.AND P1, PT, R22, R10, PT ;  /* 0x0000000a1600720c */ /* 0x000fe40003f21070 */
[----:B-1----:R-:W-:-:S04]  /*fb760*/  ISETP.GE.U32.AND P0, PT, R20, UR4, PT ;  /* 0x0000000414007c0c */ /* 0x002fc8000bf06070 */
[----:B------:R-:W-:-:S04]  /*fb770*/  ISETP.GE.U32.AND.EX P0, PT, R21, UR5, PT, P0 ;  /* 0x0000000515007c0c */ /* 0x000fc8000bf06100 */
[----:B------:R-:W-:-:S13]  /*fb780*/  ISETP.LT.U32.OR.EX P0, PT, R23, R11, !P0, P1 ;  /* 0x0000000b1700720c */ /* 0x000fda0004701510 */
[----:B------:R-:W-:Y:S05]  /*fb790*/  @P0 BRA `(.L_x_3363) ;  /* 0x0000000000740947 */ /* 0x000fea0003800000 */
.L_x_3389:
        /* <DEDUP_REMOVED lines=12> */
[----:B0-----:R-:W-:Y:S02]  /*fb860*/  IADD3 R13, P2, PT, R16, -UR8, RZ ;  /* 0x80000008100d7c10 */ /* 0x001fe4000ff5e0ff */
        /* <DEDUP_REMOVED lines=16> */
.L_x_3363:
[----:B---3--:R3:W-:Y:S05]  /*fb970*/  BMOV.32 B11, R52 ;  /* 0x000000340b007356 */ /* 0x0087ea0000000000 */
[----:B------:R-:W-:Y:S05]  /*fb980*/  BSYNC.RECONVERGENT B11 ;  /* 0x00000000000b7941 */ /* 0x000fea0003800200 */
.L_x_3362:
[----:B------:R-:W-:-:S05]  /*fb990*/  VIADD R33, R33, 0x1 ;  /* 0x0000000121217836 */ /* 0x000fca0000000000 */
[----:B------:R-:W-:-:S13]  /*fb9a0*/  ISETP.NE.AND P0, PT, R33, 0x100, PT ;  /* 0x000001002100780c */ /* 0x000fda0003f05270 */
[----:B------:R-:W-:Y:S05]  /*fb9b0*/  @P0 BRA `(.L_x_3390) ;  /* 0xffffff9c00040947 */ /* 0x000fea000383ffff */
[----:B------:R4:W-:Y:S05]  /*fb9c0*/  BMOV.32 B11, R34 ;  /* 0x000000220b007356 */ /* 0x0009ea0000000000 */
[----:B------:R-:W-:Y:S05]  /*fb9d0*/  BSYNC.RECONVERGENT B11 ;  /* 0x00000000000b7941 */ /* 0x000fea0003800200 */
.L_x_3333:
        /* <DEDUP_REMOVED lines=9> */
[----:B------:R-:W-:Y:S02]  /*fba70*/  IMAD.MOV.U32 R8, RZ, RZ, R11 ;  /* 0x000000ffff087224 */ /* 0x000fe400078e000b */
[----:B------:R-:W-:-:S04]  /*fba80*/  IMAD.WIDE.U32 R14, R31, R29, RZ ;  /* 0x0000001d1f0e7225 */ /* 0x000fc800078e00ff */
[-C--:B------:R-:W-:Y:S02]  /*fba90*/  IMAD R18, R30, R32.reuse, RZ ;  /* 0x000000201e127224 */ /* 0x080fe400078e02ff */
[----:B0-----:R-:W-:-:S04]  /*fbaa0*/  IMAD.WIDE.U32 R12, R29, R32, RZ ;  /* 0x000000201d0c7225 */ /* 0x001fc800078e00ff */
        /* <DEDUP_REMOVED lines=36> */
[----:B--2---:R-:W-:Y:S01]  /*fbcf0*/  IMAD.X R35, RZ, RZ, RZ, P2 ;  /* 0x000000ffff237224 */ /* 0x004fe200010e06ff */
[----:B------:R-:W-:Y:S01]  /*fbd00*/  IADD3 RZ, P1, PT, R19, R22, RZ ;  /* 0x0000001613ff7210 */ /* 0x000fe20007f3e0ff */
[----:B------:R-:W-:Y:S01]  /*fbd10*/  IMAD.IADD R33, R17, 0x1, R10 ;  /* 0x0000000111217824 */ /* 0x000fe200078e020a */
[----:B------:R-:W-:Y:S01]  /*fbd20*/  IADD3 R10, P2, P3, R20, R12, R11 ;  /* 0x0000000c140a7210 */ /* 0x000fe20007b5e00b */
[----:B------:R-:W-:Y:S02]  /*fbd30*/  IMAD.IADD R18, R21, 0x1, R37 ;  /* 0x0000000115127824 */ /* 0x000fe400078e0225 */
[----:B----4-:R-:W-:Y:S01]  /*fbd40*/  IMAD.MOV.U32 R34, RZ, RZ, R23 ;  /* 0x000000ffff227224 */ /* 0x010fe200078e0017 */
        /* <DEDUP_REMOVED lines=15> */
[----:B------:R-:W0:Y:S05]  /*fbe40*/  BMOV.32.CLEAR R8, B0 ;  /* 0x0000000000087355 */ /* 0x000e2a0000100000 */
[----:B------:R-:W-:Y:S01]  /*fbe50*/  BSSY.RECONVERGENT B0, `(.L_x_3393) ;  /* 0x0000011000007945 */ /* 0x000fe20003800200 */
[----:B------:R-:W-:-:S03]  /*fbe60*/  IMAD.MOV.U32 R12, RZ, RZ, 0x4 ;  /* 0x00000004ff0c7424 */ /* 0x000fc600078e00ff */
[----:B------:R-:W2:Y:S05]  /*fbe70*/  BMOV.32.CLEAR R14, B0 ;  /* 0x00000000000e7355 */ /* 0x000eaa0000100000 */
[----:B0-----:R0:W-:Y:S05]  /*fbe80*/  BMOV.32 B0, R8 ;  /* 0x0000000800007356 */ /* 0x0011ea0000000000 */
.L_x_3394:
        /* <DEDUP_REMOVED lines=12> */
[----:B--2---:R2:W-:Y:S05]  /*fbf50*/  BMOV.32 B0, R14 ;  /* 0x0000000e00007356 */ /* 0x0045ea0000000000 */
[----:B------:R-:W-:Y:S05]  /*fbf60*/  BSYNC.RECONVERGENT B0 ;  /* 0x0000000000007941 */ /* 0x000fea0003800200 */
.L_x_3393:
[----:B0-----:R0:W-:Y:S05]  /*fbf70*/  BMOV.32 B0, R8 ;  /* 0x0000000800007356 */ /* 0x0011ea0000000000 */
[----:B------:R4:W5:Y:S04]  /*fbf80*/  LDL.64 R18, [R1+0x20] ;  /* 0x0000200001127983 */ /* 0x0009680000100a00 */
[----:B--2---:R4:W5:Y:S04]  /*fbf90*/  LDL.64 R14, [R1+0x8] ;  /* 0x00000800010e7983 */ /* 0x0049680000100a00 */
[----:B0-----:R4:W5:Y:S02]  /*fbfa0*/  LDL.128 R8, [R1+0x10] ;  /* 0x0000100001087983 */ /* 0x0019640000100c00 */
.L_x_3392:
[----:B------:R-:W-:Y:S05]  /*fbfb0*/  BSYNC.RECONVERGENT B11 ;  /* 0x00000000000b7941 */ /* 0x000fea0003800200 */
.L_x_3391:
[----:B------:R-:W-:Y:S01]  /*fbfc0*/  IMAD.WIDE.U32 R12, R30, R32, RZ ;  /* 0x000000201e0c7225 */ /* 0x000fe200078e00ff */
[----:B------:R-:W-:Y:S05]  /*fbfd0*/  BMOV.32.CLEAR RZ, B11 ;  /* 0x000000000bff7355 */ /* 0x000fea0000100000 */
[-C--:B-----5:R-:W-:Y:S01]  /*fbfe0*/  IMAD.WIDE.U32 R20, R32, R29.reuse, R14 ;  /* 0x0000001d20147225 */ /* 0x0a0fe200078e000e */
[----:B------:R-:W-:Y:S03]  /*fbff0*/  BSSY.RECONVERGENT B11, `(.L_x_3395) ;  /* 0x000006a0000b7945 */ /* 0x000fe60003800200 */
        /* <DEDUP_REMOVED lines=36> */
[----:B------:R-:W-:Y:S02]  /*fc240*/  ISETP.GE.U32.AND P0, PT, R8, R10, PT ;  /* 0x0000000a0800720c */ /* 0x000fe40003f06070 */
[-C--:B------:R-:W-:Y:S01]  /*fc250*/  IADD3 R14, P2, PT, R37, R8.reuse, RZ ;  /* 0x00000008250e7210 */ /* 0x080fe20007f5e0ff */
[----:B------:R-:W-:Y:S02]  /*fc260*/  IMAD.IADD R10, R9, 0x1, R39 ;  /* 0x00000001090a7824 */ /* 0x000fe400078e0227 */
        /* <DEDUP_REMOVED lines=8> */
[----:B------:R-:W-:Y:S01]  /*fc2f0*/  IMAD.WIDE.U32 R8, R30, R25, RZ ;  /* 0x000000191e087225 */ /* 0x000fe200078e00ff */
[----:B------:R0:W-:Y:S03]  /*fc300*/  STL.128 [R1+0x10], R12 ;  /* 0x0000100c01007387 */ /* 0x0001e60000100c00 */
[----:B------:R-:W-:Y:S02]  /*fc310*/  IMAD.MOV.U32 R10, RZ, RZ, R18 ;  /* 0x000000ffff0a7224 */ /* 0x000fe400078e0012 */
[----:B------:R-:W-:-:S02]  /*fc320*/  IMAD.MOV.U32 R11, RZ, RZ, R19 ;  /* 0x000000ffff0b7224 */ /* 0x000fc400078e0013 */
[----:B------:R-:W-:Y:S01]  /*fc330*/  IMAD.WIDE.U32 R34, R29, R25, RZ ;  /* 0x000000191d227225 */ /* 0x000fe200078e00ff */
[----:B------:R-:W-:-:S03]  /*fc340*/  SEL R34, RZ, 0x1, P0 ;  /* 0x00000001ff227807 */ /* 0x000fc60000000000 */
[----:B------:R-:W-:Y:S01]  /*fc350*/  IMAD.WIDE.U32.X R22, R28, R30, R36, P3 ;  /* 0x0000001e1c167225 */ /* 0x000fe200018e0424 */
[----:B------:R-:W-:-:S03]  /*fc360*/  SEL R37, RZ, 0x1, P1 ;  /* 0x00000001ff257807 */ /* 0x000fc60000800000 */
[----:B------:R-:W-:Y:S01]  /*fc370*/  IMAD.WIDE.U32 R10, R25, R29, R10 ;  /* 0x0000001d190a7225 */ /* 0x000fe200078e000a */
[----:B------:R-:W-:-:S03]  /*fc380*/  IADD3 R37, P1, P5, R37, R22, R34 ;  /* 0x0000001625257210 */ /* 0x000fc60007d3e022 */
[----:B------:R-:W-:Y:S01]  /*fc390*/  IMAD.WIDE.U32 R8, P2, R26, R29, R8 ;  /* 0x0000001d1a087225 */ /* 0x000fe20007840008 */
[----:B------:R-:W-:Y:S02]  /*fc3a0*/  IADD3 R34, P4, PT, R37, R10, RZ ;  /* 0x0000000a25227210 */ /* 0x000fe40007f9e0ff */
[----:B------:R-:W-:Y:S01]  /*fc3b0*/  IADD3.X R23, PT, PT, RZ, R23, RZ, P1, P5 ;  /* 0x00000017ff177210 */ /* 0x000fe20000fea4ff */
[----:B------:R-:W-:Y:S01]  /*fc3c0*/  IMAD R39, R25, R30, R38 ;  /* 0x0000001e19277224 */ /* 0x000fe200078e0226 */
[----:B------:R-:W-:Y:S02]  /*fc3d0*/  IADD3 RZ, P3, PT, R35, R8, RZ ;  /* 0x0000000823ff7210 */ /* 0x000fe40007f7e0ff */
        /* <DEDUP_REMOVED lines=24> */
[----:B------:R-:W2:Y:S05]  /*fc560*/  BMOV.32.CLEAR R14, B0 ;  /* 0x00000000000e7355 */ /* 0x000eaa0000100000 */
[----:B0-----:R0:W-:Y:S05]  /*fc570*/  BMOV.32 B0, R10 ;  /* 0x0000000a00007356 */ /* 0x0011ea0000000000 */
.L_x_3398:
        /* <DEDUP_REMOVED lines=10> */
[----:B0-----:R-:W-:Y:S05]  /*fc620*/  @!P0 BRA `(.L_x_3398) ;  /* 0xfffffffc00d48947 */ /* 0x001fea000383ffff */
[----:B------:R-:W0:Y:S05]  /*fc630*/  BMOV.32.CLEAR R8, B0 ;  /* 0x0000000000087355 */ /* 0x000e2a0000100000 */
[----:B--2---:R2:W-:Y:S05]  /*fc640*/  BMOV.32 B0, R14 ;  /* 0x0000000e00007356 */ /* 0x0045ea0000000000 */
[----:B------:R-:W-:Y:S05]  /*fc650*/  BSYNC.RECONVERGENT B0 ;  /* 0x0000000000007941 */ /* 0x000fea0003800200 */
.L_x_3397:
[----:B------:R1:W5:Y:S01]  /*fc660*/  LDL.64 R34, [R1+0x20] ;  /* 0x0000200001227983 */ /* 0x0003620000100a00 */
[----:B0-----:R1:W-:Y:S05]  /*fc670*/  BMOV.32 B0, R8 ;  /* 0x0000000800007356 */ /* 0x0013ea0000000000 */
[----:B--2---:R1:W5:Y:S02]  /*fc680*/  LDL.128 R12, [R1+0x10] ;  /* 0x00001000010c7983 */ /* 0x0043640000100c00 */
.L_x_3396:
[----:B------:R-:W-:Y:S05]  /*fc690*/  BSYNC.RECONVERGENT B11 ;  /* 0x00000000000b7941 */ /* 0x000fea0003800200 */
.L_x_3395:
[----:B------:R-:W2:Y:S01]  /*fc6a0*/  LDL.64 R36, [R1+0x28] ;  /* 0x0000280001247983 */ /* 0x000ea20000100a00 */
[-C--:B-1----:R-:W-:Y:S01]  /*fc6b0*/  IMAD.WIDE.U32 R8, R28, R32.reuse, RZ ;  /* 0x000000201c087225 */ /* 0x082fe200078e00ff */
[----:B------:R-:W-:Y:S05]  /*fc6c0*/  BMOV.32.CLEAR RZ, B11 ;  /* 0x000000000bff7355 */ /* 0x000fea0000100000 */
[C---:B-----5:R-:W-:Y:S01]  /*fc6d0*/  IMAD.WIDE.U32 R18, R27.reuse, R32, R12 ;  /* 0x000000201b127225 */ /* 0x060fe200078e000c */
[----:B------:R-:W-:Y:S03]  /*fc6e0*/  BSSY.RECONVERGENT B11, `(.L_x_3399) ;  /* 0x00000650000b7945 */ /* 0x000fe60003800200 */
        /* <DEDUP_REMOVED lines=18> */
[----:B------:R-:W-:Y:S02]  /*fc810*/  IMAD.X R13, RZ, RZ, RZ, P4 ;  /* 0x000000ffff0d7224 */ /* 0x000fe400020e06ff */
[----:B------:R-:W-:Y:S01]  /*fc820*/  IMAD.MOV.U32 R12, RZ, RZ, R21 ;  /* 0x000000ffff0c7224 */ /* 0x000fe200078e0015 */
[----:B------:R-:W-:Y:S02]  /*fc830*/  IADD3.X R23, PT, PT, R8, R9, RZ, P2, P3 ;  /* 0x0000000908177210 */ /* 0x000fe400017e64ff */
[----:B------:R-:W-:Y:S01]  /*fc840*/  IADD3 RZ, P2, PT, R20, R11, RZ ;  /* 0x0000000b14ff7210 */ /* 0x000fe20007f5e0ff */
[----:B------:R-:W-:Y:S01]  /*fc850*/  IMAD.WIDE.U32 R20, R27, R27, R34 ;  /* 0x0000001b1b147225 */ /* 0x000fe200078e0022 */
[----:B------:R-:W-:Y:S02]  /*fc860*/  ISETP.GE.U32.AND.EX P0, PT, R8, R15, PT, P0 ;  /* 0x0000000f0800720c */ /* 0x000fe40003f06100 */
[----:B------:R-:W-:Y:S01]  /*fc870*/  ISETP.GE.U32.AND.EX P1, PT, R23, R8, PT, P1 ;  /* 0x000000081700720c */ /* 0x000fe20003f26110 */
[----:B------:R-:W-:Y:S01]  /*fc880*/  IMAD.WIDE.U32 R14, R28, R27, RZ ;  /* 0x0000001b1c0e7225 */ /* 0x000fe200078e00ff */
[----:B------:R-:W-:-:S03]  /*fc890*/  SEL R10, RZ, 0x1, P0 ;  /* 0x00000001ff0a7807 */ /* 0x000fc60000000000 */
[----:B------:R-:W-:Y:S01]  /*fc8a0*/  IMAD.WIDE.U32.X R8, R28, R30, R12, P2 ;  /* 0x0000001e1c087225 */ /* 0x000fe200010e040c */
[----:B------:R-:W-:-:S03]  /*fc8b0*/  SEL R13, RZ, 0x1, P1 ;  /* 0x00000001ff0d7807 */ /* 0x000fc60000800000 */
[----:B------:R-:W-:Y:S01]  /*fc8c0*/  IMAD.WIDE.U32 R14, P3, R27, R28, R14 ;  /* 0x0000001c1b0e7225 */ /* 0x000fe2000786000e */
[----:B------:R-:W-:-:S03]  /*fc8d0*/  IADD3 R13, P0, P1, R13, R8, R10 ;  /* 0x000000080d0d7210 */ /* 0x000fc6000791e00a */
[----:B------:R-:W-:Y:S01]  /*fc8e0*/  IMAD.WIDE.U32 R10, R27, R27, RZ ;  /* 0x0000001b1b0a7225 */ /* 0x000fe200078e00ff */
[----:B------:R-:W-:Y:S02]  /*fc8f0*/  IADD3.X R9, PT, PT, RZ, R9, RZ, P0, P1 ;  /* 0x00000009ff097210 */ /* 0x000fe400007e24ff */
[----:B------:R-:W-:Y:S01]  /*fc900*/  IADD3 R8, P4, PT, R13, R20, RZ ;  /* 0x000000140d087210 */ /* 0x000fe20007f9e0ff */
[----:B------:R-:W-:Y:S01]  /*fc910*/  IMAD.X R13, RZ, RZ, RZ, P3 ;  /* 0x000000ffff0d7224 */ /* 0x000fe200018e06ff */
[----:B------:R-:W-:Y:S01]  /*fc920*/  IADD3 RZ, P2, PT, R11, R14, RZ ;  /* 0x0000000e0bff7210 */ /* 0x000fe20007f5e0ff */
[----:B------:R-:W-:Y:S01]  /*fc930*/  IMAD.IADD R14, R14, 0x1, R21 ;  /* 0x000000010e0e7824 */ /* 0x000fe200078e0215 */
[----:B------:R-:W-:Y:S01]  /*fc940*/  ISETP.GE.U32.AND P0, PT, R20, R34, PT ;  /* 0x000000221400720c */ /* 0x000fe20003f06070 */
[----:B------:R-:W-:Y:S01]  /*fc950*/  IMAD.WIDE.U32 R10, R28, R25, RZ ;  /* 0x000000191c0a7225 */ /* 0x000fe200078e00ff */
[----:B------:R-:W-:Y:S02]  /*fc960*/  ISETP.GE.U32.AND P1, PT, R8, R20, PT ;  /* 0x000000140800720c */ /* 0x000fe40003f26070 */
[C---:B------:R-:W-:Y:S01]  /*fc970*/  ISETP.GE.U32.AND.EX P0, PT, R14.reuse, R35, PT, P0 ;  /* 0x000000230e00720c */ /* 0x040fe20003f06100 */
[----:B------:R-:W-:-:S02]  /*fc980*/  IMAD.X R9, R14, 0x1, R9, P4 ;  /* 0x000000010e097824 */ /* 0x000fc400020e0609 */
[----:B------:R-:W-:Y:S02]  /*fc990*/  IMAD.MOV.U32 R12, RZ, RZ, R15 ;  /* 0x000000ffff0c7224 */ /* 0x000fe400078e000f */
[----:B------:R-:W-:Y:S01]  /*fc9a0*/  IMAD.WIDE.U32 R10, P4, R26, R27, R10 ;  /* 0x0000001b1a0a7225 */ /* 0x000fe2000788000a */
[----:B------:R-:W-:-:S03]  /*fc9b0*/  ISETP.GE.U32.AND.EX P1, PT, R9, R14, PT, P1 ;  /* 0x0000000e0900720c */ /* 0x000fc60003f26110 */
[----:B------:R-:W-:Y:S01]  /*fc9c0*/  IMAD.WIDE.U32 R14, R27, R25, RZ ;  /* 0x000000191b0e7225 */ /* 0x000fe200078e00ff */
[----:B------:R-:W-:Y:S02]  /*fc9d0*/  SEL R14, RZ, 0x1, P0 ;  /* 0x00000001ff0e7807 */ /* 0x000fe40000000000 */
[----:B------:R-:W-:Y:S01]  /*fc9e0*/  SEL R21, RZ, 0x1, P1 ;  /* 0x00000001ff157807 */ /* 0x000fe20000800000 */
[----:B------:R-:W-:Y:S01]  /*fc9f0*/  IMAD.WIDE.U32.X R12, R28, R28, R12, P2 ;  /* 0x0000001c1c0c7225 */ /* 0x000fe200010e040c */
[----:B------:R-:W-:-:S03]  /*fca00*/  IADD3 RZ, P2, PT, R15, R10, RZ ;  /* 0x0000000a0fff7210 */ /* 0x000fc60007f5e0ff */
[C---:B------:R-:W-:Y:S01]  /*fca10*/  IMAD R20, R26.reuse, R27, RZ ;  /* 0x0000001b1a147224 */ /* 0x040fe200078e02ff */
[----:B------:R-:W-:Y:S01]  /*fca20*/  IADD3 R15, P1, P3, R21, R12, R14 ;  /* 0x0000000c150f7210 */ /* 0x000fe20007b3e00e */
[----:B------:R-:W-:Y:S02]  /*fca30*/  IMAD.X R21, RZ, RZ, RZ, P4 ;  /* 0x000000ffff157224 */ /* 0x000fe400020e06ff */
[-C--:B------:R-:W-:Y:S01]  /*fca40*/  IMAD R39, R25, R28.reuse, R20 ;  /* 0x0000001c19277224 */ /* 0x080fe200078e0214 */
[----:B------:R-:W-:Y:S01]  /*fca50*/  IADD3.X R12, PT, PT, RZ, R13, RZ, P1, P3 ;  /* 0x0000000dff0c7210 */ /* 0x000fe20000fe64ff */
[----:B------:R-:W-:Y:S02]  /*fca60*/  IMAD.MOV.U32 R20, RZ, RZ, R11 ;  /* 0x000000ffff147224 */ /* 0x000fe400078e000b */
[----:B------:R-:W-:Y:S02]  /*fca70*/  IMAD.MOV.U32 R13, RZ, RZ, R19 ;  /* 0x000000ffff0d7224 */ /* 0x000fe400078e0013 */
        /* <DEDUP_REMOVED lines=26> */
.L_x_3402:
        /* <DEDUP_REMOVED lines=14> */
.L_x_3401:
[----:B0-----:R0:W-:Y:S05]  /*fcd00*/  BMOV.32 B0, R8 ;  /* 0x0000000800007356 */ /* 0x0011ea0000000000 */
[----:B------:R2:W5:Y:S04]  /*fcd10*/  LDL.64 R22, [R1+0x18] ;  /* 0x0000180001167983 */ /* 0x0005680000100a00 */
[----:B0-----:R2:W5:Y:S02]  /*fcd20*/  LDL.128 R8, [R1+0x20] ;  /* 0x0000200001087983 */ /* 0x0015640000100c00 */
.L_x_3400:
[----:B------:R-:W-:Y:S05]  /*fcd30*/  BSYNC.RECONVERGENT B11 ;  /* 0x00000000000b7941 */ /* 0x000fea0003800200 */
.L_x_3399:
[----:B------:R-:W3:Y:S01]  /*fcd40*/  LDL.64 R36, [R1+0x30] ;  /* 0x0000300001247983 */ /* 0x000ee20000100a00 */
        /* <DEDUP_REMOVED lines=86> */
.L_x_3406:
        /* <DEDUP_REMOVED lines=14> */
.L_x_3405:
[----:B------:R3:W5:Y:S01]  /*fd390*/  LDL.64 R12, [R1+0x18] ;  /* 0x00001800010c7983 */ /* 0x0007620000100a00 */
[----:B0-----:R3:W-:Y:S05]  /*fd3a0*/  BMOV.32 B0, R8 ;  /* 0x0000000800007356 */ /* 0x0017ea0000000000 */
[----:B-1----:R3:W5:Y:S02]  /*fd3b0*/  LDL.64 R14, [R1+0x20] ;  /* 0x00002000010e7983 */ /* 0x0027640000100a00 */
.L_x_3404:
[----:B------:R-:W-:Y:S05]  /*fd3c0*/  BSYNC.RECONVERGENT B11 ;  /* 0x00000000000b7941 */ /* 0x000fea0003800200 */
.L_x_3403:
[----:B------:R-:W2:Y:S04]  /*fd3d0*/  LDL.64 R34, [R1+0x8] ;  /* 0x0000080001227983 */ /* 0x000ea80000100a00 */
[----:B------:R-:W4:Y:S04]  /*fd3e0*/  LDL.64 R18, [R1+0x28] ;  /* 0x0000280001127983 */ /* 0x000f280000100a00 */
[----:B---3--:R0:W5:Y:S04]  /*fd3f0*/  LDL.128 R8, [R1+0x30] ;  /* 0x0000300001087983 */ /* 0x0081680000100c00 */
[----:B------:R0:W5:Y:S01]  /*fd400*/  LDL.64 R20, [R1+0x10] ;  /* 0x0000100001147983 */ /* 0x0001620000100a00 */
[-C--:B------:R-:W-:Y:S01]  /*fd410*/  IADD3 R22, P1, PT, RZ, R16.reuse, RZ ;  /* 0x00000010ff167210 */ /* 0x080fe20007f3e0ff */
[----:B------:R-:W-:Y:S05]  /*fd420*/  BMOV.32.CLEAR RZ, B11 ;  /* 0x000000000bff7355 */ /* 0x000fea0000100000 */
[----:B-----5:R-:W-:Y:S01]  /*fd430*/  IMAD.X R23, R14, 0x1, R33, P1 ;  /* 0x000000010e177824 */ /* 0x020fe200008e0621 */
[----:B------:R-:W-:Y:S01]  /*fd440*/  ISETP.GE.U32.AND P0, PT, R22, R16, PT ;  /* 0x000000101600720c */ /* 0x000fe20003f06070 */
[----:B------:R-:W-:Y:S01]  /*fd450*/  BSSY.RECONVERGENT B11, `(.L_x_3407) ;  /* 0x00000280000b7945 */ /* 0x000fe20003800200 */
[----:B------:R-:W-:-:S02]  /*fd460*/  IMAD.MOV.U32 R39, RZ, RZ, RZ ;  /* 0x000000ffff277224 */ /* 0x000fc400078e00ff */
        /* <DEDUP_REMOVED lines=38> */
.L_x_3408:
[----:B------:R-:W-:Y:S05]  /*fd6d0*/  BSYNC.RECONVERGENT B11 ;  /* 0x00000000000b7941 */ /* 0x000fea0003800200 */
.L_x_3407:
[----:B------:R-:W-:Y:S01]  /*fd6e0*/  ISETP.GT.U32.AND P1, PT, R33, R20, PT ;  /* 0x000000142100720c */ /* 0x000fe20003f24070 */
[----:B------:R-:W-:Y:S01]  /*fd6f0*/  IMAD.IADD R22, R36, 0x1, R17 ;  /* 0x0000000124167824 */ /* 0x000fe200078e0211 */
[----:B------:R-:W-:Y:S01]  /*fd700*/  IADD3 RZ, P3, PT, R35, R36, RZ ;  /* 0x0000002423ff7210 */ /* 0x000fe20007f7e0ff */
[----:B------:R-:W-:Y:S01]  /*fd710*/  IMAD.MOV.U32 R36, RZ, RZ, R37 ;  /* 0x000000ffff247224 */ /* 0x000fe200078e0025 */
[----:B------:R-:W-:Y:S01]  /*fd720*/  ISETP.GT.U32.AND.EX P1, PT, R38, R21, PT, P1 ;  /* 0x000000152600720c */ /* 0x000fe20003f24110 */
[----:B------:R-:W-:Y:S01]  /*fd730*/  IMAD.MOV.U32 R37, RZ, RZ, R41 ;  /* 0x000000ffff257224 */ /* 0x000fe200078e0029 */
[----:B------:R-:W-:Y:S01]  /*fd740*/  IADD3 R41, P2, PT, R20, R33, RZ ;  /* 0x0000002114297210 */ /* 0x000fe20007f5e0ff */
[----:B------:R-:W-:Y:S01]  /*fd750*/  IMAD.WIDE.U32 R34, R19, 0x3d1, RZ ;  /* 0x000003d113227825 */ /* 0x000fe200078e00ff */
[----:B------:R-:W-:Y:S01]  /*fd760*/  ISETP.GE.U32.AND.EX P0, PT, R22, R23, PT, P0 ;  /* 0x000000171600720c */ /* 0x000fe20003f06100 */
[----:B------:R-:W-:Y:S05]  /*fd770*/  BMOV.32.CLEAR RZ, B11 ;  /* 0x000000000bff7355 */ /* 0x000fea0000100000 */
[----:B------:R-:W-:Y:S01]  /*fd780*/  SEL R20, R33, R20, P1 ;  /* 0x0000001421147207 */ /* 0x000fe20000800000 */
[----:B------:R-:W-:Y:S01]  /*fd790*/  IMAD.WIDE.U32.X R14, RZ, R15, R36, P3 ;  /* 0x0000000fff0e7225 */ /* 0x000fe200018e0424 */
[----:B------:R-:W-:Y:S01]  /*fd7a0*/  SEL R17, RZ, 0x1, P0 ;  /* 0x00000001ff117807 */ /* 0x000fe20000000000 */
[----:B------:R-:W-:Y:S01]  /*fd7b0*/  BSSY.RECONVERGENT B11, `(.L_x_3409) ;  /* 0x000004b0000b7945 */ /* 0x000fe20003800200 */
[----:B------:R-:W-:Y:S01]  /*fd7c0*/  IADD3 R36, P4, PT, RZ, R41, RZ ;  /* 0x00000029ff247210 */ /* 0x000fe20007f9e0ff */
[----:B------:R-:W-:Y:S01]  /*fd7d0*/  IMAD.X R44, R21, 0x1, R38, P2 ;  /* 0x00000001152c7824 */ /* 0x000fe200010e0626 */
[----:B------:R-:W-:Y:S01]  /*fd7e0*/  SEL R21, R38, R21, P1 ;  /* 0x0000001526157207 */ /* 0x000fe20000800000 */
[----:B------:R-:W-:Y:S01]  /*fd7f0*/  IMAD.WIDE.U32 R34, P3, RZ, R18, R34 ;  /* 0x00000012ff227225 */ /* 0x000fe20007860022 */
[----:B------:R-:W-:-:S02]  /*fd800*/  ISETP.GT.U32.AND P0, PT, R20, R41, PT ;  /* 0x000000291400720c */ /* 0x000fc40003f04070 */
[----:B------:R-:W-:Y:S01]  /*fd810*/  IADD3 R17, P1, PT, R17, R14, RZ ;  /* 0x0000000e11117210 */ /* 0x000fe20007f3e0ff */
[----:B------:R-:W-:Y:S01]  /*fd820*/  IMAD.X R33, R8, 0x1, R44, P4 ;  /* 0x0000000108217824 */ /* 0x000fe200020e062c */
[----:B------:R-:W-:Y:S02]  /*fd830*/  ISETP.GT.U32.AND.EX P0, PT, R21, R44, PT, P0 ;  /* 0x0000002c1500720c */ /* 0x000fe40003f04100 */
[----:B------:R-:W-:Y:S01]  /*fd840*/  ISETP.GE.U32.AND P2, PT, R36, R41, PT ;  /* 0x000000292400720c */ /* 0x000fe20003f46070 */
[----:B------:R-:W-:Y:S01]  /*fd850*/  IMAD.X R23, RZ, RZ, R15, P1 ;  /* 0x000000ffff177224 */ /* 0x000fe200008e060f */
[----:B------:R-:W-:Y:S01]  /*fd860*/  IADD3 R20, P5, PT, R17, R40, RZ ;  /* 0x0000002811147210 */ /* 0x000fe20007fbe0ff */
[----:B------:R-:W-:Y:S01]  /*fd870*/  IMAD.WIDE.U32 R14, R18, 0x3d1, RZ ;  /* 0x000003d1120e7825 */ /* 0x000fe200078e00ff */
[----:B------:R-:W-:Y:S02]  /*fd880*/  ISETP.GE.U32.AND.EX P2, PT, R33, R44, PT, P2 ;  /* 0x0000002c2100720c */ /* 0x000fe40003f46120 */
[----:B------:R-:W-:Y:S01]  /*fd890*/  ISETP.GT.U32.AND P1, PT, R17, R40, PT ;  /* 0x000000281100720c */ /* 0x000fe20003f24070 */
[----:B------:R-:W-:Y:S01]  /*fd8a0*/  IMAD.X R21, R23, 0x1, R42, P5 ;  /* 0x0000000117157824 */ /* 0x000fe200028e062a */
[----:B------:R-:W-:Y:S01]  /*fd8b0*/  SEL R37, RZ, 0x1, P2 ;  /* 0x00000001ff257807 */ /* 0x000fe20001000000 */
[----:B------:R-:W-:Y:S01]  /*fd8c0*/  IMAD.MOV.U32 R14, RZ, RZ, R35 ;  /* 0x000000ffff0e7224 */ /* 0x000fe200078e0023 */
[----:B------:R-:W-:Y:S01]  /*fd8d0*/  IADD3 RZ, P4, PT, R15, R34, RZ ;  /* 0x000000220fff7210 */ /* 0x000fe20007f9e0ff */
[----:B------:R-:W-:Y:S01]  /*fd8e0*/  IMAD.X R15, RZ, RZ, RZ, P3 ;  /* 0x000000ffff0f7224 */ /* 0x000fe200018e06ff */
[----:B------:R-:W-:Y:S01]  /*fd8f0*/  @P0 IADD3 R12, P5, PT, R12, 0x1, RZ ;  /* 0x000000010c0c0810 */ /* 0x000fe20007fbe0ff */
[----:B------:R-:W-:Y:S01]  /*fd900*/  IMAD.MOV.U32 R41, RZ, RZ, R16 ;  /* 0x000000ffff297224 */ /* 0x000fe200078e0010 */
[----:B------:R-:W-:Y:S01]  /*fd910*/  IADD3 R37, P3, PT, R9, R37, RZ ;  /* 0x0000002509257210 */ /* 0x000fe20007f7e0ff */
[----:B------:R-:W-:Y:S01]  /*fd920*/  IMAD.WIDE.U32.X R14, RZ, R19, R14, P4 ;  /* 0x00000013ff0e7225 */ /* 0x000fe200020e040e */
[----:B------:R-:W-:-:S02]  /*fd930*/  ISETP.GT.U32.AND.EX P1, PT, R23, R42, PT, P1 ;  /* 0x0000002a1700720c */ /* 0x000fc40003f24110 */
[----:B------:R-:W-:Y:S01]  /*fd940*/  ISETP.GT.U32.AND P2, PT, R37, R12, PT ;  /* 0x0000000c2500720c */ /* 0x000fe20003f44070 */
[----:B------:R-:W-:Y:S01]  /*fd950*/  IMAD.X R38, RZ, RZ, RZ, P3 ;  /* 0x000000ffff267224 */ /* 0x000fe200018e06ff */
[----:B------:R-:W-:Y:S01]  /*fd960*/  SEL R17, R17, R40, P1 ;  /* 0x0000002811117207 */ /* 0x000fe20000800000 */
[----:B------:R-:W-:Y:S01]  /*fd970*/  @P0 IMAD.X R13, RZ, RZ, R13, P5 ;  /* 0x000000ffff0d0224 */ /* 0x000fe200028e060d */
[----:B------:R-:W-:Y:S01]  /*fd980*/  SEL R23, R23, R42, P1 ;  /* 0x0000002a17177207 */ /* 0x000fe20000800000 */
[----:B------:R-:W-:Y:S01]  /*fd990*/  IMAD.WIDE.U32 R18, R18, 0x3d1, R20 ;  /* 0x000003d112127825 */ /* 0x000fe200078e0014 */
[----:B------:R-:W-:Y:S02]  /*fd9a0*/  ISETP.GT.U32.AND P1, PT, R17, R20, PT ;  /* 0x000000141100720c */ /* 0x000fe40003f24070 */
[----:B------:R-:W-:Y:S01]  /*fd9b0*/  ISETP.GT.U32.AND.EX P2, PT, R38, R13, PT, P2 ;  /* 0x0000000d2600720c */ /* 0x000fe20003f44120 */
[----:B------:R-:W-:Y:S01]  /*fd9c0*/  IMAD.IADD R35, R34, 0x1, R19 ;  /* 0x0000000122237824 */ /* 0x000fe200078e0213 */
[----:B------:R-:W-:-:S02]  /*fd9d0*/  IADD3 R17, P4, PT, R12, R37, RZ ;  /* 0x000000250c117210 */ /* 0x000fc40007f9e0ff */
[----:B------:R-:W-:Y:S02]  /*fd9e0*/  @P0 ISETP.NE.U32.AND P3, PT, R12, RZ, PT ;  /* 0x000000ff0c00020c */ /* 0x000fe40003f65070 */
        /* <DEDUP_REMOVED lines=39> */
.L_x_3410:
[----:B------:R-:W-:Y:S05]  /*fdc60*/  BSYNC.RECONVERGENT B11 ;  /* 0x00000000000b7941 */ /* 0x000fea0003800200 */
.L_x_3409:
[-C--:B------:R-:W-:Y:S01]  /*fdc70*/  ISETP.GT.U32.AND P0, PT, R13, R36.reuse, PT ;  /* 0x000000240d00720c */ /* 0x080fe20003f04070 */
[----:B------:R-:W-:Y:S01]  /*fdc80*/  IMAD.WIDE.U32 R16, R9, 0x3d1, RZ ;  /* 0x000003d109107825 */ /* 0x000fe200078e00ff */
[----:B------:R-:W-:Y:S01]  /*fdc90*/  IADD3 R14, P1, PT, R36, R13, RZ ;  /* 0x0000000d240e7210 */ /* 0x000fe20007f3e0ff */
[----:B------:R-:W-:Y:S05]  /*fdca0*/  BMOV.32.CLEAR RZ, B11 ;  /* 0x000000000bff7355 */ /* 0x000fea0000100000 */
[----:B------:R-:W-:Y:S01]  /*fdcb0*/  ISETP.GT.U32.AND.EX P0, PT, R20, R33, PT, P0 ;  /* 0x000000211400720c */ /* 0x000fe20003f04100 */
[----:B------:R-:W-:Y:S01]  /*fdcc0*/  IMAD.X R15, R33, 0x1, R20, P1 ;  /* 0x00000001210f7824 */ /* 0x000fe200008e0614 */
[----:B------:R-:W-:Y:S01]  /*fdcd0*/  BSSY.RECONVERGENT B11, `(.L_x_3411) ;  /* 0x000006d0000b7945 */ /* 0x000fe20003800200 */
[----:B------:R-:W-:Y:S01]  /*fdce0*/  IMAD.MOV.U32 R47, RZ, RZ, R18 ;  /* 0x000000ffff2f7224 */ /* 0x000fe200078e0012 */
[----:B------:R-:W-:-:S02]  /*fdcf0*/  SEL R13, R13, R36, P0 ;  /* 0x000000240d0d7207 */ /* 0x000fc40000000000 */
        /* <DEDUP_REMOVED lines=42> */
[----:B------:R-:W0:Y:S01]  /*fdfa0*/  LDC.64 R16, c[0x3][0x38] ;  /* 0x00c00e00ff107b82 */ /* 0x000e220000000a00 */
        /* <DEDUP_REMOVED lines=63> */
.L_x_3412:
[----:B------:R-:W-:Y:S05]  /*fe3a0*/  BSYNC.RECONVERGENT B11 ;  /* 0x00000000000b7941 */ /* 0x000fea0003800200 */
.L_x_3411:
        /* <DEDUP_REMOVED lines=26> */
.L_x_3414:
        /* <DEDUP_REMOVED lines=29> */
.L_x_3415:
[----:B------:R0:W-:Y:S05]  /*fe720*/  BMOV.32 B11, R11 ;  /* 0x0000000b0b007356 */ /* 0x0001ea0000000000 */
[----:B------:R-:W-:Y:S05]  /*fe730*/  BSYNC.RECONVERGENT B11 ;  /* 0x00000000000b7941 */ /* 0x000fea0003800200 */
.L_x_3413:
[----:B------:R-:W-:Y:S01]  /*fe740*/  ISETP.GT.U32.AND P0, PT, R43, R16, PT ;  /* 0x000000102b00720c */ /* 0x000fe20003f04070 */
[----:B------:R-:W-:Y:S05]  /*fe750*/  BMOV.32.CLEAR RZ, B11 ;  /* 0x000000000bff7355 */ /* 0x000fea0000100000 */
[----:B------:R-:W-:Y:S01]  /*fe760*/  ISETP.GT.U32.AND.EX P0, PT, R37, R17, PT, P0 ;  /* 0x000000112500720c */ /* 0x000fe20003f04100 */
[----:B------:R-:W-:Y:S04]  /*fe770*/  BSSY.RECONVERGENT B11, `(.L_x_3416) ;  /* 0x00000380000b7945 */ /* 0x000fe80003800200 */
[----:B------:R-:W1:Y:S08]  /*fe780*/  BMOV.32.CLEAR R13, B11 ;  /* 0x000000000b0d7355 */ /* 0x000e700000100000 */
[----:B-1----:R-:W-:Y:S05]  /*fe790*/  @P0 BRA `(.L_x_3417) ;  /* 0x00000000005c0947 */ /* 0x002fea0003800000 */
        /* <DEDUP_REMOVED lines=23> */
.L_x_3417:
        /* <DEDUP_REMOVED lines=29> */
.L_x_3418:
[----:B------:R1:W-:Y:S05]  /*feae0*/  BMOV.32 B11, R13 ;  /* 0x0000000d0b007356 */ /* 0x0003ea0000000000 */
[----:B------:R-:W-:Y:S05]  /*feaf0*/  BSYNC.RECONVERGENT B11 ;  /* 0x00000000000b7941 */ /* 0x000fea0003800200 */
.L_x_3416:
[-C--:B------:R-:W-:Y:S01]  /*feb00*/  IMAD.WIDE.U32 R8, R39, R32.reuse, RZ ;  /* 0x0000002027087225 */ /* 0x080fe200078e00ff */
[----:B------:R2:W-:Y:S01]  /*feb10*/  STL.128 [R1+0x20], RZ ;  /* 0x000020ff01007387 */ /* 0x0005e20000100c00 */
[----:B------:R-:W-:Y:S05]  /*feb20*/  BMOV.32.CLEAR RZ, B11 ;  /* 0x000000000bff7355 */ /* 0x000fea0000100000 */
[C---:B0-----:R-:W-:Y:S01]  /*feb30*/  IMAD.WIDE.U32 R10, P0, R41.reuse, R31, R8 ;  /* 0x0000001f290a7225 */ /* 0x041fe20007800008 */
[----:B------:R2:W-:Y:S01]  /*feb40*/  STL.128 [R1+0x30], RZ ;  /* 0x000030ff01007387 */ /* 0x0005e20000100c00 */
[----:B------:R-:W-:Y:S02]  /*feb50*/  BSSY.RECONVERGENT B11, `(.L_x_3419) ;  /* 0x000005b0000b7945 */ /* 0x000fe40003800200 */
[----:B------:R-:W-:-:S04]  /*feb60*/  IMAD.WIDE.U32 R8, R41, R32, RZ ;  /* 0x0000002029087225 */ /* 0x000fc800078e00ff */
[----:B-1----:R-:W-:Y:S01]  /*feb70*/  IMAD.X R13, RZ, RZ, RZ, P0 ;  /* 0x000000ffff0d7224 */ /* 0x002fe200000e06ff */
        /* <DEDUP_REMOVED lines=20> */
[C---:B------:R-:W-:Y:S02]  /*fecc0*/  IMAD R23, R39.reuse, R27, R18 ;  /* 0x0000001b27177224 */ /* 0x040fe400078e0212 */
        /* <DEDUP_REMOVED lines=16> */
[----:B------:R-:W-:Y:S02]  /*fedd0*/  IMAD R55, R39, R25, R34 ;  /* 0x0000001927377224 */ /* 0x000fe400078e0222 */
[----:B------:R-:W-:-:S04]  /*fede0*/  IMAD.WIDE.U32 R22, P2, R41, R26, R22 ;  /* 0x0000001a29167225 */ /* 0x000fc80007840016 */
[----:B------:R-:W-:-:S04]  /*fedf0*/  IMAD.WIDE.U32.X R10, R39, R28, R10, P1 ;  /* 0x0000001c270a7225 */ /* 0x000fc800008e040a */
[----:B------:R-:W-:Y:S01]  /*fee00*/  IMAD.X R21, RZ, RZ, RZ, P2 ;  /* 0x000000ffff157224 */ /* 0x000fe200010e06ff */
[----:B------:R-:W-:Y:S01]  /*fee10*/  IADD3 R10, P2, P3, R12, R10, R51 ;  /* 0x0000000a0c0a7210 */ /* 0x000fe20007b5e033 */
[----:B------:R-:W-:Y:S02]  /*fee20*/  IMAD.IADD R34, R13, 0x1, R55 ;  /* 0x000000010d227824 */ /* 0x000fe400078e0237 */
[----:B------:R-:W-:Y:S01]  /*fee30*/  IMAD.WIDE.U32 R48, R41, R25, RZ ;  /* 0x0000001929307225 */ /* 0x000fe200078e00ff */
[----:B------:R-:W-:Y:S02]  /*fee40*/  ISETP.GE.U32.AND P0, PT, R10, R12, PT ;  /* 0x0000000c0a00720c */ /* 0x000fe40003f06070 */
[----:B------:R-:W-:Y:S01]  /*fee50*/  IADD3.X R11, PT, PT, R34, R11, RZ, P2, P3 ;  /* 0x0000000b220b7210 */ /* 0x000fe200017e64ff */
[-C--:B------:R-:W-:Y:S01]  /*fee60*/  IMAD R20, R31, R41.reuse, RZ ;  /* 0x000000291f147224 */ /* 0x080fe200078e02ff */
[----:B------:R-:W-:Y:S01]  /*fee70*/  IADD3 RZ, P1, PT, R49, R22, RZ ;  /* 0x0000001631ff7210 */ /* 0x000fe20007f3e0ff */
[----:B------:R-:W-:Y:S01]  /*fee80*/  IMAD.WIDE.U32 R18, R32, R41, RZ ;  /* 0x0000002920127225 */ /* 0x000fe200078e00ff */
[----:B------:R-:W-:Y:S01]  /*fee90*/  ISETP.GE.U32.AND.EX P0, PT, R11, R34, PT, P0 ;  /* 0x000000220b00720c */ /* 0x000fe20003f06100 */
[----:B------:R2:W-:Y:S02]  /*feea0*/  STL.128 [R1+0x10], R8 ;  /* 0x0000100801007387 */ /* 0x0005e40000100c00 */
[----:B------:R-:W-:Y:S01]  /*feeb0*/  IMAD R53, R39, R32, R20 ;  /* 0x0000002027357224 */ /* 0x000fe200078e0214 */
[----:B------:R-:W-:Y:S01]  /*feec0*/  SEL R22, RZ, 0x1, P0 ;  /* 0x00000001ff167807 */ /* 0x000fe20000000000 */
[----:B------:R-:W-:-:S02]  /*feed0*/  IMAD.MOV.U32 R20, RZ, RZ, R23 ;  /* 0x000000ffff147224 */ /* 0x000fc400078e0017 */
[----:B------:R-:W-:Y:S02]  /*feee0*/  IMAD.IADD R53, R19, 0x1, R53 ;  /* 0x0000000113357824 */ /* 0x000fe400078e0235 */
[----:B------:R-:W-:-:S04]  /*feef0*/  IMAD.WIDE.U32.X R20, R39, R26, R20, P1 ;  /* 0x0000001a27147225 */ /* 0x000fc800008e0414 */
[----:B------:R-:W-:Y:S01]  /*fef00*/  IMAD.MOV.U32 R12, RZ, RZ, R18 ;  /* 0x000000ffff0c7224 */ /* 0x000fe200078e0012 */
[----:B------:R-:W-:Y:S01]  /*fef10*/  IADD3 R22, P0, PT, R22, R20, RZ ;  /* 0x0000001416167210 */ /* 0x000fe20007f1e0ff */
[----:B------:R-:W-:-:S04]  /*fef20*/  IMAD.MOV.U32 R13, RZ, RZ, R53 ;  /* 0x000000ffff0d7224 */ /* 0x000fc800078e0035 */
[----:B------:R-:W-:Y:S01]  /*fef30*/  IMAD.X R23, RZ, RZ, R21, P0 ;  /* 0x000000ffff177224 */ /* 0x000fe200000e0615 */
[----:B------:R2:W-:Y:S01]  /*fef40*/  STL.128 [R1], R12 ;  /* 0x0000000c01007387 */ /* 0x0005e20000100c00 */
[----:B------:R-:W-:Y:S02]  /*fef50*/  ISETP.NE.U32.AND P0, PT, R22, RZ, PT ;  /* 0x000000ff1600720c */ /* 0x000fe40003f05070 */
[----:B------:R-:W-:Y:S02]  /*fef60*/  CS2R R20, SRZ ;  /* 0x0000000000147805 */ /* 0x000fe4000001ff00 */
[----:B------:R-:W-:-:S13]  /*fef70*/  ISETP.NE.AND.EX P0, PT, R23, RZ, PT, P0 ;  /* 0x000000ff1700720c */ /* 0x000fda0003f05300 */
[----:B--2---:R-:W-:Y:S05]  /*fef80*/  @!P0 BRA `(.L_x_3420) ;  /* 0x00000000005c8947 */ /* 0x004fea0003800000 */
[----:B------:R-:W0:Y:S05]  /*fef90*/  BMOV.32.CLEAR R8, B0 ;  /* 0x0000000000087355 */ /* 0x000e2a0000100000 */
[----:B------:R-:W-:Y:S01]  /*fefa0*/  BSSY.RECONVERGENT B0, `(.L_x_3421) ;  /* 0x0000011000007945 */ /* 0x000fe20003800200 */
[----:B------:R-:W-:-:S03]  /*fefb0*/  IMAD.MOV.U32 R12, RZ, RZ, 0x4 ;  /* 0x00000004ff0c7424 */ /* 0x000fc600078e00ff */
[----:B------:R-:W1:Y:S05]  /*fefc0*/  BMOV.32.CLEAR R14, B0 ;  /* 0x00000000000e7355 */ /* 0x000e6a0000100000 */
[----:B0-----:R0:W-:Y:S05]  /*fefd0*/  BMOV.32 B0, R8 ;  /* 0x0000000800007356 */ /* 0x0011ea0000000000 */
.L_x_3422:
        /* <DEDUP_REMOVED lines=14> */
.L_x_3421:
[----:B0-----:R0:W-:Y:S05]  /*ff0c0*/  BMOV.32 B0, R8 ;  /* 0x0000000800007356 */ /* 0x0011ea0000000000 */
[----:B------:R2:W5:Y:S04]  /*ff0d0*/  LDL.64 R20, [R1+0x20] ;  /* 0x0000200001147983 */ /* 0x0005680000100a00 */
[----:B-1----:R2:W5:Y:S04]  /*ff0e0*/  LDL.64 R14, [R1+0x8] ;  /* 0x00000800010e7983 */ /* 0x0025680000100a00 */
[----:B0-----:R2:W5:Y:S02]  /*ff0f0*/  LDL.128 R8, [R1+0x10] ;  /* 0x0000100001087983 */ /* 0x0015640000100c00 */
.L_x_3420:
[----:B------:R-:W-:Y:S05]  /*ff100*/  BSYNC.RECONVERGENT B11 ;  /* 0x00000000000b7941 */ /* 0x000fea0003800200 */
.L_x_3419:
        /* <DEDUP_REMOVED lines=50> */
[----:B------:R-:W-:-:S02]  /*ff430*/  IMAD.X R9, RZ, RZ, RZ, P3 ;  /* 0x000000ffff097224 */ /* 0x000fc400018e06ff */
        /* <DEDUP_REMOVED lines=43> */
.L_x_3426:
        /* <DEDUP_REMOVED lines=14> */
.L_x_3425:
[----:B0-----:R0:W-:Y:S05]  /*ff7d0*/  BMOV.32 B0, R8 ;  /* 0x0000000800007356 */ /* 0x0011ea0000000000 */
[----:B-1----:R1:W5:Y:S04]  /*ff7e0*/  LDL.128 R12, [R1+0x10] ;  /* 0x00001000010c7983 */ /* 0x0023680000100c00 */
[----:B0-----:R1:W5:Y:S02]  /*ff7f0*/  LDL.64 R8, [R1+0x20] ;  /* 0x0000200001087983 */ /* 0x0013640000100a00 */
.L_x_3424:
[----:B------:R-:W-:Y:S05]  /*ff800*/  BSYNC.RECONVERGENT B11 ;  /* 0x00000000000b7941 */ /* 0x000fea0003800200 */
.L_x_3423:
[----:B------:R-:W3:Y:S01]  /*ff810*/  LDL.64 R48, [R1+0x28] ;  /* 0x0000280001307983 */ /* 0x000ee20000100a00 */
[----:B------:R-:W-:Y:S01]  /*ff820*/  IMAD.WIDE.U32 R22, R33, R32, RZ ;  /* 0x0000002021167225 */ /* 0x000fe200078e00ff */
        /* <DEDUP_REMOVED lines=37> */
[----:B------:R-:W-:Y:S01]  /*ffa80*/  IMAD.WIDE.U32 R10, R45, R27, R8 ;  /* 0x0000001b2d0a7225 */ /* 0x000fe200078e0008 */
[----:B------:R-:W-:-:S03]  /*ffa90*/  IADD3 R55, P1, P4, R55, R12, R14 ;  /* 0x0000000c37377210 */ /* 0x000fc60007c3e00e */
[----:B------:R-:W-:Y:S01]  /*ffaa0*/  IMAD R61, R33, R27, R34 ;  /* 0x0000001b213d7224 */ /* 0x000fe200078e0222 */
[----:B------:R-:W-:Y:S01]  /*ffab0*/  ISETP.GE.U32.AND P0, PT, R10, R8, PT ;  /* 0x000000080a00720c */ /* 0x000fe20003f06070 */
[----:B------:R-:W-:Y:S01]  /*ffac0*/  IMAD.WIDE.U32 R50, P5, R45, R28, R50 ;  /* 0x0000001c2d327225 */ /* 0x000fe200078a0032 */
[----:B------:R-:W-:-:S03]  /*ffad0*/  IADD3 R8, P3, PT, R55, R10, RZ ;  /* 0x0000000a37087210 */ /* 0x000fc60007f7e0ff */
[----:B------:R-:W-:Y:S01]  /*ffae0*/  IMAD.IADD R14, R11, 0x1, R61 ;  /* 0x000000010b0e7824 */ /* 0x000fe200078e023d */
[----:B------:R-:W-:Y:S01]  /*ffaf0*/  IADD3.X R11, PT, PT, RZ, R13, RZ, P1, P4 ;  /* 0x0000000dff0b7210 */ /* 0x000fe20000fe84ff */
[----:B------:R-:W-:Y:S01]  /*ffb00*/  IMAD.X R13, RZ, RZ, RZ, P5 ;  /* 0x000000ffff0d7224 */ /* 0x000fe200028e06ff */
[----:B------:R-:W-:Y:S01]  /*ffb10*/  ISETP.GE.U32.AND P1, PT, R8, R10, PT ;  /* 0x0000000a0800720c */ /* 0x000fe20003f26070 */
[----:B------:R-:W-:Y:S01]  /*ffb20*/  IMAD R34, R26, R45, RZ ;  /* 0x0000002d1a227224 */ /* 0x000fe200078e02ff */
[C---:B------:R-:W-:Y:S01]  /*ffb30*/  ISETP.GE.U32.AND.EX P0, PT, R14.reuse, R9, PT, P0 ;  /* 0x000000090e00720c */ /* 0x040fe20003f06100 */
[----:B------:R-:W-:Y:S01]  /*ffb40*/  IMAD.X R9, R14, 0x1, R11, P3 ;  /* 0x000000010e097824 */ /* 0x000fe200018e060b */
[----:B------:R-:W-:Y:S01]  /*ffb50*/  IADD3 RZ, P2, PT, R15, R50, RZ ;  /* 0x000000320fff7210 */ /* 0x000fe20007f5e0ff */
[----:B------:R-:W-:-:S03]  /*ffb60*/  IMAD.WIDE.U32 R10, R33, R25, RZ ;  /* 0x00000019210a7225 */ /* 0x000fc600078e00ff */
[----:B------:R-:W-:Y:S01]  /*ffb70*/  ISETP.GE.U32.AND.EX P1, PT, R9, R14, PT, P1 ;  /* 0x0000000e0900720c */ /* 0x000fe20003f26110 */
[----:B------:R-:W-:Y:S02]  /*ffb80*/  IMAD.MOV.U32 R12, RZ, RZ, R51 ;  /* 0x000000ffff0c7224 */ /* 0x000fe400078e0033 */
[C---:B------:R-:W-:Y:S01]  /*ffb90*/  IMAD R61, R33.reuse, R25, R34 ;  /* 0x00000019213d7224 */ /* 0x040fe200078e0222 */
[----:B------:R-:W-:Y:S01]  /*ffba0*/  SEL R34, RZ, 0x1, P0 ;  /* 0x00000001ff227807 */ /* 0x000fe20000000000 */
[----:B------:R-:W-:Y:S01]  /*ffbb0*/  IMAD.WIDE.U32.X R12, R33, R28, R12, P2 ;  /* 0x0000001c210c7225 */ /* 0x000fe200010e040c */
[----:B------:R-:W-:-:S03]  /*ffbc0*/  SEL R55, RZ, 0x1, P1 ;  /* 0x00000001ff377807 */ /* 0x000fc60000800000 */
        /* <DEDUP_REMOVED lines=32> */
[----:B------:R-:W3:Y:S05]  /*ffdd0*/  BMOV.32.CLEAR R14, B0 ;  /* 0x00000000000e7355 */ /* 0x000eea0000100000 */
[----:B0-----:R0:W-:Y:S05]  /*ffde0*/  BMOV.32 B0, R8 ;  /* 0x0000000800007356 */ /* 0x0011ea0000000000 */
.L_x_3430:
        /* <DEDUP_REMOVED lines=12> */
[----:B---3--:R3:W-:Y:S05]  /*ffeb0*/  BMOV.32 B0, R14 ;  /* 0x0000000e00007356 */ /* 0x0087ea0000000000 */
[----:B------:R-:W-:Y:S05]  /*ffec0*/  BSYNC.RECONVERGENT B0 ;  /* 0x0000000000007941 */ /* 0x000fea0003800200 */
.L_x_3429:
[----:B0-----:R0:W-:Y:S05]  /*ffed0*/  BMOV.32 B0, R8 ;  /* 0x0000000800007356 */ /* 0x0011ea0000000000 */
[----:B------:R4:W5:Y:S04]  /*ffee0*/  LDL.64 R22, [R1+0x18] ;  /* 0x0000180001167983 */ /* 0x0009680000100a00 */
[----:B0-----:R4:W5:Y:S02]  /*ffef0*/  LDL.128 R8, [R1+0x20] ;  /* 0x0000200001087983 */ /* 0x0019640000100c00 */
.L_x_3428:
[----:B------:R-:W-:Y:S05]  /*fff00*/  BSYNC.RECONVERGENT B11 ;  /* 0x00000000000b7941 */ /* 0x000fea0003800200 */
.L_x_3427:
[----:B------:R-:W2:Y:S01]  /*fff10*/  LDL.64 R48, [R1+0x30] ;  /* 0x0000300001307983 */ /* 0x000ea20000100a00 */
        /* <DEDUP_REMOVED lines=19> */
[CC--:B------:R-:W-:Y:S01]  /*100050*/  IMAD R31, R37.reuse, R29.reuse, R14 ;  /* 0x0000001d251f7224 */ /* 0x0c0fe200078e020e */
[C---:B------:R-:W-:Y:S01]  /*100060*/  IADD3 R14, P3, P4, R50.reuse, R20, R15 ;  /* 0x00000014320e7210 */ /* 0x040fe20007c7e00f */
[----:B------:R-:W-:Y:S01]  /*100070*/  IMAD.WIDE.U32 R22, R37, R29, RZ ;  /* 0x0000001d25167225 */ /* 0x000fe200078e00ff */
[----:B------:R-:W-:Y:S02]  /*100080*/  ISETP.GE.U32.AND P0, PT, R50, R8, PT ;  /* 0x000000083200720c */ /* 0x000fe40003f06070 */
        /* <DEDUP_REMOVED lines=11> */
[----:B------:R-:W-:-:S04]  /*100140*/  IMAD.WIDE.U32 R8, R37, R27, RZ ;  /* 0x0000001b25087225 */ /* 0x000fc800078e00ff */
[----:B------:R-:W-:Y:S01]  /*100150*/  IMAD.WIDE.U32.X R30, R37, R30, R20, P2 ;  /* 0x0000001e251e7225 */ /* 0x000fe200010e0414 */
[----:B------:R-:W-:-:S03]  /*100160*/  SEL R20, RZ, 0x1, P0 ;  /* 0x00000001ff147807 */ /* 0x000fc60000000000 */
[----:B------:R-:W-:Y:S01]  /*100170*/  IMAD.WIDE.U32 R22, R43, R27, RZ ;  /* 0x0000001b2b167225 */ /* 0x000fe200078e00ff */
[----:B------:R-:W-:-:S03]  /*100180*/  IADD3 R29, P0, P1, R29, R30, R20 ;  /* 0x0000001e1d1d7210 */ /* 0x000fc6000791e014 */
[----:B------:R-:W-:Y:S02]  /*100190*/  IMAD R30, R28, R43, RZ ;  /* 0x0000002b1c1e7224 */ /* 0x000fe400078e02ff */
[----:B------:R-:W-:-:S04]  /*1001a0*/  IMAD.WIDE.U32 R8, P3, R43, R28, R8 ;  /* 0x0000001c2b087225 */ /* 0x000fc80007860008 */
[----:B------:R-:W-:Y:S01]  /*1001b0*/  IMAD.WIDE.U32 R20, R43, R27, R10 ;  /* 0x0000001b2b147225 */ /* 0x000fe200078e000a */
[----:B------:R-:W-:-:S03]  /*1001c0*/  IADD3 RZ, P2, PT, R23, R8, RZ ;  /* 0x0000000817ff7210 */ /* 0x000fc60007f5e0ff */
[C---:B------:R-:W-:Y:S01]  /*1001d0*/  IMAD R51, R37.reuse, R27, R30 ;  /* 0x0000001b25337224 */ /* 0x040fe200078e021e */
[----:B------:R-:W-:Y:S01]  /*1001e0*/  IADD3.X R27, PT, PT, RZ, R31, RZ, P0, P1 ;  /* 0x0000001fff1b7210 */ /* 0x000fe200007e24ff */
[----:B------:R-:W-:Y:S01]  /*1001f0*/  IMAD.WIDE.U32 R22, R37, R25, RZ ;  /* 0x0000001925167225 */ /* 0x000fe200078e00ff */
        /* <DEDUP_REMOVED lines=46> */
[----:B------:R-:W2:Y:S05]  /*1004e0*/  BMOV.32.CLEAR R14, B0 ;  /* 0x00000000000e7355 */ /* 0x000eaa0000100000 */
[----:B0-----:R0:W-:Y:S05]  /*1004f0*/  BMOV.32 B0, R8 ;  /* 0x0000000800007356 */ /* 0x0011ea0000000000 */
.L_x_3434:
        /* <DEDUP_REMOVED lines=12> */
[----:B--2---:R2:W-:Y:S05]  /*1005c0*/  BMOV.32 B0, R14 ;  /* 0x0000000e00007356 */ /* 0x0045ea0000000000 */
[----:B------:R-:W-:Y:S05]  /*1005d0*/  BSYNC.RECONVERGENT B0 ;  /* 0x0000000000007941 */ /* 0x000fea0003800200 */
.L_x_3433:
[----:B------:R3:W5:Y:S01]  /*1005e0*/  LDL.64 R12, [R1+0x18] ;  /* 0x00001800010c7983 */ /* 0x0007620000100a00 */
[----:B0-----:R3:W-:Y:S05]  /*1005f0*/  BMOV.32 B0, R8 ;  /* 0x0000000800007356 */ /* 0x0017ea0000000000 */
[----:B--2---:R3:W5:Y:S02]  /*100600*/  LDL.64 R14, [R1+0x20] ;  /* 0x00002000010e7983 */ /* 0x0047640000100a00 */
.L_x_3432:
[----:B------:R-:W-:Y:S05]  /*100610*/  BSYNC.RECONVERGENT B11 ;  /* 0x00000000000b7941 */ /* 0x000fea0003800200 */
.L_x_3431:
        /* <DEDUP_REMOVED lines=48> */
.L_x_3436:
[----:B------:R-:W-:Y:S05]  /*100920*/  BSYNC.RECONVERGENT B11 ;  /* 0x00000000000b7941 */ /* 0x000fea0003800200 */
.L_x_3435:
        /* <DEDUP_REMOVED lines=12> */
[----:B------:R-:W-:Y:S01]  /*1009f0*/  SEL R29, RZ, 0x1, P0 ;  /* 0x00000001ff1d7807 */ /* 0x000fe20000000000 */
[----:B------:R-:W-:Y:S01]  /*100a00*/  IMAD.X R26, R23, 0x1, R32, P2 ;  /* 0x00000001171a7824 */ /* 0x000fe200010e0620 */
[----:B------:R-:W-:-:S02]  /*100a10*/  SEL R25, R32, R23, P1 ;  /* 0x0000001720197207 */ /* 0x000fc40000800000 */
[-C--:B------:R-:W-:Y:S01]  /*100a20*/  ISETP.GT.U32.AND P0, PT, R22, R27.reuse, PT ;  /* 0x0000001b1600720c */ /* 0x080fe20003f04070 */
[----:B------:R-:W-:Y:S01]  /*100a30*/  IMAD.WIDE.U32 R22, R21, 0x3d1, RZ ;  /* 0x000003d115167825 */ /* 0x000fe200078e00ff */
[-C--:B------:R-:W-:Y:S02]  /*100a40*/  IADD3 R28, P4, PT, RZ, R27.reuse, RZ ;  /* 0x0000001bff1c7210 */ /* 0x080fe40007f9e0ff */
[----:B------:R-:W-:Y:S02]  /*100a50*/  ISETP.GT.U32.AND.EX P0, PT, R25, R26, PT, P0 ;  /* 0x0000001a1900720c */ /* 0x000fe40003f04100 */
[----:B------:R-:W-:Y:S01]  /*100a60*/  IADD3 R29, P1, PT, R29, R14, RZ ;  /* 0x0000000e1d1d7210 */ /* 0x000fe20007f3e0ff */
[----:B------:R-:W-:Y:S01]  /*100a70*/  IMAD.X R25, R8, 0x1, R26, P4 ;  /* 0x0000000108197824 */ /* 0x000fe200020e061a */
[----:B------:R-:W-:Y:S01]  /*100a80*/  ISETP.GE.U32.AND P2, PT, R28, R27, PT ;  /* 0x0000001b1c00720c */ /* 0x000fe20003f46070 */
[----:B------:R-:W-:-:S03]  /*100a90*/  IMAD.WIDE.U32 R22, P3, RZ, R20, R22 ;  /* 0x00000014ff167225 */ /* 0x000fc60007860016 */
        /* <DEDUP_REMOVED lines=9> */
[----:B------:R-:W-:Y:S01]  /*100b30*/  @P0 IADD3 R12, P5, PT, R12, 0x1, RZ ;  /* 0x000000010c0c0810 */ /* 0x000fe20007fbe0ff */
[----:B------:R-:W-:Y:S01]  /*100b40*/  IMAD.MOV.U32 R14, RZ, RZ, R23 ;  /* 0x000000ffff0e7224 */ /* 0x000fe200078e0017 */
[----:B------:R-:W-:-:S02]  /*100b50*/  IADD3 R49, P3, PT, R9, R49, RZ ;  /* 0x0000003109317210 */ /* 0x000fc40007f7e0ff */
[----:B------:R-:W-:Y:S01]  /*100b60*/  ISETP.GT.U32.AND.EX P1, PT, R31, R38, PT, P1 ;  /* 0x000000261f00720c */ /* 0x000fe20003f24110 */
[----:B------:R-:W-:Y:S01]  /*100b70*/  @P0 IMAD.X R13, RZ, RZ, R13, P5 ;  /* 0x000000ffff0d0224 */ /* 0x000fe200028e060d */
[----:B------:R-:W-:Y:S01]  /*100b80*/  ISETP.GT.U32.AND P2, PT, R49, R12, PT ;  /* 0x0000000c3100720c */ /* 0x000fe20003f44070 */
[----:B------:R-:W-:Y:S01]  /*100b90*/  IMAD.X R30, RZ, RZ, RZ, P3 ;  /* 0x000000ffff1e7224 */ /* 0x000fe200018e06ff */
[----:B------:R-:W-:Y:S01]  /*100ba0*/  SEL R29, R29, R36, P1 ;  /* 0x000000241d1d7207 */ /* 0x000fe20000800000 */
[----:B------:R-:W-:Y:S01]  /*100bb0*/  IMAD.WIDE.U32.X R14, RZ, R21, R14, P4 ;  /* 0x00000015ff0e7225 */ /* 0x000fe200020e040e */
[----:B------:R-:W-:Y:S02]  /*100bc0*/  SEL R31, R31, R38, P1 ;  /* 0x000000261f1f7207 */ /* 0x000fe40000800000 */
[----:B------:R-:W-:Y:S01]  /*100bd0*/  ISETP.GT.U32.AND.EX P2, PT, R30, R13, PT, P2 ;  /* 0x0000000d1e00720c */ /* 0x000fe20003f44120 */
[----:B------:R-:W-:Y:S01]  /*100be0*/  IMAD.WIDE.U32 R20, R20, 0x3d1, R26 ;  /* 0x000003d114147825 */ /* 0x000fe200078e001a */
[----:B------:R-:W-:-:S02]  /*100bf0*/  ISETP.GT.U32.AND P1, PT, R29, R26, PT ;  /* 0x0000001a1d00720c */ /* 0x000fc40003f24070 */
[----:B------:R-:W-:Y:S01]  /*100c00*/  IADD3 R29, P4, PT, R12, R49, RZ ;  /* 0x000000310c1d7210 */ /* 0x000fe20007f9e0ff */
[----:B------:R-:W-:Y:S01]  /*100c10*/  IMAD.IADD R23, R22, 0x1, R21 ;  /* 0x0000000116177824 */ /* 0x000fe200078e0215 */
        /* <DEDUP_REMOVED lines=41> */
.L_x_3438:
[----:B------:R-:W-:Y:S05]  /*100eb0*/  BSYNC.RECONVERGENT B11 ;  /* 0x00000000000b7941 */ /* 0x000fea0003800200 */
.L_x_3437:
[-C--:B------:R-:W-:Y:S01]  /*100ec0*/  ISETP.GT.U32.AND P0, PT, R13, R28.reuse, PT ;  /* 0x0000001c0d00720c */ /* 0x080fe20003f04070 */
[----:B------:R-:W-:Y:S01]  /*100ed0*/  IMAD.WIDE.U32 R26, R9, 0x3d1, RZ ;  /* 0x000003d1091a7825 */ /* 0x000fe200078e00ff */
[----:B------:R-:W-:Y:S01]  /*100ee0*/  IADD3 R14, P1, PT, R28, R13, RZ ;  /* 0x0000000d1c0e7210 */ /* 0x000fe20007f3e0ff */
[----:B------:R-:W-:Y:S05]  /*100ef0*/  BMOV.32.CLEAR RZ, B11 ;  /* 0x000000000bff7355 */ /* 0x000fea0000100000 */
[CC--:B------:R-:W-:Y:S01]  /*100f00*/  ISETP.GT.U32.AND.EX P0, PT, R18.reuse, R25.reuse, PT, P0 ;  /* 0x000000191200720c */ /* 0x0c0fe20003f04100 */
[----:B------:R-:W-:Y:S01]  /*100f10*/  IMAD.X R15, R25, 0x1, R18, P1 ;  /* 0x00000001190f7824 */ /* 0x000fe200008e0612 */
[----:B------:R-:W-:Y:S01]  /*100f20*/  BSSY.RECONVERGENT B11, `(.L_x_3439) ;  /* 0x000006c0000b7945 */ /* 0x000fe20003800200 */
[----:B------:R-:W-:Y:S01]  /*100f30*/  IMAD.MOV.U32 R55, RZ, RZ, R20 ;  /* 0x000000ffff377224 */ /* 0x000fe200078e0014 */
        /* <DEDUP_REMOVED lines=106> */
.L_x_3440:
[----:B------:R-:W-:Y:S05]  /*1015e0*/  BSYNC.RECONVERGENT B11 ;  /* 0x00000000000b7941 */ /* 0x000fea0003800200 */
.L_x_3439:
[----:B------:R-:W-:Y:S01]  /*1015f0*/  ISETP.GT.U32.AND P0, PT, R51, R16, PT ;  /* 0x000000103300720c */ /* 0x000fe20003f04070 */
        /* <DEDUP_REMOVED lines=25> */
.L_x_3442:
        /* <DEDUP_REMOVED lines=29> */
.L_x_3443:
[----:B------:R0:W-:Y:S05]  /*101960*/  BMOV.32 B11, R11 ;  /* 0x0000000b0b007356 */ /* 0x0001ea0000000000 */
[----:B------:R-:W-:Y:S05]  /*101970*/  BSYNC.RECONVERGENT B11 ;  /* 0x00000000000b7941 */ /* 0x000fea0003800200 */
.L_x_3441:
[----:B------:R-:W-:Y:S01]  /*101980*/  ISETP.GT.U32.AND P0, PT, R51, R16, PT ;  /* 0x000000103300720c */ /* 0x000fe20003f04070 */
[----:B------:R-:W-:Y:S05]  /*101990*/  BMOV.32.CLEAR RZ, B11 ;  /* 0x000000000bff7355 */ /* 0x000fea0000100000 */
[----:B------:R-:W-:Y:S01]  /*1019a0*/  ISETP.GT.U32.AND.EX P0, PT, R29, R17, PT, P0 ;  /* 0x000000111d00720c */ /* 0x000fe20003f04100 */
[----:B------:R-:W-:Y:S04]  /*1019b0*/  BSSY.RECONVERGENT B11, `(.L_x_3444) ;  /* 0x00000380000b7945 */ /* 0x000fe80003800200 */
[----:B------:R-:W2:Y:S08]  /*1019c0*/  BMOV.32.CLEAR R13, B11 ;  /* 0x000000000b0d7355 */ /* 0x000eb00000100000 */
[----:B--2---:R-:W-:Y:S05]  /*1019d0*/  @P0 BRA `(.L_x_3445) ;  /* 0x00000000005c0947 */ /* 0x004fea0003800000 */
[----:B------:R-:W-:Y:S01]  /*1019e0*/  ISETP.GE.U32.AND P0, PT, R51, R16, PT ;  /* 0x000000103300720c */ /* 0x000fe20003f06070 */
[----:B------:R-:W-:-:S03]  /*1019f0*/  IMAD.MOV.U32 R31, RZ, RZ, R19 ;  /* 0x000000ffff1f7224 */ /* 0x000fc600078e0013 */
[----:B------:R-:W-:-:S13]  /*101a00*/  ISETP.GE.U32.AND.EX P0, PT, R29, R17, PT, P0 ;  /* 0x000000111d00720c */ /* 0x000fda0003f06100 */
[----:B------:R-:W-:Y:S05]  /*101a10*/  @!P0 BRA `(.L_x_3446) ;  /* 0x0000000000c08947 */ /* 0x000fea0003800000 */
[----:B------:R-:W2:Y:S02]  /*101a20*/  LDC.64 R8, c[0x3][0x30] ;  /* 0x00c00c00ff087b82 */ /* 0x000ea40000000a00 */
[----:B--2---:R-:W-:-:S04]  /*101a30*/  ISETP.GT.U32.AND P0, PT, R53, R8, PT ;  /* 0x000000083500720c */ /* 0x004fc80003f04070 */
[----:B------:R-:W-:-:S13]  /*101a40*/  ISETP.GT.U32.AND.EX P0, PT, R25, R9, PT, P0 ;  /* 0x000000091900720c */ /* 0x000fda0003f04100 */
[----:B------:R-:W-:Y:S05]  /*101a50*/  @P0 BRA `(.L_x_3445) ;  /* 0x00000000003c0947 */ /* 0x000fea0003800000 */
        /* <DEDUP_REMOVED lines=8> */
[----:B------:R-:W2:Y:S01]  /*101ae0*/  LDCU.64 UR4, c[0x3][0x20] ;  /* 0x00c00400ff0477ac */ /* 0x000ea20008000a00 */
[----:B------:R-:W-:Y:S01]  /*101af0*/  ISETP.LT.U32.AND P1, PT, R55, R8, PT ;  /* 0x000000083700720c */ /* 0x000fe20003f21070 */
[----:B------:R-:W-:Y:S01]  /*101b00*/  IMAD.MOV.U32 R31, RZ, RZ, R19 ;  /* 0x000000ffff1f7224 */ /* 0x000fe200078e0013 */
[----:B--2---:R-:W-:-:S04]  /*101b10*/  ISETP.GE.U32.AND P0, PT, R49, UR4, PT ;  /* 0x0000000431007c0c */ /* 0x004fc8000bf06070 */
[----:B------:R-:W-:-:S04]  /*101b20*/  ISETP.GE.U32.AND.EX P0, PT, R19, UR5, PT, P0 ;  /* 0x0000000513007c0c */ /* 0x000fc8000bf06100 */
[----:B------:R-:W-:-:S13]  /*101b30*/  ISETP.LT.U32.OR.EX P0, PT, R23, R9, !P0, P1 ;  /* 0x000000091700720c */ /* 0x000fda0004701510 */
[----:B------:R-:W-:Y:S05]  /*101b40*/  @P0 BRA `(.L_x_3446) ;  /* 0x0000000000740947 */ /* 0x000fea0003800000 */
.L_x_3445:
[----:B------:R-:W2:Y:S01]  /*101b50*/  LDCU.128 UR4, c[0x3][0x20] ;  /* 0x00c00400ff0477ac */ /* 0x000ea20008000c00 */
[----:B------:R-:W3:Y:S01]  /*101b60*/  LDCU.64 UR8, c[0x3][0x30] ;  /* 0x00c00600ff0877ac */ /* 0x000ee20008000a00 */
[----:B--2---:R-:W-:Y:S02]  /*101b70*/  ISETP.GE.U32.AND P0, PT, R49, UR4, PT ;  /* 0x0000000431007c0c */ /* 0x004fe4000bf06070 */
        /* <DEDUP_REMOVED lines=26> */
.L_x_3446:
[----:B------:R2:W-:Y:S05]  /*101d20*/  BMOV.32 B11, R13 ;  /* 0x0000000d0b007356 */ /* 0x0005ea0000000000 */
[----:B------:R-:W-:Y:S05]  /*101d30*/  BSYNC.RECONVERGENT B11 ;  /* 0x00000000000b7941 */ /* 0x000fea0003800200 */
.L_x_3444:
[----:B------:R-:W-:Y:S01]  /*101d40*/  IMAD.WIDE.U32 R8, R77, R41, RZ ;  /* 0x000000294d087225 */ /* 0x000fe200078e00ff */
[----:B------:R3:W-:Y:S01]  /*101d50*/  STL.128 [R1+0x20], RZ ;  /* 0x000020ff01007387 */ /* 0x0007e20000100c00 */
[----:B------:R-:W-:Y:S05]  /*101d60*/  BMOV.32.CLEAR RZ, B11 ;  /* 0x000000000bff7355 */ /* 0x000fea0000100000 */
[C---:B0-----:R-:W-:Y:S01]  /*101d70*/  IMAD.WIDE.U32 R10, P0, R76.reuse, R39, R8 ;  /* 0x000000274c0a7225 */ /* 0x041fe20007800008 */
[----:B------:R3:W-:Y:S01]  /*101d80*/  STL.128 [R1+0x30], RZ ;  /* 0x000030ff01007387 */ /* 0x0007e20000100c00 */
[----:B------:R-:W-:Y:S02]  /*101d90*/  BSSY.RECONVERGENT B11, `(.L_x_3447) ;  /* 0x000005b0000b7945 */ /* 0x000fe40003800200 */
[----:B------:R-:W-:-:S04]  /*101da0*/  IMAD.WIDE.U32 R8, R76, R41, RZ ;  /* 0x000000294c087225 */ /* 0x000fc800078e00ff */
[----:B--2---:R-:W-:Y:S01]  /*101db0*/  IMAD.X R13, RZ, RZ, RZ, P0 ;  /* 0x000000ffff0d7224 */ /* 0x004fe200000e06ff */
        /* <DEDUP_REMOVED lines=26> */
[----:B------:R-:W-:Y:S01]  /*101f60*/  IMAD.X R11, RZ, RZ, RZ, P0 ;  /* 0x000000ffff0b7224 */ /* 0x000fe200000e06ff */
[----:B------:R-:W-:Y:S01]  /*101f70*/  ISETP.GE.U32.AND P0, PT, R8, R10, PT ;  /* 0x0000000a0800720c */ /* 0x000fe20003f06070 */
[----:B------:R-:W-:Y:S01]  /*101f80*/  IMAD.WIDE.U32 R12, R76, R45, RZ ;  /* 0x0000002d4c0c7225 */ /* 0x000fe200078e00ff */
[----:B------:R-:W-:-:S03]  /*101f90*/  IADD3.X R9, PT, PT, R20, R9, RZ, P1, P2 ;  /* 0x0000000914097210 */ /* 0x000fc60000fe44ff */
[----:B------:R-:W-:Y:S01]  /*101fa0*/  IMAD.MOV.U32 R10, RZ, RZ, R19 ;  /* 0x000000ffff0a7224 */ /* 0x000fe200078e0013 */
[----:B------:R-:W-:Y:S01]  /*101fb0*/  ISETP.GE.U32.AND.EX P0, PT, R9, R20, PT, P0 ;  /* 0x000000140900720c */ /* 0x000fe20003f06100 */
[-C--:B------:R-:W-:Y:S01]  /*101fc0*/  IMAD.WIDE.U32 R20, R77, R43.reuse, RZ ;  /* 0x0000002b4d147225 */ /* 0x080fe200078e00ff */
[----:B------:R-:W-:Y:S02]  /*101fd0*/  IADD3 RZ, P1, PT, R13, R18, RZ ;  /* 0x000000120dff7210 */ /* 0x000fe40007f3e0ff */
[----:B------:R-:W-:Y:S01]  /*101fe0*/  SEL R81, RZ, 0x1, P0 ;  /* 0x00000001ff517807 */ /* 0x000fe20000000000 */
[----:B------:R-:W-:Y:S02]  /*101ff0*/  IMAD R26, R37, R76, RZ ;  /* 0x0000004c251a7224 */ /* 0x000fe400078e02ff */
[----:B------:R-:W-:-:S04]  /*102000*/  IMAD.WIDE.U32 R78, R76, R43, RZ ;  /* 0x0000002b4c4e7225 */ /* 0x000fc800078e00ff */
        /* <DEDUP_REMOVED lines=28> */
[----:B---3--:R-:W0:Y:S05]  /*1021d0*/  BMOV.32.CLEAR R8, B0 ;  /* 0x0000000000087355 */ /* 0x008e2a0000100000 */
[----:B------:R-:W-:Y:S01]  /*1021e0*/  BSSY.RECONVERGENT B0, `(.L_x_3449) ;  /* 0x0000011000007945 */ /* 0x000fe20003800200 */
[----:B------:R-:W-:-:S03]  /*1021f0*/  IMAD.MOV.U32 R12, RZ, RZ, 0x4 ;  /* 0x00000004ff0c7424 */ /* 0x000fc600078e00ff */
[----:B------:R-:W2:Y:S05]  /*102200*/  BMOV.32.CLEAR R14, B0 ;  /* 0x00000000000e7355 */ /* 0x000eaa0000100000 */
[----:B0-----:R0:W-:Y:S05]  /*102210*/  BMOV.32 B0, R8 ;  /* 0x0000000800007356 */ /* 0x0011ea0000000000 */
.L_x_3450:
        /* <DEDUP_REMOVED lines=14> */
.L_x_3449:
[----:B0-----:R0:W-:Y:S05]  /*102300*/  BMOV.32 B0, R8 ;  /* 0x0000000800007356 */ /* 0x0011ea0000000000 */
[----:B------:R4:W5:Y:S04]  /*102310*/  LDL.64 R20, [R1+0x20] ;  /* 0x0000200001147983 */ /* 0x0009680000100a00 */
[----:B--2---:R4:W5:Y:S04]  /*102320*/  LDL.64 R14, [R1+0x8] ;  /* 0x00000800010e7983 */ /* 0x0049680000100a00 */
[----:B0-----:R4:W5:Y:S02]  /*102330*/  LDL.128 R8, [R1+0x10] ;  /* 0x0000100001087983 */ /* 0x0019640000100c00 */
.L_x_3448:
[----:B------:R-:W-:Y:S05]  /*102340*/  BSYNC.RECONVERGENT B11 ;  /* 0x00000000000b7941 */ /* 0x000fea0003800200 */
.L_x_3447:
[-C--:B---3--:R-:W-:Y:S01]  /*102350*/  IMAD.WIDE.U32 R12, R69, R41.reuse, RZ ;  /* 0x00000029450c7225 */ /* 0x088fe200078e00ff */
        /* <DEDUP_REMOVED lines=39> */
[----:B------:R-:W-:-:S03]  /*1025d0*/  IMAD.WIDE.U32 R8, R68, R45, RZ ;  /* 0x0000002d44087225 */ /* 0x000fc600078e00ff */
[----:B------:R-:W-:Y:S01]  /*1025e0*/  IADD3.X R79, PT, PT, RZ, R79, RZ, P0, P1 ;  /* 0x0000004fff4f7210 */ /* 0x000fe200007e24ff */
        /* <DEDUP_REMOVED lines=13> */
[C---:B------:R-:W-:Y:S01]  /*1026c0*/  IMAD.WIDE.U32.X R8, R69.reuse, R33, R8, P2 ;  /* 0x0000002145087225 */ /* 0x040fe200010e0408 */
[----:B------:R-:W-:Y:S01]  /*1026d0*/  SEL R22, RZ, 0x1, P0 ;  /* 0x00000001ff167807 */ /* 0x000fe20000000000 */
[----:B------:R0:W-:Y:S01]  /*1026e0*/  STL.128 [R1+0x10], R12 ;  /* 0x0000100c01007387 */ /* 0x0001e20000100c00 */
[----:B------:R-:W-:Y:S01]  /*1026f0*/  SEL R81, RZ, 0x1, P1 ;  /* 0x00000001ff517807 */ /* 0x000fe20000800000 */
[----:B------:R-:W-:Y:S02]  /*102700*/  IMAD.MOV.U32 R11, RZ, RZ, R21 ;  /* 0x000000ffff0b7224 */ /* 0x000fe400078e0015 */
[----:B------:R-:W-:Y:S01]  /*102710*/  IMAD.WIDE.U32 R78, R69, R43, RZ ;  /* 0x0000002b454e7225 */ /* 0x000fe200078e00ff */
[----:B------:R-:W-:-:S03]  /*102720*/  IADD3 R81, P1, P4, R81, R8, R22 ;  /* 0x0000000851517210 */ /* 0x000fc60007c3e016 */
[----:B------:R-:W-:Y:S01]  /*102730*/  IMAD R28, R37, R68, RZ ;  /* 0x00000044251c7224 */ /* 0x000fe200078e02ff */
[----:B------:R-:W-:Y:S01]  /*102740*/  IADD3.X R8, PT, PT, RZ, R9, RZ, P1, P4 ;  /* 0x00000009ff087210 */ /* 0x000fe20000fe84ff */
[----:B------:R-:W-:-:S04]  /*102750*/  IMAD.WIDE.U32 R10, R68, R43, R10 ;  /* 0x0000002b440a7225 */ /* 0x000fc800078e000a */
[-C--:B------:R-:W-:Y:S01]  /*102760*/  IMAD R83, R69, R43.reuse, R28 ;  /* 0x0000002b45537224 */ /* 0x080fe200078e021c */
[----:B------:R-:W-:Y:S01]  /*102770*/  ISETP.GE.U32.AND P0, PT, R10, R20, PT ;  /* 0x000000140a00720c */ /* 0x000fe20003f06070 */
        /* <DEDUP_REMOVED lines=27> */
.L_x_3454:
        /* <DEDUP_REMOVED lines=14> */
.L_x_3453:
[----:B------:R3:W5:Y:S01]  /*102a10*/  LDL.64 R76, [R1+0x20] ;  /* 0x00002000014c7983 */ /* 0x0007620000100a00 */
[----:B0-----:R3:W-:Y:S05]  /*102a20*/  BMOV.32 B0, R8 ;  /* 0x0000000800007356 */ /* 0x0017ea0000000000 */
[----:B--2---:R3:W5:Y:S02]  /*102a30*/  LDL.128 R12, [R1+0x10] ;  /* 0x00001000010c7983 */ /* 0x0047640000100c00 */
.L_x_3452:
[----:B------:R-:W-:Y:S05]  /*102a40*/  BSYNC.RECONVERGENT B11 ;  /* 0x00000000000b7941 */ /* 0x000fea0003800200 */
.L_x_3451:
[----:B------:R-:W2:Y:S01]  /*102a50*/  LDL.64 R68, [R1+0x28] ;  /* 0x0000280001447983 */ /* 0x000ea20000100a00 */
[----:B------:R-:W-:Y:S01]  /*102a60*/  IMAD.WIDE.U32 R10, R67, R41, RZ ;  /* 0x00000029430a7225 */ /* 0x000fe200078e00ff */
[----:B------:R-:W-:Y:S05]  /*102a70*/  BMOV.32.CLEAR RZ, B11 ;  /* 0x000000000bff7355 */ /* 0x000fea0000100000 */
[----:B---3--:R-:W-:Y:S01]  /*102a80*/  IMAD R8, R39, R66, RZ ;  /* 0x0000004227087224 */ /* 0x008fe200078e02ff */
        /* <DEDUP_REMOVED lines=90> */
.L_x_3458:
        /* <DEDUP_REMOVED lines=14> */
.L_x_3457:
[----:B0-----:R0:W-:Y:S05]  /*103110*/  BMOV.32 B0, R8 ;  /* 0x0000000800007356 */ /* 0x0011ea0000000000 */
[----:B------:R3:W5:Y:S04]  /*103120*/  LDL.64 R26, [R1+0x18] ;  /* 0x00001800011a7983 */ /* 0x0007680000100a00 */
[----:B0-----:R3:W5:Y:S02]  /*103130*/  LDL.128 R8, [R1+0x20] ;  /* 0x0000200001087983 */ /* 0x0017640000100c00 */
.L_x_3456:
[----:B------:R-:W-:Y:S05]  /*103140*/  BSYNC.RECONVERGENT B11 ;  /* 0x00000000000b7941 */ /* 0x000fea0003800200 */
.L_x_3455:
        /* <DEDUP_REMOVED lines=8> */
[----:B--2---:R-:W-:-:S04]  /*1031d0*/  IMAD.WIDE.U32 R14, R74, R41, RZ ;  /* 0x000000294a0e7225 */ /* 0x004fc800078e00ff */
        /* <DEDUP_REMOVED lines=9> */
[----:B------:R-:W-:Y:S01]  /*103270*/  IMAD.WIDE.U32.X R40, R75, R39, R40, P1 ;  /* 0x000000274b287225 */ /* 0x000fe200008e0428 */
[----:B------:R-:W-:-:S03]  /*103280*/  SEL R39, RZ, 0x1, P0 ;  /* 0x00000001ff277807 */ /* 0x000fc60000000000 */
        /* <DEDUP_REMOVED lines=47> */
[----:B----4-:R-:W-:-:S04]  /*103580*/  IMAD.WIDE.U32 R32, R74, R43, R66 ;  /* 0x0000002b4a207225 */ /* 0x010fc800078e0042 */
        /* <DEDUP_REMOVED lines=27> */
.L_x_3462:
        /* <DEDUP_REMOVED lines=14> */
.L_x_3461:
[----:B------:R4:W5:Y:S01]  /*103820*/  LDL.64 R12, [R1+0x18] ;  /* 0x00001800010c7983 */ /* 0x0009620000100a00 */
[----:B0-----:R4:W-:Y:S05]  /*103830*/  BMOV.32 B0, R8 ;  /* 0x0000000800007356 */ /* 0x0019ea0000000000 */
[----:B--2---:R4:W5:Y:S02]  /*103840*/  LDL.64 R14, [R1+0x20] ;  /* 0x00002000010e7983 */ /* 0x0049640000100a00 */
.L_x_3460:
[----:B------:R-:W-:Y:S05]  /*103850*/  BSYNC.RECONVERGENT B11 ;  /* 0x00000000000b7941 */ /* 0x000fea0003800200 */
.L_x_3459:
[----:B------:R-:W2:Y:S04]  /*103860*/  LDL.64 R34, [R1+0x8] ;  /* 0x0000080001227983 */ /* 0x000ea80000100a00 */
[----:B------:R-:W3:Y:S04]  /*103870*/  LDL.64 R20, [R1+0x28] ;  /* 0x0000280001147983 */ /* 0x000ee80000100a00 */
[----:B----4-:R0:W5:Y:S04]  /*103880*/  LDL.128 R8, [R1+0x30] ;  /* 0x0000300001087983 */ /* 0x0101680000100c00 */
        /* <DEDUP_REMOVED lines=45> */
.L_x_3464:
[----:B------:R-:W-:Y:S05]  /*103b60*/  BSYNC.RECONVERGENT B11 ;  /* 0x00000000000b7941 */ /* 0x000fea0003800200 */
.L_x_3463:
[----:B------:R-:W-:Y:S01]  /*103b70*/  IMAD.IADD R19, R36, 0x1, R19 ;  /* 0x0000000124137824 */ /* 0x000fe200078e0213 */
[----:B------:R-:W-:Y:S01]  /*103b80*/  ISETP.GT.U32.AND P1, PT, R39, R26, PT ;  /* 0x0000001a2700720c */ /* 0x000fe20003f24070 */
[----:B------:R-:W-:Y:S05]  /*103b90*/  BMOV.32.CLEAR RZ, B11 ;  /* 0x000000000bff7355 */ /* 0x000fea0000100000 */
[----:B------:R-:W-:Y:S01]  /*103ba0*/  ISETP.GE.U32.AND.EX P0, PT, R19, R33, PT, P0 ;  /* 0x000000211300720c */ /* 0x000fe20003f06100 */
[----:B------:R-:W-:Y:S01]  /*103bb0*/  BSSY.RECONVERGENT B11, `(.L_x_3465) ;  /* 0x00000540000b7945 */ /* 0x000fe20003800200 */
[----:B------:R-:W-:Y:S01]  /*103bc0*/  IADD3 RZ, P3, PT, R35, R36, RZ ;  /* 0x0000002423ff7210 */ /* 0x000fe20007f7e0ff */
[----:B------:R-:W-:Y:S01]  /*103bd0*/  IMAD.MOV.U32 R36, RZ, RZ, R37 ;  /* 0x000000ffff247224 */ /* 0x000fe200078e0025 */
[----:B------:R-:W-:Y:S01]  /*103be0*/  ISETP.GT.U32.AND.EX P1, PT, R22, R27, PT, P1 ;  /* 0x0000001b1600720c */ /* 0x000fe20003f24110 */
[----:B------:R-:W-:Y:S01]  /*103bf0*/  IMAD.MOV.U32 R37, RZ, RZ, R41 ;  /* 0x000000ffff257224 */ /* 0x000fe200078e0029 */
[----:B------:R-:W-:Y:S01]  /*103c00*/  IADD3 R33, P2, PT, R26, R39, RZ ;  /* 0x000000271a217210 */ /* 0x000fe20007f5e0ff */
[----:B------:R-:W-:Y:S01]  /*103c10*/  IMAD.WIDE.U32 R34, R21, 0x3d1, RZ ;  /* 0x000003d115227825 */ /* 0x000fe200078e00ff */
[----:B------:R-:W-:-:S03]  /*103c20*/  SEL R26, R39, R26, P1 ;  /* 0x0000001a271a7207 */ /* 0x000fc60000800000 */
[----:B------:R-:W-:Y:S01]  /*103c30*/  IMAD.X R28, R27, 0x1, R22, P2 ;  /* 0x000000011b1c7824 */ /* 0x000fe200010e0616 */
[----:B------:R-:W-:Y:S01]  /*103c40*/  SEL R27, R22, R27, P1 ;  /* 0x0000001b161b7207 */ /* 0x000fe20000800000 */
[----:B------:R-:W-:Y:S01]  /*103c50*/  IMAD.WIDE.U32.X R14, RZ, R15, R36, P3 ;  /* 0x0000000fff0e7225 */ /* 0x000fe200018e0424 */
[----:B------:R-:W-:Y:S02]  /*103c60*/  SEL R37, RZ, 0x1, P0 ;  /* 0x00000001ff257807 */ /* 0x000fe40000000000 */
[-C--:B------:R-:W-:Y:S01]  /*103c70*/  IADD3 R22, P4, PT, RZ, R33.reuse, RZ ;  /* 0x00000021ff167210 */ /* 0x080fe20007f9e0ff */
[----:B------:R-:W-:Y:S01]  /*103c80*/  IMAD.WIDE.U32 R34, P3, RZ, R20, R34 ;  /* 0x00000014ff227225 */ /* 0x000fe20007860022 */
        /* <DEDUP_REMOVED lines=8> */
[CC--:B------:R-:W-:Y:S01]  /*103d10*/  IADD3 R32, P5, PT, R37.reuse, R30.reuse, RZ ;  /* 0x0000001e25207210 */ /* 0x0c0fe20007fbe0ff */
[----:B------:R-:W-:Y:S01]  /*103d20*/  IMAD.X R39, RZ, RZ, R15, P1 ;  /* 0x000000ffff277224 */ /* 0x000fe200008e060f */
[----:B------:R-:W-:Y:S01]  /*103d30*/  ISETP.GT.U32.AND P1, PT, R37, R30, PT ;  /* 0x0000001e2500720c */ /* 0x000fe20003f24070 */
[----:B------:R-:W-:Y:S01]  /*103d40*/  IMAD.WIDE.U32 R14, R20, 0x3d1, RZ ;  /* 0x000003d1140e7825 */ /* 0x000fe200078e00ff */
[----:B------:R-:W-:Y:S02]  /*103d50*/  SEL R41, RZ, 0x1, P2 ;  /* 0x00000001ff297807 */ /* 0x000fe40001000000 */
[C---:B------:R-:W-:Y:S01]  /*103d60*/  ISETP.GT.U32.AND.EX P1, PT, R39.reuse, R42, PT, P1 ;  /* 0x0000002a2700720c */ /* 0x040fe20003f24110 */
[----:B------:R-:W-:Y:S01]  /*103d70*/  IMAD.X R33, R39, 0x1, R42, P5 ;  /* 0x0000000127217824 */ /* 0x000fe200028e062a */
[----:B------:R-:W-:Y:S02]  /*103d80*/  @P0 IADD3 R12, P5, PT, R12, 0x1, RZ ;  /* 0x000000010c0c0810 */ /* 0x000fe40007fbe0ff */
[----:B------:R-:W-:-:S02]  /*103d90*/  IADD3 R41, P3, PT, R9, R41, RZ ;  /* 0x0000002909297210 */ /* 0x000fc40007f7e0ff */
[----:B------:R-:W-:Y:S01]  /*103da0*/  SEL R37, R37, R30, P1 ;  /* 0x0000001e25257207 */ /* 0x000fe20000800000 */
[----:B------:R-:W-:Y:S01]  /*103db0*/  @P0 IMAD.X R13, RZ, RZ, R13, P5 ;  /* 0x000000ffff0d0224 */ /* 0x000fe200028e060d */
[----:B------:R-:W-:Y:S01]  /*103dc0*/  IADD3 RZ, P4, PT, R15, R34, RZ ;  /* 0x000000220fff7210 */ /* 0x000fe20007f9e0ff */
[----:B------:R-:W-:Y:S01]  /*103dd0*/  IMAD.X R30, RZ, RZ, RZ, P3 ;  /* 0x000000ffff1e7224 */ /* 0x000fe200018e06ff */
        /* <DEDUP_REMOVED lines=14> */
[----:B------:R-:W-:-:S02]  /*103ec0*/  SEL R39, R39, R42, P1 ;  /* 0x0000002a27277207 */ /* 0x000fc40000800000 */
[----:B------:R-:W-:Y:S02]  /*103ed0*/  ISETP.GE.U32.AND P2, PT, R28, R21, PT ;  /* 0x000000151c00720c */ /* 0x000fe40003f46070 */
[-C--:B------:R-:W-:Y:S02]  /*103ee0*/  ISETP.GT.U32.AND P1, PT, R37, R32.reuse, PT ;  /* 0x000000202500720c */ /* 0x080fe40003f24070 */
[----:B------:R-:W-:Y:S02]  /*103ef0*/  @P0 SEL R21, RZ, 0x1, P3 ;  /* 0x00000001ff150807 */ /* 0x000fe40001800000 */
[----:B------:R-:W-:Y:S02]  /*103f00*/  ISETP.GT.U32.AND.EX P3, PT, R13, R35, PT, P4 ;  /* 0x000000230d00720c */ /* 0x000fe40003f64140 */
[----:B------:R-:W-:Y:S02]  /*103f10*/  ISETP.GE.U32.AND P5, PT, R14, R32, PT ;  /* 0x000000200e00720c */ /* 0x000fe40003fa6070 */
[----:B------:R-:W-:-:S02]  /*103f20*/  @P0 IADD3 R38, P4, PT, R21, R38, RZ ;  /* 0x0000002615260210 */ /* 0x000fc40007f9e0ff */
[----:B------:R-:W-:Y:S01]  /*103f30*/  ISETP.GT.U32.AND.EX P1, PT, R39, R33, PT, P1 ;  /* 0x000000212700720c */ /* 0x000fe20003f24110 */
[----:B------:R-:W-:Y:S01]  /*103f40*/  IMAD.MOV.U32 R39, RZ, RZ, R18 ;  /* 0x000000ffff277224 */ /* 0x000fe200078e0012 */
[----:B------:R-:W-:Y:S01]  /*103f50*/  ISETP.GE.U32.AND.EX P2, PT, R30, R35, PT, P2 ;  /* 0x000000231e00720c */ /* 0x000fe20003f46120 */
        /* <DEDUP_REMOVED lines=25> */
.L_x_3466:
[----:B------:R-:W-:Y:S05]  /*1040f0*/  BSYNC.RECONVERGENT B11 ;  /* 0x00000000000b7941 */ /* 0x000fea0003800200 */
.L_x_3465:
        /* <DEDUP_REMOVED lines=14> */
[----:B------:R-:W-:Y:S01]  /*1041e0*/  IMAD.IADD R22, R32, 0x1, R13 ;  /* 0x0000000120167824 */ /* 0x000fe200078e020d */
[----:B------:R-:W-:Y:S01]  /*1041f0*/  ISETP.GE.U32.AND P1, PT, R12, R36, PT ;  /* 0x000000240c00720c */ /* 0x000fe20003f26070 */
        /* <DEDUP_REMOVED lines=98> */
.L_x_3468:
[----:B------:R-:W-:Y:S05]  /*104820*/  BSYNC.RECONVERGENT B11 ;  /* 0x00000000000b7941 */ /* 0x000fea0003800200 */
.L_x_3467:
[----:B------:R-:W-:Y:S01]  /*104830*/  ISETP.GT.U32.AND P0, PT, R35, R16, PT ;  /* 0x000000102300720c */ /* 0x000fe20003f04070 */
[----:B------:R-:W-:Y:S05]  /*104840*/  BMOV.32.CLEAR RZ, B11 ;  /* 0x000000000bff7355 */ /* 0x000fea0000100000 */
[----:B------:R-:W-:Y:S01]  /*104850*/  ISETP.GT.U32.AND.EX P0, PT, R28, R17, PT, P0 ;  /* 0x000000111c00720c */ /* 0x000fe20003f04100 */
[----:B------:R-:W-:Y:S04]  /*104860*/  BSSY.RECONVERGENT B11, `(.L_x_3469) ;  /* 0x000003b0000b7945 */ /* 0x000fe80003800200 */
[----:B------:R-:W0:Y:S08]  /*104870*/  BMOV.32.CLEAR R12, B11 ;  /* 0x000000000b0c7355 */ /* 0x000e300000100000 */
[----:B0-----:R-:W-:Y:S05]  /*104880*/  @P0 BRA `(.L_x_3470) ;  /* 0x0000000000680947 */ /* 0x001fea0003800000 */
[----:B------:R-:W-:Y:S01]  /*104890*/  ISETP.GE.U32.AND P0, PT, R35, R16, PT ;  /* 0x000000102300720c */ /* 0x000fe20003f06070 */
[----:B------:R-:W-:Y:S02]  /*1048a0*/  IMAD.MOV.U32 R10, RZ, RZ, R39 ;  /* 0x000000ffff0a7224 */ /* 0x000fe400078e0027 */
[----:B------:R-:W-:Y:S01]  /*1048b0*/  IMAD.MOV.U32 R18, RZ, RZ, R19 ;  /* 0x000000ffff127224 */ /* 0x000fe200078e0013 */
[----:B------:R-:W-:-:S13]  /*1048c0*/  ISETP.GE.U32.AND.EX P0, PT, R28, R17, PT, P0 ;  /* 0x000000111c00720c */ /* 0x000fda0003f06100 */
        /* <DEDUP_REMOVED lines=21> */
[----:B------:R-:W-:Y:S05]  /*104a20*/  @P0 BRA `(.L_x_3471) ;  /* 0x0000000000740947 */ /* 0x000fea0003800000 */
.L_x_3470:
        /* <DEDUP_REMOVED lines=29> */
.L_x_3471:
[----:B------:R0:W-:Y:S05]  /*104c00*/  BMOV.32 B11, R12 ;  /* 0x0000000c0b007356 */ /* 0x0001ea0000000000 */
[----:B------:R-:W-:Y:S05]  /*104c10*/  BSYNC.RECONVERGENT B11 ;  /* 0x00000000000b7941 */ /* 0x000fea0003800200 */
.L_x_3469:
[----:B------:R-:W-:Y:S01]  /*104c20*/  ISETP.GT.U32.AND P0, PT, R35, R16, PT ;  /* 0x000000102300720c */ /* 0x000fe20003f04070 */
[----:B------:R-:W-:Y:S05]  /*104c30*/  BMOV.32.CLEAR RZ, B11 ;  /* 0x000000000bff7355 */ /* 0x000fea0000100000 */
[----:B------:R-:W-:Y:S01]  /*104c40*/  ISETP.GT.U32.AND.EX P0, PT, R28, R17, PT, P0 ;  /* 0x000000111c00720c */ /* 0x000fe20003f04100 */
[----:B------:R-:W-:Y:S04]  /*104c50*/  BSSY.RECONVERGENT B11, `(.L_x_3472) ;  /* 0x00000380000b7945 */ /* 0x000fe80003800200 */
[----:B0-----:R-:W0:Y:S08]  /*104c60*/  BMOV.32.CLEAR R12, B11 ;  /* 0x000000000b0c7355 */ /* 0x001e300000100000 */
        /* <DEDUP_REMOVED lines=24> */
.L_x_3473:
        /* <DEDUP_REMOVED lines=29> */
.L_x_3474:
[----:B------:R0:W-:Y:S05]  /*104fc0*/  BMOV.32 B11, R12 ;  /* 0x0000000c0b007356 */ /* 0x0001ea0000000000 */
[----:B------:R-:W-:Y:S05]  /*104fd0*/  BSYNC.RECONVERGENT B11 ;  /* 0x00000000000b7941 */ /* 0x000fea0003800200 */
.L_x_3472:
[----:B------:R-:W-:Y:S01]  /*104fe0*/  IMAD.WIDE.U32 R8, R73, R49, RZ ;  /* 0x0000003149087225 */ /* 0x000fe200078e00ff */
        /* <DEDUP_REMOVED lines=8> */
[----:B0-----:R-:W-:Y:S02]  /*105070*/  IMAD.MOV.U32 R12, RZ, RZ, R11 ;  /* 0x000000ffff0c7224 */ /* 0x001fe400078e000b */
        /* <DEDUP_REMOVED lines=38> */
[----:B------:R-:W-:-:S04]  /*1052e0*/  IMAD.WIDE.U32.X R36, R73, R25, R36, P1 ;  /* 0x0000001949247225 */ /* 0x000fc800008e0424 */
[----:B------:R-:W-:Y:S02]  /*1052f0*/  IMAD R47, R73, R51, R32 ;  /* 0x00000033492f7224 */ /* 0x000fe400078e0220 */
[----:B------:R-:W-:Y:S01]  /*105300*/  IMAD.X R43, RZ, RZ, RZ, P2 ;  /* 0x000000ffff2b7224 */ /* 0x000fe200010e06ff */
[----:B------:R-:W-:Y:S01]  /*105310*/  IADD3 R10, P1, P2, R12, R36, R45 ;  /* 0x000000240c0a7210 */ /* 0x000fe20007a3e02d */
[-C--:B------:R-:W-:Y:S02]  /*105320*/  IMAD R30, R31, R72.reuse, RZ ;  /* 0x000000481f1e7224 */ /* 0x080fe400078e02ff */
[----:B------:R-:W-:Y:S02]  /*105330*/  IMAD.IADD R36, R13, 0x1, R47 ;  /* 0x000000010d247824 */ /* 0x000fe400078e022f */
[----:B------:R-:W-:Y:S02]  /*105340*/  IMAD.MOV.U32 R42, RZ, RZ, R11 ;  /* 0x000000ffff2a7224 */ /* 0x000fe400078e000b */
[----:B------:R-:W-:Y:S01]  /*105350*/  IMAD.WIDE.U32 R26, R49, R72, RZ ;  /* 0x00000048311a7225 */ /* 0x000fe200078e00ff */
[----:B------:R-:W-:-:S03]  /*105360*/  IADD3.X R11, PT, PT, R36, R37, RZ, P1, P2 ;  /* 0x00000025240b7210 */ /* 0x000fc60000fe44ff */
[C---:B------:R-:W-:Y:S02]  /*105370*/  IMAD R41, R73.reuse, R49, R30 ;  /* 0x0000003149297224 */ /* 0x040fe400078e021e */
[----:B------:R-:W-:Y:S01]  /*105380*/  IMAD.WIDE.U32.X R72, R73, R29, R42, P0 ;  /* 0x0000001d49487225 */ /* 0x000fe200000e042a */
[----:B------:R-:W-:Y:S01]  /*105390*/  ISETP.GE.U32.AND P0, PT, R10, R12, PT ;  /* 0x0000000c0a00720c */ /* 0x000fe20003f06070 */
[----:B------:R2:W-:Y:S02]  /*1053a0*/  STL.128 [R1+0x10], R8 ;  /* 0x0000100801007387 */ /* 0x0005e40000100c00 */
[----:B------:R-:W-:Y:S01]  /*1053b0*/  IMAD.IADD R41, R27, 0x1, R41 ;  /* 0x000000011b297824 */ /* 0x000fe200078e0229 */
[----:B------:R-:W-:Y:S01]  /*1053c0*/  ISETP.GE.U32.AND.EX P0, PT, R11, R36, PT, P0 ;  /* 0x000000240b00720c */ /* 0x000fe20003f06100 */
[----:B------:R-:W-:Y:S01]  /*1053d0*/  IMAD.MOV.U32 R12, RZ, RZ, R26 ;  /* 0x000000ffff0c7224 */ /* 0x000fe200078e001a */
[----:B------:R-:W-:Y:S01]  /*1053e0*/  CS2R R36, SRZ ;  /* 0x0000000000247805 */ /* 0x000fe2000001ff00 */
[----:B------:R-:W-:Y:S01]  /*1053f0*/  IMAD.MOV.U32 R13, RZ, RZ, R41 ;  /* 0x000000ffff0d7224 */ /* 0x000fe200078e0029 */
[----:B------:R-:W-:-:S04]  /*105400*/  SEL R30, RZ, 0x1, P0 ;  /* 0x00000001ff1e7807 */ /* 0x000fc80000000000 */
[----:B------:R-:W-:Y:S01]  /*105410*/  IADD3 R30, P0, PT, R30, R72, RZ ;  /* 0x000000481e1e7210 */ /* 0x000fe20007f1e0ff */
[----:B------:R2:W-:Y:S04]  /*105420*/  STL.128 [R1], R12 ;  /* 0x0000000c01007387 */ /* 0x0005e80000100c00 */
[----:B------:R-:W-:Y:S01]  /*105430*/  IMAD.X R32, RZ, RZ, R73, P0 ;  /* 0x000000ffff207224 */ /* 0x000fe200000e0649 */
[----:B------:R-:W-:-:S04]  /*105440*/  ISETP.NE.U32.AND P0, PT, R30, RZ, PT ;  /* 0x000000ff1e00720c */ /* 0x000fc80003f05070 */
[----:B------:R-:W-:-:S13]  /*105450*/  ISETP.NE.AND.EX P0, PT, R32, RZ, PT, P0 ;  /* 0x000000ff2000720c */ /* 0x000fda0003f05300 */
[----:B--2---:R-:W-:Y:S05]  /*105460*/  @!P0 BRA `(.L_x_3476) ;  /* 0x00000000005c8947 */ /* 0x004fea0003800000 */
[----:B------:R-:W0:Y:S05]  /*105470*/  BMOV.32.CLEAR R8, B0 ;  /* 0x0000000000087355 */ /* 0x000e2a0000100000 */
[----:B------:R-:W-:Y:S01]  /*105480*/  BSSY.RECONVERGENT B0, `(.L_x_3477) ;  /* 0x0000011000007945 */ /* 0x000fe20003800200 */
[----:B------:R-:W-:-:S03]  /*105490*/  IMAD.MOV.U32 R12, RZ, RZ, 0x4 ;  /* 0x00000004ff0c7424 */ /* 0x000fc600078e00ff */
[----:B------:R-:W2:Y:S05]  /*1054a0*/  BMOV.32.CLEAR R14, B0 ;  /* 0x00000000000e7355 */ /* 0x000eaa0000100000 */
[----:B0-----:R0:W-:Y:S05]  /*1054b0*/  BMOV.32 B0, R8 ;  /* 0x0000000800007356 */ /* 0x0011ea0000000000 */
.L_x_3478:
        /* <DEDUP_REMOVED lines=14> */
.L_x_3477:
[----:B0-----:R0:W-:Y:S05]  /*1055a0*/  BMOV.32 B0, R8 ;  /* 0x0000000800007356 */ /* 0x0011ea0000000000 */
[----:B------:R3:W5:Y:S04]  /*1055b0*/  LDL.64 R36, [R1+0x20] ;  /* 0x0000200001247983 */ /* 0x0007680000100a00 */
[----:B--2---:R3:W5:Y:S04]  /*1055c0*/  LDL.64 R14, [R1+0x8] ;  /* 0x00000800010e7983 */ /* 0x0047680000100a00 */
[----:B0-----:R3:W5:Y:S02]  /*1055d0*/  LDL.128 R8, [R1+0x10] ;  /* 0x0000100001087983 */ /* 0x0017640000100c00 */
.L_x_3476:
[----:B------:R-:W-:Y:S05]  /*1055e0*/  BSYNC.RECONVERGENT B11 ;  /* 0x00000000000b7941 */ /* 0x000fea0003800200 */
.L_x_3475:
        /* <DEDUP_REMOVED lines=92> */
.L_x_3482:
        /* <DEDUP_REMOVED lines=14> */
.L_x_3481:
[----:B------:R4:W5:Y:S01]  /*105c90*/  LDL.64 R10, [R1+0x20] ;  /* 0x00002000010a7983 */ /* 0x0009620000100a00 */
[----:B0-----:R4:W-:Y:S05]  /*105ca0*/  BMOV.32 B0, R8 ;  /* 0x0000000800007356 */ /* 0x0019ea0000000000 */
[----:B--2---:R4:W5:Y:S02]  /*105cb0*/  LDL.128 R12, [R1+0x10] ;  /* 0x00001000010c7983 */ /* 0x0049640000100c00 */
.L_x_3480:
[----:B------:R-:W-:Y:S05]  /*105cc0*/  BSYNC.RECONVERGENT B11 ;  /* 0x00000000000b7941 */ /* 0x000fea0003800200 */
.L_x_3479:
[----:B------:R-:W2:Y:S01]  /*105cd0*/  LDL.64 R46, [R1+0x28] ;  /* 0x00002800012e7983 */ /* 0x000ea20000100a00 */
[----:B----4-:R-:W-:Y:S01]  /*105ce0*/  IMAD.WIDE.U32 R8, R63, R49, RZ ;  /* 0x000000313f087225 */ /* 0x010fe200078e00ff */
        /* <DEDUP_REMOVED lines=92> */
.L_x_3486:
        /* <DEDUP_REMOVED lines=14> */
.L_x_3485:
[----:B0-----:R0:W-:Y:S05]  /*106390*/  BMOV.32 B0, R8 ;  /* 0x0000000800007356 */ /* 0x0011ea0000000000 */
[----:B------:R4:W5:Y:S04]  /*1063a0*/  LDL.64 R38, [R1+0x18] ;  /* 0x0000180001267983 */ /* 0x0009680000100a00 */
[----:B0-----:R4:W5:Y:S02]  /*1063b0*/  LDL.128 R8, [R1+0x20] ;  /* 0x0000200001087983 */ /* 0x0019640000100c00 */
.L_x_3484:
[----:B------:R-:W-:Y:S05]  /*1063c0*/  BSYNC.RECONVERGENT B11 ;  /* 0x00000000000b7941 */ /* 0x000fea0003800200 */
.L_x_3483:
[----:B------:R-:W3:Y:S01]  /*1063d0*/  LDL.64 R44, [R1+0x30] ;  /* 0x00003000012c7983 */ /* 0x000ee20000100a00 */
[----:B------:R-:W-:Y:S01]  /*1063e0*/  IMAD.WIDE.U32 R12, R71, R49, RZ ;  /* 0x00000031470c7225 */ /* 0x000fe200078e00ff */
[----:B------:R-:W-:Y:S05]  /*1063f0*/  BMOV.32.CLEAR RZ, B11 ;  /* 0x000000000bff7355 */ /* 0x000fea0000100000 */
[----:B------:R-:W-:Y:S01]  /*106400*/  IMAD R30, R31, R70, RZ ;  /* 0x000000461f1e7224 */ /* 0x000fe200078e02ff */
[----:B------:R-:W-:Y:S01]  /*106410*/  BSSY.RECONVERGENT B11, `(.L_x_3487) ;  /* 0x000006c0000b7945 */ /* 0x000fe20003800200 */
[----:B------:R-:W-:-:S04]  /*106420*/  IMAD.WIDE.U32 R36, P0, R70, R31, R12 ;  /* 0x0000001f46247225 */ /* 0x000fc8000780000c */
[----:B--2---:R-:W-:-:S04]  /*106430*/  IMAD.WIDE.U32 R14, R70, R49, RZ ;  /* 0x00000031460e7225 */ /* 0x004fc800078e00ff */
        /* <DEDUP_REMOVED lines=28> */
[----:B------:R-:W-:-:S03]  /*106600*/  IMAD.WIDE.U32 R8, R71, R53, RZ ;  /* 0x0000003547087225 */ /* 0x000fc600078e00ff */
[----:B------:R-:W-:Y:S01]  /*106610*/  SEL R43, RZ, 0x1, P1 ;  /* 0x00000001ff2b7807 */ /* 0x000fe20000800000 */
[----:B------:R-:W-:Y:S01]  /*106620*/  IMAD.WIDE.U32.X R30, R71, R23, R36, P2 ;  /* 0x00000017471e7225 */ /* 0x000fe200010e0424 */
[----:B------:R-:W-:Y:S02]  /*106630*/  SEL R23, RZ, 0x1, P0 ;  /* 0x00000001ff177807 */ /* 0x000fe40000000000 */
[----:B------:R-:W-:Y:S01]  /*106640*/  ISETP.GE.U32.AND P0, PT, R38, R10, PT ;  /* 0x0000000a2600720c */ /* 0x000fe20003f06070 */
[----:B------:R-:W-:Y:S01]  /*106650*/  IMAD R32, R25, R70, RZ ;  /* 0x0000004619207224 */ /* 0x000fe200078e02ff */
[----:B------:R-:W-:Y:S01]  /*106660*/  IADD3 R43, P1, P3, R43, R30, R23 ;  /* 0x0000001e2b2b7210 */ /* 0x000fe20007b3e017 */
[----:B------:R-:W-:-:S03]  /*106670*/  IMAD.WIDE.U32 R36, R70, R53, RZ ;  /* 0x0000003546247225 */ /* 0x000fc600078e00ff */
[-C--:B------:R-:W-:Y:S01]  /*106680*/  IADD3 R43, P5, PT, R43, R38.reuse, RZ ;  /* 0x000000262b2b7210 */ /* 0x080fe20007fbe0ff */
[----:B------:R-:W-:Y:S01]  /*106690*/  IMAD.WIDE.U32 R8, P4, R70, R25, R8 ;  /* 0x0000001946087225 */ /* 0x000fe20007880008 */
[----:B------:R-:W-:Y:S02]  /*1066a0*/  IADD3.X R23, PT, PT, RZ, R31, RZ, P1, P3 ;  /* 0x0000001fff177210 */ /* 0x000fe40000fe64ff */
[----:B------:R-:W-:Y:S01]  /*1066b0*/  ISETP.GE.U32.AND P1, PT, R43, R38, PT ;  /* 0x000000262b00720c */ /* 0x000fe20003f26070 */
[----:B------:R-:W-:Y:S01]  /*1066c0*/  IMAD R53, R71, R53, R32 ;  /* 0x0000003547357224 */ /* 0x000fe200078e0220 */
[----:B------:R-:W-:Y:S01]  /*1066d0*/  IADD3 RZ, P2, PT, R37, R8, RZ ;  /* 0x0000000825ff7210 */ /* 0x000fe20007f5e0ff */
[----:B------:R-:W-:Y:S02]  /*1066e0*/  IMAD.X R31, RZ, RZ, RZ, P4 ;  /* 0x000000ffff1f7224 */ /* 0x000fe400020e06ff */
[----:B------:R-:W-:Y:S02]  /*1066f0*/  IMAD.IADD R8, R39, 0x1, R53 ;  /* 0x0000000127087824 */ /* 0x000fe400078e0235 */
        /* <DEDUP_REMOVED lines=17> */
[----:B---3--:R-:W-:-:S04]  /*106810*/  IMAD.WIDE.U32 R38, R70, R51, R44 ;  /* 0x0000003346267225 */ /* 0x008fc800078e002c */
        /* <DEDUP_REMOVED lines=26> */
.L_x_3490:
        /* <DEDUP_REMOVED lines=14> */
.L_x_3489:
[----:B------:R3:W5:Y:S01]  /*106aa0*/  LDL.64 R12, [R1+0x18] ;  /* 0x00001800010c7983 */ /* 0x0007620000100a00 */
[----:B0-----:R3:W-:Y:S05]  /*106ab0*/  BMOV.32 B0, R8 ;  /* 0x0000000800007356 */ /* 0x0017ea0000000000 */
[----:B--2---:R3:W5:Y:S02]  /*106ac0*/  LDL.64 R14, [R1+0x20] ;  /* 0x00002000010e7983 */ /* 0x0047640000100a00 */
.L_x_3488:
[----:B------:R-:W-:Y:S05]  /*106ad0*/  BSYNC.RECONVERGENT B11 ;  /* 0x00000000000b7941 */ /* 0x000fea0003800200 */
.L_x_3487:
        /* <DEDUP_REMOVED lines=11> */
[----:B------:R-:W-:-:S03]  /*106b90*/  IMAD.WIDE.U32 R40, R14, 0x3d1, R38 ;  /* 0x000003d10e287825 */ /* 0x000fc600078e0026 */
[----:B------:R-:W-:Y:S01]  /*106ba0*/  SEL R26, RZ, 0x1, P0 ;  /* 0x00000001ff1a7807 */ /* 0x000fe20000000000 */
[----:B------:R-:W-:-:S03]  /*106bb0*/  IMAD.MOV.U32 R46, RZ, RZ, RZ ;  /* 0x000000ffff2e7224 */ /* 0x000fc600078e00ff */
        /* <DEDUP_REMOVED lines=34> */
.L_x_3492:
[----:B------:R-:W-:Y:S05]  /*106de0*/  BSYNC.RECONVERGENT B11 ;  /* 0x00000000000b7941 */ /* 0x000fea0003800200 */
.L_x_3491:
        /* <DEDUP_REMOVED lines=8> */
[----:B------:R-:W-:Y:S01]  /*106e70*/  IADD3 R39, P2, PT, R36, R25, RZ ;  /* 0x0000001924277210 */ /* 0x000fe20007f5e0ff */
[----:B------:R-:W-:Y:S05]  /*106e80*/  BMOV.32.CLEAR RZ, B11 ;  /* 0x000000000bff7355 */ /* 0x000fea0000100000 */
[----:B------:R-:W-:Y:S01]  /*106e90*/  SEL R36, R25, R36, P1 ;  /* 0x0000002419247207 */ /* 0x000fe20000800000 */
[----:B------:R-:W-:Y:S01]  /*106ea0*/  IMAD.WIDE.U32.X R14, RZ, R15, R42, P3 ;  /* 0x0000000fff0e7225 */ /* 0x000fe200018e042a */
[----:B------:R-:W-:Y:S01]  /*106eb0*/  SEL R25, RZ, 0x1, P0 ;  /* 0x00000001ff197807 */ /* 0x000fe20000000000 */
[----:B------:R-:W-:Y:S01]  /*106ec0*/  BSSY.RECONVERGENT B11, `(.L_x_3493) ;  /* 0x000004b0000b7945 */ /* 0x000fe20003800200 */
[----:B------:R-:W-:Y:S01]  /*106ed0*/  IADD3 R42, P4, PT, RZ, R39, RZ ;  /* 0x00000027ff2a7210 */ /* 0x000fe20007f9e0ff */
[----:B------:R-:W-:Y:S01]  /*106ee0*/  IMAD.X R41, R37, 0x1, R32, P2 ;  /* 0x0000000125297824 */ /* 0x000fe200010e0620 */
        /* <DEDUP_REMOVED lines=12> */
[----:B------:R-:W-:Y:S01]  /*106fb0*/  ISETP.GT.U32.AND P1, PT, R25, R34, PT ;  /* 0x000000221900720c */ /* 0x000fe20003f24070 */
[----:B------:R-:W-:Y:S01]  /*106fc0*/  IMAD.WIDE.U32 R14, R30, 0x3d1, RZ ;  /* 0x000003d11e0e7825 */ /* 0x000fe200078e00ff */
[----:B------:R-:W-:-:S02]  /*106fd0*/  SEL R41, RZ, 0x1, P2 ;  /* 0x00000001ff297807 */ /* 0x000fc40001000000 */
[C---:B------:R-:W-:Y:S01]  /*106fe0*/  ISETP.GT.U32.AND.EX P1, PT, R29.reuse, R48, PT, P1 ;  /* 0x000000301d00720c */ /* 0x040fe20003f24110 */
[----:B------:R-:W-:Y:S01]  /*106ff0*/  IMAD.X R37, R29, 0x1, R48, P5 ;  /* 0x000000011d257824 */ /* 0x000fe200028e0630 */
[----:B------:R-:W-:Y:S02]  /*107000*/  @P0 IADD3 R12, P5, PT, R12, 0x1, RZ ;  /* 0x000000010c0c0810 */ /* 0x000fe40007fbe0ff */
[----:B------:R-:W-:Y:S02]  /*107010*/  IADD3 R41, P3, PT, R9, R41, RZ ;  /* 0x0000002909297210 */ /* 0x000fe40007f7e0ff */
[----:B------:R-:W-:Y:S01]  /*107020*/  IADD3 RZ, P4, PT, R15, R38, RZ ;  /* 0x000000260fff7210 */ /* 0x000fe20007f9e0ff */
[----:B------:R-:W-:Y:S01]  /*107030*/  @P0 IMAD.X R13, RZ, RZ, R13, P5 ;  /* 0x000000ffff0d0224 */ /* 0x000fe200028e060d */
[----:B------:R-:W-:Y:S01]  /*107040*/  SEL R15, R25, R34, P1 ;  /* 0x00000022190f7207 */ /* 0x000fe20000800000 */
[----:B------:R-:W-:Y:S01]  /*107050*/  IMAD.X R34, RZ, RZ, RZ, P3 ;  /* 0x000000ffff227224 */ /* 0x000fe200018e06ff */
[----:B------:R-:W-:Y:S01]  /*107060*/  ISETP.GT.U32.AND P2, PT, R41, R12, PT ;  /* 0x0000000c2900720c */ /* 0x000fe20003f44070 */
[----:B------:R-:W-:Y:S01]  /*107070*/  IMAD.WIDE.U32.X R26, RZ, R31, R26, P4 ;  /* 0x0000001fff1a7225 */ /* 0x000fe200020e041a */
[----:B------:R-:W-:-:S02]  /*107080*/  SEL R25, R29, R48, P1 ;  /* 0x000000301d197207 */ /* 0x000fc40000800000 */
[----:B------:R-:W-:Y:S01]  /*107090*/  ISETP.GT.U32.AND P1, PT, R15, R36, PT ;  /* 0x000000240f00720c */ /* 0x000fe20003f24070 */
[----:B------:R-:W-:Y:S01]  /*1070a0*/  IMAD.WIDE.U32 R30, R30, 0x3d1, R36 ;  /* 0x000003d11e1e7825 */ /* 0x000fe200078e0024 */
[----:B------:R-:W-:Y:S02]  /*1070b0*/  ISETP.GT.U32.AND.EX P2, PT, R34, R13, PT, P2 ;  /* 0x0000000d2200720c */ /* 0x000fe40003f44120 */
[----:B------:R-:W-:Y:S01]  /*1070c0*/  IADD3 R15, P4, PT, R12, R41, RZ ;  /* 0x000000290c0f7210 */ /* 0x000fe20007f9e0ff */
[----:B------:R-:W-:Y:S01]  /*1070d0*/  IMAD.IADD R14, R38, 0x1, R31 ;  /* 0x00000001260e7824 */ /* 0x000fe200078e021f */
        /* <DEDUP_REMOVED lines=13> */
[----:B------:R-:W-:Y:S02]  /*1071b0*/  ISETP.GE.U32.AND.EX P2, PT, R34, R29, PT, P2 ;  /* 0x0000001d2200720c */ /* 0x000fe40003f46120 */
[-C--:B------:R-:W-:Y:S01]  /*1071c0*/  ISETP.GT.U32.AND.EX P1, PT, R25, R37.reuse, PT, P1 ;  /* 0x000000251900720c */ /* 0x080fe20003f24110 */
        /* <DEDUP_REMOVED lines=8> */
[----:B------:R-:W-:Y:S01]  /*107250*/  IADD3.X R29, PT, PT, RZ, R46, RZ, P2, P5 ;  /* 0x0000002eff1d7210 */ /* 0x000fe200017ea4ff */
[----:B------:R-:W-:-:S02]  /*107260*/  IMAD.MOV.U32 R46, RZ, RZ, R40 ;  /* 0x000000ffff2e7224 */ /* 0x000fc400078e0028 */
        /* <DEDUP_REMOVED lines=16> */
.L_x_3494:
[----:B------:R-:W-:Y:S05]  /*107370*/  BSYNC.RECONVERGENT B11 ;  /* 0x00000000000b7941 */ /* 0x000fea0003800200 */
.L_x_3493:
        /* <DEDUP_REMOVED lines=114> */
.L_x_3496:
[----:B------:R-:W-:Y:S05]  /*107aa0*/  BSYNC.RECONVERGENT B11 ;  /* 0x00000000000b7941 */ /* 0x000fea0003800200 */
.L_x_3495:
        /* <DEDUP_REMOVED lines=26> */
.L_x_3498:
        /* <DEDUP_REMOVED lines=21> */
[----:B------:R-:W-:Y:S02]  /*107da0*/  IADD3 R46, P0, PT, R46, -UR4, RZ ;  /* 0x800000042e2e7c10 */ /* 0x000fe4000ff1e0ff */
[----:B------:R-:W-:Y:S02]  /*107db0*/  SEL R8, RZ, 0xffffffff, !P2 ;  /* 0xffffffffff087807 */ /* 0x000fe40005000000 */
[----:B------:R-:W-:Y:S01]  /*107dc0*/  IADD3 R13, P2, PT, R9, R12, RZ ;  /* 0x0000000c090d7210 */ /* 0x000fe20007f5e0ff */
[----:B------:R-:W-:Y:S01]  /*107dd0*/  IMAD.X R12, R25, 0x1, R30, P1 ;  /* 0x00000001190c7824 */ /* 0x000fe200008e061e */
[----:B------:R-:W-:-:S02]  /*107de0*/  IADD3 R11, P3, P4, R8, -R16, R11 ;  /* 0x80000010080b7210 */ /* 0x000fc40007c7e00b */
[----:B------:R-:W-:Y:S01]  /*107df0*/  IADD3.X R23, PT, PT, R23, ~UR5, RZ, P0, !PT ;  /* 0x8000000517177c10 */ /* 0x000fe200087fe4ff */
[----:B------:R-:W-:Y:S01]  /*107e00*/  IMAD.X R9, R9, 0x1, R14, P2 ;  /* 0x0000000109097824 */ /* 0x000fe200010e060e */
[----:B------:R-:W-:Y:S01]  /*107e10*/  IADD3.X R10, PT, PT, R8, ~R17, R10, P3, P4 ;  /* 0x80000011080a7210 */ /* 0x000fe20001fe840a */
[----:B------:R-:W-:Y:S02]  /*107e20*/  IMAD.MOV.U32 R14, RZ, RZ, R12 ;  /* 0x000000ffff0e7224 */ /* 0x000fe400078e000c */
[----:B------:R-:W-:-:S07]  /*107e30*/  IMAD.MOV.U32 R8, RZ, RZ, R9 ;  /* 0x000000ffff087224 */ /* 0x000fce00078e0009 */
.L_x_3499:
[----:B------:R0:W-:Y:S05]  /*107e40*/  BMOV.32 B11, R29 ;  /* 0x0000001d0b007356 */ /* 0x0001ea0000000000 */
[----:B------:R-:W-:Y:S05]  /*107e50*/  BSYNC.RECONVERGENT B11 ;  /* 0x00000000000b7941 */ /* 0x000fea0003800200 */
.L_x_3497:
        /* <DEDUP_REMOVED lines=29> */
.L_x_3501:
        /* <DEDUP_REMOVED lines=14> */
[----:B0-----:R-:W-:Y:S02]  /*108110*/  IADD3.X R29, PT, PT, R8, ~UR9, RZ, P2, !PT ;  /* 0x80000009081d7c10 */ /* 0x001fe400097fe4ff */
        /* <DEDUP_REMOVED lines=15> */
.L_x_3502:
[----:B------:R2:W-:Y:S05]  /*108210*/  BMOV.32 B11, R30 ;  /* 0x0000001e0b007356 */ /* 0x0005ea0000000000 */
[----:B------:R-:W-:Y:S05]  /*108220*/  BSYNC.RECONVERGENT B11 ;  /* 0x00000000000b7941 */ /* 0x000fea0003800200 */
.L_x_3500:
[--C-:B------:R-:W-:Y:S01]  /*108230*/  SHF.R.U32.HI R26, RZ, 0x8, R28.reuse ;  /* 0x00000008ff1a7819 */ /* 0x100fe2000001161c */
[----:B------:R-:W-:Y:S01]  /*108240*/  STL.U8 [R1+0x124], R28 ;  /* 0x0001241c01007387 */ /* 0x000fe20000100000 */
[--C-:B------:R-:W-:Y:S02]  /*108250*/  SHF.R.U32.HI R36, RZ, 0x18, R28.reuse ;  /* 0x00000018ff247819 */ /* 0x100fe4000001161c */
[--C-:B------:R-:W-:Y:S01]  /*108260*/  SHF.R.U32.HI R32, RZ, 0x10, R28.reuse ;  /* 0x00000010ff207819 */ /* 0x100fe2000001161c */
[----:B------:R3:W-:Y:S01]  /*108270*/  STL.U8 [R1+0x123], R26 ;  /* 0x0001231a01007387 */ /* 0x0007e20000100000 */
[C-C-:B------:R-:W-:Y:S02]  /*108280*/  SHF.R.U64 R16, R35.reuse, 0x18, R28.reuse ;  /* 0x0000001823107819 */ /* 0x140fe4000000121c */
[C-C-:B------:R-:W-:Y:S01]  /*108290*/  SHF.R.U64 R12, R35.reuse, 0x8, R28.reuse ;  /* 0x00000008230c7819 */ /* 0x140fe2000000121c */
[----:B------:R4:W-:Y:S01]  /*1082a0*/  STL.U8 [R1+0x121], R36 ;  /* 0x0001212401007387 */ /* 0x0009e20000100000 */
[----:B--2---:R-:W-:-:S02]  /*1082b0*/  SHF.R.U64 R30, R35, 0x10, R28 ;  /* 0x00000010231e7819 */ /* 0x004fc4000000121c */
[C-C-:B------:R-:W-:Y:S01]  /*1082c0*/  SHF.R.U64 R34, R11.reuse, 0x18, R10.reuse ;  /* 0x000000180b227819 */ /* 0x140fe2000000120a */
[----:B------:R2:W-:Y:S01]  /*1082d0*/  STL.U8 [R1+0x122], R32 ;  /* 0x0001222001007387 */ /* 0x0005e20000100000 */
[----:B------:R-:W-:Y:S02]  /*1082e0*/  SHF.R.U64 R40, R11, 0x10, R10 ;  /* 0x000000100b287819 */ /* 0x000fe4000000120a */
[----:B---3--:R-:W-:Y:S01]  /*1082f0*/  SHF.R.U64 R26, R33, 0x10, R22 ;  /* 0x00000010211a7819 */ /* 0x008fe20000001216 */
[----:B------:R3:W-:Y:S01]  /*108300*/  STL.U8 [R1+0x125], R16 ;  /* 0x0001251001007387 */ /* 0x0007e20000100000 */
[--C-:B------:R-:W-:Y:S02]  /*108310*/  SHF.R.U64 R38, R11, 0x8, R10.reuse ;  /* 0x000000080b267819 */ /* 0x100fe4000000120a */
[--C-:B------:R-:W-:Y:S01]  /*108320*/  SHF.R.U32.HI R44, RZ, 0x18, R10.reuse ;  /* 0x00000018ff2c7819 */ /* 0x100fe2000001160a */
[----:B------:R5:W-:Y:S01]  /*108330*/  STL.U8 [R1+0x144], R10 ;  /* 0x0001440a01007387 */ /* 0x000be20000100000 */
[----:B------:R-:W-:-:S02]  /*108340*/  SHF.R.U32.HI R42, RZ, 0x10, R10 ;  /* 0x00000010ff2a7819 */ /* 0x000fc4000001160a */
[----:B----4-:R-:W-:Y:S01]  /*108350*/  SHF.R.U32.HI R36, RZ, 0x8, R10 ;  /* 0x00000008ff247819 */ /* 0x010fe2000001160a */
[----:B------:R4:W-:Y:S01]  /*108360*/  STL.U8 [R1+0x127], R12 ;  /* 0x0001270c01007387 */ /* 0x0009e20000100000 */
[--C-:B--2---:R-:W-:Y:S02]  /*108370*/  SHF.R.U32.HI R32, RZ, 0x18, R22.reuse ;  /* 0x00000018ff207819 */ /* 0x104fe40000011616 */
[C-C-:B---3--:R-:W-:Y:S01]  /*108380*/  SHF.R.U64 R16, R33.reuse, 0x8, R22.reuse ;  /* 0x0000000821107819 */ /* 0x148fe20000001216 */
[----:B------:R2:W-:Y:S01]  /*108390*/  STL.U8 [R1+0x12c], R22 ;  /* 0x00012c1601007387 */ /* 0x0005e20000100000 */
[--C-:B------:R-:W-:Y:S02]  /*1083a0*/  SHF.R.U32.HI R28, RZ, 0x10, R22.reuse ;  /* 0x00000010ff1c7819 */ /* 0x100fe40000011616 */
[--C-:B-----5:R-:W-:Y:S01]  /*1083b0*/  SHF.R.U64 R10, R33, 0x18, R22.reuse ;  /* 0x00000018210a7819 */ /* 0x120fe20000001216 */
[----:B------:R3:W-:Y:S01]  /*1083c0*/  STL.U8 [R1+0x126], R30 ;  /* 0x0001261e01007387 */ /* 0x0007e20000100000 */
[----:B----4-:R-:W-:-:S03]  /*1083d0*/  SHF.R.U32.HI R12, RZ, 0x8, R22 ;  /* 0x00000008ff0c7819 */ /* 0x010fc60000011616 */
[----:B------:R4:W-:Y:S01]  /*1083e0*/  STL.U8 [R1+0x12e], R26 ;  /* 0x00012e1a01007387 */ /* 0x0009e20000100000 */
[----:B--2---:R-:W-:-:S03]  /*1083f0*/  SHF.R.U32.HI R22, RZ, 0x18, R8 ;  /* 0x00000018ff167819 */ /* 0x004fc60000011608 */
[----:B------:R2:W-:Y:S01]  /*108400*/  STL.U8 [R1+0x143], R36 ;  /* 0x0001432401007387 */ /* 0x0005e20000100000 */
[----:B---3--:R-:W-:-:S03]  /*108410*/  SHF.R.U64 R30, R13, 0x18, R8 ;  /* 0x000000180d1e7819 */ /* 0x008fc60000001208 */
[----:B------:R3:W-:Y:S01]  /*108420*/  STL.U8 [R1+0x145], R34 ;  /* 0x0001452201007387 */ /* 0x0007e20000100000 */
[----:B----4-:R-:W-:-:S03]  /*108430*/  SHF.R.U32.HI R26, RZ, 0x10, R20 ;  /* 0x00000010ff1a7819 */ /* 0x010fc60000011614 */
[----:B------:R4:W-:Y:S01]  /*108440*/  STL.U8 [R1+0x147], R38 ;  /* 0x0001472601007387 */ /* 0x0009e20000100000 */
[----:B--2---:R-:W-:-:S03]  /*108450*/  SHF.R.U64 R36, R13, 0x10, R8 ;  /* 0x000000100d247819 */ /* 0x004fc60000001208 */
[----:B------:R2:W-:Y:S01]  /*108460*/  STL.U8 [R1+0x129], R32 ;  /* 0x0001292001007387 */ /* 0x0005e20000100000 */
[----:B---3--:R-:W-:-:S03]  /*108470*/  SHF.R.U64 R34, R13, 0x8, R8 ;  /* 0x000000080d227819 */ /* 0x008fc60000001208 */
[----:B------:R3:W-:Y:S01]  /*108480*/  STL.U8 [R1+0x12a], R28 ;  /* 0x00012a1c01007387 */ /* 0x0007e20000100000 */
[----:B----4-:R-:W-:-:S03]  /*108490*/  SHF.R.U32.HI R38, RZ, 0x10, R8 ;  /* 0x00000010ff267819 */ /* 0x010fc60000011608 */
[----:B------:R4:W-:Y:S01]  /*1084a0*/  STL.U8 [R1+0x12d], R10 ;  /* 0x00012d0a01007387 */ /* 0x0009e20000100000 */
[----:B--2---:R-:W-:-:S03]  /*1084b0*/  SHF.R.U32.HI R32, RZ, 0x8, R8 ;  /* 0x00000008ff207819 */ /* 0x004fc60000011608 */
[----:B------:R2:W-:Y:S01]  /*1084c0*/  STL.U8 [R1+0x149], R22 ;  /* 0x0001491601007387 */ /* 0x0005e20000100000 */
[----:B---3--:R-:W-:-:S03]  /*1084d0*/  SHF.R.U32.HI R28, RZ, 0x18, R20 ;  /* 0x00000018ff1c7819 */ /* 0x008fc60000011614 */
[----:B------:R3:W-:Y:S01]  /*1084e0*/  STL.U8 [R1+0x12b], R12 ;  /* 0x00012b0c01007387 */ /* 0x0007e20000100000 */
[----:B----4-:R-:W-:-:S03]  /*1084f0*/  SHF.R.U64 R10, R21, 0x18, R20 ;  /* 0x00000018150a7819 */ /* 0x010fc60000001214 */
[----:B------:R4:W-:Y:S01]  /*108500*/  STL.U8 [R1+0x14c], R8 ;  /* 0x00014c0801007387 */ /* 0x0009e20000100000 */
[----:B--2---:R-:W-:-:S03]  /*108510*/  SHF.R.U32.HI R22, RZ, 0x8, R20 ;  /* 0x00000008ff167819 */ /* 0x004fc60000011614 */
[----:B------:R2:W-:Y:S01]  /*108520*/  STL.U8 [R1+0x12f], R16 ;  /* 0x00012f1001007387 */ /* 0x0005e20000100000 */
[----:B---3--:R-:W-:-:S03]  /*108530*/  SHF.R.U64 R12, R21, 0x10, R20 ;  /* 0x00000010150c7819 */ /* 0x008fc60000001214 */
[----:B------:R3:W-:Y:S01]  /*108540*/  STL.U8 [R1+0x14d], R30 ;  /* 0x00014d1e01007387 */ /* 0x0007e20000100000 */
[----:B----4-:R-:W-:-:S03]  /*108550*/  SHF.R.U64 R8, R21, 0x8, R20 ;  /* 0x0000000815087819 */ /* 0x010fc60000001214 */
[----:B------:R4:W-:Y:S01]  /*108560*/  STL.U8 [R1+0x132], R26 ;  /* 0x0001321a01007387 */ /* 0x0009e20000100000 */
[----:B--2---:R-:W-:-:S03]  /*108570*/  SHF.R.U64 R16, R15, 0x18, R14 ;  /* 0x000000180f107819 */ /* 0x004fc6000000120e */
[----:B------:R2:W-:Y:S01]  /*108580*/  STL.U8 [R1+0x148], R11 ;  /* 0x0001480b01007387 */ /* 0x0005e20000100000 */
[----:B---3--:R-:W-:-:S03]  /*108590*/  SHF.R.U64 R30, R15, 0x8, R14 ;  /* 0x000000080f1e7819 */ /* 0x008fc6000000120e */
[----:B------:R3:W-:Y:S01]  /*1085a0*/  STL.U8 [R1+0x14a], R38 ;  /* 0x00014a2601007387 */ /* 0x0007e20000100000 */
[----:B----4-:R-:W-:-:S03]  /*1085b0*/  SHF.R.U32.HI R26, RZ, 0x18, R18 ;  /* 0x00000018ff1a7819 */ /* 0x010fc60000011612 */
[----:B------:R4:W-:Y:S01]  /*1085c0*/  STL.U8 [R1+0x14b], R32 ;  /* 0x00014b2001007387 */ /* 0x0009e20000100000 */
[----:B--2---:R-:W-:-:S03]  /*1085d0*/  IMAD.MOV.U32 R11, RZ, RZ, 0x4 ;  /* 0x00000004ff0b7424 */ /* 0x004fc600078e00ff */
[----:B------:R2:W-:Y:S01]  /*1085e0*/  STL.U8 [R1+0x14e], R36 ;  /* 0x00014e2401007387 */ /* 0x0005e20000100000 */
[----:B---3--:R-:W-:-:S03]  /*1085f0*/  SHF.R.U32.HI R38, RZ, 0x18, R14 ;  /* 0x00000018ff267819 */ /* 0x008fc6000001160e */
[----:B------:R3:W-:Y:S01]  /*108600*/  STL.U8 [R1+0x14f], R34 ;  /* 0x00014f2201007387 */ /* 0x0007e20000100000 */
[----:B----4-:R-:W-:-:S03]  /*108610*/  SHF.R.U64 R32, R15, 0x10, R14 ;  /* 0x000000100f207819 */ /* 0x010fc6000000120e */
        /* <DEDUP_REMOVED lines=13> */
[----:B--2---:R-:W-:-:S03]  /*1086f0*/  SHF.R.U64 R14, R19, 0x10, R18 ;  /* 0x00000010130e7819 */ /* 0x004fc60000001212 */
[----:B------:R2:W-:Y:S01]  /*108700*/  STL.U8 [R1+0x155], R16 ;  /* 0x0001551001007387 */ /* 0x0005e20000100000 */
[----:B---3--:R-:W-:-:S03]  /*108710*/  SHF.R.U64 R12, R46, 0x10, R9 ;  /* 0x000000102e0c7819 */ /* 0x008fc60000001209 */
[----:B------:R3:W-:Y:S01]  /*108720*/  STL.U8 [R1+0x13c], R18 ;  /* 0x00013c1201007387 */ /* 0x0007e20000100000 */
[----:B----4-:R-:W-:-:S03]  /*108730*/  SHF.R.U64 R8, R46, 0x8, R9 ;  /* 0x000000082e087819 */ /* 0x010fc60000001209 */
[----:B------:R4:W-:Y:S01]  /*108740*/  STL.U8 [R1+0x157], R30 ;  /* 0x0001571e01007387 */ /* 0x0009e20000100000 */
[----:B--2---:R-:W-:-:S03]  /*108750*/  SHF.R.U64 R16, R46, 0x18, R9 ;  /* 0x000000182e107819 */ /* 0x004fc60000001209 */
[----:B------:R2:W-:Y:S01]  /*108760*/  STL.U8 [R1+0x139], R26 ;  /* 0x0001391a01007387 */ /* 0x0005e20000100000 */
[----:B---3--:R-:W-:-:S03]  /*108770*/  SHF.R.U32.HI R18, RZ, 0x8, R9 ;  /* 0x00000008ff127819 */ /* 0x008fc60000011609 */
[----:B------:R3:W-:Y:S01]  /*108780*/  STL.U8 [R1+0x15c], R9 ;  /* 0x00015c0901007387 */ /* 0x0007e20000100000 */
[----:B----4-:R-:W-:-:S03]  /*108790*/  SHF.R.U32.HI R30, RZ, 0x18, R9 ;  /* 0x00000018ff1e7819 */ /* 0x010fc60000011609 */
[----:B------:R4:W-:Y:S01]  /*1087a0*/  STL.U8 [R1+0x128], R35 ;  /* 0x0001282301007387 */ /* 0x0009e20000100000 */
[----:B--2---:R-:W-:-:S03]  /*1087b0*/  SHF.R.U32.HI R26, RZ, 0x10, R9 ;  /* 0x00000010ff1a7819 */ /* 0x004fc60000011609 */
[----:B------:R4:W-:Y:S01]  /*1087c0*/  STL.U8 [R1+0x141], R44 ;  /* 0x0001412c01007387 */ /* 0x0009e20000100000 */
[----:B---3--:R-:W-:-:S03]  /*1087d0*/  PRMT R9, R11, 0x7610, R9 ;  /* 0x000076100b097816 */ /* 0x008fc60000000009 */
        /* <DEDUP_REMOVED lines=24> */
.L_x_3332:
[----:B------:R3:W-:Y:S05]  /*108960*/  BMOV.32 B11, R24 ;  /* 0x000000180b007356 */ /* 0x0007ea0000000000 */
[----:B------:R-:W-:Y:S05]  /*108970*/  BSYNC.RECONVERGENT B11 ;  /* 0x00000000000b7941 */ /* 0x000fea0003800200 */
.L_x_3330:
[----:B------:R-:W-:Y:S04]  /*108980*/  STL.128 [R1], RZ ;  /* 0x000000ff01007387 */ /* 0x000fe80000100c00 */
[----:B------:R-:W2:Y:S04]  /*108990*/  LDL R81, [R1] ;  /* 0x0000000001517983 */ /* 0x000ea80000100800 */
[----:B------:R-:W2:Y:S04]  /*1089a0*/  LDL.U8 R87, [R1+0x124] ;  /* 0x0001240001577983 */ /* 0x000ea80000100000 */
[----:B------:R-:W2:Y:S04]  /*1089b0*/  LDL.U8 R85, [R1+0x123] ;  /* 0x0001230001557983 */ /* 0x000ea80000100000 */
[----:B------:R-:W2:Y:S04]  /*1089c0*/  LDL.U8 R80, [R1+0x121] ;  /* 0x0001210001507983 */ /* 0x000ea80000100000 */
[----:B------:R-:W2:Y:S04]  /*1089d0*/  LDL.U8 R86, [R1+0x122] ;  /* 0x0001220001567983 */ /* 0x000ea80000100000 */
[----:B------:R-:W2:Y:S04]  /*1089e0*/  LDL R96, [R1+0x4] ;  /* 0x0000040001607983 */ /* 0x000ea80000100800 */
[----:B------:R-:W2:Y:S04]  /*1089f0*/  LDL.U8 R91, [R1+0x128] ;  /* 0x00012800015b7983 */ /* 0x000ea80000100000 */
[----:B------:R-:W2:Y:S04]  /*108a00*/  LDL.U8 R90, [R1+0x127] ;  /* 0x00012700015a7983 */ /* 0x000ea80000100000 */
[----:B------:R-:W2:Y:S04]  /*108a10*/  LDL.U8 R88, [R1+0x125] ;  /* 0x0001250001587983 */ /* 0x000ea80000100000 */
[----:B------:R-:W2:Y:S04]  /*108a20*/  LDL R97, [R1+0x8] ;  /* 0x0000080001617983 */ /* 0x000ea80000100800 */
[----:B------:R-:W2:Y:S04]  /*108a30*/  LDL.U8 R89, [R1+0x126] ;  /* 0x0001260001597983 */ /* 0x000ea80000100000 */
        /* <DEDUP_REMOVED lines=9> */
[----:B------:R-:W-:Y:S04]  /*108ad0*/  STL.128 [R1+0x10], RZ ;  /* 0x000010ff01007387 */ /* 0x000fe80000100c00 */
[----:B------:R-:W2:Y:S04]  /*108ae0*/  LDL R74, [R1+0x10] ;  /* 0x00001000014a7983 */ /* 0x000ea80000100800 */
        /* <DEDUP_REMOVED lines=12> */
[----:B------:R-:W2:Y:S04]  /*108bb0*/  LDL R54, [R1+0x1c] ;  /* 0x00001c0001367983 */ /* 0x000ea80000100800 */
[----:B------:R-:W2:Y:S04]  /*108bc0*/  LDL.U8 R45, [R1+0x13f] ;  /* 0x00013f00012d7983 */ /* 0x000ea80000100000 */
[----:B------:R-:W2:Y:S04]  /*108bd0*/  LDL.U8 R52, [R1+0x13e] ;  /* 0x00013e0001347983 */ /* 0x000ea80000100000 */
[----:B------:R-:W-:Y:S04]  /*108be0*/  STL.128 [R1+0x20], RZ ;  /* 0x000020ff01007387 */ /* 0x000fe80000100c00 */
[----:B-1----:R-:W2:Y:S04]  /*108bf0*/  LDL R49, [R1+0x20] ;  /* 0x0000200001317983 */ /* 0x002ea80000100800 */
[----:B------:R-:W2:Y:S04]  /*108c00*/  LDL.U8 R50, [R1+0x13b] ;  /* 0x00013b0001327983 */ /* 0x000ea80000100000 */
[----:B------:R-:W2:Y:S04]  /*108c10*/  LDL.U8 R48, [R1+0x141] ;  /* 0x0001410001307983 */ /* 0x000ea80000100000 */
[----:B------:R-:W2:Y:S04]  /*108c20*/  LDL.U8 R47, [R1+0x142] ;  /* 0x00014200012f7983 */ /* 0x000ea80000100000 */
[----:B----4-:R-:W4:Y:S04]  /*108c30*/  LDL R44, [R1+0x24] ;  /* 0x00002400012c7983 */ /* 0x010f280000100800 */
[----:B------:R-:W4:Y:S04]  /*108c40*/  LDL.U8 R53, [R1+0x13d] ;  /* 0x00013d0001357983 */ /* 0x000f280000100000 */
        /* <DEDUP_REMOVED lines=15> */
[----:B0-----:R-:W4:Y:S04]  /*108d40*/  LDL R29, [R1+0x30] ;  /* 0x00003000011d7983 */ /* 0x001f280000100800 */
[----:B------:R-:W4:Y:S04]  /*108d50*/  LDL.U8 R28, [R1+0x151] ;  /* 0x00015100011c7983 */ /* 0x000f280000100000 */
[----:B------:R-:W4:Y:S04]  /*108d60*/  LDL.U8 R27, [R1+0x152] ;  /* 0x00015200011b7983 */ /* 0x000f280000100000 */
[----:B------:R-:W4:Y:S04]  /*108d70*/  LDL.U8 R15, [R1+0x153] ;  /* 0x00015300010f7983 */ /* 0x000f280000100000 */
[----:B---3--:R-:W3:Y:S04]  /*108d80*/  LDL R24, [R1+0x34] ;  /* 0x0000340001187983 */ /* 0x008ee80000100800 */
        /* <DEDUP_REMOVED lines=22> */
[----:B--2---:R-:W2:Y:S01]  /*108ef0*/  LDL.U8 R8, [R1+0x87] ;  /* 0x0000870001087983 */ /* 0x004ea20000100000 */
[----:B------:R-:W-:-:S02]  /*108f00*/  PRMT R84, R81, 0x7773, RZ ;  /* 0x0000777351547816 */ /* 0x000fc400000000ff */
[C---:B------:R-:W-:Y:S02]  /*108f10*/  PRMT R82, R81.reuse, 0x7772, RZ ;  /* 0x0000777251527816 */ /* 0x040fe400000000ff */
[C---:B------:R-:W-:Y:S02]  /*108f20*/  PRMT R83, R81.reuse, 0x7770, RZ ;  /* 0x0000777051537816 */ /* 0x040fe400000000ff */
[----:B------:R-:W-:Y:S02]  /*108f30*/  PRMT R81, R81, 0x7771, RZ ;  /* 0x0000777151517816 */ /* 0x000fe400000000ff */
[----:B------:R-:W-:Y:S02]  /*108f40*/  LOP3.LUT R84, R84, 0xffff, R87, 0x48, !PT ;  /* 0x0000ffff54547812 */ /* 0x000fe400078e4857 */
[----:B------:R-:W-:Y:S02]  /*108f50*/  LOP3.LUT R85, R82, 0xffff, R85, 0x48, !PT ;  /* 0x0000ffff52557812 */ /* 0x000fe400078e4855 */
[----:B------:R-:W-:-:S02]  /*108f60*/  LOP3.LUT R80, R83, 0xffff, R80, 0x48, !PT ;  /* 0x0000ffff53507812 */ /* 0x000fc400078e4850 */
[----:B------:R-:W-:Y:S02]  /*108f70*/  LOP3.LUT R81, R81, 0xffff, R86, 0x48, !PT ;  /* 0x0000ffff51517812 */ /* 0x000fe400078e4856 */
[----:B------:R-:W-:Y:S02]  /*108f80*/  PRMT R84, R85, 0x3340, R84 ;  /* 0x0000334055547816 */ /* 0x000fe40000000054 */
[----:B------:R-:W-:Y:S02]  /*108f90*/  PRMT R81, R80, 0x3340, R81 ;  /* 0x0000334050517816 */ /* 0x000fe40000000051 */
[C---:B------:R-:W-:Y:S02]  /*108fa0*/  PRMT R80, R96.reuse, 0x7773, RZ ;  /* 0x0000777360507816 */ /* 0x040fe400000000ff */
[C---:B------:R-:W-:Y:S02]  /*108fb0*/  PRMT R85, R96.reuse, 0x7772, RZ ;  /* 0x0000777260557816 */ /* 0x040fe400000000ff */
[----:B------:R-:W-:-:S02]  /*108fc0*/  PRMT R83, R96, 0x7770, RZ ;  /* 0x0000777060537816 */ /* 0x000fc400000000ff */
[----:B------:R-:W-:Y:S02]  /*108fd0*/  LOP3.LUT R80, R80, 0xffff, R91, 0x48, !PT ;  /* 0x0000ffff50507812 */ /* 0x000fe400078e485b */
[----:B------:R-:W-:Y:S02]  /*108fe0*/  LOP3.LUT R85, R85, 0xffff, R90, 0x48, !PT ;  /* 0x0000ffff55557812 */ /* 0x000fe400078e485a */
[----:B------:R-:W-:Y:S02]  /*108ff0*/  LOP3.LUT R88, R83, 0xffff, R88, 0x48, !PT ;  /* 0x0000ffff53587812 */ /* 0x000fe400078e4858 */
[----:B------:R-:W-:Y:S02]  /*109000*/  PRMT R84, R81, 0x5410, R84 ;  /* 0x0000541051547816 */ /* 0x000fe40000000054 */
[----:B------:R-:W-:Y:S02]  /*109010*/  PRMT R96, R96, 0x7771, RZ ;  /* 0x0000777160607816 */ /* 0x000fe400000000ff */
[----:B------:R-:W-:-:S02]  /*109020*/  PRMT R86, R97, 0x7773, RZ ;  /* 0x0000777361567816 */ /* 0x000fc400000000ff */
[C---:B------:R-:W-:Y:S02]  /*109030*/  PRMT R83, R97.reuse, 0x7772, RZ ;  /* 0x0000777261537816 */ /* 0x040fe400000000ff */
[C---:B------:R-:W-:Y:S02]  /*109040*/  PRMT R81, R97.reuse, 0x7770, RZ ;  /* 0x0000777061517816 */ /* 0x040fe400000000ff */
[----:B------:R-:W-:Y:S02]  /*109050*/  PRMT R82, R97, 0x7771, RZ ;  /* 0x0000777161527816 */ /* 0x000fe400000000ff */
[----:B------:R-:W-:Y:S02]  /*109060*/  PRMT R80, R85, 0x3340, R80 ;  /* 0x0000334055507816 */ /* 0x000fe40000000050 */
[----:B------:R-:W-:Y:S02]  /*109070*/  LOP3.LUT R89, R96, 0xffff, R89, 0x48, !PT ;  /* 0x0000ffff60597812 */ /* 0x000fe400078e4859 */
[----:B------:R-:W-:-:S02]  /*109080*/  LOP3.LUT R86, R86, 0xffff, R95, 0x48, !PT ;  /* 0x0000ffff56567812 */ /* 0x000fc400078e485f */
[----:B------:R-:W-:Y:S02]  /*109090*/  LOP3.LUT R83, R83, 0xffff, R94, 0x48, !PT ;  /* 0x0000ffff53537812 */ /* 0x000fe400078e485e */
[----:B------:R-:W-:Y:S02]  /*1090a0*/  LOP3.LUT R85, R81, 0xffff, R92, 0x48, !PT ;  /* 0x0000ffff51557812 */ /* 0x000fe400078e485c */
[----:B------:R-:W-:Y:S02]  /*1090b0*/  LOP3.LUT R82, R82, 0xffff, R93, 0x48, !PT ;  /* 0x0000ffff52527812 */ /* 0x000fe400078e485d */
[----:B------:R-:W-:Y:S02]  /*1090c0*/  PRMT R89, R88, 0x3340, R89 ;  /* 0x0000334058597816 */ /* 0x000fe40000000059 */
[----:B------:R-:W-:Y:S02]  /*1090d0*/  PRMT R81, R83, 0x3340, R86 ;  /* 0x0000334053517816 */ /* 0x000fe40000000056 */
[----:B------:R-:W-:-:S02]  /*1090e0*/  PRMT R82, R85, 0x3340, R82 ;  /* 0x0000334055527816 */ /* 0x000fc40000000052 */
[C---:B------:R-:W-:Y:S02]  /*1090f0*/  PRMT R85, R79.reuse, 0x7773, RZ ;  /* 0x000077734f557816 */ /* 0x040fe400000000ff */
[C---:B------:R-:W-:Y:S02]  /*109100*/  PRMT R88, R79.reuse, 0x7772, RZ ;  /* 0x000077724f587816 */ /* 0x040fe400000000ff */
[C---:B------:R-:W-:Y:S02]  /*109110*/  PRMT R83, R79.reuse, 0x7770, RZ ;  /* 0x000077704f537816 */ /* 0x040fe400000000ff */
[----:B------:R-:W-:Y:S02]  /*109120*/  PRMT R86, R79, 0x7771, RZ ;  /* 0x000077714f567816 */ /* 0x000fe400000000ff */
[----:B------:R-:W-:Y:S02]  /*109130*/  LOP3.LUT R78, R85, 0xffff, R78, 0x48, !PT ;  /* 0x0000ffff554e7812 */ /* 0x000fe400078e484e */
[----:B------:R-:W-:-:S02]  /*109140*/  LOP3.LUT R77, R88, 0xffff, R77, 0x48, !PT ;  /* 0x0000ffff584d7812 */ /* 0x000fc400078e484d */
[----:B------:R-:W-:Y:S02]  /*109150*/  LOP3.LUT R76, R83, 0xffff, R76, 0x48, !PT ;  /* 0x0000ffff534c7812 */ /* 0x000fe400078e484c */
[----:B------:R-:W-:Y:S01]  /*109160*/  LOP3.LUT R75, R86, 0xffff, R75, 0x48, !PT ;  /* 0x0000ffff564b7812 */ /* 0x000fe200078e484b */
[----:B------:R0:W-:Y:S01]  /*109170*/  STL [R1], R84 ;  /* 0x0000005401007387 */ /* 0x0001e20000100800 */
[----:B------:R-:W-:Y:S02]  /*109180*/  PRMT R77, R77, 0x3340, R78 ;  /* 0x000033404d4d7816 */ /* 0x000fe4000000004e */
[----:B------:R-:W-:Y:S02]  /*109190*/  PRMT R76, R76, 0x3340, R75 ;  /* 0x000033404c4c7816 */ /* 0x000fe4000000004b */
[C---:B------:R-:W-:Y:S02]  /*1091a0*/  PRMT R79, R74.reuse, 0x7772, RZ ;  /* 0x000077724a4f7816 */ /* 0x040fe400000000ff */
[----:B------:R-:W-:-:S02]  /*1091b0*/  PRMT R78, R74, 0x7770, RZ ;  /* 0x000077704a4e7816 */ /* 0x000fc400000000ff */
[C---:B------:R-:W-:Y:S02]  /*1091c0*/  PRMT R75, R74.reuse, 0x7771, RZ ;  /* 0x000077714a4b7816 */ /* 0x040fe400000000ff */
[----:B0-----:R-:W-:Y:S02]  /*1091d0*/  PRMT R84, R74, 0x7773, RZ ;  /* 0x000077734a547816 */ /* 0x001fe400000000ff */
[----:B------:R-:W-:Y:S02]  /*1091e0*/  LOP3.LUT R72, R79, 0xffff, R72, 0x48, !PT ;  /* 0x0000ffff4f487812 */ /* 0x000fe400078e4848 */
[----:B------:R-:W-:Y:S02]  /*1091f0*/  LOP3.LUT R73, R84, 0xffff, R73, 0x48, !PT ;  /* 0x0000ffff54497812 */ /* 0x000fe400078e4849 */
[----:B------:R-:W-:Y:S02]  /*109200*/  LOP3.LUT R71, R78, 0xffff, R71, 0x48, !PT ;  /* 0x0000ffff4e477812 */ /* 0x000fe400078e4847 */
[----:B------:R-:W-:-:S02]  /*109210*/  LOP3.LUT R70, R75, 0xffff, R70, 0x48, !PT ;  /* 0x0000ffff4b467812 */ /* 0x000fc400078e4846 */
[----:B------:R-:W-:Y:S02]  /*109220*/  PRMT R72, R72, 0x3340, R73 ;  /* 0x0000334048487816 */ /* 0x000fe40000000049 */
        /* <DEDUP_REMOVED lines=9> */
[----:B------:R-:W-:Y:S02]  /*1092c0*/  PRMT R65, R65, 0x3340, R68 ;  /* 0x0000334041417816 */ /* 0x000fe40000000044 */
[----:B------:R-:W-:-:S02]  /*1092d0*/  PRMT R66, R67, 0x3340, R66 ;  /* 0x0000334043427816 */ /* 0x000fc40000000042 */
[C---:B------:R-:W-:Y:S02]  /*1092e0*/  PRMT R67, R63.reuse, 0x7770, RZ ;  /* 0x000077703f437816 */ /* 0x040fe400000000ff */
[----:B------:R-:W-:Y:S02]  /*1092f0*/  PRMT R68, R63, 0x7771, RZ ;  /* 0x000077713f447816 */ /* 0x000fe400000000ff */
[----:B------:R-:W-:Y:S02]  /*109300*/  LOP3.LUT R62, R67, 0xffff, R62, 0x48, !PT ;  /* 0x0000ffff433e7812 */ /* 0x000fe400078e483e */
[----:B------:R-:W-:Y:S02]  /*109310*/  LOP3.LUT R61, R68, 0xffff, R61, 0x48, !PT ;  /* 0x0000ffff443d7812 */ /* 0x000fe400078e483d */
[----:B------:R-:W-:Y:S02]  /*109320*/  PRMT R72, R71, 0x5410, R72 ;  /* 0x0000541047487816 */ /* 0x000fe40000000048 */
[----:B------:R-:W-:-:S02]  /*109330*/  PRMT R71, R63, 0x7773, RZ ;  /* 0x000077733f477816 */ /* 0x000fc400000000ff */
[----:B------:R-:W-:Y:S02]  /*109340*/  PRMT R69, R63, 0x7772, RZ ;  /* 0x000077723f457816 */ /* 0x000fe400000000ff */
[----:B------:R-:W-:Y:S02]  /*109350*/  PRMT R61, R62, 0x3340, R61 ;  /* 0x000033403e3d7816 */ /* 0x000fe4000000003d */
[C---:B------:R-:W-:Y:S02]  /*109360*/  PRMT R62, R54.reuse, 0x7772, RZ ;  /* 0x00007772363e7816 */ /* 0x040fe400000000ff */
[----:B------:R-:W-:Y:S02]  /*109370*/  PRMT R63, R54, 0x7771, RZ ;  /* 0x00007771363f7816 */ /* 0x000fe400000000ff */
[----:B------:R-:W-:Y:S02]  /*109380*/  LOP3.LUT R62, R62, 0xffff, R45, 0x48, !PT ;  /* 0x0000ffff3e3e7812 */ /* 0x000fe400078e482d */
[----:B------:R-:W-:-:S02]  /*109390*/  LOP3.LUT R63, R63, 0xffff, R52, 0x48, !PT ;  /* 0x0000ffff3f3f7812 */ /* 0x000fc400078e4834 */
[C---:B------:R-:W-:Y:S02]  /*1093a0*/  PRMT R45, R49.reuse, 0x7770, RZ ;  /* 0x00007770312d7816 */ /* 0x040fe400000000ff */
[----:B------:R-:W-:Y:S02]  /*1093b0*/  PRMT R52, R49, 0x7771, RZ ;  /* 0x0000777131347816 */ /* 0x000fe400000000ff */
[----:B------:R-:W-:Y:S02]  /*1093c0*/  LOP3.LUT R69, R69, 0xffff, R50, 0x48, !PT ;  /* 0x0000ffff45457812 */ /* 0x000fe400078e4832 */
[----:B------:R-:W-:Y:S02]  /*1093d0*/  PRMT R50, R54, 0x7770, RZ ;  /* 0x0000777036327816 */ /* 0x000fe400000000ff */
[----:B------:R-:W-:Y:S02]  /*1093e0*/  LOP3.LUT R45, R45, 0xffff, R48, 0x48, !PT ;  /* 0x0000ffff2d2d7812 */ /* 0x000fe400078e4830 */
[----:B------:R-:W-:-:S02]  /*1093f0*/  LOP3.LUT R52, R52, 0xffff, R47, 0x48, !PT ;  /* 0x0000ffff34347812 */ /* 0x000fc400078e482f */
[C---:B----4-:R-:W-:Y:S02]  /*109400*/  PRMT R48, R44.reuse, 0x7770, RZ ;  /* 0x000077702c307816 */ /* 0x050fe400000000ff */
[----:B------:R-:W-:Y:S02]  /*109410*/  PRMT R47, R44, 0x7771, RZ ;  /* 0x000077712c2f7816 */ /* 0x000fe400000000ff */
[----:B------:R-:W-:Y:S02]  /*109420*/  PRMT R68, R54, 0x7773, RZ ;  /* 0x0000777336447816 */ /* 0x000fe400000000ff */
[----:B------:R-:W-:Y:S02]  /*109430*/  LOP3.LUT R50, R50, 0xffff, R53, 0x48, !PT ;  /* 0x0000ffff32327812 */ /* 0x000fe400078e4835 */
        /* <DEDUP_REMOVED lines=31> */
[----:B------:R-:W-:-:S02]  /*109630*/  PRMT R32, R33, 0x3340, R32 ;  /* 0x0000334021207816 */ /* 0x000fc40000000020 */
[C---:B------:R-:W-:Y:S02]  /*109640*/  PRMT R33, R29.reuse, 0x7770, RZ ;  /* 0x000077701d217816 */ /* 0x040fe400000000ff */
[----:B------:R-:W-:Y:S02]  /*109650*/  PRMT R34, R29, 0x7771, RZ ;  /* 0x000077711d227816 */ /* 0x000fe400000000ff */
[----:B------:R-:W-:Y:S02]  /*109660*/  PRMT R25, R25, 0x3340, R36 ;  /* 0x0000334019197816 */ /* 0x000fe40000000024 */
[----:B------:R-:W-:Y:S02]  /*109670*/  PRMT R36, R29, 0x7772, RZ ;  /* 0x000077721d247816 */ /* 0x000fe400000000ff */
[----:B------:R-:W-:Y:S02]  /*109680*/  LOP3.LUT R28, R33, 0xffff, R28, 0x48, !PT ;  /* 0x0000ffff211c7812 */ /* 0x000fe400078e481c */
[----:B------:R-:W-:-:S02]  /*109690*/  LOP3.LUT R27, R34, 0xffff, R27, 0x48, !PT ;  /* 0x0000ffff221b7812 */ /* 0x000fc400078e481b */
[----:B------:R-:W-:Y:S02]  /*1096a0*/  PRMT R32, R32, 0x5410, R25 ;  /* 0x0000541020207816 */ /* 0x000fe40000000019 */
[----:B------:R-:W-:Y:S02]  /*1096b0*/  LOP3.LUT R36, R36, 0xffff, R15, 0x48, !PT ;  /* 0x0000ffff24247812 */ /* 0x000fe400078e480f */
[----:B---3--:R-:W-:Y:S02]  /*1096c0*/  PRMT R25, R24, 0x7772, RZ ;  /* 0x0000777218197816 */ /* 0x008fe400000000ff */
[----:B------:R-:W-:Y:S02]  /*1096d0*/  PRMT R28, R28, 0x3340, R27 ;  /* 0x000033401c1c7816 */ /* 0x000fe4000000001b */
[C---:B------:R-:W-:Y:S02]  /*1096e0*/  PRMT R15, R24.reuse, 0x7771, RZ ;  /* 0x00007771180f7816 */ /* 0x040fe400000000ff */
[----:B------:R-:W-:-:S02]  /*1096f0*/  PRMT R27, R24, 0x7773, RZ ;  /* 0x00007773181b7816 */ /* 0x000fc400000000ff */
[----:B------:R-:W-:Y:S02]  /*109700*/  LOP3.LUT R25, R25, 0xffff, R12, 0x48, !PT ;  /* 0x0000ffff19197812 */ /* 0x000fe400078e480c */
[----:B------:R-:W-:Y:S02]  /*109710*/  LOP3.LUT R12, R15, 0xffff, R22, 0x48, !PT ;  /* 0x0000ffff0f0c7812 */ /* 0x000fe400078e4816 */
[----:B------:R-:W-:Y:S02]  /*109720*/  PRMT R34, R24, 0x7770, RZ ;  /* 0x0000777018227816 */ /* 0x000fe400000000ff */
[----:B------:R-:W-:Y:S02]  /*109730*/  LOP3.LUT R26, R27, 0xffff, R26, 0x48, !PT ;  /* 0x0000ffff1b1a7812 */ /* 0x000fe400078e481a */
[C---:B------:R-:W-:Y:S02]  /*109740*/  PRMT R22, R14.reuse, 0x7770, RZ ;  /* 0x000077700e167816 */ /* 0x040fe400000000ff */
[----:B------:R-:W-:-:S02]  /*109750*/  PRMT R24, R14, 0x7772, RZ ;  /* 0x000077720e187816 */ /* 0x000fc400000000ff */
[----:B------:R-:W-:Y:S02]  /*109760*/  PRMT R15, R14, 0x7771, RZ ;  /* 0x000077710e0f7816 */ /* 0x000fe400000000ff */
[----:B------:R-:W-:Y:S02]  /*109770*/  PRMT R25, R25, 0x3340, R26 ;  /* 0x0000334019197816 */ /* 0x000fe4000000001a */
[----:B------:R-:W-:Y:S02]  /*109780*/  LOP3.LUT R19, R22, 0xffff, R19, 0x48, !PT ;  /* 0x0000ffff16137812 */ /* 0x000fe400078e4813 */
[----:B------:R-:W-:Y:S02]  /*109790*/  PRMT R26, R14, 0x7773, RZ ;  /* 0x000077730e1a7816 */ /* 0x000fe400000000ff */
[----:B------:R-:W-:Y:S02]  /*1097a0*/  LOP3.LUT R24, R24, 0xffff, R11, 0x48, !PT ;  /* 0x0000ffff18187812 */ /* 0x000fe400078e480b */
[----:B------:R-:W-:-:S02]  /*1097b0*/  LOP3.LUT R22, R15, 0xffff, R18, 0x48, !PT ;  /* 0x0000ffff0f167812 */ /* 0x000fc400078e4812 */
[----:B------:R-:W-:Y:S02]  /*1097c0*/  PRMT R38, R29, 0x7773, RZ ;  /* 0x000077731d267816 */ /* 0x000fe400000000ff */
[C---:B------:R-:W-:Y:S02]  /*1097d0*/  PRMT R15, R10.reuse, 0x7773, RZ ;  /* 0x000077730a0f7816 */ /* 0x040fe400000000ff */
[C---:B------:R-:W-:Y:S02]  /*1097e0*/  PRMT R18, R10.reuse, 0x7772, RZ ;  /* 0x000077720a127816 */ /* 0x040fe400000000ff */
[C---:B------:R-:W-:Y:S02]  /*1097f0*/  PRMT R14, R10.reuse, 0x7770, RZ ;  /* 0x000077700a0e7816 */ /* 0x040fe400000000ff */
[----:B------:R-:W-:Y:S02]  /*109800*/  PRMT R11, R10, 0x7771, RZ ;  /* 0x000077710a0b7816 */ /* 0x000fe400000000ff */
[----:B------:R-:W-:-:S02]  /*109810*/  LOP3.LUT R23, R34, 0xffff, R23, 0x48, !PT ;  /* 0x0000ffff22177812 */ /* 0x000fc400078e4817 */
        /* <DEDUP_REMOVED lines=8> */
[----:B------:R-:W-:Y:S02]  /*1098a0*/  LOP3.LUT R14, R14, 0xffff, R17, 0x48, !PT ;  /* 0x0000ffff0e0e7812 */ /* 0x000fe400078e4811 */
[----:B------:R-:W-:Y:S02]  /*1098b0*/  LOP3.LUT R11, R11, 0xffff, R16, 0x48, !PT ;  /* 0x0000ffff0b0b7812 */ /* 0x000fe400078e4810 */
        /* <DEDUP_REMOVED lines=22> */
[----:B--2---:R-:W-:Y:S01]  /*109a20*/  LOP3.LUT R16, R8, 0x80, RZ, 0x3c, !PT ;  /* 0x0000008008107812 */ /* 0x004fe200078e3cff */
[----:B------:R-:W-:Y:S04]  /*109a30*/  STL [R1+0x4], R80 ;  /* 0x0000045001007387 */ /* 0x000fe80000100800 */
        /* <DEDUP_REMOVED lines=13> */
[----:B------:R0:W-:Y:S04]  /*109b10*/  STL [R1+0x3c], R10 ;  /* 0x00003c0a01007387 */ /* 0x0001e80000100800 */
        /* <DEDUP_REMOVED lines=11> */
[----:B-1----:R3:W5:Y:S04]  /*109bd0*/  LDL.128 R12, [R1+0x70] ;  /* 0x00007000010c7983 */ /* 0x0027680000100c00 */
[----:B--2---:R3:W5:Y:S04]  /*109be0*/  LDL.128 R16, [R1+0xa0] ;  /* 0x0000a00001107983 */ /* 0x0047680000100c00 */
[----:B------:R3:W5:Y:S04]  /*109bf0*/  LDL.128 R20, [R1+0x60] ;  /* 0x0000600001147983 */ /* 0x0007680000100c00 */
[----:B------:R3:W5:Y:S04]  /*109c00*/  LDL.128 R24, [R1+0xb0] ;  /* 0x0000b00001187983 */ /* 0x0007680000100c00 */
[----:B------:R3:W5:Y:S04]  /*109c10*/  LDL.128 R28, [R1+0x90] ;  /* 0x00009000011c7983 */ /* 0x0007680000100c00 */
[----:B------:R3:W5:Y:S04]  /*109c20*/  LDL.128 R32, [R1+0x40] ;  /* 0x0000400001207983 */ /* 0x0007680000100c00 */
[----:B------:R3:W5:Y:S04]  /*109c30*/  LDL.128 R36, [R1+0x80] ;  /* 0x0000800001247983 */ /* 0x0007680000100c00 */
[----:B------:R3:W5:Y:S04]  /*109c40*/  LDL.128 R40, [R1] ;  /* 0x0000000001287983 */ /* 0x0007680000100c00 */
[----:B------:R3:W5:Y:S04]  /*109c50*/  LDL.128 R44, [R1+0x10] ;  /* 0x00001000012c7983 */ /* 0x0007680000100c00 */
[----:B------:R3:W5:Y:S04]  /*109c60*/  LDL.128 R48, [R1+0x20] ;  /* 0x0000200001307983 */ /* 0x0007680000100c00 */
[----:B------:R3:W5:Y:S01]  /*109c70*/  LDL.128 R52, [R1+0x30] ;  /* 0x0000300001347983 */ /* 0x0007620000100c00 */
[----:B------:R-:W-:Y:S05]  /*109c80*/  BMOV.32.CLEAR RZ, B11 ;  /* 0x000000000bff7355 */ /* 0x000fea0000100000 */
[----:B------:R-:W-:Y:S01]  /*109c90*/  BSSY.RECONVERGENT B11, `(.L_x_3503) ;  /* 0x00001780000b7945 */ /* 0x000fe20003800200 */
[----:B------:R-:W-:-:S07]  /*109ca0*/  IMAD.MOV.U32 R61, RZ, RZ, RZ ;  /* 0x000000ffff3d7224 */ /* 0x000fce00078e00ff */
.L_x_3504:
[----:B-----5:R-:W-:Y:S01]  /*109cb0*/  LOP3.LUT R65, R20, R54, R44, 0x96, !PT ;  /* 0x0000003614417212 */ /* 0x020fe200078e962c */
[----:B------:R-:W0:Y:S01]  /*109cc0*/  LDCU.128 UR24, c[0x3][0x1f0] ;  /* 0x00c03e00ff1877ac */ /* 0x000e220008000c00 */
[----:B------:R-:W-:Y:S02]  /*109cd0*/  LOP3.LUT R64, R21, R55, R45, 0x96, !PT ;  /* 0x0000003715407212 */ /* 0x000fe400078e962d */
[----:B------:R-:W-:Y:S01]  /*109ce0*/  LOP3.LUT R81, R8, R50, R40, 0x96, !PT ;  /* 0x0000003208517212 */ /* 0x000fe200078e9628 */
[----:B------:R-:W1:Y:S01]  /*109cf0*/  LDCU.128 UR8, c[0x3][0x210] ;  /* 0x00c04200ff0877ac */ /* 0x000e620008000c00 */
[----:B------:R-:W-:Y:S02]  /*109d00*/  LOP3.LUT R74, R24, R65, R38, 0x96, !PT ;  /* 0x00000041184a7212 */ /* 0x000fe400078e9626 */
[----:B------:R-:W-:Y:S01]  /*109d10*/  LOP3.LUT R77, R25, R64, R39, 0x96, !PT ;  /* 0x00000040194d7212 */ /* 0x000fe200078e9627 */
[----:B------:R-:W2:Y:S01]  /*109d20*/  LDCU.128 UR4, c[0x3][0x220] ;  /* 0x00c04400ff0477ac */ /* 0x000ea20008000c00 */
[----:B------:R-:W-:-:S02]  /*109d30*/  LOP3.LUT R81, R16, R81, R14, 0x96, !PT ;  /* 0x0000005110517212 */ /* 0x000fc400078e960e */
[----:B------:R-:W-:Y:S02]  /*109d40*/  SHF.L.W.U32.HI R64, R77, 0x1, R74 ;  /* 0x000000014d407819 */ /* 0x000fe40000010e4a */
[----:B------:R-:W-:Y:S02]  /*109d50*/  LOP3.LUT R67, R10, R52, R42, 0x96, !PT ;  /* 0x000000340a437212 */ /* 0x000fe400078e962a */
[----:B------:R-:W-:Y:S02]  /*109d60*/  LOP3.LUT R65, R64, R81, RZ, 0x3c, !PT ;  /* 0x0000005140417212 */ /* 0x000fe400078e3cff */
[----:B------:R-:W-:Y:S01]  /*109d70*/  LOP3.LUT R78, R9, R51, R41, 0x96, !PT ;  /* 0x00000033094e7212 */ /* 0x000fe200078e9629 */
[----:B0-----:R-:W-:Y:S01]  /*109d80*/  UIADD3 UR14, UPT, UPT, -UR25, URZ, URZ ;  /* 0x000000ff190e7290 */ /* 0x001fe2000fffe1ff */
[----:B------:R-:W-:Y:S01]  /*109d90*/  LOP3.LUT R66, R52, R65, RZ, 0x3c, !PT ;  /* 0x0000004134427212 */ /* 0x000fe200078e3cff */
[----:B------:R-:W-:Y:S01]  /*109da0*/  ULOP3.LUT UR15, UR25, 0x3f, URZ, 0xc0, !UPT ;  /* 0x0000003f190f7892 */ /* 0x000fe2000f8ec0ff */
[----:B------:R-:W-:Y:S01]  /*109db0*/  LOP3.LUT R76, R18, R67, R36, 0x96, !PT ;  /* 0x00000043124c7212 */ /* 0x000fe200078e9624 */
[----:B------:R-:W-:Y:S01]  /*109dc0*/  UIADD3 UR25, UPT, UPT, -UR26, URZ, URZ ;  /* 0x000000ff1a197290 */ /* 0x000fe2000fffe1ff */
[----:B------:R-:W-:Y:S01]  /*109dd0*/  LOP3.LUT R52, R36, R65, RZ, 0x3c, !PT ;  /* 0x0000004124347212 */ /* 0x000fe200078e3cff */
[----:B------:R-:W-:Y:S01]  /*109de0*/  ULOP3.LUT UR14, UR14, 0x3f, URZ, 0xc0, !UPT ;  /* 0x0000003f0e0e7892 */ /* 0x000fe2000f8ec0ff */
[----:B------:R-:W-:Y:S01]  /*109df0*/  LOP3.LUT R78, R17, R78, R15, 0x96, !PT ;  /* 0x0000004e114e7212 */ /* 0x000fe200078e960f */
[----:B------:R-:W-:Y:S01]  /*109e00*/  ULOP3.LUT UR26, UR26, 0x3f, URZ, 0xc0, !UPT ;  /* 0x0000003f1a1a7892 */ /* 0x000fe2000f8ec0ff */
[----:B------:R-:W-:Y:S01]  /*109e10*/  SHF.L.W.U32.HI R36, R74, 0x1, R77 ;  /* 0x000000014a247819 */ /* 0x000fe20000010e4d */
[----:B------:R-:W-:Y:S01]  /*109e20*/  ULOP3.LUT UR25, UR25, 0x3f, URZ, 0xc0, !UPT ;  /* 0x0000003f19197892 */ /* 0x000fe2000f8ec0ff */
[----:B------:R-:W-:Y:S01]  /*109e30*/  LOP3.LUT R67, R22, R32, R46, 0x96, !PT ;  /* 0x0000002016437212 */ /* 0x000fe200078e962e */
[----:B------:R-:W-:Y:S01]  /*109e40*/  UIADD3 UR43, UPT, UPT, -UR27, URZ, URZ ;  /* 0x000000ff1b2b7290 */ /* 0x000fe2000fffe1ff */
[----:B------:R-:W-:Y:S01]  /*109e50*/  LOP3.LUT R72, R23, R33, R47, 0x96, !PT ;  /* 0x0000002117487212 */ /* 0x000fe200078e962f */
[----:B------:R-:W-:Y:S01]  /*109e60*/  UIADD3 UR45, UPT, UPT, -UR24, URZ, URZ ;  /* 0x000000ff182d7290 */ /* 0x000fe2000fffe1ff */
[-C--:B------:R-:W-:Y:S01]  /*109e70*/  LOP3.LUT R42, R42, R65.reuse, RZ, 0x3c, !PT ;  /* 0x000000412a2a7212 */ /* 0x080fe200078e3cff */
[----:B------:R-:W-:Y:S01]  /*109e80*/  ULOP3.LUT UR44, UR27, 0x3f, URZ, 0xc0, !UPT ;  /* 0x0000003f1b2c7892 */ /* 0x000fe2000f8ec0ff */
[-C--:B------:R-:W-:Y:S01]  /*109e90*/  LOP3.LUT R10, R10, R65.reuse, RZ, 0x3c, !PT ;  /* 0x000000410a0a7212 */ /* 0x080fe200078e3cff */
[----:B------:R-:W-:Y:S01]  /*109ea0*/  ULOP3.LUT UR46, UR24, 0x3f, URZ, 0xc0, !UPT ;  /* 0x0000003f182e7892 */ /* 0x000fe2000f8ec0ff */
[----:B------:R-:W-:Y:S01]  /*109eb0*/  LOP3.LUT R18, R18, R65, RZ, 0x3c, !PT ;  /* 0x0000004112127212 */ /* 0x000fe200078e3cff */
[----:B------:R-:W-:Y:S01]  /*109ec0*/  ULOP3.LUT UR43, UR43, 0x3f, URZ, 0xc0, !UPT ;  /* 0x0000003f2b2b7892 */ /* 0x000fe2000f8ec0ff */
[----:B------:R-:W-:Y:S01]  /*109ed0*/  LOP3.LUT R68, R11, R53, R43, 0x96, !PT ;  /* 0x000000350b447212 */ /* 0x000fe200078e962b */
[----:B------:R-:W-:Y:S01]  /*109ee0*/  ULOP3.LUT UR45, UR45, 0x3f, URZ, 0xc0, !UPT ;  /* 0x0000003f2d2d7892 */ /* 0x000fe2000f8ec0ff */
[----:B------:R-:W-:Y:S01]  /*109ef0*/  LOP3.LUT R65, R12, R34, R48, 0x96, !PT ;  /* 0x000000220c417212 */ /* 0x000fe200078e9630 */
[----:B-1----:R-:W-:Y:S01]  /*109f00*/  UIADD3 UR16, UPT, UPT, -UR11, URZ, URZ ;  /* 0x000000ff0b107290 */ /* 0x002fe2000fffe1ff */
[----:B------:R-:W-:Y:S01]  /*109f10*/  LOP3.LUT R64, R13, R35, R49, 0x96, !PT ;  /* 0x000000230d407212 */ /* 0x000fe200078e9631 */
[----:B------:R-:W-:Y:S01]  /*109f20*/  ULOP3.LUT UR17, UR11, 0x3f, URZ, 0xc0, !UPT ;  /* 0x0000003f0b117892 */ /* 0x000fe2000f8ec0ff */
[----:B------:R-:W-:Y:S01]  /*109f30*/  LOP3.LUT R36, R36, R78, RZ, 0x3c, !PT ;  /* 0x0000004e24247212 */ /* 0x000fe200078e3cff */
[----:B------:R-:W-:Y:S01]  /*109f40*/  ULOP3.LUT UR16, UR16, 0x3f, URZ, 0xc0, !UPT ;  /* 0x0000003f10107892 */ /* 0x000fe2000f8ec0ff */
[----:B------:R-:W-:Y:S01]  /*109f50*/  LOP3.LUT R70, R26, R67, R28, 0x96, !PT ;  /* 0x000000431a467212 */ /* 0x000fe200078e961c */
[----:B------:R-:W-:Y:S01]  /*109f60*/  UIADD3 UR23, UPT, UPT, -UR10, URZ, URZ ;  /* 0x000000ff0a177290 */ /* 0x000fe2000fffe1ff */
        /* <DEDUP_REMOVED lines=8> */
[-C--:B------:R-:W-:Y:S01]  /*109ff0*/  LOP3.LUT R69, R37, R36.reuse, RZ, 0x3c, !PT ;  /* 0x0000002425457212 */ /* 0x080fe200078e3cff */
[----:B------:R-:W-:Y:S01]  /*10a000*/  UIADD3 UR41, UPT, UPT, -UR8, URZ, URZ ;  /* 0x000000ff08297290 */ /* 0x000fe2000fffe1ff */
[-C--:B------:R-:W-:Y:S01]  /*10a010*/  LOP3.LUT R67, R43, R36.reuse, RZ, 0x3c, !PT ;  /* 0x000000242b437212 */ /* 0x080fe200078e3cff */
[----:B------:R-:W-:Y:S01]  /*10a020*/  ULOP3.LUT UR42, UR8, 0x3f, URZ, 0xc0, !UPT ;  /* 0x0000003f082a7892 */ /* 0x000fe2000f8ec0ff */
[-C--:B------:R-:W-:Y:S01]  /*10a030*/  LOP3.LUT R71, R53, R36.reuse, RZ, 0x3c, !PT ;  /* 0x0000002435477212 */ /* 0x080fe200078e3cff */
[----:B------:R-:W-:Y:S01]  /*10a040*/  ULOP3.LUT UR30, UR30, 0x3f, URZ, 0xc0, !UPT ;  /* 0x0000003f1e1e7892 */ /* 0x000fe2000f8ec0ff */
[-C--:B------:R-:W-:Y:S01]  /*10a050*/  LOP3.LUT R11, R11, R36.reuse, RZ, 0x3c, !PT ;  /* 0x000000240b0b7212 */ /* 0x080fe200078e3cff */
[----:B------:R-:W0:Y:S01]  /*10a060*/  LDCU.128 UR8, c[0x3][0x1e0] ;  /* 0x00c03c00ff0877ac */ /* 0x000e220008000c00 */
[----:B------:R-:W-:-:S02]  /*10a070*/  LOP3.LUT R19, R19, R36, RZ, 0x3c, !PT ;  /* 0x0000002413137212 */ /* 0x000fc400078e3cff */
[----:B------:R-:W-:Y:S01]  /*10a080*/  SHF.L.W.U32.HI R37, R75, 0x1, R70 ;  /* 0x000000014b257819 */ /* 0x000fe20000010e46 */
[----:B------:R-:W-:Y:S01]  /*10a090*/  ULOP3.LUT UR41, UR41, 0x3f, URZ, 0xc0, !UPT ;  /* 0x0000003f29297892 */ /* 0x000fe2000f8ec0ff */
[----:B------:R-:W-:Y:S01]  /*10a0a0*/  SHF.L.W.U32.HI R36, R70, 0x1, R75 ;  /* 0x0000000146247819 */ /* 0x000fe20000010e4b */
[----:B--2---:R-:W-:Y:S01]  /*10a0b0*/  UIADD3 UR18, UPT, UPT, -UR4, URZ, URZ ;  /* 0x000000ff04127290 */ /* 0x004fe2000fffe1ff */
[----:B------:R-:W-:Y:S01]  /*10a0c0*/  SHF.L.W.U32.HI R53, R73, 0x1, R68 ;  /* 0x0000000149357819 */ /* 0x000fe20000010e44 */
[----:B------:R-:W-:Y:S01]  /*10a0d0*/  UIADD3 UR27, UPT, UPT, -UR7, URZ, URZ ;  /* 0x000000ff071b7290 */ /* 0x000fe2000fffe1ff */
[----:B------:R-:W-:Y:S01]  /*10a0e0*/  SHF.L.W.U32.HI R43, R68, 0x1, R73 ;  /* 0x00000001442b7819 */ /* 0x000fe20000010e49 */
[----:B------:R-:W-:Y:S01]  /*10a0f0*/  ULOP3.LUT UR19, UR4, 0x3f, URZ, 0xc0, !UPT ;  /* 0x0000003f04137892 */ /* 0x000fe2000f8ec0ff */
[----:B------:R-:W-:Y:S01]  /*10a100*/  LOP3.LUT R37, R37, R76, RZ, 0x3c, !PT ;  /* 0x0000004c25257212 */ /* 0x000fe200078e3cff */
[----:B------:R-:W-:Y:S01]  /*10a110*/  ULOP3.LUT UR18, UR18, 0x3f, URZ, 0xc0, !UPT ;  /* 0x0000003f12127892 */ /* 0x000fe2000f8ec0ff */
[----:B------:R-:W-:Y:S01]  /*10a120*/  LOP3.LUT R36, R36, R79, RZ, 0x3c, !PT ;  /* 0x0000004f24247212 */ /* 0x000fe200078e3cff */
[----:B------:R-:W-:Y:S01]  /*10a130*/  ULOP3.LUT UR28, UR7, 0x3f, URZ, 0xc0, !UPT ;  /* 0x0000003f071c7892 */ /* 0x000fe2000f8ec0ff */
[----:B------:R-:W-:Y:S01]  /*10a140*/  LOP3.LUT R53, R53, R74, RZ, 0x3c, !PT ;  /* 0x0000004a35357212 */ /* 0x000fe200078e3cff */
[----:B------:R-:W-:Y:S01]  /*10a150*/  ULOP3.LUT UR27, UR27, 0x3f, URZ, 0xc0, !UPT ;  /* 0x0000003f1b1b7892 */ /* 0x000fe2000f8ec0ff */
[----:B------:R-:W-:Y:S01]  /*10a160*/  LOP3.LUT R64, R43, R77, RZ, 0x3c, !PT ;  /* 0x0000004d2b407212 */ /* 0x000fe200078e3cff */
[----:B------:R-:W-:Y:S01]  /*10a170*/  UIADD3 UR32, UPT, UPT, -UR5, URZ, URZ ;  /* 0x000000ff05207290 */ /* 0x000fe2000fffe1ff */
[-C--:B------:R-:W-:Y:S01]  /*10a180*/  LOP3.LUT R44, R44, R37.reuse, RZ, 0x3c, !PT ;  /* 0x000000252c2c7212 */ /* 0x080fe200078e3cff */
[----:B------:R-:W-:Y:S01]  /*10a190*/  ULOP3.LUT UR33, UR5, 0x3f, URZ, 0xc0, !UPT ;  /* 0x0000003f05217892 */ /* 0x000fe2000f8ec0ff */
[-C--:B------:R-:W-:Y:S01]  /*10a1a0*/  LOP3.LUT R74, R54, R37.reuse, RZ, 0x3c, !PT ;  /* 0x00000025364a7212 */ /* 0x080fe200078e3cff */
[----:B------:R-:W-:Y:S01]  /*10a1b0*/  UIADD3 UR39, UPT, UPT, -UR6, URZ, URZ ;  /* 0x000000ff06277290 */ /* 0x000fe2000fffe1ff */
[-C--:B------:R-:W-:Y:S01]  /*10a1c0*/  LOP3.LUT R20, R20, R37.reuse, RZ, 0x3c, !PT ;  /* 0x0000002514147212 */ /* 0x080fe200078e3cff */
[----:B------:R-:W-:Y:S01]  /*10a1d0*/  ULOP3.LUT UR40, UR6, 0x3f, URZ, 0xc0, !UPT ;  /* 0x0000003f06287892 */ /* 0x000fe2000f8ec0ff */
[-C--:B------:R-:W-:Y:S01]  /*10a1e0*/  LOP3.LUT R38, R38, R37.reuse, RZ, 0x3c, !PT ;  /* 0x0000002526267212 */ /* 0x080fe200078e3cff */
[----:B------:R-:W-:Y:S01]  /*10a1f0*/  ULOP3.LUT UR32, UR32, 0x3f, URZ, 0xc0, !UPT ;  /* 0x0000003f20207892 */ /* 0x000fe2000f8ec0ff */
[----:B------:R-:W-:Y:S01]  /*10a200*/  LOP3.LUT R24, R24, R37, RZ, 0x3c, !PT ;  /* 0x0000002518187212 */ /* 0x000fe200078e3cff */
[----:B------:R-:W1:Y:S01]  /*10a210*/  LDCU.128 UR4, c[0x3][0x200] ;  /* 0x00c04000ff0477ac */ /* 0x000e620008000c00 */
[----:B------:R-:W-:-:S02]  /*10a220*/  LOP3.LUT R77, R55, R36, RZ, 0x3c, !PT ;  /* 0x00000024374d7212 */ /* 0x000fc400078e3cff */
[-C--:B------:R-:W-:Y:S01]  /*10a230*/  LOP3.LUT R39, R39, R36.reuse, RZ, 0x3c, !PT ;  /* 0x0000002427277212 */ /* 0x080fe200078e3cff */
[----:B0-----:R-:W-:Y:S01]  /*10a240*/  UIADD3 UR20, UPT, UPT, -UR9, URZ, URZ ;  /* 0x000000ff09147290 */ /* 0x001fe2000fffe1ff */
[-C--:B------:R-:W-:Y:S01]  /*10a250*/  LOP3.LUT R37, R45, R36.reuse, RZ, 0x3c, !PT ;  /* 0x000000242d257212 */ /* 0x080fe200078e3cff */
[----:B------:R-:W-:Y:S01]  /*10a260*/  ULOP3.LUT UR39, UR39, 0x3f, URZ, 0xc0, !UPT ;  /* 0x0000003f27277892 */ /* 0x000fe2000f8ec0ff */
[-C--:B------:R-:W-:Y:S01]  /*10a270*/  LOP3.LUT R21, R21, R36.reuse, RZ, 0x3c, !PT ;  /* 0x0000002415157212 */ /* 0x080fe200078e3cff */
[----:B------:R-:W-:Y:S01]  /*10a280*/  ULOP3.LUT UR21, UR9, 0x3f, URZ, 0xc0, !UPT ;  /* 0x0000003f09157892 */ /* 0x000fe2000f8ec0ff */
[----:B------:R-:W-:Y:S01]  /*10a290*/  LOP3.LUT R25, R25, R36, RZ, 0x3c, !PT ;  /* 0x0000002419197212 */ /* 0x000fe200078e3cff */
        /* <DEDUP_REMOVED lines=8> */
[----:B------:R-:W-:Y:S01]  /*10a320*/  UIADD3 UR37, UPT, UPT, -UR8, URZ, URZ ;  /* 0x000000ff08257290 */ /* 0x000fe2000fffe1ff */
[----:B------:R-:W-:Y:S01]  /*10a330*/  LOP3.LUT R26, R26, R53, RZ, 0x3c, !PT ;  /* 0x000000351a1a7212 */ /* 0x000fe200078e3cff */
[----:B------:R-:W-:Y:S01]  /*10a340*/  UIADD3 UR29, UPT, UPT, -UR10, URZ, URZ ;  /* 0x000000ff0a1d7290 */ /* 0x000fe2000fffe1ff */
[-C--:B------:R-:W-:Y:S01]  /*10a350*/  LOP3.LUT R53, R47, R64.reuse, RZ, 0x3c, !PT ;  /* 0x000000402f357212 */ /* 0x080fe200078e3cff */
[----:B------:R-:W-:Y:S01]  /*10a360*/  ULOP3.LUT UR38, UR8, 0x3f, URZ, 0xc0, !UPT ;  /* 0x0000003f08267892 */ /* 0x000fe2000f8ec0ff */
[-C--:B------:R-:W-:Y:S01]  /*10a370*/  LOP3.LUT R47, R29, R64.reuse, RZ, 0x3c, !PT ;  /* 0x000000401d2f7212 */ /* 0x080fe200078e3cff */
[----:B------:R-:W-:Y:S01]  /*10a380*/  ULOP3.LUT UR37, UR37, 0x3f, URZ, 0xc0, !UPT ;  /* 0x0000003f25257892 */ /* 0x000fe2000f8ec0ff */
[----:B------:R-:W-:Y:S01]  /*10a390*/  SHF.L.W.U32.HI R29, R78, 0x1, R81 ;  /* 0x000000014e1d7819 */ /* 0x000fe20000010e51 */
[----:B------:R-:W-:Y:S01]  /*10a3a0*/  ULOP3.LUT UR10, UR10, 0x3f, URZ, 0xc0, !UPT ;  /* 0x0000003f0a0a7892 */ /* 0x000fe2000f8ec0ff */
[----:B------:R-:W-:Y:S01]  /*10a3b0*/  SHF.L.W.U32.HI R28, R81, 0x1, R78 ;  /* 0x00000001511c7819 */ /* 0x000fe20000010e4e */
[----:B------:R-:W-:Y:S01]  /*10a3c0*/  ULOP3.LUT UR29, UR29, 0x3f, URZ, 0xc0, !UPT ;  /* 0x0000003f1d1d7892 */ /* 0x000fe2000f8ec0ff */
[-C--:B------:R-:W-:Y:S01]  /*10a3d0*/  LOP3.LUT R23, R23, R64.reuse, RZ, 0x3c, !PT ;  /* 0x0000004017177212 */ /* 0x080fe200078e3cff */
[----:B-1----:R-:W-:Y:S01]  /*10a3e0*/  UIADD3 UR8, UPT, UPT, -UR4, URZ, URZ ;  /* 0x000000ff04087290 */ /* 0x002fe2000fffe1ff */
[-C--:B------:R-:W-:Y:S01]  /*10a3f0*/  LOP3.LUT R72, R33, R64.reuse, RZ, 0x3c, !PT ;  /* 0x0000004021487212 */ /* 0x080fe200078e3cff */
[----:B------:R-:W-:Y:S01]  /*10a400*/  ULOP3.LUT UR4, UR4, 0x3f, URZ, 0xc0, !UPT ;  /* 0x0000003f04047892 */ /* 0x000fe2000f8ec0ff */
[----:B------:R-:W-:Y:S01]  /*10a410*/  LOP3.LUT R27, R27, R64, RZ, 0x3c, !PT ;  /* 0x000000401b1b7212 */ /* 0x000fe200078e3cff */
[----:B------:R-:W-:Y:S01]  /*10a420*/  ULOP3.LUT UR8, UR8, 0x3f, URZ, 0xc0, !UPT ;  /* 0x0000003f08087892 */ /* 0x000fe2000f8ec0ff */
[----:B------:R-:W-:Y:S01]  /*10a430*/  SHF.L.W.U32.HI R64, R76, 0x1, R79 ;  /* 0x000000014c407819 */ /* 0x000fe20000010e4f */
[----:B------:R-:W-:Y:S01]  /*10a440*/  UIADD3 UR9, UPT, UPT, -UR5, URZ, URZ ;  /* 0x000000ff05097290 */ /* 0x000fe2000fffe1ff */
[----:B------:R-:W-:Y:S01]  /*10a450*/  SHF.L.W.U32.HI R65, R79, 0x1, R76 ;  /* 0x000000014f417819 */ /* 0x000fe20000010e4c */
[----:B------:R-:W-:Y:S01]  /*10a460*/  ULOP3.LUT UR5, UR5, 0x3f, URZ, 0xc0, !UPT ;  /* 0x0000003f05057892 */ /* 0x000fe2000f8ec0ff */
[----:B------:R-:W-:Y:S01]  /*10a470*/  LOP3.LUT R29, R29, R70, RZ, 0x3c, !PT ;  /* 0x000000461d1d7212 */ /* 0x000fe200078e3cff */
[----:B------:R-:W-:Y:S01]  /*10a480*/  ULOP3.LUT UR9, UR9, 0x3f, URZ, 0xc0, !UPT ;  /* 0x0000003f09097892 */ /* 0x000fe2000f8ec0ff */
[----:B------:R-:W-:Y:S01]  /*10a490*/  LOP3.LUT R28, R28, R75, RZ, 0x3c, !PT ;  /* 0x0000004b1c1c7212 */ /* 0x000fe200078e3cff */
[----:B------:R-:W-:Y:S01]  /*10a4a0*/  UIADD3 UR35, UPT, UPT, -UR6, URZ, URZ ;  /* 0x000000ff06237290 */ /* 0x000fe2000fffe1ff */
[----:B------:R-:W-:Y:S01]  /*10a4b0*/  LOP3.LUT R64, R64, R73, RZ, 0x3c, !PT ;  /* 0x0000004940407212 */ /* 0x000fe200078e3cff */
[----:B------:R-:W-:Y:S01]  /*10a4c0*/  ULOP3.LUT UR36, UR6, 0x3f, URZ, 0xc0, !UPT ;  /* 0x0000003f06247892 */ /* 0x000fe2000f8ec0ff */
[----:B------:R-:W-:Y:S01]  /*10a4d0*/  LOP3.LUT R65, R65, R68, RZ, 0x3c, !PT ;  /* 0x0000004441417212 */ /* 0x000fe200078e3cff */
[----:B------:R-:W-:Y:S01]  /*10a4e0*/  UIADD3 UR34, UPT, UPT, -UR7, URZ, URZ ;  /* 0x000000ff07227290 */ /* 0x000fe2000fffe1ff */
[----:B------:R-:W-:Y:S01]  /*10a4f0*/  LOP3.LUT R70, R12, R29, RZ, 0x3c, !PT ;  /* 0x0000001d0c467212 */ /* 0x000fe200078e3cff */
[----:B------:R-:W-:Y:S01]  /*10a500*/  UMOV UR6, 0x118 ;  /* 0x0000011800067882 */ /* 0x000fe20000000000 */
[-C--:B------:R-:W-:Y:S01]  /*10a510*/  LOP3.LUT R75, R13, R28.reuse, RZ, 0x3c, !PT ;  /* 0x0000001c0d4b7212 */ /* 0x080fe200078e3cff */
[----:B------:R-:W-:Y:S01]  /*10a520*/  ULOP3.LUT UR7, UR7, 0x3f, URZ, 0xc0, !UPT ;  /* 0x0000003f07077892 */ /* 0x000fe2000f8ec0ff */
[----:B------:R-:W-:Y:S01]  /*10a530*/  LOP3.LUT R55, R31, R28, RZ, 0x3c, !PT ;  /* 0x0000001c1f377212 */ /* 0x000fe200078e3cff */
[----:B------:R-:W-:Y:S01]  /*10a540*/  ULOP3.LUT UR34, UR34, 0x3f, URZ, 0xc0, !UPT ;  /* 0x0000003f22227892 */ /* 0x000fe2000f8ec0ff */
[C---:B------:R-:W-:Y:S01]  /*10a550*/  SHF.R.U64 R13, R74.reuse, UR14, R77 ;  /* 0x0000000e4a0d7c19 */ /* 0x040fe2000800124d */
[----:B------:R-:W-:Y:S01]  /*10a560*/  ULOP3.LUT UR35, UR35, 0x3f, URZ, 0xc0, !UPT ;  /* 0x0000003f23237892 */ /* 0x000fe2000f8ec0ff */
[----:B------:R-:W-:-:S02]  /*10a570*/  SHF.L.U32 R12, R74, UR15, RZ ;  /* 0x0000000f4a0c7c19 */ /* 0x000fc400080006ff */
[----:B------:R-:W-:Y:S02]  /*10a580*/  LOP3.LUT R31, R49, R28, RZ, 0x3c, !PT ;  /* 0x0000001c311f7212 */ /* 0x000fe400078e3cff */
[-C--:B------:R-:W-:Y:S02]  /*10a590*/  LOP3.LUT R54, R48, R29.reuse, RZ, 0x3c, !PT ;  /* 0x0000001d30367212 */ /* 0x080fe400078e3cff */
[-C--:B------:R-:W-:Y:S02]  /*10a5a0*/  LOP3.LUT R34, R34, R29.reuse, RZ, 0x3c, !PT ;  /* 0x0000001d22227212 */ /* 0x080fe400078e3cff */
[-C--:B------:R-:W-:Y:S02]  /*10a5b0*/  LOP3.LUT R30, R30, R29.reuse, RZ, 0x3c, !PT ;  /* 0x0000001d1e1e7212 */ /* 0x080fe400078e3cff */
[----:B------:R-:W-:Y:S02]  /*10a5c0*/  LOP3.LUT R62, R62, R29, RZ, 0x3c, !PT ;  /* 0x0000001d3e3e7212 */ /* 0x000fe400078e3cff */
[----:B------:R-:W-:-:S02]  /*10a5d0*/  LOP3.LUT R49, R51, R64, RZ, 0x3c, !PT ;  /* 0x0000004033317212 */ /* 0x000fc400078e3cff */
[-C--:B------:R-:W-:Y:S02]  /*10a5e0*/  LOP3.LUT R29, R35, R28.reuse, RZ, 0x3c, !PT ;  /* 0x0000001c231d7212 */ /* 0x080fe400078e3cff */
[----:B------:R-:W-:Y:S02]  /*10a5f0*/  LOP3.LUT R63, R63, R28, RZ, 0x3c, !PT ;  /* 0x0000001c3f3f7212 */ /* 0x000fe400078e3cff */
[----:B------:R-:W-:Y:S02]  /*10a600*/  LOP3.LUT R48, R14, R65, RZ, 0x3c, !PT ;  /* 0x000000410e307212 */ /* 0x000fe400078e3cff */
[-C--:B------:R-:W-:Y:S02]  /*10a610*/  LOP3.LUT R73, R15, R64.reuse, RZ, 0x3c, !PT ;  /* 0x000000400f497212 */ /* 0x080fe400078e3cff */
[----:B------:R-:W-:Y:S02]  /*10a620*/  LOP3.LUT R51, R17, R64, RZ, 0x3c, !PT ;  /* 0x0000004011337212 */ /* 0x000fe400078e3cff */
[----:B------:R-:W-:-:S02]  /*10a630*/  LOP3.LUT R12, R12, R13, RZ, 0xfc, !PT ;  /* 0x0000000d0c0c7212 */ /* 0x000fc400078efcff */
[C-C-:B------:R-:W-:Y:S02]  /*10a640*/  SHF.R.U64 R28, R43.reuse, UR25, R72.reuse ;  /* 0x000000192b1c7c19 */ /* 0x140fe40008001248 */
[C---:B------:R-:W-:Y:S02]  /*10a650*/  SHF.L.U32 R15, R43.reuse, UR26, RZ ;  /* 0x0000001a2b0f7c19 */ /* 0x040fe400080006ff */
[--C-:B------:R-:W-:Y:S02]  /*10a660*/  SHF.L.U64.HI R14, R43, UR26, R72.reuse ;  /* 0x0000001a2b0e7c19 */ /* 0x100fe40008010248 */
[----:B------:R-:W-:Y:S02]  /*10a670*/  SHF.R.U32.HI R17, RZ, UR25, R72 ;  /* 0x00000019ff117c19 */ /* 0x000fe40008011648 */
[--C-:B------:R-:W-:Y:S02]  /*10a680*/  SHF.L.U64.HI R13, R74, UR15, R77.reuse ;  /* 0x0000000f4a0d7c19 */ /* 0x100fe4000801024d */
[----:B------:R-:W-:-:S02]  /*10a690*/  SHF.R.U32.HI R32, RZ, UR14, R77 ;  /* 0x0000000eff207c19 */ /* 0x000fc4000801164d */
[----:B------:R-:W-:Y:S02]  /*10a6a0*/  LOP3.LUT R15, R15, R28, RZ, 0xfc, !PT ;  /* 0x0000001c0f0f7212 */ /* 0x000fe400078efcff */
[----:B------:R-:W-:Y:S02]  /*10a6b0*/  LOP3.LUT R14, R14, R17, RZ, 0xfc, !PT ;  /* 0x000000110e0e7212 */ /* 0x000fe400078efcff */
[----:B------:R-:W-:Y:S02]  /*10a6c0*/  LOP3.LUT R13, R13, R32, RZ, 0xfc, !PT ;  /* 0x000000200d0d7212 */ /* 0x000fe400078efcff */
[C-C-:B------:R-:W-:Y:S02]  /*10a6d0*/  SHF.R.U64 R17, R34.reuse, UR43, R29.reuse ;  /* 0x0000002b22117c19 */ /* 0x140fe4000800121d */
[----:B------:R-:W-:Y:S02]  /*10a6e0*/  SHF.L.U64.HI R35, R34, UR44, R29 ;  /* 0x0000002c22237c19 */ /* 0x000fe4000801021d */
[----:B------:R-:W-:-:S02]  /*10a6f0*/  SHF.R.U64 R28, R66, UR45, R71 ;  /* 0x0000002d421c7c19 */ /* 0x000fc40008001247 */
[----:B------:R-:W-:Y:S02]  /*10a700*/  SHF.L.U32 R43, R66, UR46, RZ ;  /* 0x0000002e422b7c19 */ /* 0x000fe400080006ff */
[----:B------:R-:W-:Y:S02]  /*10a710*/  SHF.L.U32 R34, R34, UR44, RZ ;  /* 0x0000002c22227c19 */ /* 0x000fe400080006ff */
[----:B------:R-:W-:Y:S02]  /*10a720*/  SHF.R.U32.HI R32, RZ, UR43, R29 ;  /* 0x0000002bff207c19 */ /* 0x000fe4000801161d */
[----:B------:R-:W-:Y:S02]  /*10a730*/  LOP3.LUT R43, R43, R28, RZ, 0xfc, !PT ;  /* 0x0000001c2b2b7212 */ /* 0x000fe400078efcff */
[----:B------:R-:W-:Y:S02]  /*10a740*/  LOP3.LUT R34, R34, R17, RZ, 0xfc, !PT ;  /* 0x0000001122227212 */ /* 0x000fe400078efcff */
[----:B------:R-:W-:-:S02]  /*10a750*/  LOP3.LUT R35, R35, R32, RZ, 0xfc, !PT ;  /* 0x0000002023237212 */ /* 0x000fc400078efcff */
[--C-:B------:R-:W-:Y:S02]  /*10a760*/  SHF.L.U64.HI R45, R66, UR46, R71.reuse ;  /* 0x0000002e422d7c19 */ /* 0x100fe40008010247 */
[----:B------:R-:W-:Y:S02]  /*10a770*/  SHF.R.U32.HI R28, RZ, UR45, R71 ;  /* 0x0000002dff1c7c19 */ /* 0x000fe40008011647 */
[C-C-:B------:R-:W-:Y:S02]  /*10a780*/  SHF.R.U64 R32, R38.reuse, UR16, R39.reuse ;  /* 0x0000001026207c19 */ /* 0x140fe40008001227 */
[C---:B------:R-:W-:Y:S02]  /*10a790*/  SHF.L.U32 R17, R38.reuse, UR17, RZ ;  /* 0x0000001126117c19 */ /* 0x040fe400080006ff */
[--C-:B------:R-:W-:Y:S02]  /*10a7a0*/  SHF.L.U64.HI R29, R38, UR17, R39.reuse ;  /* 0x00000011261d7c19 */ /* 0x100fe40008010227 */
[----:B------:R-:W-:-:S02]  /*10a7b0*/  SHF.R.U32.HI R38, RZ, UR16, R39 ;  /* 0x00000010ff267c19 */ /* 0x000fc40008011627 */
[----:B------:R-:W-:Y:S02]  /*10a7c0*/  LOP3.LUT R45, R45, R28, RZ, 0xfc, !PT ;  /* 0x0000001c2d2d7212 */ /* 0x000fe400078efcff */
[----:B------:R-:W-:Y:S02]  /*10a7d0*/  LOP3.LUT R28, R17, R32, RZ, 0xfc, !PT ;  /* 0x00000020111c7212 */ /* 0x000fe400078efcff */
[----:B------:R-:W-:Y:S02]  /*10a7e0*/  LOP3.LUT R29, R29, R38, RZ, 0xfc, !PT ;  /* 0x000000261d1d7212 */ /* 0x000fe400078efcff */
[C-C-:B------:R-:W-:Y:S02]  /*10a7f0*/  SHF.R.U64 R32, R52.reuse, UR23, R69.reuse ;  /* 0x0000001734207c19 */ /* 0x140fe40008001245 */
[C---:B------:R-:W-:Y:S02]  /*10a800*/  SHF.L.U64.HI R66, R52.reuse, UR24, R69 ;  /* 0x0000001834427c19 */ /* 0x040fe40008010245 */
[----:B------:R-:W-:-:S02]  /*10a810*/  SHF.L.U32 R33, R52, UR24, RZ ;  /* 0x0000001834217c19 */ /* 0x000fc400080006ff */
[----:B------:R-:W-:Y:S02]  /*10a820*/  SHF.R.U32.HI R69, RZ, UR23, R69 ;  /* 0x00000017ff457c19 */ /* 0x000fe40008011645 */
[C---:B------:R-:W-:Y:S02]  /*10a830*/  SHF.R.U64 R17, R48.reuse, UR30, R73 ;  /* 0x0000001e30117c19 */ /* 0x040fe40008001249 */
[----:B------:R-:W-:Y:S02]  /*10a840*/  SHF.L.U32 R38, R48, UR31, RZ ;  /* 0x0000001f30267c19 */ /* 0x000fe400080006ff */
[----:B------:R-:W-:Y:S02]  /*10a850*/  LOP3.LUT R33, R33, R32, RZ, 0xfc, !PT ;  /* 0x0000002021217212 */ /* 0x000fe400078efcff */
[----:B------:R-:W-:Y:S02]  /*10a860*/  LOP3.LUT R66, R66, R69, RZ, 0xfc, !PT ;  /* 0x0000004542427212 */ /* 0x000fe400078efcff */
[----:B------:R-:W-:-:S02]  /*10a870*/  LOP3.LUT R38, R38, R17, RZ, 0xfc, !PT ;  /* 0x0000001126267212 */ /* 0x000fc400078efcff */
[----:B------:R-:W-:Y:S02]  /*10a880*/  SHF.L.U64.HI R39, R48, UR31, R73 ;  /* 0x0000001f30277c19 */ /* 0x000fe40008010249 */
[C-C-:B------:R-:W-:Y:S02]  /*10a890*/  SHF.R.U64 R48, R70.reuse, UR41, R75.reuse ;  /* 0x0000002946307c19 */ /* 0x140fe4000800124b */
[C---:B------:R-:W-:Y:S02]  /*10a8a0*/  SHF.L.U32 R17, R70.reuse, UR42, RZ ;  /* 0x0000002a46117c19 */ /* 0x040fe400080006ff */
[--C-:B------:R-:W-:Y:S02]  /*10a8b0*/  SHF.L.U64.HI R32, R70, UR42, R75.reuse ;  /* 0x0000002a46207c19 */ /* 0x100fe4000801024b */
[----:B------:R-:W-:Y:S02]  /*10a8c0*/  SHF.R.U32.HI R69, RZ, UR41, R75 ;  /* 0x00000029ff457c19 */ /* 0x000fe4000801164b */
[----:B------:R-:W-:-:S02]  /*10a8d0*/  LOP3.LUT R68, R50, R65, RZ, 0x3c, !PT ;  /* 0x0000004132447212 */ /* 0x000fc400078e3cff */
[----:B------:R-:W-:Y:S02]  /*10a8e0*/  LOP3.LUT R17, R17, R48, RZ, 0xfc, !PT ;  /* 0x0000003011117212 */ /* 0x000fe400078efcff */
[----:B------:R-:W-:Y:S02]  /*10a8f0*/  LOP3.LUT R32, R32, R69, RZ, 0xfc, !PT ;  /* 0x0000004520207212 */ /* 0x000fe400078efcff */
[----:B------:R-:W-:Y:S02]  /*10a900*/  SHF.R.U32.HI R50, RZ, UR30, R73 ;  /* 0x0000001eff327c19 */ /* 0x000fe40008011649 */
[C-C-:B------:R-:W-:Y:S02]  /*10a910*/  SHF.R.U64 R69, R46.reuse, UR18, R47.reuse ;  /* 0x000000122e457c19 */ /* 0x140fe4000800122f */
[--C-:B------:R-:W-:Y:S02]  /*10a920*/  SHF.L.U64.HI R48, R46, UR19, R47.reuse ;  /* 0x000000132e307c19 */ /* 0x100fe4000801022f */
[----:B------:R-:W-:-:S02]  /*10a930*/  SHF.R.U32.HI R71, RZ, UR18, R47 ;  /* 0x00000012ff477c19 */ /* 0x000fc4000801162f */
[C-C-:B------:R-:W-:Y:S02]  /*10a940*/  SHF.R.U64 R47, R18.reuse, UR27, R19.reuse ;  /* 0x0000001b122f7c19 */ /* 0x140fe40008001213 */
[----:B------:R-:W-:Y:S02]  /*10a950*/  SHF.L.U32 R52, R18, UR28, RZ ;  /* 0x0000001c12347c19 */ /* 0x000fe400080006ff */
[----:B------:R-:W-:Y:S02]  /*10a960*/  LOP3.LUT R39, R39, R50, RZ, 0xfc, !PT ;  /* 0x0000003227277212 */ /* 0x000fe400078efcff */
[----:B------:R-:W-:Y:S02]  /*10a970*/  LOP3.LUT R52, R52, R47, RZ, 0xfc, !PT ;  /* 0x0000002f34347212 */ /* 0x000fe400078efcff */
[----:B------:R-:W-:Y:S02]  /*10a980*/  SHF.L.U64.HI R50, R18, UR28, R19 ;  /* 0x0000001c12327c19 */ /* 0x000fe40008010213 */
[----:B------:R-:W-:-:S02]  /*10a990*/  SHF.R.U64 R18, R30, UR32, R55 ;  /* 0x000000201e127c19 */ /* 0x000fc40008001237 */
[C---:B------:R-:W-:Y:S02]  /*10a9a0*/  SHF.L.U32 R47, R30.reuse, UR33, RZ ;  /* 0x000000211e2f7c19 */ /* 0x040fe400080006ff */
[----:B------:R-:W-:Y:S02]  /*10a9b0*/  SHF.R.U32.HI R19, RZ, UR27, R19 ;  /* 0x0000001bff137c19 */ /* 0x000fe40008011613 */
[--C-:B------:R-:W-:Y:S02]  /*10a9c0*/  SHF.L.U64.HI R30, R30, UR33, R55.reuse ;  /* 0x000000211e1e7c19 */ /* 0x100fe40008010237 */
[----:B------:R-:W-:Y:S02]  /*10a9d0*/  LOP3.LUT R16, R16, R65, RZ, 0x3c, !PT ;  /* 0x0000004110107212 */ /* 0x000fe400078e3cff */
[----:B------:R-:W-:Y:S02]  /*10a9e0*/  SHF.R.U32.HI R55, RZ, UR32, R55 ;  /* 0x00000020ff377c19 */ /* 0x000fe40008011637 */
[----:B------:R-:W-:-:S02]  /*10a9f0*/  LOP3.LUT R50, R50, R19, RZ, 0xfc, !PT ;  /* 0x0000001332327212 */ /* 0x000fc400078efcff */
[----:B------:R-:W-:Y:S02]  /*10aa00*/  LOP3.LUT R47, R47, R18, RZ, 0xfc, !PT ;  /* 0x000000122f2f7212 */ /* 0x000fe400078efcff */
[----:B------:R-:W-:Y:S02]  /*10aa10*/  LOP3.LUT R30, R30, R55, RZ, 0xfc, !PT ;  /* 0x000000371e1e7212 */ /* 0x000fe400078efcff */
[C-C-:B------:R-:W-:Y:S02]  /*10aa20*/  SHF.R.U64 R19, R16.reuse, UR39, R51.reuse ;  /* 0x0000002710137c19 */ /* 0x140fe40008001233 */
[C---:B------:R-:W-:Y:S02]  /*10aa30*/  SHF.L.U64.HI R18, R16.reuse, UR40, R51 ;  /* 0x0000002810127c19 */ /* 0x040fe40008010233 */
[----:B------:R-:W-:Y:S02]  /*10aa40*/  SHF.L.U32 R74, R16, UR40, RZ ;  /* 0x00000028104a7c19 */ /* 0x000fe400080006ff */
[----:B------:R-:W-:-:S02]  /*10aa50*/  SHF.L.U32 R46, R46, UR19, RZ ;  /* 0x000000132e2e7c19 */ /* 0x000fc400080006ff */
[C-C-:B------:R-:W-:Y:S02]  /*10aa60*/  SHF.R.U64 R16, R36.reuse, UR20, R53.reuse ;  /* 0x0000001424107c19 */ /* 0x140fe40008001235 */
[----:B------:R-:W-:Y:S02]  /*10aa70*/  SHF.L.U32 R55, R36, UR21, RZ ;  /* 0x0000001524377c19 */ /* 0x000fe400080006ff */
[----:B------:R-:W-:Y:S02]  /*10aa80*/  LOP3.LUT R46, R46, R69, RZ, 0xfc, !PT ;  /* 0x000000452e2e7212 */ /* 0x000fe400078efcff */
[----:B------:R-:W-:Y:S02]  /*10aa90*/  LOP3.LUT R74, R74, R19, RZ, 0xfc, !PT ;  /* 0x000000134a4a7212 */ /* 0x000fe400078efcff */
[----:B------:R-:W-:Y:S02]  /*10aaa0*/  LOP3.LUT R55, R55, R16, RZ, 0xfc, !PT ;  /* 0x0000001037377212 */ /* 0x000fe400078efcff */
[----:B------:R-:W-:-:S02]  /*10aab0*/  SHF.L.U64.HI R70, R36, UR21, R53 ;  /* 0x0000001524467c19 */ /* 0x000fc40008010235 */
[----:B------:R-:W-:Y:S02]  /*10aac0*/  SHF.R.U32.HI R69, RZ, UR20, R53 ;  /* 0x00000014ff457c19 */ /* 0x000fe40008011635 */
[C-C-:B------:R-:W-:Y:S02]  /*10aad0*/  SHF.R.U64 R19, R68.reuse, UR22, R49.reuse ;  /* 0x0000001644137c19 */ /* 0x140fe40008001231 */
[C---:B------:R-:W-:Y:S02]  /*10aae0*/  SHF.L.U32 R16, R68.reuse, UR11, RZ ;  /* 0x0000000b44107c19 */ /* 0x040fe400080006ff */
[--C-:B------:R-:W-:Y:S02]  /*10aaf0*/  SHF.L.U64.HI R68, R68, UR11, R49.reuse ;  /* 0x0000000b44447c19 */ /* 0x100fe40008010231 */
[----:B------:R-:W-:Y:S02]  /*10ab00*/  SHF.R.U32.HI R53, RZ, UR22, R49 ;  /* 0x00000016ff357c19 */ /* 0x000fe40008011631 */
[----:B------:R-:W-:-:S02]  /*10ab10*/  SHF.R.U32.HI R51, RZ, UR39, R51 ;  /* 0x00000027ff337c19 */ /* 0x000fc40008011633 */
[----:B------:R-:W-:Y:S02]  /*10ab20*/  LOP3.LUT R49, R16, R19, RZ, 0xfc, !PT ;  /* 0x0000001310317212 */ /* 0x000fe400078efcff */
[----:B------:R-:W-:Y:S02]  /*10ab30*/  LOP3.LUT R68, R68, R53, RZ, 0xfc, !PT ;  /* 0x0000003544447212 */ /* 0x000fe400078efcff */
[C---:B------:R-:W-:Y:S02]  /*10ab40*/  SHF.R.U64 R16, R44.reuse, UR37, R37 ;  /* 0x000000252c107c19 */ /* 0x040fe40008001225 */
[----:B------:R-:W-:Y:S02]  /*10ab50*/  SHF.L.U32 R19, R44, UR38, RZ ;  /* 0x000000262c137c19 */ /* 0x000fe400080006ff */
[C---:B------:R-:W-:Y:S02]  /*10ab60*/  SHF.R.U64 R53, R54.reuse, UR29, R31 ;  /* 0x0000001d36357c19 */ /* 0x040fe4000800121f */
[----:B------:R-:W-:-:S02]  /*10ab70*/  SHF.L.U32 R72, R54, UR10, RZ ;  /* 0x0000000a36487c19 */ /* 0x000fc400080006ff */
[----:B------:R-:W-:Y:S02]  /*10ab80*/  LOP3.LUT R8, R8, R65, RZ, 0x3c, !PT ;  /* 0x0000004108087212 */ /* 0x000fe400078e3cff */
[----:B------:R-:W-:Y:S02]  /*10ab90*/  LOP3.LUT R9, R9, R64, RZ, 0x3c, !PT ;  /* 0x0000004009097212 */ /* 0x000fe400078e3cff */
[----:B------:R-:W-:Y:S02]  /*10aba0*/  LOP3.LUT R51, R18, R51, RZ, 0xfc, !PT ;  /* 0x0000003312337212 */ /* 0x000fe400078efcff */
[--C-:B------:R-:W-:Y:S02]  /*10abb0*/  SHF.R.U32.HI R18, RZ, UR29, R31.reuse ;  /* 0x0000001dff127c19 */ /* 0x100fe4000801161f */
[----:B------:R-:W-:Y:S02]  /*10abc0*/  LOP3.LUT R19, R19, R16, RZ, 0xfc, !PT ;  /* 0x0000001013137212 */ /* 0x000fe400078efcff */
[----:B------:R-:W-:Y:S01]  /*10abd0*/  SHF.L.U64.HI R31, R54, UR10, R31 ;  /* 0x0000000a361f7c19 */ /* 0x000fe2000801021f */
[----:B------:R-:W0:Y:S01]  /*10abe0*/  LDCU.64 UR10, c[0x3][0x230] ;  /* 0x00c04600ff0a77ac */ /* 0x000e220008000a00 */
[----:B------:R-:W-:-:S02]  /*10abf0*/  LOP3.LUT R72, R72, R53, RZ, 0xfc, !PT ;  /* 0x0000003548487212 */ /* 0x000fc400078efcff */
[--C-:B------:R-:W-:Y:S02]  /*10ac00*/  SHF.L.U64.HI R77, R44, UR38, R37.reuse ;  /* 0x000000262c4d7c19 */ /* 0x100fe40008010225 */
[----:B------:R-:W-:Y:S02]  /*10ac10*/  SHF.R.U32.HI R16, RZ, UR37, R37 ;  /* 0x00000025ff107c19 */ /* 0x000fe40008011625 */
[C-C-:B------:R-:W-:Y:S02]  /*10ac20*/  SHF.R.U64 R53, R8.reuse, UR8, R9.reuse ;  /* 0x0000000808357c19 */ /* 0x140fe40008001209 */
[C-C-:B------:R-:W-:Y:S02]  /*10ac30*/  SHF.L.U64.HI R37, R8.reuse, UR4, R9.reuse ;  /* 0x0000000408257c19 */ /* 0x140fe40008010209 */
[----:B------:R-:W-:Y:S01]  /*10ac40*/  SHF.L.U32 R54, R8, UR4, RZ ;  /* 0x0000000408367c19 */ /* 0x000fe200080006ff */
[----:B------:R-:W1:Y:S01]  /*10ac50*/  LDCU UR4, c[0x3][0x1dc] ;  /* 0x00c03b80ff0477ac */ /* 0x000e620008000800 */
[----:B------:R-:W-:-:S02]  /*10ac60*/  SHF.R.U32.HI R8, RZ, UR8, R9 ;  /* 0x00000008ff087c19 */ /* 0x000fc40008011609 */
[----:B------:R-:W-:Y:S02]  /*10ac70*/  LOP3.LUT R54, R54, R53, RZ, 0xfc, !PT ;  /* 0x0000003536367212 */ /* 0x000fe400078efcff */
[----:B------:R-:W-:Y:S01]  /*10ac80*/  LOP3.LUT R37, R37, R8, RZ, 0xfc, !PT ;  /* 0x0000000825257212 */ /* 0x000fe200078efcff */
[----:B0-----:R-:W-:Y:S01]  /*10ac90*/  UIADD3 UR8, UPT, UPT, -UR10, URZ, URZ ;  /* 0x000000ff0a087290 */ /* 0x001fe2000fffe1ff */
[C-C-:B------:R-:W-:Y:S01]  /*10aca0*/  SHF.R.U64 R8, R10.reuse, UR9, R11.reuse ;  /* 0x000000090a087c19 */ /* 0x140fe2000800120b */
[----:B------:R-:W-:Y:S01]  /*10acb0*/  ULOP3.LUT UR10, UR10, 0x3f, URZ, 0xc0, !UPT ;  /* 0x0000003f0a0a7892 */ /* 0x000fe2000f8ec0ff */
[C---:B------:R-:W-:Y:S01]  /*10acc0*/  SHF.L.U32 R53, R10.reuse, UR5, RZ ;  /* 0x000000050a357c19 */ /* 0x040fe200080006ff */
[----:B------:R-:W-:Y:S01]  /*10acd0*/  ULOP3.LUT UR8, UR8, 0x3f, URZ, 0xc0, !UPT ;  /* 0x0000003f08087892 */ /* 0x000fe2000f8ec0ff */
[----:B------:R-:W-:Y:S01]  /*10ace0*/  SHF.L.U64.HI R44, R10, UR5, R11 ;  /* 0x000000050a2c7c19 */ /* 0x000fe2000801020b */
[----:B------:R-:W-:Y:S01]  /*10acf0*/  UIADD3 UR5, UPT, UPT, -UR11, URZ, URZ ;  /* 0x000000ff0b057290 */ /* 0x000fe2000fffe1ff */
[----:B------:R-:W-:-:S02]  /*10ad00*/  LOP3.LUT R53, R53, R8, RZ, 0xfc, !PT ;  /* 0x0000000835357212 */ /* 0x000fc400078efcff */
[C---:B------:R-:W-:Y:S01]  /*10ad10*/  LEA R8, R61.reuse, UR6, 0x3 ;  /* 0x000000063d087c11 */ /* 0x040fe2000f8e18ff */
[----:B------:R-:W0:Y:S01]  /*10ad20*/  LDCU UR6, c[0x3][0x238] ;  /* 0x00c04700ff0677ac */ /* 0x000e220008000800 */
[----:B------:R-:W-:Y:S01]  /*10ad30*/  SHF.R.U32.HI R11, RZ, UR9, R11 ;  /* 0x00000009ff0b7c19 */ /* 0x000fe2000801160b */
[----:B------:R-:W-:Y:S01]  /*10ad40*/  VIADD R61, R61, 0x1 ;  /* 0x000000013d3d7836 */ /* 0x000fe20000000000 */
[----:B------:R-:W-:Y:S01]  /*10ad50*/  SHF.L.U32 R10, R22, UR7, RZ ;  /* 0x00000007160a7c19 */ /* 0x000fe200080006ff */
[----:B------:R-:W-:Y:S01]  /*10ad60*/  ULOP3.LUT UR5, UR5, 0x3f, URZ, 0xc0, !UPT ;  /* 0x0000003f05057892 */ /* 0x000fe2000f8ec0ff */
[----:B------:R-:W2:Y:S01]  /*10ad70*/  LDC.64 R8, c[0x3][R8] ;  /* 0x00c0000008087b82 */ /* 0x000ea20000000a00 */
[----:B------:R-:W-:Y:S02]  /*10ad80*/  LOP3.LUT R44, R44, R11, RZ, 0xfc, !PT ;  /* 0x0000000b2c2c7212 */ /* 0x000fe400078efcff */
[----:B------:R-:W-:Y:S02]  /*10ad90*/  SHF.R.U64 R11, R22, UR34, R23 ;  /* 0x00000022160b7c19 */ /* 0x000fe40008001217 */
[----:B------:R-:W-:-:S02]  /*10ada0*/  LOP3.LUT R70, R70, R69, RZ, 0xfc, !PT ;  /* 0x0000004546467212 */ /* 0x000fc400078efcff */
[--C-:B------:R-:W-:Y:S01]  /*10adb0*/  SHF.L.U64.HI R36, R22, UR7, R23.reuse ;  /* 0x0000000716247c19 */ /* 0x100fe20008010217 */
[----:B------:R-:W-:Y:S01]  /*10adc0*/  ULOP3.LUT UR7, UR11, 0x3f, URZ, 0xc0, !UPT ;  /* 0x0000003f0b077892 */ /* 0x000fe2000f8ec0ff */
[----:B------:R-:W-:Y:S02]  /*10add0*/  SHF.R.U32.HI R69, RZ, UR34, R23 ;  /* 0x00000022ff457c19 */ /* 0x000fe40008011617 */
[----:B------:R-:W-:Y:S02]  /*10ade0*/  LOP3.LUT R48, R48, R71, RZ, 0xfc, !PT ;  /* 0x0000004730307212 */ /* 0x000fe400078efcff */
[----:B------:R-:W-:Y:S02]  /*10adf0*/  LOP3.LUT R23, R10, R11, RZ, 0xfc, !PT ;  /* 0x0000000b0a177212 */ /* 0x000fe400078efcff */
[C---:B------:R-:W-:Y:S02]  /*10ae00*/  SHF.R.U64 R10, R20.reuse, UR35, R21 ;  /* 0x00000023140a7c19 */ /* 0x040fe40008001215 */
[----:B------:R-:W-:-:S02]  /*10ae10*/  SHF.L.U32 R71, R20, UR36, RZ ;  /* 0x0000002414477c19 */ /* 0x000fc400080006ff */
[C-C-:B------:R-:W-:Y:S02]  /*10ae20*/  SHF.L.U64.HI R76, R26.reuse, UR7, R27.reuse ;  /* 0x000000071a4c7c19 */ /* 0x140fe4000801021b */
[----:B------:R-:W-:Y:S02]  /*10ae30*/  LOP3.LUT R71, R71, R10, RZ, 0xfc, !PT ;  /* 0x0000000a47477212 */ /* 0x000fe400078efcff */
[--C-:B------:R-:W-:Y:S02]  /*10ae40*/  SHF.R.U64 R10, R26, UR5, R27.reuse ;  /* 0x000000051a0a7c19 */ /* 0x100fe4000800121b */
[----:B------:R-:W-:Y:S02]  /*10ae50*/  LOP3.LUT R77, R77, R16, RZ, 0xfc, !PT ;  /* 0x000000104d4d7212 */ /* 0x000fe400078efcff */
[----:B------:R-:W-:Y:S02]  /*10ae60*/  LOP3.LUT R36, R36, R69, RZ, 0xfc, !PT ;  /* 0x0000004524247212 */ /* 0x000fe400078efcff */
[----:B------:R-:W-:Y:S01]  /*10ae70*/  SHF.L.U32 R79, R26, UR7, RZ ;  /* 0x000000071a4f7c19 */ /* 0x000fe200080006ff */
[----:B0-----:R-:W-:Y:S01]  /*10ae80*/  UIADD3 UR7, UPT, UPT, -UR6, URZ, URZ ;  /* 0x000000ff06077290 */ /* 0x001fe2000fffe1ff */
[----:B------:R-:W-:Y:S01]  /*10ae90*/  SHF.R.U32.HI R27, RZ, UR5, R27 ;  /* 0x00000005ff1b7c19 */ /* 0x000fe2000801161b */
[----:B-1----:R-:W-:Y:S01]  /*10aea0*/  UIADD3 UR5, UPT, UPT, -UR4, URZ, URZ ;  /* 0x000000ff04057290 */ /* 0x002fe2000fffe1ff */
[--C-:B------:R-:W-:Y:S01]  /*10aeb0*/  SHF.L.U64.HI R69, R20, UR36, R21.reuse ;  /* 0x0000002414457c19 */ /* 0x100fe20008010215 */
[----:B------:R-:W-:Y:S01]  /*10aec0*/  ULOP3.LUT UR4, UR4, 0x3f, URZ, 0xc0, !UPT ;  /* 0x0000003f04047892 */ /* 0x000fe2000f8ec0ff */
[----:B------:R-:W-:Y:S01]  /*10aed0*/  SHF.R.U32.HI R16, RZ, UR35, R21 ;  /* 0x00000023ff107c19 */ /* 0x000fe20008011615 */
[----:B------:R-:W-:Y:S01]  /*10aee0*/  ULOP3.LUT UR5, UR5, 0x3f, URZ, 0xc0, !UPT ;  /* 0x0000003f05057892 */ /* 0x000fe2000f8ec0ff */
[--C-:B------:R-:W-:Y:S01]  /*10aef0*/  SHF.L.U64.HI R75, R24, UR10, R25.reuse ;  /* 0x0000000a184b7c19 */ /* 0x100fe20008010219 */
[----:B------:R-:W-:Y:S01]  /*10af00*/  ULOP3.LUT UR7, UR7, 0x3f, URZ, 0xc0, !UPT ;  /* 0x0000003f07077892 */ /* 0x000fe2000f8ec0ff */
[----:B------:R-:W-:Y:S01]  /*10af10*/  LOP3.LUT R69, R69, R16, RZ, 0xfc, !PT ;  /* 0x0000001045457212 */ /* 0x000fe200078efcff */
[----:B------:R-:W-:Y:S01]  /*10af20*/  ULOP3.LUT UR6, UR6, 0x3f, URZ, 0xc0, !UPT ;  /* 0x0000003f06067892 */ /* 0x000fe2000f8ec0ff */
[----:B------:R-:W-:-:S02]  /*10af30*/  SHF.R.U32.HI R16, RZ, UR8, R25 ;  /* 0x00000008ff107c19 */ /* 0x000fc40008011619 */
[----:B------:R-:W-:Y:S02]  /*10af40*/  LOP3.LUT R79, R79, R10, RZ, 0xfc, !PT ;  /* 0x0000000a4f4f7212 */ /* 0x000fe400078efcff */
[C---:B------:R-:W-:Y:S02]  /*10af50*/  SHF.R.U64 R11, R24.reuse, UR8, R25 ;  /* 0x00000008180b7c19 */ /* 0x040fe40008001219 */
[----:B------:R-:W-:Y:S02]  /*10af60*/  SHF.L.U32 R10, R24, UR10, RZ ;  /* 0x0000000a180a7c19 */ /* 0x000fe400080006ff */
[----:B------:R-:W-:Y:S02]  /*10af70*/  LOP3.LUT R31, R31, R18, RZ, 0xfc, !PT ;  /* 0x000000121f1f7212 */ /* 0x000fe400078efcff */
[----:B------:R-:W-:Y:S02]  /*10af80*/  LOP3.LUT R75, R75, R16, RZ, 0xfc, !PT ;  /* 0x000000104b4b7212 */ /* 0x000fe400078efcff */
[----:B------:R-:W-:-:S02]  /*10af90*/  SHF.R.U64 R18, R42, UR5, R67 ;  /* 0x000000052a127c19 */ /* 0x000fc40008001243 */
[----:B------:R-:W-:Y:S02]  /*10afa0*/  SHF.L.U32 R21, R42, UR4, RZ ;  /* 0x000000042a157c19 */ /* 0x000fe400080006ff */
[--C-:B------:R-:W-:Y:S02]  /*10afb0*/  SHF.L.U64.HI R81, R62, UR6, R63.reuse ;  /* 0x000000063e517c19 */ /* 0x100fe4000801023f */
[----:B------:R-:W-:Y:S02]  /*10afc0*/  SHF.R.U32.HI R16, RZ, UR7, R63 ;  /* 0x00000007ff107c19 */ /* 0x000fe4000801163f */
[--C-:B------:R-:W-:Y:S02]  /*10afd0*/  SHF.R.U32.HI R20, RZ, UR5, R67.reuse ;  /* 0x00000005ff147c19 */ /* 0x100fe40008011643 */
[----:B------:R-:W-:Y:S02]  /*10afe0*/  LOP3.LUT R10, R10, R11, RZ, 0xfc, !PT ;  /* 0x0000000b0a0a7212 */ /* 0x000fe400078efcff */
[----:B------:R-:W-:-:S02]  /*10aff0*/  SHF.L.U64.HI R67, R42, UR4, R67 ;  /* 0x000000042a437c19 */ /* 0x000fc40008010243 */
[C---:B------:R-:W-:Y:S02]  /*10b000*/  SHF.R.U64 R11, R62.reuse, UR7, R63 ;  /* 0x000000073e0b7c19 */ /* 0x040fe4000800123f */
[----:B------:R-:W-:Y:S02]  /*10b010*/  SHF.L.U32 R78, R62, UR6, RZ ;  /* 0x000000063e4e7c19 */ /* 0x000fe400080006ff */
[----:B------:R-:W-:Y:S02]  /*10b020*/  LOP3.LUT R76, R76, R27, RZ, 0xfc, !PT ;  /* 0x0000001b4c4c7212 */ /* 0x000fe400078efcff */
[----:B------:R-:W-:Y:S02]  /*10b030*/  LOP3.LUT R21, R21, R18, RZ, 0xfc, !PT ;  /* 0x0000001215157212 */ /* 0x000fe400078efcff */
        /* <DEDUP_REMOVED lines=15> */
[----:B--2---:R-:W-:Y:S02]  /*10b130*/  LOP3.LUT R67, R8, R71, R43, 0xb4, !PT ;  /* 0x0000004708437212 */ /* 0x004fe400078eb42b */
[----:B------:R-:W-:Y:S02]  /*10b140*/  LOP3.LUT R54, R54, R10, R33, 0xb4, !PT ;  /* 0x0000000a36367212 */ /* 0x000fe400078eb421 */
[----:B------:R-:W-:Y:S02]  /*10b150*/  LOP3.LUT R32, R33, R55, R10, 0xb4, !PT ;  /* 0x0000003721207212 */ /* 0x000fe400078eb40a */
[----:B------:R-:W-:Y:S02]  /*10b160*/  LOP3.LUT R34, R10, R34, R55, 0xb4, !PT ;  /* 0x000000220a227212 */ /* 0x000fe400078eb437 */
[----:B------:R-:W-:-:S02]  /*10b170*/  ISETP.NE.AND P0, PT, R61, 0x18, PT ;  /* 0x000000183d00780c */ /* 0x000fc40003f05270 */
        /* <DEDUP_REMOVED lines=23> */
[----:B------:R-:W-:-:S02]  /*10b2f0*/  LOP3.LUT R46, R47, R46, RZ, 0x3c, !PT ;  /* 0x0000002e2f2e7212 */ /* 0x000fc400078e3cff */
[----:B------:R-:W-:Y:S02]  /*10b300*/  LOP3.LUT R30, R79, R49, R72, 0xb4, !PT ;  /* 0x000000314f1e7212 */ /* 0x000fe400078eb448 */
[-CC-:B------:R-:W-:Y:S02]  /*10b310*/  LOP3.LUT R47, R81, R41.reuse, R64.reuse, 0x6, !PT ;  /* 0x00000029512f7212 */ /* 0x180fe400078e0640 */
[----:B------:R-:W-:Y:S02]  /*10b320*/  LOP3.LUT R33, R66, R70, R75, 0xb4, !PT ;  /* 0x0000004642217212 */ /* 0x000fe400078eb44b */
[----:B------:R-:W-:Y:S02]  /*10b330*/  LOP3.LUT R49, R43, R40, R65, 0x90, !PT ;  /* 0x000000282b317212 */ /* 0x000fe400078e9041 */
[C---:B------:R-:W-:Y:S02]  /*10b340*/  LOP3.LUT R66, R45.reuse, R41, R64, 0x90, !PT ;  /* 0x000000292d427212 */ /* 0x040fe400078e9040 */
[----:B------:R-:W-:-:S02]  /*10b350*/  LOP3.LUT R43, R45, R48, R69, 0xb4, !PT ;  /* 0x000000302d2b7212 */ /* 0x000fc400078eb445 */
[----:B------:R-:W-:Y:S02]  /*10b360*/  LOP3.LUT R45, R69, R81, R48, 0xb4, !PT ;  /* 0x00000051452d7212 */ /* 0x000fe400078eb430 */
[----:B------:R-:W-:Y:S02]  /*10b370*/  LOP3.LUT R47, R47, R48, RZ, 0x3c, !PT ;  /* 0x000000302f2f7212 */ /* 0x000fe400078e3cff */
[----:B------:R-:W-:Y:S02]  /*10b380*/  LOP3.LUT R29, R29, R31, R76, 0xb4, !PT ;  /* 0x0000001f1d1d7212 */ /* 0x000fe400078eb44c */
[----:B------:R-:W-:Y:S02]  /*10b390*/  LOP3.LUT R48, R49, R78, RZ, 0x3c, !PT ;  /* 0x0000004e31307212 */ /* 0x000fe400078e3cff */
[----:B------:R-:W-:Y:S02]  /*10b3a0*/  LOP3.LUT R28, R28, R72, R79, 0xb4, !PT ;  /* 0x000000481c1c7212 */ /* 0x000fe400078eb44f */
[----:B------:R-:W-:-:S02]  /*10b3b0*/  LOP3.LUT R35, R75, R35, R70, 0xb4, !PT ;  /* 0x000000234b237212 */ /* 0x000fc400078eb446 */
[----:B------:R-:W-:Y:S02]  /*10b3c0*/  LOP3.LUT R31, R76, R68, R31, 0xb4, !PT ;  /* 0x000000444c1f7212 */ /* 0x000fe400078eb41f */
[----:B------:R-:W-:Y:S02]  /*10b3d0*/  LOP3.LUT R49, R66, R81, RZ, 0x3c, !PT ;  /* 0x0000005142317212 */ /* 0x000fe400078e3cff */
[----:B------:R-:W-:Y:S02]  /*10b3e0*/  LOP3.LUT R40, R67, R40, R65, 0x96, !PT ;  /* 0x0000002843287212 */ /* 0x000fe400078e9641 */
[----:B------:R-:W-:Y:S01]  /*10b3f0*/  LOP3.LUT R41, R73, R41, R64, 0x96, !PT ;  /* 0x0000002949297212 */ /* 0x000fe200078e9640 */
[----:B------:R-:W-:Y:S06]  /*10b400*/  @P0 BRA `(.L_x_3504) ;  /* 0xffffffe800280947 */ /* 0x000fec000383ffff */
[----:B------:R-:W-:Y:S05]  /*10b410*/  BSYNC.RECONVERGENT B11 ;  /* 0x00000000000b7941 */ /* 0x000fea0003800200 */
.L_x_3503:
        /* <DEDUP_REMOVED lines=11> */
[C---:B------:R-:W-:Y:S01]  /*10b4d0*/  IMAD.U32 R9, R46.reuse, 0x10000, RZ ;  /* 0x000100002e097824 */ /* 0x040fe200078e00ff */
[----:B------:R-:W-:Y:S01]  /*10b4e0*/  SHF.R.U32.HI R49, RZ, 0x18, R45 ;  /* 0x00000018ff317819 */ /* 0x000fe2000001162d */
[----:B------:R-:W-:Y:S01]  /*10b4f0*/  IMAD.U32 R8, R45, 0x10000, RZ ;  /* 0x000100002d087824 */ /* 0x000fe200078e00ff */
[--C-:B------:R-:W-:Y:S01]  /*10b500*/  SHF.R.U32.HI R40, RZ, 0x8, R47.reuse ;  /* 0x00000008ff287819 */ /* 0x100fe2000001162f */
[----:B------:R0:W-:Y:S01]  /*10b510*/  STL.128 [R1+0x20], RZ ;  /* 0x000020ff01007387 */ /* 0x0001e20000100c00 */
[----:B------:R-:W-:Y:S01]  /*10b520*/  LOP3.LUT R16, R9, 0xff0000, RZ, 0xc0, !PT ;  /* 0x00ff000009107812 */ /* 0x000fe200078ec0ff */
[----:B------:R-:W-:Y:S05]  /*10b530*/  BMOV.32.CLEAR RZ, B11 ;  /* 0x000000000bff7355 */ /* 0x000fea0000100000 */
        /* <DEDUP_REMOVED lines=10> */
[----:B------:R-:W-:Y:S01]  /*10b5e0*/  SHF.R.U64 R39, R46, 0x18, R47 ;  /* 0x000000182e277819 */ /* 0x000fe2000000122f */
[----:B------:R-:W-:Y:S01]  /*10b5f0*/  BSSY.RECONVERGENT B11, `(.L_x_3505) ;  /* 0x00000560000b7945 */ /* 0x000fe20003800200 */
[----:B------:R-:W-:-:S02]  /*10b600*/  LOP3.LUT R10, R10, 0xff0000, RZ, 0xc0, !PT ;  /* 0x00ff00000a0a7812 */ /* 0x000fc400078ec0ff */
[--C-:B------:R-:W-:Y:S01]  /*10b610*/  SHF.R.U32.HI R38, RZ, 0x10, R45.reuse ;  /* 0x00000010ff267819 */ /* 0x100fe2000001162d */
[----:B------:R-:W-:Y:S01]  /*10b620*/  IMAD R20, R39, 0x1000000, R20 ;  /* 0x0100000027147824 */ /* 0x000fe200078e0214 */
[----:B------:R-:W-:Y:S01]  /*10b630*/  SHF.R.U64 R36, R44, 0x10, R45 ;  /* 0x000000102c247819 */ /* 0x000fe2000000122d */
[----:B------:R-:W-:Y:S01]  /*10b640*/  IMAD R10, R35, 0x1000000, R10 ;  /* 0x01000000230a7824 */ /* 0x000fe200078e020a */
[----:B------:R-:W-:Y:S02]  /*10b650*/  SHF.R.U32.HI R41, RZ, 0x10, R47 ;  /* 0x00000010ff297819 */ /* 0x000fe4000001162f */
[----:B------:R-:W-:Y:S02]  /*10b660*/  LOP3.LUT R19, R50, 0xff, RZ, 0xc0, !PT ;  /* 0x000000ff32137812 */ /* 0x000fe400078ec0ff */
[----:B------:R-:W-:Y:S02]  /*10b670*/  LOP3.LUT R13, R13, 0xff00, RZ, 0xc0, !PT ;  /* 0x0000ff000d0d7812 */ /* 0x000fe400078ec0ff */
[----:B------:R-:W-:-:S02]  /*10b680*/  SHF.R.U32.HI R51, RZ, 0x10, R43 ;  /* 0x00000010ff337819 */ /* 0x000fc4000001162b */
[----:B------:R-:W-:Y:S02]  /*10b690*/  LOP3.LUT R18, R38, 0xff, RZ, 0xc0, !PT ;  /* 0x000000ff26127812 */ /* 0x000fe400078ec0ff */
[----:B------:R-:W-:Y:S02]  /*10b6a0*/  LOP3.LUT R11, R11, 0xff00, RZ, 0xc0, !PT ;  /* 0x0000ff000b0b7812 */ /* 0x000fe400078ec0ff */
[----:B------:R-:W-:Y:S02]  /*10b6b0*/  LOP3.LUT R9, R36, 0xff, RZ, 0xc0, !PT ;  /* 0x000000ff24097812 */ /* 0x000fe400078ec0ff */
[----:B------:R-:W-:Y:S02]  /*10b6c0*/  LOP3.LUT R21, R41, 0xff, RZ, 0xc0, !PT ;  /* 0x000000ff29157812 */ /* 0x000fe400078ec0ff */
[----:B------:R-:W-:Y:S02]  /*10b6d0*/  LOP3.LUT R17, R8, 0xff00, RZ, 0xc0, !PT ;  /* 0x0000ff0008117812 */ /* 0x000fe400078ec0ff */
[----:B------:R-:W-:-:S02]  /*10b6e0*/  LOP3.LUT R15, R15, 0xff00, RZ, 0xc0, !PT ;  /* 0x0000ff000f0f7812 */ /* 0x000fc400078ec0ff */
[----:B------:R-:W-:Y:S02]  /*10b6f0*/  IADD3 R19, PT, PT, R19, R16, R13 ;  /* 0x0000001013137210 */ /* 0x000fe40007ffe00d */
[----:B------:R-:W-:Y:S02]  /*10b700*/  SHF.R.U32.HI R24, RZ, 0x18, R47 ;  /* 0x00000018ff187819 */ /* 0x000fe4000001162f */
[----:B------:R-:W-:Y:S02]  /*10b710*/  LOP3.LUT R16, R14, 0xff, R51, 0xf8, !PT ;  /* 0x000000ff0e107812 */ /* 0x000fe400078ef833 */
[----:B------:R-:W-:Y:S01]  /*10b720*/  IADD3 R18, PT, PT, R18, R12, R11 ;  /* 0x0000000c12127210 */ /* 0x000fe20007ffe00b */
[----:B------:R-:W-:Y:S01]  /*10b730*/  IMAD.MOV.U32 R11, RZ, RZ, 0xa8 ;  /* 0x000000a8ff0b7424 */ /* 0x000fe200078e00ff */
[----:B------:R-:W-:Y:S02]  /*10b740*/  IADD3 R17, PT, PT, R9, R10, R17 ;  /* 0x0000000a09117210 */ /* 0x000fe40007ffe011 */
[----:B------:R-:W-:-:S02]  /*10b750*/  CS2R R8, SRZ ;  /* 0x0000000000087805 */ /* 0x000fc4000001ff00 */
        /* <DEDUP_REMOVED lines=9> */
.L_x_3506:
[----:B01----:R-:W-:-:S05]  /*10b7f0*/  IMAD R12, R20, 0x4, R1 ;  /* 0x00000004140c7824 */ /* 0x003fca00078e0201 */
[----:B------:R-:W2:Y:S04]  /*10b800*/  LDL.64 R14, [R12+-0x8] ;  /* 0xfffff8000c0e7983 */ /* 0x000ea80000100a00 */
[----:B------:R-:W4:Y:S04]  /*10b810*/  LDL.128 R8, [R12+-0x40] ;  /* 0xffffc0000c087983 */ /* 0x000f280000100c00 */
[----:B------:R-:W5:Y:S04]  /*10b820*/  LDL R27, [R12+-0x18] ;  /* 0xffffe8000c1b7983 */ /* 0x000f680000100800 */
[----:B------:R-:W3:Y:S04]  /*10b830*/  LDL R17, [R12+-0x1c] ;  /* 0xffffe4000c117983 */ /* 0x000ee80000100800 */
[----:B------:R-:W3:Y:S04]  /*10b840*/  LDL R26, [R12+-0x30] ;  /* 0xffffd0000c1a7983 */ /* 0x000ee80000100800 */
[----:B------:R-:W3:Y:S04]  /*10b850*/  LDL R23, [R12+-0x14] ;  /* 0xffffec000c177983 */ /* 0x000ee80000100800 */
[----:B------:R-:W3:Y:S01]  /*10b860*/  LDL R25, [R12+-0x10] ;  /* 0xfffff0000c197983 */ /* 0x000ee20000100800 */
        /* <DEDUP_REMOVED lines=19> */
[----:B---3--:R-:W-:Y:S01]  /*10b9a0*/  IADD3 R13, PT, PT, R8, R13, R17 ;  /* 0x0000000d080d7210 */ /* 0x008fe20007ffe011 */
        /* <DEDUP_REMOVED lines=27> */
.L_x_3505:
[----:B------:R-:W0:Y:S01]  /*10bb60*/  LDC R52, c[0x3][0x33c] ;  /* 0x00c0cf00ff347b82 */ /* 0x000e220000000800 */
[----:B------:R-:W-:Y:S05]  /*10bb70*/  BMOV.32.CLEAR RZ, B11 ;  /* 0x000000000bff7355 */ /* 0x000fea0000100000 */
[----:B------:R-:W-:Y:S01]  /*10bb80*/  BSSY.RECONVERGENT B11, `(.L_x_3507) ;  /* 0x00000520000b7945 */ /* 0x000fe20003800200 */
[----:B------:R-:W-:Y:S01]  /*10bb90*/  IMAD.MOV.U32 R14, RZ, RZ, RZ ;  /* 0x000000ffff0e7224 */ /* 0x000fe200078e00ff */
[----:B------:R-:W1:Y:S08]  /*10bba0*/  LDC R54, c[0x3][0x344] ;  /* 0x00c0d100ff367b82 */ /* 0x000e700000000800 */
[----:B------:R-:W2:Y:S08]  /*10bbb0*/  LDC R55, c[0x3][0x340] ;  /* 0x00c0d000ff377b82 */ /* 0x000eb00000000800 */
[----:B------:R-:W3:Y:S01]  /*10bbc0*/  LDC R61, c[0x3][0x348] ;  /* 0x00c0d200ff3d7b82 */ /* 0x000ee20000000800 */
[----:B0-----:R-:W-:-:S07]  /*10bbd0*/  IMAD.MOV.U32 R20, RZ, RZ, R52 ;  /* 0x000000ffff147224 */ /* 0x001fce00078e0034 */
[----:B------:R-:W0:Y:S01]  /*10bbe0*/  LDC R62, c[0x3][0x34c] ;  /* 0x00c0d300ff3e7b82 */ /* 0x000e220000000800 */
[----:B-1----:R-:W-:-:S07]  /*10bbf0*/  IMAD.MOV.U32 R17, RZ, RZ, R54 ;  /* 0x000000ffff117224 */ /* 0x002fce00078e0036 */
[----:B------:R-:W1:Y:S01]  /*10bc00*/  LDC R28, c[0x3][0x350] ;  /* 0x00c0d400ff1c7b82 */ /* 0x000e620000000800 */
[----:B--2---:R-:W-:-:S07]  /*10bc10*/  IMAD.MOV.U32 R16, RZ, RZ, R55 ;  /* 0x000000ffff107224 */ /* 0x004fce00078e0037 */
[----:B------:R-:W2:Y:S01]  /*10bc20*/  LDC R30, c[0x3][0x354] ;  /* 0x00c0d500ff1e7b82 */ /* 0x000ea20000000800 */
[----:B---3--:R-:W-:-:S07]  /*10bc30*/  IMAD.MOV.U32 R19, RZ, RZ, R61 ;  /* 0x000000ffff137224 */ /* 0x008fce00078e003d */
[----:B------:R-:W3:Y:S01]  /*10bc40*/  LDC R29, c[0x3][0x358] ;  /* 0x00c0d600ff1d7b82 */ /* 0x000ee20000000800 */
[----:B0-----:R-:W-:Y:S02]  /*10bc50*/  IMAD.MOV.U32 R18, RZ, RZ, R62 ;  /* 0x000000ffff127224 */ /* 0x001fe400078e003e */
[----:B-1----:R-:W-:Y:S02]  /*10bc60*/  IMAD.MOV.U32 R25, RZ, RZ, R28 ;  /* 0x000000ffff197224 */ /* 0x002fe400078e001c */
[----:B--2---:R-:W-:Y:S02]  /*10bc70*/  IMAD.MOV.U32 R26, RZ, RZ, R30 ;  /* 0x000000ffff1a7224 */ /* 0x004fe400078e001e */
[----:B---3--:R-:W-:-:S07]  /*10bc80*/  IMAD.MOV.U32 R27, RZ, RZ, R29 ;  /* 0x000000ffff1b7224 */ /* 0x008fce00078e001d */
.L_x_3508:
        /* <DEDUP_REMOVED lines=18> */
[----:B------:R-:W-:Y:S02]  /*10bdb0*/  SHF.L.W.U32.HI R19, R27, 0x7, R27 ;  /* 0x000000071b137819 */ /* 0x000fe40000010e1b */
[----:B------:R-:W-:Y:S02]  /*10bdc0*/  LOP3.LUT R31, R25, R27, R18, 0xb8, !PT ;  /* 0x0000001b191f7212 */ /* 0x000fe400078eb812 */
[----:B------:R-:W-:Y:S02]  /*10bdd0*/  LOP3.LUT R21, R19, R15, R32, 0x96, !PT ;  /* 0x0000000f13157212 */ /* 0x000fe400078e9620 */
[C-C-:B------:R-:W-:Y:S01]  /*10bde0*/  SHF.L.W.U32.HI R15, R20.reuse, 0x13, R20.reuse ;  /* 0x00000013140f7819 */ /* 0x140fe20000010e14 */
[----:B------:R-:W1:Y:S01]  /*10bdf0*/  LDC R32, c[0x3][R23+0x248] ;  /* 0x00c0920017207b82 */ /* 0x000e620000000800 */
[----:B------:R-:W-:-:S02]  /*10be00*/  SHF.L.W.U32.HI R19, R20, 0xa, R20 ;  /* 0x0000000a14137819 */ /* 0x000fc40000010e14 */
        /* <DEDUP_REMOVED lines=42> */
.L_x_3507:
        /* <DEDUP_REMOVED lines=10> */
[----:B------:R-:W-:Y:S01]  /*10c150*/  STL.128 [R1+0x20], R8 ;  /* 0x0000200801007387 */ /* 0x000fe20000100c00 */
[----:B------:R-:W-:Y:S05]  /*10c160*/  BMOV.32.CLEAR RZ, B11 ;  /* 0x000000000bff7355 */ /* 0x000fea0000100000 */
[----:B------:R-:W-:Y:S01]  /*10c170*/  BSSY.RECONVERGENT B11, `(.L_x_3509) ;  /* 0x00000480000b7945 */ /* 0x000fe20003800200 */
[----:B------:R4:W-:Y:S01]  /*10c180*/  STL.128 [R1+0x30], R12 ;  /* 0x0000300c01007387 */ /* 0x0009e20000100c00 */
[----:B------:R-:W-:-:S02]  /*10c190*/  IMAD.MOV.U32 R31, RZ, RZ, R54 ;  /* 0x000000ffff1f7224 */ /* 0x000fc400078e0036 */
[----:B-1----:R-:W-:Y:S02]  /*10c1a0*/  VIADD R21, R16, UR4 ;  /* 0x0000000410157c36 */ /* 0x002fe40008000000 */
[----:B------:R-:W-:Y:S02]  /*10c1b0*/  VIADD R22, R17, UR5 ;  /* 0x0000000511167c36 */ /* 0x000fe40008000000 */
[----:B------:R-:W-:Y:S02]  /*10c1c0*/  VIADD R23, R19, UR6 ;  /* 0x0000000613177c36 */ /* 0x000fe40008000000 */
[----:B------:R-:W-:Y:S02]  /*10c1d0*/  VIADD R16, R18, UR7 ;  /* 0x0000000712107c36 */ /* 0x000fe40008000000 */
[----:B--2---:R-:W-:Y:S02]  /*10c1e0*/  VIADD R17, R25, UR8 ;  /* 0x0000000819117c36 */ /* 0x004fe40008000000 */
[----:B------:R-:W-:-:S02]  /*10c1f0*/  VIADD R18, R26, UR9 ;  /* 0x000000091a127c36 */ /* 0x000fc40008000000 */
[----:B---3--:R-:W-:Y:S02]  /*10c200*/  VIADD R19, R27, UR10 ;  /* 0x0000000a1b137c36 */ /* 0x008fe40008000000 */
[----:B0-----:R-:W-:Y:S02]  /*10c210*/  IMAD.IADD R20, R20, 0x1, R53 ;  /* 0x0000000114147824 */ /* 0x001fe400078e0235 */
[----:B------:R-:W-:Y:S01]  /*10c220*/  IMAD.MOV.U32 R26, RZ, RZ, R52 ;  /* 0x000000ffff1a7224 */ /* 0x000fe200078e0034 */
[----:B------:R0:W-:Y:S01]  /*10c230*/  STL.128 [R1+0x10], R16 ;  /* 0x0000101001007387 */ /* 0x0001e20000100c00 */
[----:B------:R-:W-:Y:S02]  /*10c240*/  IMAD.MOV.U32 R25, RZ, RZ, R55 ;  /* 0x000000ffff197224 */ /* 0x000fe400078e0037 */
[----:B------:R-:W-:Y:S01]  /*10c250*/  IMAD.MOV.U32 R32, RZ, RZ, R61 ;  /* 0x000000ffff207224 */ /* 0x000fe200078e003d */
[----:B------:R0:W-:Y:S01]  /*10c260*/  STL.128 [R1], R20 ;  /* 0x0000001401007387 */ /* 0x0001e20000100c00 */
[----:B------:R-:W-:-:S02]  /*10c270*/  IMAD.MOV.U32 R27, RZ, RZ, R62 ;  /* 0x000000ffff1b7224 */ /* 0x000fc400078e003e */
[----:B----4-:R-:W-:-:S07]  /*10c280*/  IMAD.MOV.U32 R12, RZ, RZ, 0x10 ;  /* 0x00000010ff0c7424 */ /* 0x010fce00078e00ff */
.L_x_3510:
[----:B-1----:R-:W-:-:S05]  /*10c290*/  IMAD R13, R12, 0x4, R1 ;  /* 0x000000040c0d7824 */ /* 0x002fca00078e0201 */
[----:B------:R-:W2:Y:S04]  /*10c2a0*/  LDL.64 R14, [R13+-0x8] ;  /* 0xfffff8000d0e7983 */ /* 0x000ea80000100a00 */
[----:B------:R-:W3:Y:S04]  /*10c2b0*/  LDL.128 R8, [R13+-0x40] ;  /* 0xffffc0000d087983 */ /* 0x000ee80000100c00 */
[----:B------:R-:W4:Y:S04]  /*10c2c0*/  LDL R55, [R13+-0x18] ;  /* 0xffffe8000d377983 */ /* 0x000f280000100800 */
[----:B0-----:R-:W5:Y:S04]  /*10c2d0*/  LDL R18, [R13+-0x1c] ;  /* 0xffffe4000d127983 */ /* 0x001f680000100800 */
        /* <DEDUP_REMOVED lines=50> */
.L_x_3509:
[----:B------:R-:W-:Y:S05]  /*10c600*/  BMOV.32.CLEAR RZ, B11 ;  /* 0x000000000bff7355 */ /* 0x000fea0000100000 */
[----:B------:R-:W-:Y:S01]  /*10c610*/  BSSY.RECONVERGENT B11, `(.L_x_3511) ;  /* 0x00000430000b7945 */ /* 0x000fe20003800200 */
[----:B-1----:R-:W-:-:S07]  /*10c620*/  IMAD.MOV.U32 R14, RZ, RZ, RZ ;  /* 0x000000ffff0e7224 */ /* 0x002fce00078e00ff */
.L_x_3512:
        /* <DEDUP_REMOVED lines=66> */
.L_x_3511:
[----:B------:R-:W-:Y:S01]  /*10ca50*/  LOP3.LUT R8, R50, 0xffff, RZ, 0xc0, !PT ;  /* 0x0000ffff32087812 */ /* 0x000fe200078ec0ff */
[----:B------:R-:W-:Y:S01]  /*10ca60*/  IMAD.IADD R14, R26, 0x1, R53 ;  /* 0x000000011a0e7824 */ /* 0x000fe200078e0235 */
[----:B------:R-:W-:Y:S01]  /*10ca70*/  LOP3.LUT R9, R48, 0xffff, RZ, 0xc0, !PT ;  /* 0x0000ffff30097812 */ /* 0x000fe200078ec0ff */
[----:B------:R-:W-:Y:S01]  /*10ca80*/  IMAD.MOV.U32 R20, RZ, RZ, 0x41 ;  /* 0x00000041ff147424 */ /* 0x000fe200078e00ff */
[----:B------:R-:W-:Y:S01]  /*10ca90*/  LOP3.LUT R46, R46, 0xffff, RZ, 0xc0, !PT ;  /* 0x0000ffff2e2e7812 */ /* 0x000fe200078ec0ff */
[----:B------:R-:W-:Y:S01]  /*10caa0*/  STL.U8 [R1+0x14], R24 ;  /* 0x0000141801007387 */ /* 0x000fe20000100000 */
[----:B------:R-:W-:Y:S01]  /*10cab0*/  PRMT R8, R9, 0x3340, R8 ;  /* 0x0000334009087816 */ /* 0x000fe20000000008 */
[----:B------:R-:W-:Y:S05]  /*10cac0*/  BMOV.32.CLEAR RZ, B11 ;  /* 0x000000000bff7355 */ /* 0x000fea0000100000 */
[----:B------:R-:W-:Y:S01]  /*10cad0*/  LOP3.LUT R45, R45, 0xffff, RZ, 0xc0, !PT ;  /* 0x0000ffff2d2d7812 */ /* 0x000fe200078ec0ff */
[----:B------:R-:W-:Y:S01]  /*10cae0*/  BSSY.RECONVERGENT B11, `(.L_x_3513) ;  /* 0x000010c0000b7945 */ /* 0x000fe20003800200 */
[----:B------:R-:W-:-:S02]  /*10caf0*/  LOP3.LUT R9, R42, 0xffff, RZ, 0xc0, !PT ;  /* 0x0000ffff2a097812 */ /* 0x000fc400078ec0ff */
        /* <DEDUP_REMOVED lines=22> */
[----:B------:R-:W-:Y:S02]  /*10cc60*/  PRMT R16, R47, 0x5410, R16 ;  /* 0x000054102f107816 */ /* 0x000fe40000000010 */
[----:B------:R-:W-:Y:S01]  /*10cc70*/  PRMT R9, R44, 0x5410, R13 ;  /* 0x000054102c097816 */ /* 0x000fe2000000000d */
[----:B------:R-:W-:Y:S01]  /*10cc80*/  IMAD.MOV.U32 R13, RZ, RZ, 0x19 ;  /* 0x00000019ff0d7424 */ /* 0x000fe200078e00ff */
[----:B------:R-:W-:Y:S01]  /*10cc90*/  PRMT R8, R43, 0x5410, R12 ;  /* 0x000054102b087816 */ /* 0x000fe2000000000c */
[----:B------:R1:W-:Y:S01]  /*10cca0*/  STL [R1+0x10], R16 ;  /* 0x0000101001007387 */ /* 0x0003e20000100800 */
[--C-:B------:R-:W-:Y:S01]  /*10ccb0*/  SHF.R.U32.HI R18, RZ, 0x18, R14.reuse ;  /* 0x00000018ff127819 */ /* 0x100fe2000001160e */
[----:B------:R-:W-:Y:S01]  /*10ccc0*/  IMAD.MOV.U32 R12, RZ, RZ, RZ ;  /* 0x000000ffff0c7224 */ /* 0x000fe200078e00ff */
[--C-:B------:R-:W-:Y:S01]  /*10ccd0*/  SHF.R.U32.HI R20, RZ, 0x10, R14.reuse ;  /* 0x00000010ff147819 */ /* 0x100fe2000001160e */
[----:B------:R1:W-:Y:S01]  /*10cce0*/  STL.128 [R1], R8 ;  /* 0x0000000801007387 */ /* 0x0003e20000100c00 */
[----:B------:R-:W-:Y:S01]  /*10ccf0*/  SHF.R.U32.HI R22, RZ, 0x8, R14 ;  /* 0x00000008ff167819 */ /* 0x000fe2000001160e */
[----:B0-----:R-:W-:-:S02]  /*10cd00*/  IMAD.MOV.U32 R14, RZ, RZ, RZ ;  /* 0x000000ffff0e7224 */ /* 0x001fc400078e00ff */
[----:B------:R1:W-:Y:S04]  /*10cd10*/  STL.U8 [R1+0x18], R18 ;  /* 0x0000181201007387 */ /* 0x0003e80000100000 */
[----:B------:R1:W-:Y:S04]  /*10cd20*/  STL.U8 [R1+0x17], R20 ;  /* 0x0000171401007387 */ /* 0x0003e80000100000 */
[----:B------:R1:W-:Y:S02]  /*10cd30*/  STL.U8 [R1+0x16], R22 ;  /* 0x0000161601007387 */ /* 0x0003e40000100000 */
.L_x_3528:
[C---:B------:R-:W-:Y:S01]  /*10cd40*/  ISETP.GE.U32.AND P0, PT, R13.reuse, 0x4, PT ;  /* 0x000000040d00780c */ /* 0x040fe20003f06070 */
[----:B-1----:R-:W0:Y:S05]  /*10cd50*/  BMOV.32.CLEAR R10, B0 ;  /* 0x00000000000a7355 */ /* 0x002e2a0000100000 */
[----:B------:R-:W-:Y:S01]  /*10cd60*/  ISETP.GE.U32.AND.EX P0, PT, R14, RZ, PT, P0 ;  /* 0x000000ff0e00720c */ /* 0x000fe20003f06100 */
[----:B------:R-:W-:Y:S01]  /*10cd70*/  BSSY.RECONVERGENT B0, `(.L_x_3514) ;  /* 0x000004a000007945 */ /* 0x000fe20003800200 */
[----:B------:R-:W-:Y:S01]  /*10cd80*/  IMAD.MOV.U32 R8, RZ, RZ, R12 ;  /* 0x000000ffff087224 */ /* 0x000fe200078e000c */
[----:B------:R-:W-:Y:S01]  /*10cd90*/  LOP3.LUT R25, R13, 0x3, RZ, 0xc0, !PT ;  /* 0x000000030d197812 */ /* 0x000fe200078ec0ff */
        /* <DEDUP_REMOVED lines=9> */
[----:B------:R-:W-:Y:S01]  /*10ce30*/  LOP3.LUT R16, R13, 0xfffffffc, RZ, 0xc0, !PT ;  /* 0xfffffffc0d107812 */ /* 0x000fe200078ec0ff */
[----:B------:R-:W-:Y:S02]  /*10ce40*/  IMAD.MOV.U32 R154, RZ, RZ, RZ ;  /* 0x000000ffff9a7224 */ /* 0x000fe400078e00ff */
[----:B------:R-:W-:Y:S01]  /*10ce50*/  IMAD.MOV.U32 R10, RZ, RZ, RZ ;  /* 0x000000ffff0a7224 */ /* 0x000fe200078e00ff */
[----:B------:R-:W1:Y:S05]  /*10ce60*/  BMOV.32.CLEAR R24, B0 ;  /* 0x0000000000187355 */ /* 0x000e6a0000100000 */
[----:B0-----:R0:W-:Y:S05]  /*10ce70*/  BMOV.32 B0, R9 ;  /* 0x0000000900007356 */ /* 0x0011ea0000000000 */
[----:B-1----:R-:W-:-:S07]  /*10ce80*/  IMAD.MOV.U32 R23, RZ, RZ, RZ ;  /* 0x000000ffff177224 */ /* 0x002fce00078e00ff */
.L_x_3517:
[----:B------:R-:W-:-:S05]  /*10ce90*/  IMAD.IADD R21, R1, 0x1, R10 ;  /* 0x0000000101157824 */ /* 0x000fca00078e020a */
[----:B0-----:R-:W2:Y:S01]  /*10cea0*/  LDL R9, [R21] ;  /* 0x0000000015097983 */ /* 0x001ea20000100800 */
[----:B------:R-:W-:-:S05]  /*10ceb0*/  IADD3 R10, P0, PT, R10, 0x4, RZ ;  /* 0x000000040a0a7810 */ /* 0x000fca0007f1e0ff */
[----:B------:R-:W-:Y:S01]  /*10cec0*/  IMAD.X R23, RZ, RZ, R23, P0 ;  /* 0x000000ffff177224 */ /* 0x000fe200000e0617 */
[----:B------:R-:W-:-:S04]  /*10ced0*/  ISETP.NE.U32.AND P0, PT, R10, R16, PT ;  /* 0x000000100a00720c */ /* 0x000fc80003f05070 */
[----:B------:R-:W-:Y:S02]  /*10cee0*/  ISETP.NE.AND.EX P0, PT, R23, R14, PT, P0 ;  /* 0x0000000e1700720c */ /* 0x000fe40003f05300 */
        /* <DEDUP_REMOVED lines=42> */
[----:B-1----:R-:W-:Y:S06]  /*10d190*/  @P0 BRA `(.L_x_3517) ;  /* 0xfffffffc003c0947 */ /* 0x002fec000383ffff */
[----:B------:R-:W0:Y:S05]  /*10d1a0*/  BMOV.32.CLEAR R9, B0 ;  /* 0x0000000000097355 */ /* 0x000e2a0000100000 */
[----:B------:R1:W-:Y:S05]  /*10d1b0*/  BMOV.32 B0, R24 ;  /* 0x0000001800007356 */ /* 0x0003ea0000000000 */
[----:B------:R-:W-:Y:S05]  /*10d1c0*/  BSYNC.RECONVERGENT B0 ;  /* 0x0000000000007941 */ /* 0x000fea0003800200 */
.L_x_3516:
[----:B0-----:R0:W-:Y:S05]  /*10d1d0*/  BMOV.32 B0, R9 ;  /* 0x0000000900007356 */ /* 0x0011ea0000000000 */
[----:B0-----:R-:W-:-:S07]  /*10d1e0*/  IMAD.SHL.U32 R9, R154, 0x100, RZ ;  /* 0x000001009a097824 */ /* 0x001fce00078e00ff */
.L_x_3515:
[----:B------:R-:W0:Y:S05]  /*10d1f0*/  BMOV.32.CLEAR R10, B0 ;  /* 0x00000000000a7355 */ /* 0x000e2a0000100000 */
[----:B------:R2:W-:Y:S05]  /*10d200*/  BMOV.32 B0, R22 ;  /* 0x0000001600007356 */ /* 0x0005ea0000000000 */
[----:B------:R-:W-:Y:S05]  /*10d210*/  BSYNC.RECONVERGENT B0 ;  /* 0x0000000000007941 */ /* 0x000fea0003800200 */
.L_x_3514:
[----:B------:R-:W-:Y:S01]  /*10d220*/  ISETP.NE.U32.AND P0, PT, R25, RZ, PT ;  /* 0x000000ff1900720c */ /* 0x000fe20003f05070 */
[----:B0-----:R0:W-:Y:S05]  /*10d230*/  BMOV.32 B0, R10 ;  /* 0x0000000a00007356 */ /* 0x0011ea0000000000 */
[----:B------:R-:W-:Y:S01]  /*10d240*/  ISETP.NE.AND.EX P0, PT, RZ, RZ, PT, P0 ;  /* 0x000000ffff00720c */ /* 0x000fe20003f05300 */
[----:B0-----:R-:W0:Y:S05]  /*10d250*/  BMOV.32.CLEAR R10, B0 ;  /* 0x00000000000a7355 */ /* 0x001e2a0000100000 */
[----:B------:R-:W-:Y:S04]  /*10d260*/  BSSY.RECONVERGENT B0, `(.L_x_3518) ;  /* 0x0000032000007945 */ /* 0x000fe80003800200 */
[----:B------:R-:W3:Y:S05]  /*10d270*/  BMOV.32.CLEAR R20, B0 ;  /* 0x0000000000147355 */ /* 0x000eea0000100000 */
[----:B0-----:R0:W-:Y:S05]  /*10d280*/  BMOV.32 B0, R10 ;  /* 0x0000000a00007356 */ /* 0x0011ea0000000000 */
[----:B---3--:R-:W-:Y:S05]  /*10d290*/  @!P0 BRA `(.L_x_3519) ;  /* 0x0000000000b08947 */ /* 0x008fea0003800000 */
[----:B------:R-:W-:-:S05]  /*10d2a0*/  IMAD.IADD R19, R1, 0x1, R16 ;  /* 0x0000000101137824 */ /* 0x000fca00078e0210 */
[----:B0-----:R-:W3:Y:S01]  /*10d2b0*/  LDL.U8 R10, [R19] ;  /* 0x00000000130a7983 */ /* 0x001ee20000100000 */
[----:B------:R-:W-:-:S04]  /*10d2c0*/  ISETP.NE.U32.AND P0, PT, R25, 0x1, PT ;  /* 0x000000011900780c */ /* 0x000fc80003f05070 */
[----:B------:R-:W-:Y:S01]  /*10d2d0*/  ISETP.NE.AND.EX P0, PT, RZ, RZ, PT, P0 ;  /* 0x000000ffff00720c */ /* 0x000fe20003f05300 */
[----:B---3--:R-:W-:-:S05]  /*10d2e0*/  IMAD.IADD R9, R10, 0x1, R9 ;  /* 0x000000010a097824 */ /* 0x008fca00078e0209 */
        /* <DEDUP_REMOVED lines=21> */
[----:B------:R-:W3:Y:S01]  /*10d440*/  @P0 LDL.U8 R19, [R18] ;  /* 0x0000000012130983 */ /* 0x000ee20000100000 */
[----:B------:R-:W-:-:S05]  /*10d450*/  PRMT R11, R10, 0x9910, RZ ;  /* 0x000099100a0b7816 */ /* 0x000fca00000000ff */
[----:B------:R-:W-:-:S04]  /*10d460*/  IMAD R11, R11, 0x3a, RZ ;  /* 0x0000003a0b0b7824 */ /* 0x000fc800078e02ff */
[----:B------:R-:W-:-:S05]  /*10d470*/  IMAD.MOV R11, RZ, RZ, -R11 ;  /* 0x000000ffff0b7224 */ /* 0x000fca00078e0a0b */
[----:B------:R-:W-:-:S05]  /*10d480*/  PRMT R16, R11, 0x7710, RZ ;  /* 0x000077100b107816 */ /* 0x000fca00000000ff */
[----:B------:R-:W-:-:S05]  /*10d490*/  IMAD.IADD R9, R9, 0x1, R16 ;  /* 0x0000000109097824 */ /* 0x000fca00078e0210 */
[----:B------:R-:W-:-:S05]  /*10d4a0*/  LOP3.LUT R154, R9, 0xffff, RZ, 0xc0, !PT ;  /* 0x0000ffff099a7812 */ /* 0x000fca00078ec0ff */
[----:B---3--:R-:W-:-:S05]  /*10d4b0*/  @P0 IMAD R19, R154, 0x100, R19 ;  /* 0x000001009a130824 */ /* 0x008fca00078e0213 */
[----:B------:R-:W-:-:S05]  /*10d4c0*/  @P0 LOP3.LUT R9, R19, 0xffff, RZ, 0xc0, !PT ;  /* 0x0000ffff13090812 */ /* 0x000fca00078ec0ff */
[----:B------:R-:W-:-:S05]  /*10d4d0*/  @P0 IMAD R9, R9, 0x469f, RZ ;  /* 0x0000469f09090824 */ /* 0x000fca00078e02ff */
[----:B------:R-:W-:-:S04]  /*10d4e0*/  @P0 SHF.R.U32.HI R9, RZ, 0x14, R9 ;  /* 0x00000014ff090819 */ /* 0x000fc80000011609 */
[----:B0-----:R-:W-:Y:S01]  /*10d4f0*/  @P0 PRMT R10, R9, 0x9910, RZ ;  /* 0x00009910090a0816 */ /* 0x001fe200000000ff */
[----:B------:R3:W-:Y:S04]  /*10d500*/  @P0 STL.U8 [R18], R9 ;  /* 0x0000000912000387 */ /* 0x0007e80000100000 */
[----:B------:R-:W-:-:S04]  /*10d510*/  @P0 IMAD R10, R10, 0x3a, RZ ;  /* 0x0000003a0a0a0824 */ /* 0x000fc800078e02ff */
[----:B------:R-:W-:-:S05]  /*10d520*/  @P0 IMAD.MOV R10, RZ, RZ, -R10 ;  /* 0x000000ffff0a0224 */ /* 0x000fca00078e0a0a */
[----:B------:R-:W-:-:S05]  /*10d530*/  @P0 PRMT R10, R10, 0x7710, RZ ;  /* 0x000077100a0a0816 */ /* 0x000fca00000000ff */
[----:B------:R-:W-:-:S05]  /*10d540*/  @P0 IMAD.IADD R19, R19, 0x1, R10 ;  /* 0x0000000113130824 */ /* 0x000fca00078e020a */
[----:B---3--:R-:W-:-:S07]  /*10d550*/  @P0 LOP3.LUT R154, R19, 0xffff, RZ, 0xc0, !PT ;  /* 0x0000ffff139a0812 */ /* 0x008fce00078ec0ff */
.L_x_3519:
[----:B------:R-:W3:Y:S05]  /*10d560*/  BMOV.32.CLEAR R9, B0 ;  /* 0x0000000000097355 */ /* 0x000eea0000100000 */
[----:B------:R4:W-:Y:S05]  /*10d570*/  BMOV.32 B0, R20 ;  /* 0x0000001400007356 */ /* 0x0009ea0000000000 */
[----:B------:R-:W-:Y:S05]  /*10d580*/  BSYNC.RECONVERGENT B0 ;  /* 0x0000000000007941 */ /* 0x000fea0003800200 */
.L_x_3518:
[----:B---3--:R3:W-:Y:S05]  /*10d590*/  BMOV.32 B0, R9 ;  /* 0x0000000900007356 */ /* 0x0087ea0000000000 */
[----:B-1----:R-:W-:Y:S01]  /*10d5a0*/  IMAD.IADD R24, R1, 0x1, R12 ;  /* 0x0000000101187824 */ /* 0x002fe200078e020c */
[----:B------:R-:W1:Y:S05]  /*10d5b0*/  BMOV.32.CLEAR R11, B0 ;  /* 0x00000000000b7355 */ /* 0x000e6a0000100000 */
[----:B---3--:R-:W3:Y:S02]  /*10d5c0*/  LDC.U8 R9, c[0x3][R154+0x80] ;  /* 0x00c020009a097b82 */ /* 0x008ee40000000000 */
[----:B---3--:R3:W-:Y:S04]  /*10d5d0*/  STL.U8 [R24+0xdd6], R9 ;  /* 0x000dd60918007387 */ /* 0x0087e80000100000 */
[----:B0-----:R-:W5:Y:S01]  /*10d5e0*/  LDL.U8 R10, [R1] ;  /* 0x00000000010a7983 */ /* 0x001f620000100000 */
[----:B------:R-:W-:Y:S01]  /*10d5f0*/  BSSY.RECONVERGENT B0, `(.L_x_3520) ;  /* 0x0000056000007945 */ /* 0x000fe20003800200 */
[----:B------:R-:W-:-:S03]  /*10d600*/  VIADD R12, R12, 0x1 ;  /* 0x000000010c0c7836 */ /* 0x000fc60000000000 */
[----:B------:R-:W0:Y:S05]  /*10d610*/  BMOV.32.CLEAR R27, B0 ;  /* 0x00000000001b7355 */ /* 0x000e2a0000100000 */
[----:B-1----:R3:W-:Y:S05]  /*10d620*/  BMOV.32 B0, R11 ;  /* 0x0000000b00007356 */ /* 0x0027ea0000000000 */
[----:B-----5:R-:W-:-:S13]  /*10d630*/  ISETP.NE.AND P0, PT, R10, RZ, PT ;  /* 0x000000ff0a00720c */ /* 0x020fda0003f05270 */
[----:B0--3--:R-:W-:Y:S05]  /*10d640*/  @P0 BRA `(.L_x_3521) ;  /* 0x0000000400380947 */ /* 0x009fea0003800000 */
[----:B------:R-:W-:Y:S01]  /*10d650*/  IADD3 R26, P0, PT, R13, -0x2, RZ ;  /* 0xfffffffe0d1a7810 */ /* 0x000fe20007f1e0ff */
[----:B------:R-:W-:Y:S02]  /*10d660*/  IMAD.MOV.U32 R9, RZ, RZ, RZ ;  /* 0x000000ffff097224 */ /* 0x000fe400078e00ff */
[----:B------:R-:W-:Y:S01]  /*10d670*/  IMAD.MOV.U32 R11, RZ, RZ, RZ ;  /* 0x000000ffff0b7224 */ /* 0x000fe200078e00ff */
[----:B------:R-:W-:-:S09]  /*10d680*/  IADD3.X R28, PT, PT, R14, -0x1, RZ, P0, !PT ;  /* 0xffffffff0e1c7810 */ /* 0x000fd200007fe4ff */
.L_x_3527:
[----:B------:R-:W-:Y:S01]  /*10d690*/  IADD3 R13, P0, PT, R13, -0x1, RZ ;  /* 0xffffffff0d0d7810 */ /* 0x000fe20007f1e0ff */
[----:B------:R-:W0:Y:S05]  /*10d6a0*/  BMOV.32.CLEAR R16, B0 ;  /* 0x0000000000107355 */ /* 0x000e2a0000100000 */
[----:B------:R-:W-:Y:S01]  /*10d6b0*/  IADD3.X R14, PT, PT, R14, -0x1, RZ, P0, !PT ;  /* 0xffffffff0e0e7810 */ /* 0x000fe200007fe4ff */
[----:B------:R-:W-:Y:S01]  /*10d6c0*/  BSSY.RECONVERGENT B0, `(.L_x_3522) ;  /* 0x000003e000007945 */ /* 0x000fe20003800200 */
[----:B------:R-:W-:Y:S02]  /*10d6d0*/  ISETP.NE.U32.AND P0, PT, R13, RZ, PT ;  /* 0x000000ff0d00720c */ /* 0x000fe40003f05070 */
[----:B------:R-:W-:-:S02]  /*10d6e0*/  LOP3.LUT R10, RZ, R9, RZ, 0x33, !PT ;  /* 0x00000009ff0a7212 */ /* 0x000fc400078e33ff */
[----:B------:R-:W-:Y:S01]  /*10d6f0*/  ISETP.NE.AND.EX P0, PT, R14, RZ, PT, P0 ;  /* 0x000000ff0e00720c */ /* 0x000fe20003f05300 */
[----:B-1----:R-:W1:Y:S05]  /*10d700*/  BMOV.32.CLEAR R29, B0 ;  /* 0x00000000001d7355 */ /* 0x002e6a0000100000 */
[----:B------:R-:W-:Y:S01]  /*10d710*/  IADD3 R18, P1, PT, R10, R15, RZ ;  /* 0x0000000f0a127210 */ /* 0x000fe20007f3e0ff */
[----:B0-----:R0:W-:Y:S05]  /*10d720*/  BMOV.32 B0, R16 ;  /* 0x0000001000007356 */ /* 0x0011ea0000000000 */
[----:B------:R-:W-:-:S05]  /*10d730*/  LOP3.LUT R10, RZ, R11, RZ, 0x33, !PT ;  /* 0x0000000bff0a7212 */ /* 0x000fca00078e33ff */
[----:B------:R-:W-:Y:S01]  /*10d740*/  IMAD.X R25, R10, 0x1, R17, P1 ;  /* 0x000000010a197824 */ /* 0x000fe200008e0611 */
[----:B01-3--:R-:W-:Y:S06]  /*10d750*/  @!P0 BRA `(.L_x_3523) ;  /* 0x0000000000c88947 */ /* 0x00bfec0003800000 */
[----:B------:R-:W-:Y:S01]  /*10d760*/  IADD3 R16, P1, PT, -R9, R26, RZ ;  /* 0x0000001a09107210 */ /* 0x000fe20007f3e1ff */
[----:B------:R-:W0:Y:S05]  /*10d770*/  BMOV.32.CLEAR R10, B0 ;  /* 0x00000000000a7355 */ /* 0x000e2a0000100000 */
[----:B------:R-:W-:Y:S01]  /*10d780*/  ISETP.GE.U32.AND P0, PT, R16, 0x3, PT ;  /* 0x000000031000780c */ /* 0x000fe20003f06070 */
[----:B------:R-:W-:Y:S01]  /*10d790*/  IMAD.X R16, R28, 0x1, ~R11, P1 ;  /* 0x000000011c107824 */ /* 0x000fe200008e0e0b */
[----:B------:R-:W-:Y:S01]  /*10d7a0*/  BSSY.RECONVERGENT B0, `(.L_x_3524) ;  /* 0x000001d000007945 */ /* 0x000fe20003800200 */
[----:B------:R-:W-:-:S03]  /*10d7b0*/  LOP3.LUT R31, R18, 0x3, RZ, 0xc0, !PT ;  /* 0x00000003121f7812 */ /* 0x000fc600078ec0ff */
[----:B------:R-:W-:Y:S01]  /*10d7c0*/  ISETP.GE.U32.AND.EX P0, PT, R16, RZ, PT, P0 ;  /* 0x000000ff1000720c */ /* 0x000fe20003f06100 */
[----:B------:R-:W-:Y:S01]  /*10d7d0*/  IMAD.MOV.U32 R16, RZ, RZ, RZ ;  /* 0x000000ffff107224 */ /* 0x000fe200078e00ff */
[----:B------:R-:W-:Y:S01]  /*10d7e0*/  ISETP.NE.U32.AND P1, PT, R31, RZ, PT ;  /* 0x000000ff1f00720c */ /* 0x000fe20003f25070 */
[----:B------:R-:W1:Y:S05]  /*10d7f0*/  BMOV.32.CLEAR R30, B0 ;  /* 0x00000000001e7355 */ /* 0x000e6a0000100000 */
[----:B0-----:R0:W-:Y:S05]  /*10d800*/  BMOV.32 B0, R10 ;  /* 0x0000000a00007356 */ /* 0x0011ea0000000000 */
[----:B------:R-:W-:Y:S01]  /*10d810*/  ISETP.NE.AND.EX P1, PT, RZ, RZ, PT, P1 ;  /* 0x000000ffff00720c */ /* 0x000fe20003f25310 */
[----:B-1----:R-:W-:-:S12]  /*10d820*/  @!P0 BRA `(.L_x_3525) ;  /* 0x0000000000488947 */ /* 0x002fd80003800000 */
[----:B------:R-:W-:Y:S01]  /*10d830*/  LOP3.LUT R16, R18, 0xfffffffc, RZ, 0xc0, !PT ;  /* 0xfffffffc12107812 */ /* 0x000fe200078ec0ff */
[----:B0-----:R-:W-:Y:S02]  /*10d840*/  IMAD.MOV.U32 R10, RZ, RZ, RZ ;  /* 0x000000ffff0a7224 */ /* 0x001fe400078e00ff */
[----:B--2---:R-:W-:-:S07]  /*10d850*/  IMAD.MOV.U32 R22, RZ, RZ, RZ ;  /* 0x000000ffff167224 */ /* 0x004fce00078e00ff */
.L_x_3526:
[----:B-1----:R-:W-:-:S05]  /*10d860*/  IMAD.IADD R23, R1, 0x1, R10 ;  /* 0x0000000101177824 */ /* 0x002fca00078e020a */
[----:B------:R-:W2:Y:S04]  /*10d870*/  LDL.U16 R18, [R23+0x2] ;  /* 0x0000020017127983 */ /* 0x000ea80000100400 */
[----:B----4-:R-:W3:Y:S04]  /*10d880*/  LDL.U8 R20, [R23+0x4] ;  /* 0x0000040017147983 */ /* 0x010ee80000100000 */
        /* <DEDUP_REMOVED lines=12> */
.L_x_3525:
[----:B0-----:R-:W0:Y:S05]  /*10d950*/  BMOV.32.CLEAR R10, B0 ;  /* 0x00000000000a7355 */ /* 0x001e2a0000100000 */
[----:B------:R3:W-:Y:S05]  /*10d960*/  BMOV.32 B0, R30 ;  /* 0x0000001e00007356 */ /* 0x0007ea0000000000 */
[----:B------:R-:W-:Y:S05]  /*10d970*/  BSYNC.RECONVERGENT B0 ;  /* 0x0000000000007941 */ /* 0x000fea0003800200 */
.L_x_3524:
[----:B0-----:R0:W-:Y:S05]  /*10d980*/  BMOV.32 B0, R10 ;  /* 0x0000000a00007356 */ /* 0x0011ea0000000000 */
[----:B------:R-:W-:Y:S05]  /*10d990*/  @!P1 BRA `(.L_x_3523) ;  /* 0x0000000000389947 */ /* 0x000fea0003800000 */
[----:B------:R-:W-:-:S05]  /*10d9a0*/  IADD3 R19, PT, PT, R1, 0x1, R16 ;  /* 0x0000000101137810 */ /* 0x000fca0007ffe010 */
[----:B0-----:R-:W5:Y:S01]  /*10d9b0*/  LDL.U8 R10, [R19] ;  /* 0x00000000130a7983 */ /* 0x001f620000100000 */
[----:B------:R-:W-:Y:S01]  /*10d9c0*/  IMAD.IADD R21, R1, 0x1, R16 ;  /* 0x0000000101157824 */ /* 0x000fe200078e0210 */
[----:B------:R-:W-:-:S04]  /*10d9d0*/  ISETP.NE.U32.AND P0, PT, R31, 0x1, PT ;  /* 0x000000011f00780c */ /* 0x000fc80003f05070 */
[----:B------:R-:W-:Y:S01]  /*10d9e0*/  ISETP.NE.AND.EX P0, PT, RZ, RZ, PT, P0 ;  /* 0x000000ffff00720c */ /* 0x000fe20003f05300 */
[----:B-----5:R0:W-:-:S12]  /*10d9f0*/  STL.U8 [R21], R10 ;  /* 0x0000000a15007387 */ /* 0x0201d80000100000 */
[----:B------:R-:W-:Y:S05]  /*10da00*/  @!P0 BRA `(.L_x_3523) ;  /* 0x00000000001c8947 */ /* 0x000fea0003800000 */
[----:B-1----:R-:W-:-:S05]  /*10da10*/  IADD3 R23, PT, PT, R1, 0x2, R16 ;  /* 0x0000000201177810 */ /* 0x002fca0007ffe010 */
[----:B0-----:R-:W5:Y:S01]  /*10da20*/  LDL.U8 R10, [R23] ;  /* 0x00000000170a7983 */ /* 0x001f620000100000 */
[----:B------:R-:W-:-:S04]  /*10da30*/  ISETP.NE.U32.AND P0, PT, R31, 0x2, PT ;  /* 0x000000021f00780c */ /* 0x000fc80003f05070 */
[----:B------:R-:W-:Y:S01]  /*10da40*/  ISETP.NE.AND.EX P0, PT, RZ, RZ, PT, P0 ;  /* 0x000000ffff00720c */ /* 0x000fe20003f05300 */
[----:B-----5:R0:W-:-:S12]  /*10da50*/  STL.U8 [R19], R10 ;  /* 0x0000000a13007387 */ /* 0x0201d80000100000 */
[----:B------:R-:W5:Y:S04]  /*10da60*/  @P0 LDL.U8 R16, [R21+0x3] ;  /* 0x0000030015100983 */ /* 0x000f680000100000 */
[----:B-----5:R0:W-:Y:S02]  /*10da70*/  @P0 STL.U8 [R23], R16 ;  /* 0x0000001017000387 */ /* 0x0201e40000100000 */
.L_x_3523:
[----:B0-----:R-:W0:Y:S05]  /*10da80*/  BMOV.32.CLEAR R10, B0 ;  /* 0x00000000000a7355 */ /* 0x001e2a0000100000 */
[----:B------:R0:W-:Y:S05]  /*10da90*/  BMOV.32 B0, R29 ;  /* 0x0000001d00007356 */ /* 0x0001ea0000000000 */
[----:B------:R-:W-:Y:S05]  /*10daa0*/  BSYNC.RECONVERGENT B0 ;  /* 0x0000000000007941 */ /* 0x000fea0003800200 */
.L_x_3522:
        /* <DEDUP_REMOVED lines=8> */
.L_x_3521:
[----:B------:R-:W0:Y:S05]  /*10db30*/  BMOV.32.CLEAR R9, B0 ;  /* 0x0000000000097355 */ /* 0x000e2a0000100000 */
[----:B------:R0:W-:Y:S05]  /*10db40*/  BMOV.32 B0, R27 ;  /* 0x0000001b00007356 */ /* 0x0001ea0000000000 */
[----:B------:R-:W-:Y:S05]  /*10db50*/  BSYNC.RECONVERGENT B0 ;  /* 0x0000000000007941 */ /* 0x000fea0003800200 */
.L_x_3520:
[----:B------:R-:W-:Y:S01]  /*10db60*/  ISETP.NE.U32.AND P0, PT, R13, RZ, PT ;  /* 0x000000ff0d00720c */ /* 0x000fe20003f05070 */
[----:B0-----:R0:W-:Y:S05]  /*10db70*/  BMOV.32 B0, R9 ;  /* 0x0000000900007356 */ /* 0x0011ea0000000000 */
[----:B------:R-:W-:-:S13]  /*10db80*/  ISETP.NE.AND.EX P0, PT, R14, RZ, PT, P0 ;  /* 0x000000ff0e00720c */ /* 0x000fda0003f05300 */
[----:B0-----:R-:W-:Y:S05]  /*10db90*/  @P0 BRA `(.L_x_3528) ;  /* 0xfffffff000680947 */ /* 0x001fea000383ffff */
[----:B------:R-:W-:Y:S05]  /*10dba0*/  BSYNC.RECONVERGENT B11 ;  /* 0x00000000000b7941 */ /* 0x000fea0003800200 */
.L_x_3513:
[----:B------:R-:W-:Y:S01]  /*10dbb0*/  ISETP.NE.AND P0, PT, R8, RZ, PT ;  /* 0x000000ff0800720c */ /* 0x000fe20003f05270 */
[----:B------:R-:W-:Y:S05]  /*10dbc0*/  BMOV.32.CLEAR RZ, B11 ;  /* 0x000000000bff7355 */ /* 0x000fea0000100000 */
[----:B------:R-:W-:Y:S07]  /*10dbd0*/  BSSY.RECONVERGENT B11, `(.L_x_3529) ;  /* 0x000003b0000b7945 */ /* 0x000fee0003800200 */
[----:B------:R-:W-:Y:S05]  /*10dbe0*/  @!P0 BRA `(.L_x_3530) ;  /* 0x0000000000e48947 */ /* 0x000fea0003800000 */
[----:B------:R-:W-:Y:S01]  /*10dbf0*/  VIADD R9, R8, 0x1 ;  /* 0x0000000108097836 */ /* 0x000fe20000000000 */
[----:B------:R-:W0:Y:S05]  /*10dc00*/  BMOV.32.CLEAR R11, B0 ;  /* 0x00000000000b7355 */ /* 0x000e2a0000100000 */
[----:B------:R-:W-:Y:S01]  /*10dc10*/  SHF.R.U32.HI R9, RZ, 0x1, R9 ;  /* 0x00000001ff097819 */ /* 0x000fe20000011609 */
[----:B------:R-:W-:Y:S03]  /*10dc20*/  BSSY.RECONVERGENT B0, `(.L_x_3531) ;  /* 0x0000022000007945 */ /* 0x000fe60003800200 */
[C---:B------:R-:W-:Y:S01]  /*10dc30*/  LOP3.LUT R21, R9.reuse, 0x3, RZ, 0xc0, !PT ;  /* 0x0000000309157812 */ /* 0x040fe200078ec0ff */
[----:B------:R-:W-:Y:S01]  /*10dc40*/  VIADD R10, R9, 0xffffffff ;  /* 0xffffffff090a7836 */ /* 0x000fe20000000000 */
[----:B----4-:R-:W4:Y:S05]  /*10dc50*/  BMOV.32.CLEAR R20, B0 ;  /* 0x0000000000147355 */ /* 0x010f2a0000100000 */
[----:B------:R-:W-:Y:S01]  /*10dc60*/  ISETP.GE.U32.AND P0, PT, R10, 0x3, PT ;  /* 0x000000030a00780c */ /* 0x000fe20003f06070 */
[----:B0-----:R0:W-:Y:S05]  /*10dc70*/  BMOV.32 B0, R11 ;  /* 0x0000000b00007356 */ /* 0x0011ea0000000000 */
[----:B------:R-:W-:Y:S01]  /*10dc80*/  ISETP.NE.AND P1, PT, R21, RZ, PT ;  /* 0x000000ff1500720c */ /* 0x000fe20003f25270 */
[----:B------:R-:W-:-:S06]  /*10dc90*/  IMAD.MOV.U32 R10, RZ, RZ, RZ ;  /* 0x000000ffff0a7224 */ /* 0x000fcc00078e00ff */
[----:B0---4-:R-:W-:Y:S06]  /*10dca0*/  @!P0 BRA `(.L_x_3532) ;  /* 0x00000000005c8947 */ /* 0x011fec0003800000 */
[----:B------:R-:W-:Y:S01]  /*10dcb0*/  LOP3.LUT R10, R9, 0x3ffffffc, RZ, 0xc0, !PT ;  /* 0x3ffffffc090a7812 */ /* 0x000fe200078ec0ff */
[----:B------:R-:W-:-:S07]  /*10dcc0*/  IMAD.MOV.U32 R9, RZ, RZ, RZ ;  /* 0x000000ffff097224 */ /* 0x000fce00078e00ff */
.L_x_3533:
[C---:B-1--4-:R-:W-:Y:S01]  /*10dcd0*/  IADD3 R18, PT, PT, R1.reuse, -R9, R8 ;  /* 0x8000000901127210 */ /* 0x052fe20007ffe008 */
[----:B------:R-:W-:-:S04]  /*10dce0*/  IMAD.IADD R19, R1, 0x1, R9 ;  /* 0x0000000101137824 */ /* 0x000fc800078e0209 */
[----:B------:R-:W4:Y:S04]  /*10dcf0*/  LDL.U8 R12, [R18+0xdd6] ;  /* 0x000dd600120c7983 */ /* 0x000f280000100000 */
[----:B------:R-:W5:Y:S04]  /*10dd00*/  LDL.U8 R11, [R19+0xdd6] ;  /* 0x000dd600130b7983 */ /* 0x000f680000100000 */
        /* <DEDUP_REMOVED lines=17> */
.L_x_3532:
[----:B------:R-:W0:Y:S05]  /*10de20*/  BMOV.32.CLEAR R9, B0 ;  /* 0x0000000000097355 */ /* 0x000e2a0000100000 */
[----:B------:R0:W-:Y:S05]  /*10de30*/  BMOV.32 B0, R20 ;  /* 0x0000001400007356 */ /* 0x0001ea0000000000 */
[----:B------:R-:W-:Y:S05]  /*10de40*/  BSYNC.RECONVERGENT B0 ;  /* 0x0000000000007941 */ /* 0x000fea0003800200 */
.L_x_3531:
[----:B0-----:R0:W-:Y:S05]  /*10de50*/  BMOV.32 B0, R9 ;  /* 0x0000000900007356 */ /* 0x0011ea0000000000 */
[----:B------:R-:W-:Y:S05]  /*10de60*/  @!P1 BRA `(.L_x_3530) ;  /* 0x0000000000449947 */ /* 0x000fea0003800000 */
[C---:B----4-:R-:W-:Y:S01]  /*10de70*/  IADD3 R13, PT, PT, R1.reuse, -R10, R8 ;  /* 0x8000000a010d7210 */ /* 0x050fe20007ffe008 */
[----:B------:R-:W-:-:S04]  /*10de80*/  IMAD.IADD R12, R1, 0x1, R10 ;  /* 0x00000001010c7824 */ /* 0x000fc800078e020a */
[----:B0-----:R-:W4:Y:S04]  /*10de90*/  LDL.U8 R9, [R13+0xdd6] ;  /* 0x000dd6000d097983 */ /* 0x001f280000100000 */
[----:B------:R-:W5:Y:S01]  /*10dea0*/  LDL.U8 R8, [R12+0xdd6] ;  /* 0x000dd6000c087983 */ /* 0x000f620000100000 */
[----:B------:R-:W-:-:S03]  /*10deb0*/  ISETP.NE.AND P0, PT, R21, 0x1, PT ;  /* 0x000000011500780c */ /* 0x000fc60003f05270 */
[----:B----4-:R0:W-:Y:S04]  /*10dec0*/  STL.U8 [R12+0xdd6], R9 ;  /* 0x000dd6090c007387 */ /* 0x0101e80000100000 */
[----:B-----5:R0:W-:Y:S06]  /*10ded0*/  STL.U8 [R13+0xdd6], R8 ;  /* 0x000dd6080d007387 */ /* 0x0201ec0000100000 */
[----:B------:R-:W-:Y:S05]  /*10dee0*/  @!P0 BRA `(.L_x_3530) ;  /* 0x0000000000248947 */ /* 0x000fea0003800000 */
[----:B0-----:R-:W4:Y:S04]  /*10def0*/  LDL.U8 R9, [R13+0xdd5] ;  /* 0x000dd5000d097983 */ /* 0x001f280000100000 */
[----:B------:R-:W5:Y:S01]  /*10df00*/  LDL.U8 R8, [R12+0xdd7] ;  /* 0x000dd7000c087983 */ /* 0x000f620000100000 */
[----:B------:R-:W-:-:S03]  /*10df10*/  ISETP.NE.AND P0, PT, R21, 0x2, PT ;  /* 0x000000021500780c */ /* 0x000fc60003f05270 */
[----:B----4-:R0:W-:Y:S04]  /*10df20*/  STL.U8 [R12+0xdd7], R9 ;  /* 0x000dd7090c007387 */ /* 0x0101e80000100000 */
[----:B-----5:R0:W-:Y:S06]  /*10df30*/  STL.U8 [R13+0xdd5], R8 ;  /* 0x000dd5080d007387 */ /* 0x0201ec0000100000 */
[----:B------:R-:W4:Y:S04]  /*10df40*/  @P0 LDL.U8 R11, [R13+0xdd4] ;  /* 0x000dd4000d0b0983 */ /* 0x000f280000100000 */
[----:B------:R-:W5:Y:S04]  /*10df50*/  @P0 LDL.U8 R10, [R12+0xdd8] ;  /* 0x000dd8000c0a0983 */ /* 0x000f680000100000 */
[----:B----4-:R0:W-:Y:S04]  /*10df60*/  @P0 STL.U8 [R12+0xdd8], R11 ;  /* 0x000dd80b0c000387 */ /* 0x0101e80000100000 */
[----:B-----5:R0:W-:Y:S02]  /*10df70*/  @P0 STL.U8 [R13+0xdd4], R10 ;  /* 0x000dd40a0d000387 */ /* 0x0201e40000100000 */
.L_x_3530:
[----:B------:R-:W-:Y:S05]  /*10df80*/  BSYNC.RECONVERGENT B11 ;  /* 0x00000000000b7941 */ /* 0x000fea0003800200 */
.L_x_3529:
[----:B------:R1:W-:Y:S04]  /*10df90*/  STL.U8 [R24+0xdd7], RZ ;  /* 0x000dd7ff18007387 */ /* 0x0003e80000100000 */
[----:B0-----:R-:W5:Y:S04]  /*10dfa0*/  LDL.U8 R9, [R1+0xd90] ;  /* 0x000d900001097983 */ /* 0x001f680000100000 */
[----:B------:R-:W5:Y:S02]  /*10dfb0*/  LDL.U8 R8, [R1+0xdd6] ;  /* 0x000dd60001087983 */ /* 0x000f640000100000 */
[----:B-----5:R-:W-:-:S13]  /*10dfc0*/  ISETP.NE.AND P0, PT, R9, R8, PT ;  /* 0x000000080900720c */ /* 0x020fda0003f05270 */
[----:B-1----:R-:W-:Y:S05]  /*10dfd0*/  @P0 BRA `(.L_x_3241) ;  /* 0x0000000800200947 */ /* 0x002fea0003800000 */
[----:B------:R-:W5:Y:S04]  /*10dfe0*/  LDL.U8 R9, [R1+0xd91] ;  /* 0x000d910001097983 */ /* 0x000f680000100000 */
[----:B------:R-:W5:Y:S02]  /*10dff0*/  LDL.U8 R8, [R1+0xdd7] ;  /* 0x000dd70001087983 */ /* 0x000f640000100000 */
[----:B-----5:R-:W-:-:S13]  /*10e000*/  ISETP.NE.AND P0, PT, R9, R8, PT ;  /* 0x000000080900720c */ /* 0x020fda0003f05270 */
[----:B------:R-:W-:Y:S05]  /*10e010*/  @P0 BRA `(.L_x_3241) ;  /* 0x0000000800100947 */ /* 0x000fea0003800000 */
        /* <DEDUP_REMOVED lines=131> */
[----:B------:R-:W-:Y:S05]  /*10e850*/  @!P0 BRA `(.L_x_3534) ;  /* 0x0000000000588947 */ /* 0x000fea0003800000 */
.L_x_3241:
[----:B------:R0:W-:Y:S05]  /*10e860*/  BMOV.32 B11, R60 ;  /* 0x0000003c0b007356 */ /* 0x0001ea0000000000 */
[----:B------:R-:W-:Y:S05]  /*10e870*/  BSYNC B11 ;  /* 0x00000000000b7941 */ /* 0x000fea0003800000 */
.L_x_2773:
[----:B------:R-:W-:Y:S02]  /*10e880*/  VIADD R56, R56, 0x1 ;  /* 0x0000000138387836 */ /* 0x000fe40000000000 */
[----:B------:R-:W-:-:S03]  /*10e890*/  VIADD R57, R57, 0xffffffff ;  /* 0xffffffff39397836 */ /* 0x000fc60000000000 */
[----:B------:R-:W-:-:S13]  /*10e8a0*/  ISETP.NE.AND P0, PT, R56, 0x10, PT ;  /* 0x000000103800780c */ /* 0x000fda0003f05270 */
[----:B------:R-:W-:Y:S05]  /*10e8b0*/  @P0 BRA `(.L_x_3535) ;  /* 0xfffffad000dc0947 */ /* 0x000fea000383ffff */
[----:B------:R0:W-:Y:S05]  /*10e8c0*/  BMOV.32 B11, R58 ;  /* 0x0000003a0b007356 */ /* 0x0001ea0000000000 */
[----:B------:R-:W-:Y:S05]  /*10e8d0*/  BSYNC B11 ;  /* 0x00000000000b7941 */ /* 0x000fea0003800000 */
.L_x_2645:
[----:B------:R-:W-:-:S05]  /*10e8e0*/  VIADD R157, R157, 0x10 ;  /* 0x000000109d9d7836 */ /* 0x000fca0000000000 */
[----:B------:R-:W-:-:S13]  /*10e8f0*/  ISETP.GE.U32.AND P0, PT, R157, 0x400, PT ;  /* 0x000004009d00780c */ /* 0x000fda0003f06070 */
[----:B------:R-:W-:Y:S05]  /*10e900*/  @!P0 BRA `(.L_x_3536) ;  /* 0xfffff53c001c8947 */ /* 0x000fea000383ffff */
[----:B------:R0:W-:Y:S05]  /*10e910*/  BMOV.32 B11, R159 ;  /* 0x0000009f0b007356 */ /* 0x0001ea0000000000 */
[----:B------:R-:W-:Y:S05]  /*10e920*/  BSYNC B11 ;  /* 0x00000000000b7941 */ /* 0x000fea0003800000 */
.L_x_1724:
[----:B------:R-:W5:Y:S01]  /*10e930*/  S2R R3, SR_TID.X ;  /* 0x0000000000037919 */ /* 0x000f620000002100 */
[----:B------:R-:W5:Y:S01]  /*10e940*/  S2UR UR6, SR_CTAID.X ;  /* 0x00000000000679c3 */ /* 0x000f620000002500 */
[----:B------:R-:W0:Y:S07]  /*10e950*/  LDCU.64 UR4, c[0x0][0x398] ;  /* 0x00007300ff0477ac */ /* 0x000e2e0008000a00 */
[----:B------:R-:W5:Y:S02]  /*10e960*/  LDC R0, c[0x0][0x360] ;  /* 0x0000d800ff007b82 */ /* 0x000f640000000800 */
[----:B-----5:R-:W-:-:S05]  /*10e970*/  IMAD R0, R0, UR6, R3 ;  /* 0x0000000600007c24 */ /* 0x020fca000f8e0203 */
[----:B0-----:R-:W-:-:S04]  /*10e980*/  IADD3 R2, P0, PT, R0, UR4, RZ ;  /* 0x0000000400027c10 */ /* 0x001fc8000ff1e0ff */
[----:B------:R-:W-:-:S05]  /*10e990*/  LEA.HI.X.SX32 R3, R0, UR5, 0x1, P0 ;  /* 0x0000000500037c11 */ /* 0x000fca00080f0eff */
[----:B------:R-:W-:Y:S01]  /*10e9a0*/  STG.E.U8 desc[UR12][R2.64], RZ ;  /* 0x000000ff02007986 */ /* 0x000fe2000c10110c */
[----:B------:R-:W-:Y:S05]  /*10e9b0*/  EXIT ;  /* 0x000000000000794d */ /* 0x000fea0003800000 */
.L_x_3534:
[----:B----4-:R-:W0:Y:S01]  /*10e9c0*/  LDC.64 R16, c[0x3][0x10] ;  /* 0x00c00400ff107b82 */ /* 0x010e220000000a00 */
[----:B------:R-:W-:Y:S01]  /*10e9d0*/  ISETP.NE.AND P0, PT, R56, RZ, PT ;  /* 0x000000ff3800720c */ /* 0x000fe20003f05270 */
[----:B------:R-:W-:Y:S06]  /*10e9e0*/  BSSY.RECONVERGENT B11, `(.L_x_3537) ;  /* 0x00000560000b7945 */ /* 0x000fec0003800200 */
[----:B------:R-:W1:Y:S01]  /*10e9f0*/  LDC.64 R14, c[0x3][0x18] ;  /* 0x00c00600ff0e7b82 */ /* 0x000e620000000a00 */
[----:B------:R-:W4:Y:S07]  /*10ea00*/  BMOV.32.CLEAR R11, B11 ;  /* 0x000000000b0b7355 */ /* 0x000f2e0000100000 */
[----:B------:R-:W0:Y:S01]  /*10ea10*/  LDC.64 R18, c[0x3][0x8] ;  /* 0x00c00200ff127b82 */ /* 0x000e220000000a00 */
[----:B----4-:R-:W-:Y:S05]  /*10ea20*/  @!P0 BRA `(.L_x_3538) ;  /* 0x0000000400408947 */ /* 0x010fea0003800000 */
.L_x_3544:
[----:B------:R-:W-:Y:S01]  /*10ea30*/  IADD3 R134, P0, PT, R134, 0x1, RZ ;  /* 0x0000000186867810 */ /* 0x000fe20007f1e0ff */
[----:B------:R-:W-:Y:S05]  /*10ea40*/  BMOV.32.CLEAR RZ, B11 ;  /* 0x000000000bff7355 */ /* 0x000fea0000100000 */
[----:B------:R-:W-:Y:S01]  /*10ea50*/  IMAD.X R135, RZ, RZ, R135, P0 ;  /* 0x000000ffff877224 */ /* 0x000fe200000e0687 */
[----:B------:R-:W-:Y:S01]  /*10ea60*/  ISETP.NE.U32.AND P0, PT, R134, RZ, PT ;  /* 0x000000ff8600720c */ /* 0x000fe20003f05070 */
[----:B------:R-:W-:Y:S01]  /*10ea70*/  BSSY.RECONVERGENT B11, `(.L_x_3539) ;  /* 0x00000100000b7945 */ /* 0x000fe20003800200 */
[----:B------:R-:W-:Y:S02]  /*10ea80*/  VIADD R57, R57, 0x1 ;  /* 0x0000000139397836 */ /* 0x000fe40000000000 */
[----:B------:R-:W-:-:S13]  /*10ea90*/  ISETP.NE.AND.EX P0, PT, R135, RZ, PT, P0 ;  /* 0x000000ff8700720c */ /* 0x000fda0003f05300 */
[----:B-1----:R-:W-:Y:S05]  /*10eaa0*/  @P0 BRA `(.L_x_3540) ;  /* 0x0000000000300947 */ /* 0x002fea0003800000 */
[----:B------:R-:W-:-:S04]  /*10eab0*/  IADD3 R4, P1, PT, R4, 0x1, RZ ;  /* 0x0000000104047810 */ /* 0x000fc80007f3e0ff */
[----:B------:R-:W-:Y:S01]  /*10eac0*/  ISETP.NE.U32.AND P0, PT, R4, RZ, PT ;  /* 0x000000ff0400720c */ /* 0x000fe20003f05070 */
[----:B------:R-:W-:-:S05]  /*10ead0*/  IMAD.X R5, RZ, RZ, R5, P1 ;  /* 0x000000ffff057224 */ /* 0x000fca00008e0605 */
[----:B------:R-:W-:-:S13]  /*10eae0*/  ISETP.NE.AND.EX P0, PT, R5, RZ, PT, P0 ;  /* 0x000000ff0500720c */ /* 0x000fda0003f05300 */
[----:B------:R-:W-:Y:S02]  /*10eaf0*/  @!P0 IADD3 R6, P2, PT, R6, 0x1, RZ ;  /* 0x0000000106068810 */ /* 0x000fe40007f5e0ff */
[----:B------:R-:W-:Y:S02]  /*10eb00*/  @!P0 CS2R R4, SRZ ;  /* 0x0000000000048805 */ /* 0x000fe4000001ff00 */
[----:B------:R-:W-:Y:S01]  /*10eb10*/  @!P0 ISETP.NE.U32.AND P1, PT, R6, RZ, PT ;  /* 0x000000ff0600820c */ /* 0x000fe20003f25070 */
[----:B------:R-:W-:-:S05]  /*10eb20*/  @!P0 IMAD.X R7, RZ, RZ, R7, P2 ;  /* 0x000000ffff078224 */ /* 0x000fca00010e0607 */
[----:B------:R-:W-:-:S04]  /*10eb30*/  @!P0 ISETP.NE.AND.EX P1, PT, R7, RZ, PT, P1 ;  /* 0x000000ff0700820c */ /* 0x000fc80003f25310 */
[----:B------:R-:W-:-:S04]  /*10eb40*/  @!P0 SEL R9, RZ, 0x1, P1 ;  /* 0x00000001ff098807 */ /* 0x000fc80000800000 */
[----:B------:R-:W-:-:S05]  /*10eb50*/  @!P0 IADD3 R2, P1, PT, R9, R2, RZ ;  /* 0x0000000209028210 */ /* 0x000fca0007f3e0ff */
[----:B------:R-:W-:-:S08]  /*10eb60*/  @!P0 IMAD.X R3, RZ, RZ, R3, P1 ;  /* 0x000000ffff038224 */ /* 0x000fd000008e0603 */
.L_x_3540:
[----:B------:R-:W-:Y:S05]  /*10eb70*/  BSYNC.RECONVERGENT B11 ;  /* 0x00000000000b7941 */ /* 0x000fea0003800200 */
.L_x_3539:
[----:B-1----:R-:W-:Y:S01]  /*10eb80*/  ISETP.GT.U32.AND P0, PT, R2, R14, PT ;  /* 0x0000000e0200720c */ /* 0x002fe20003f04070 */
[----:B------:R-:W-:Y:S05]  /*10eb90*/  BMOV.32.CLEAR RZ, B11 ;  /* 0x000000000bff7355 */ /* 0x000fea0000100000 */
[----:B------:R-:W-:Y:S01]  /*10eba0*/  ISETP.GT.U32.AND.EX P0, PT, R3, R15, PT, P0 ;  /* 0x0000000f0300720c */ /* 0x000fe20003f04100 */
[----:B------:R-:W-:Y:S01]  /*10ebb0*/  BSSY.RECONVERGENT B11, `(.L_x_3541) ;  /* 0x00000360000b7945 */ /* 0x000fe20003800200 */
[----:B------:R-:W-:-:S03]  /*10ebc0*/  ISETP.NE.AND P3, PT, R57, RZ, PT ;  /* 0x000000ff3900720c */ /* 0x000fc60003f65270 */
[----:B------:R-:W1:Y:S08]  /*10ebd0*/  BMOV.32.CLEAR R13, B11 ;  /* 0x000000000b0d7355 */ /* 0x000e700000100000 */
[----:B-1----:R-:W-:Y:S05]  /*10ebe0*/  @P0 BRA `(.L_x_3542) ;  /* 0x0000000000480947 */ /* 0x002fea0003800000 */
[----:B------:R-:W-:-:S04]  /*10ebf0*/  ISETP.GE.U32.AND P0, PT, R2, R14, PT ;  /* 0x0000000e0200720c */ /* 0x000fc80003f06070 */
[----:B------:R-:W-:-:S13]  /*10ec00*/  ISETP.GE.U32.AND.EX P0, PT, R3, R15, PT, P0 ;  /* 0x0000000f0300720c */ /* 0x000fda0003f06100 */
[----:B------:R-:W-:Y:S05]  /*10ec10*/  @!P0 BRA `(.L_x_3543) ;  /* 0x0000000000b88947 */ /* 0x000fea0003800000 */
[----:B0-----:R-:W-:-:S04]  /*10ec20*/  ISETP.GT.U32.AND P0, PT, R6, R16, PT ;  /* 0x000000100600720c */ /* 0x001fc80003f04070 */
        /* <DEDUP_REMOVED lines=14> */
.L_x_3542:
[----:B------:R-:W1:Y:S01]  /*10ed10*/  LDCU.128 UR4, c[0x3][URZ] ;  /* 0x00c00000ff0477ac */ /* 0x000e620008000c00 */
[----:B------:R-:W4:Y:S01]  /*10ed20*/  LDCU.64 UR8, c[0x3][0x10] ;  /* 0x00c00200ff0877ac */ /* 0x000f220008000a00 */
[----:B-1----:R-:W-:Y:S02]  /*10ed30*/  ISETP.GE.U32.AND P0, PT, R134, UR4, PT ;  /* 0x0000000486007c0c */ /* 0x002fe4000bf06070 */
[----:B------:R-:W-:Y:S02]  /*10ed40*/  IADD3 R10, P1, PT, R4, -UR6, RZ ;  /* 0x80000006040a7c10 */ /* 0x000fe4000ff3e0ff */
[----:B------:R-:W-:Y:S02]  /*10ed50*/  ISETP.GE.U32.AND.EX P0, PT, R135, UR5, PT, P0 ;  /* 0x0000000587007c0c */ /* 0x000fe4000bf06100 */
[----:B------:R-:W-:Y:S02]  /*10ed60*/  IADD3.X R12, PT, PT, R5, ~UR7, RZ, P1, !PT ;  /* 0x80000007050c7c10 */ /* 0x000fe40008ffe4ff */
[----:B------:R-:W-:-:S02]  /*10ed70*/  SEL R9, RZ, 0x1, P0 ;  /* 0x00000001ff097807 */ /* 0x000fc40000000000 */
[----:B------:R-:W-:Y:S02]  /*10ed80*/  ISETP.LT.U32.AND P2, PT, R4, UR6, PT ;  /* 0x0000000604007c0c */ /* 0x000fe4000bf41070 */
[----:B------:R-:W-:Y:S02]  /*10ed90*/  ISETP.GE.U32.AND P1, PT, R10, R9, PT ;  /* 0x000000090a00720c */ /* 0x000fe40003f26070 */
[----:B----4-:R-:W-:Y:S02]  /*10eda0*/  ISETP.LT.U32.AND P4, PT, R6, UR8, PT ;  /* 0x0000000806007c0c */ /* 0x010fe4000bf81070 */
        /* <DEDUP_REMOVED lines=21> */
.L_x_3543:
[----:B------:R1:W-:Y:S05]  /*10ef00*/  BMOV.32 B11, R13 ;  /* 0x0000000d0b007356 */ /* 0x0003ea0000000000 */
[----:B------:R-:W-:Y:S05]  /*10ef10*/  BSYNC.RECONVERGENT B11 ;  /* 0x00000000000b7941 */ /* 0x000fea0003800200 */
.L_x_3541:
[----:B------:R-:W-:Y:S05]  /*10ef20*/  @P3 BRA `(.L_x_3544) ;  /* 0xfffffff800c03947 */ /* 0x000fea000383ffff */
.L_x_3538:
[----:B------:R4:W-:Y:S05]  /*10ef30*/  BMOV.32 B11, R11 ;  /* 0x0000000b0b007356 */ /* 0x0009ea0000000000 */
[----:B------:R-:W-:Y:S05]  /*10ef40*/  BSYNC.RECONVERGENT B11 ;  /* 0x00000000000b7941 */ /* 0x000fea0003800200 */
.L_x_3537:
[----:B------:R-:W5:Y:S04]  /*10ef50*/  LDL.U8 R79, [R1+0xd90] ;  /* 0x000d9000014f7983 */ /* 0x000f680000100000 */
[----:B-1----:R-:W2:Y:S04]  /*10ef60*/  LDL.U8 R15, [R1+0xd92] ;  /* 0x000d9200010f7983 */ /* 0x002ea80000100000 */
[----:B0-----:R-:W3:Y:S04]  /*10ef70*/  LDL.U8 R17, [R1+0xd93] ;  /* 0x000d930001117983 */ /* 0x001ee80000100000 */
        /* <DEDUP_REMOVED lines=31> */
[----:B------:R-:W3:Y:S01]  /*10f170*/  LDL.U8 R9, [R1+0xdb2] ;  /* 0x000db20001097983 */ /* 0x000ee20000100000 */
[----:B----4-:R-:W0:Y:S01]  /*10f180*/  S2R R11, SR_TID.X ;  /* 0x00000000000b7919 */ /* 0x010e220000002100 */
[----:B------:R-:W0:Y:S01]  /*10f190*/  S2UR UR6, SR_CTAID.X ;  /* 0x00000000000679c3 */ /* 0x000e220000002500 */
[----:B------:R-:W1:Y:S07]  /*10f1a0*/  LDCU.64 UR4, c[0x0][0x388] ;  /* 0x00007100ff0477ac */ /* 0x000e6e0008000a00 */
[----:B------:R-:W0:Y:S02]  /*10f1b0*/  LDC R0, c[0x0][0x360] ;  /* 0x0000d800ff007b82 */ /* 0x000e240000000800 */
[----:B0-----:R-:W-:-:S04]  /*10f1c0*/  IMAD R0, R0, UR6, R11 ;  /* 0x0000000600007c24 */ /* 0x001fc8000f8e020b */
[----:B------:R-:W-:-:S05]  /*10f1d0*/  IMAD R8, R0, 0x23, RZ ;  /* 0x0000002300087824 */ /* 0x000fca00078e02ff */
[----:B-1----:R-:W-:-:S04]  /*10f1e0*/  IADD3 R10, P0, PT, R8, UR4, RZ ;  /* 0x00000004080a7c10 */ /* 0x002fc8000ff1e0ff */
[----:B------:R-:W-:Y:S01]  /*10f1f0*/  LEA.HI.X.SX32 R11, R8, UR5, 0x1, P0 ;  /* 0x00000005080b7c11 */ /* 0x000fe200080f0eff */
[----:B------:R-:W0:Y:S01]  /*10f200*/  LDCU.64 UR4, c[0x0][0x390] ;  /* 0x00007200ff0477ac */ /* 0x000e220008000a00 */
[----:B------:R-:W-:Y:S01]  /*10f210*/  IMAD.MOV.U32 R8, RZ, RZ, R2 ;  /* 0x000000ffff087224 */ /* 0x000fe200078e0002 */
[----:B0-----:R-:W-:-:S04]  /*10f220*/  UISETP.NE.U32.AND UP0, UPT, UR4, URZ, UPT ;  /* 0x000000ff0400728c */ /* 0x001fc8000bf05070 */
[----:B------:R-:W-:Y:S01]  /*10f230*/  UISETP.NE.AND.EX UP0, UPT, UR5, URZ, UPT, UP0 ;  /* 0x000000ff0500728c */ /* 0x000fe2000bf05300 */
[----:B-----5:R-:W-:Y:S04]  /*10f240*/  STG.E.U8 desc[UR12][R10.64], R79 ;  /* 0x0000004f0a007986 */ /* 0x020fe8000c10110c */
[----:B--2---:R-:W-:Y:S04]  /*10f250*/  STG.E.U8 desc[UR12][R10.64+0x2], R15 ;  /* 0x0000020f0a007986 */ /* 0x004fe8000c10110c */
[----:B---3--:R-:W-:Y:S04]  /*10f260*/  STG.E.U8 desc[UR12][R10.64+0x3], R17 ;  /* 0x000003110a007986 */ /* 0x008fe8000c10110c */
        /* <DEDUP_REMOVED lines=30> */
[----:B------:R0:W-:Y:S04]  /*10f450*/  STG.E.U8 desc[UR12][R10.64+0x1], R13 ;  /* 0x0000010d0a007986 */ /* 0x0001e8000c10110c */
[----:B------:R1:W-:Y:S01]  /*10f460*/  STG.E.U8 desc[UR12][R10.64+0x22], R9 ;  /* 0x000022090a007986 */ /* 0x0003e2000c10110c */
[----:B0-----:R-:W-:Y:S01]  /*10f470*/  SHF.R.S32.HI R13, RZ, 0x1f, R0 ;  /* 0x0000001fff0d7819 */ /* 0x001fe20000011400 */
[----:B-1----:R-:W-:Y:S01]  /*10f480*/  IMAD.MOV.U32 R9, RZ, RZ, R3 ;  /* 0x000000ffff097224 */ /* 0x002fe200078e0003 */
[----:B------:R-:W-:Y:S06]  /*10f490*/  BRA.U !UP0, `(.L_x_3545) ;  /* 0x0000000108187547 */ /* 0x000fec000b800000 */
[----:B------:R-:W-:-:S04]  /*10f4a0*/  LEA R2, P0, R0, UR4, 0x5 ;  /* 0x0000000400027c11 */ /* 0x000fc8000f8028ff */
[----:B------:R-:W-:-:S05]  /*10f4b0*/  LEA.HI.X R3, R0, UR5, R13, 0x5, P0 ;  /* 0x0000000500037c11 */ /* 0x000fca00080f2c0d */
[----:B------:R0:W-:Y:S04]  /*10f4c0*/  STG.E.64 desc[UR12][R2.64], R134 ;  /* 0x0000008602007986 */ /* 0x0001e8000c101b0c */
[----:B------:R0:W-:Y:S04]  /*10f4d0*/  STG.E.64 desc[UR12][R2.64+0x8], R4 ;  /* 0x0000080402007986 */ /* 0x0001e8000c101b0c */
[----:B------:R0:W-:Y:S04]  /*10f4e0*/  STG.E.64 desc[UR12][R2.64+0x10], R6 ;  /* 0x0000100602007986 */ /* 0x0001e8000c101b0c */
[----:B------:R0:W-:Y:S02]  /*10f4f0*/  STG.E.64 desc[UR12][R2.64+0x18], R8 ;  /* 0x0000180802007986 */ /* 0x0001e4000c101b0c */
.L_x_3545:
[----:B------:R-:W0:Y:S02]  /*10f500*/  LDCU.64 UR4, c[0x0][0x398] ;  /* 0x00007300ff0477ac */ /* 0x000e240008000a00 */
[----:B0-----:R-:W-:Y:S01]  /*10f510*/  IADD3 R2, P0, PT, R0, UR4, RZ ;  /* 0x0000000400027c10 */ /* 0x001fe2000ff1e0ff */
[----:B------:R-:W-:-:S03]  /*10f520*/  IMAD.MOV.U32 R0, RZ, RZ, 0x1 ;  /* 0x00000001ff007424 */ /* 0x000fc600078e00ff */
[----:B------:R-:W-:-:S05]  /*10f530*/  IADD3.X R3, PT, PT, R13, UR5, RZ, P0, !PT ;  /* 0x000000050d037c10 */ /* 0x000fca00087fe4ff */
[----:B------:R-:W-:Y:S01]  /*10f540*/  STG.E.U8 desc[UR12][R2.64], R0 ;  /* 0x0000000002007986 */ /* 0x000fe2000c10110c */
[----:B------:R-:W-:Y:S05]  /*10f550*/  EXIT ;  /* 0x000000000000794d */ /* 0x000fea0003800000 */
        .weak           $__internal_0_$__cuda_sm20_rem_u64
        .type           $__internal_0_$__cuda_sm20_rem_u64,@function
        .size           $__internal_0_$__cuda_sm20_rem_u64,(.L_x_3547 - $__internal_0_$__cuda_sm20_rem_u64)
$__internal_0_$__cuda_sm20_rem_u64:
[----:B------:R-:W0:Y:S08]  /*10f560*/  I2F.U64.RP R78, R54 ;  /* 0x00000036004e7312 */ /* 0x000e300000309000 */
[----:B0-----:R-:W0:Y:S02]  /*10f570*/  MUFU.RCP R78, R78 ;  /* 0x0000004e004e7308 */ /* 0x001e240000001000 */
[----:B0-----:R-:W-:-:S06]  /*10f580*/  VIADD R50, R78, 0x1ffffffe ;  /* 0x1ffffffe4e327836 */ /* 0x001fcc0000000000 */
[----:B------:R-:W0:Y:S02]  /*10f590*/  F2I.U64.TRUNC R50, R50 ;  /* 0x0000003200327311 */ /* 0x000e24000020d800 */
[----:B0-----:R-:W-:-:S04]  /*10f5a0*/  IMAD.WIDE.U32 R48, R50, R54, RZ ;  /* 0x0000003632307225 */ /* 0x001fc800078e00ff */
[----:B------:R-:W-:Y:S01]  /*10f5b0*/  IMAD R49, R50, R55, R49 ;  /* 0x0000003732317224 */ /* 0x000fe200078e0231 */
[----:B------:R-:W-:-:S03]  /*10f5c0*/  IADD3 R81, P0, PT, RZ, -R48, RZ ;  /* 0x80000030ff517210 */ /* 0x000fc60007f1e0ff */
[----:B------:R-:W-:Y:S02]  /*10f5d0*/  IMAD R49, R51, R54, R49 ;  /* 0x0000003633317224 */ /* 0x000fe400078e0231 */
[----:B------:R-:W-:-:S04]  /*10f5e0*/  IMAD.HI.U32 R48, R50, R81, RZ ;  /* 0x0000005132307227 */ /* 0x000fc800078e00ff */
[----:B------:R-:W-:Y:S02]  /*10f5f0*/  IMAD.X R83, RZ, RZ, ~R49, P0 ;  /* 0x000000ffff537224 */ /* 0x000fe400000e0e31 */
[----:B------:R-:W-:Y:S02]  /*10f600*/  IMAD.MOV.U32 R49, RZ, RZ, R50 ;  /* 0x000000ffff317224 */ /* 0x000fe400078e0032 */
[-C--:B------:R-:W-:Y:S02]  /*10f610*/  IMAD R85, R51, R83.reuse, RZ ;  /* 0x0000005333557224 */ /* 0x080fe400078e02ff */
[----:B------:R-:W-:-:S04]  /*10f620*/  IMAD.WIDE.U32 R48, P0, R50, R83, R48 ;  /* 0x0000005332307225 */ /* 0x000fc80007800030 */
[----:B------:R-:W-:-:S04]  /*10f630*/  IMAD.HI.U32 R83, R51, R83, RZ ;  /* 0x0000005333537227 */ /* 0x000fc800078e00ff */
[----:B------:R-:W-:-:S05]  /*10f640*/  IMAD.HI.U32 R48, P1, R51, R81, R48 ;  /* 0x0000005133307227 */ /* 0x000fca0007820030 */
[----:B------:R-:W-:Y:S01]  /*10f650*/  IADD3 R49, P2, PT, R85, R48, RZ ;  /* 0x0000003055317210 */ /* 0x000fe20007f5e0ff */
[----:B------:R-:W-:-:S04]  /*10f660*/  IMAD.X R48, R83, 0x1, R51, P0 ;  /* 0x0000000153307824 */ /* 0x000fc800000e0633 */
[----:B------:R-:W-:Y:S01]  /*10f670*/  IMAD.WIDE.U32 R50, R49, R54, RZ ;  /* 0x0000003631327225 */ /* 0x000fe200078e00ff */
[----:B------:R-:W-:-:S03]  /*10f680*/  IADD3.X R81, PT, PT, RZ, RZ, R48, P2, P1 ;  /* 0x000000ffff517210 */ /* 0x000fc600017e2430 */
[----:B------:R-:W-:Y:S01]  /*10f690*/  IMAD R48, R49, R55, R51 ;  /* 0x0000003731307224 */ /* 0x000fe200078e0233 */
[----:B------:R-:W-:-:S03]  /*10f6a0*/  IADD3 R51, P0, PT, RZ, -R50, RZ ;  /* 0x80000032ff337210 */ /* 0x000fc60007f1e0ff */
[----:B------:R-:W-:Y:S02]  /*10f6b0*/  IMAD R50, R81, R54, R48 ;  /* 0x0000003651327224 */ /* 0x000fe400078e0230 */
[----:B------:R-:W-:-:S04]  /*10f6c0*/  IMAD.HI.U32 R48, R49, R51, RZ ;  /* 0x0000003331307227 */ /* 0x000fc800078e00ff */
[----:B------:R-:W-:-:S04]  /*10f6d0*/  IMAD.X R50, RZ, RZ, ~R50, P0 ;  /* 0x000000ffff327224 */ /* 0x000fc800000e0e32 */
[----:B------:R-:W-:-:S04]  /*10f6e0*/  IMAD.WIDE.U32 R48, P0, R49, R50, R48 ;  /* 0x0000003231307225 */ /* 0x000fc80007800030 */
[C---:B------:R-:W-:Y:S02]  /*10f6f0*/  IMAD R83, R81.reuse, R50, RZ ;  /* 0x0000003251537224 */ /* 0x040fe400078e02ff */
[----:B------:R-:W-:-:S04]  /*10f700*/  IMAD.HI.U32 R48, P1, R81, R51, R48 ;  /* 0x0000003351307227 */ /* 0x000fc80007820030 */
[----:B------:R-:W-:Y:S01]  /*10f710*/  IMAD.HI.U32 R78, R81, R50, RZ ;  /* 0x00000032514e7227 */ /* 0x000fe200078e00ff */
[----:B------:R-:W-:-:S03]  /*10f720*/  IADD3 R50, P2, PT, R83, R48, RZ ;  /* 0x0000003053327210 */ /* 0x000fc60007f5e0ff */
[----:B------:R-:W-:Y:S02]  /*10f730*/  IMAD.X R81, R78, 0x1, R81, P0 ;  /* 0x000000014e517824 */ /* 0x000fe400000e0651 */
[----:B------:R-:W-:-:S03]  /*10f740*/  IMAD.HI.U32 R48, R50, R61, RZ ;  /* 0x0000003d32307227 */ /* 0x000fc600078e00ff */
[----:B------:R-:W-:Y:S01]  /*10f750*/  IADD3.X R78, PT, PT, RZ, RZ, R81, P2, P1 ;  /* 0x000000ffff4e7210 */ /* 0x000fe200017e2451 */
[----:B------:R-:W-:Y:S02]  /*10f760*/  IMAD.MOV.U32 R49, RZ, RZ, RZ ;  /* 0x000000ffff317224 */ /* 0x000fe400078e00ff */
[----:B------:R-:W-:-:S04]  /*10f770*/  IMAD.WIDE.U32 R48, R50, R79, R48 ;  /* 0x0000004f32307225 */ /* 0x000fc800078e0030 */
[C---:B------:R-:W-:Y:S02]  /*10f780*/  IMAD R51, R78.reuse, R79, RZ ;  /* 0x0000004f4e337224 */ /* 0x040fe400078e02ff */
[----:B------:R-:W-:-:S04]  /*10f790*/  IMAD.HI.U32 R48, P0, R78, R61, R48 ;  /* 0x0000003d4e307227 */ /* 0x000fc80007800030 */
[----:B------:R-:W-:Y:S01]  /*10f7a0*/  IMAD.HI.U32 R50, R78, R79, RZ ;  /* 0x0000004f4e327227 */ /* 0x000fe200078e00ff */
[----:B------:R-:W-:-:S03]  /*10f7b0*/  IADD3 R51, P1, PT, R51, R48, RZ ;  /* 0x0000003033337210 */ /* 0x000fc60007f3e0ff */
[----:B------:R-:W-:Y:S02]  /*10f7c0*/  IMAD.X R50, RZ, RZ, R50, P0 ;  /* 0x000000ffff327224 */ /* 0x000fe400000e0632 */
[----:B------:R-:W-:-:S04]  /*10f7d0*/  IMAD.WIDE.U32 R48, R51, R54, RZ ;  /* 0x0000003633307225 */ /* 0x000fc800078e00ff */
[----:B------:R-:W-:Y:S01]  /*10f7e0*/  IMAD.X R81, RZ, RZ, R50, P1 ;  /* 0x000000ffff517224 */ /* 0x000fe200008e0632 */
[----:B------:R-:W-:Y:S01]  /*10f7f0*/  IADD3 R61, P1, PT, -R48, R61, RZ ;  /* 0x0000003d303d7210 */ /* 0x000fe20007f3e1ff */
[----:B------:R-:W-:-:S03]  /*10f800*/  IMAD R51, R51, R55, R49 ;  /* 0x0000003733337224 */ /* 0x000fc600078e0231 */
[-C--:B------:R-:W-:Y:S01]  /*10f810*/  ISETP.GE.U32.AND P0, PT, R61, R54.reuse, PT ;  /* 0x000000363d00720c */ /* 0x080fe20003f06070 */
[----:B------:R-:W-:-:S04]  /*10f820*/  IMAD R48, R81, R54, R51 ;  /* 0x0000003651307224 */ /* 0x000fc800078e0233 */
[----:B------:R-:W-:Y:S01]  /*10f830*/  IMAD.X R50, R79, 0x1, ~R48, P1 ;  /* 0x000000014f327824 */ /* 0x000fe200008e0e30 */
[----:B------:R-:W-:-:S04]  /*10f840*/  IADD3 R49, P1, PT, -R54, R61, RZ ;  /* 0x0000003d36317210 */ /* 0x000fc80007f3e1ff */
[C---:B------:R-:W-:Y:S01]  /*10f850*/  ISETP.GE.U32.AND.EX P0, PT, R50.reuse, R55, PT, P0 ;  /* 0x000000373200720c */ /* 0x040fe20003f06100 */
[----:B------:R-:W-:Y:S01]  /*10f860*/  IMAD.X R48, R50, 0x1, ~R55, P1 ;  /* 0x0000000132307824 */ /* 0x000fe200008e0e37 */
[----:B------:R-:W-:Y:S02]  /*10f870*/  ISETP.NE.U32.AND P1, PT, R54, RZ, PT ;  /* 0x000000ff3600720c */ /* 0x000fe40003f25070 */
[----:B------:R-:W-:Y:S02]  /*10f880*/  SEL R49, R49, R61, P0 ;  /* 0x0000003d31317207 */ /* 0x000fe40000000000 */
[----:B------:R-:W-:Y:S02]  /*10f890*/  SEL R48, R48, R50, P0 ;  /* 0x0000003230307207 */ /* 0x000fe40000000000 */
[----:B------:R-:W-:Y:S02]  /*10f8a0*/  IADD3 R50, P2, PT, -R54, R49, RZ ;  /* 0x0000003136327210 */ /* 0x000fe40007f5e1ff */
[----:B------:R-:W-:-:S02]  /*10f8b0*/  ISETP.GE.U32.AND P0, PT, R49, R54, PT ;  /* 0x000000363100720c */ /* 0x000fc40003f06070 */
[----:B------:R-:W-:Y:S01]  /*10f8c0*/  ISETP.NE.AND.EX P1, PT, R55, RZ, PT, P1 ;  /* 0x000000ff3700720c */ /* 0x000fe20003f25310 */
[C---:B------:R-:W-:Y:S01]  /*10f8d0*/  IMAD.X R51, R48.reuse, 0x1, ~R55, P2 ;  /* 0x0000000130337824 */ /* 0x040fe200010e0e37 */
[----:B------:R-:W-:-:S04]  /*10f8e0*/  ISETP.GE.U32.AND.EX P0, PT, R48, R55, PT, P0 ;  /* 0x000000373000720c */ /* 0x000fc80003f06100 */
[----:B------:R-:W-:Y:S01]  /*10f8f0*/  SEL R50, R50, R49, P0 ;  /* 0x0000003132327207 */ /* 0x000fe20000000000 */
[----:B------:R-:W-:Y:S01]  /*10f900*/  IMAD.MOV.U32 R49, RZ, RZ, 0x0 ;  /* 0x00000000ff317424 */ /* 0x000fe200078e00ff */
[----:B------:R-:W-:Y:S01]  /*10f910*/  SEL R51, R51, R48, P0 ;  /* 0x0000003033337207 */ /* 0x000fe20000000000 */
[----:B------:R-:W-:Y:S01]  /*10f920*/  IMAD.MOV.U32 R48, RZ, RZ, R52 ;  /* 0x000000ffff307224 */ /* 0x000fe200078e0034 */
[----:B------:R-:W-:Y:S02]  /*10f930*/  SEL R50, R50, 0xffffffff, P1 ;  /* 0xffffffff32327807 */ /* 0x000fe40000800000 */
[----:B------:R-:W-:Y:S01]  /*10f940*/  SEL R51, R51, 0xffffffff, P1 ;  /* 0xffffffff33337807 */ /* 0x000fe20000800000 */
[----:B------:R-:W-:Y:S06]  /*10f950*/  RET.REL.NODEC R48 `(_Z14generate_batchmPcP9uint256_tPbmii) ;  /* 0xffffef0430a87950 */ /* 0x000fec0003c3ffff */
.L_x_3546:
        /* <DEDUP_REMOVED lines=10> */
.L_x_3547:


//--------------------- .nv.shared.reserved.0     --------------------------
	.section	.nv.shared.reserved.0,"aw",@nobits
	.weak		__nv_reservedSMEM_offset_0_alias
	.size		__nv_reservedSMEM_offset_0_alias, 0, 64
	.other		__nv_reservedSMEM_offset_0_alias,@"STO_CUDA_RESERVED_SHARED STV_DEFAULT"
__nv_reservedSMEM_offset_0_alias:
	.zero		0
	.zero		64


//--------------------- .nv.global                --------------------------
	.section	.nv.global,"aw",@nobits
	.align	8
.nv.global:
	.type		g_tailN_total,@object
	.size		g_tailN_total,(g_checksum_total - g_tailN_total)
g_tailN_total:
	.zero		8
	.type		g_checksum_total,@object
	.size		g_checksum_total,(g_tail2 - g_checksum_total)
g_checksum_total:
	.zero		8
	.type		g_tail2,@object
	.size		g_tail2,(g_tail4 - g_tail2)
g_tail2:
	.zero		8
	.type		g_tail4,@object
	.size		g_tail4,(g_total - g_tail4)
g_tail4:
	.zero		8
	.type		g_total,@object
	.size		g_total,(g_checksum_ok - g_total)
g_total:
	.zero		8
	.type		g_checksum_ok,@object
	.size		g_checksum_ok,(g_tail3 - g_checksum_ok)
g_checksum_ok:
	.zero		8
	.type		g_tail3,@object
	.size		g_tail3,(g_tail5 - g_tail3)
g_tail3:
	.zero		8
	.type		g_tail5,@object
	.size		g_tail5,(g_valid - g_tail5)
g_tail5:
	.zero		8
	.type		g_valid,@object
	.size		g_valid,(g_tail1 - g_valid)
g_valid:
	.zero		8
	.type		g_tail1,@object
	.size		g_tail1,(g_cnt - g_tail1)
g_tail1:
	.zero		8
	.type		g_cnt,@object
	.size		g_cnt,(g_sample_full25 - g_cnt)
g_cnt:
	.zero		48
	.type		g_sample_full25,@object
	.size		g_sample_full25,(.L_14 - g_sample_full25)
g_sample_full25:
	.zero		25
.L_14:


//--------------------- .nv.constant0.dump_tail_counters --------------------------
	.section	.nv.constant0.dump_tail_counters,"a",@progbits
	.sectionflags	@""
	.align	4
.nv.constant0.dump_tail_counters:
	.zero		904


//--------------------- .nv.constant0._Z22test_generation_kernelPc --------------------------
	.section	.nv.constant0._Z22test_generation_kernelPc,"a",@progbits
	.sectionflags	@""
	.align	4
.nv.constant0._Z22test_generation_kernelPc:
	.zero		904


//--------------------- .nv.constant0._Z14generate_batchmPcP9uint256_tPbmii --------------------------
	.section	.nv.constant0._Z14generate_batchmPcP9uint256_tPbmii,"a",@progbits
	.sectionflags	@""
	.align	4
.nv.constant0._Z14generate_batchmPcP9uint256_tPbmii:
	.zero		944


//--------------------- SYMBOLS --------------------------

	.type		.nv.reservedSmem.offset0,@object
	.size		.nv.reservedSmem.offset0,0x4
